// Copyright (c) 2024, Jay Shah, Ganesh Bikshandi, Ying Zhang, Vijay Thakkar, Pradeep Ramani, Tri Dao.
// Splitting the different template instantiations to different files to speed up compilation.
// This file is auto-generated. See "generate_kernels.py"

#include "flash_fwd_launch_template.h"

#ifndef FLASHATTENTION_DISABLE_HDIM192
template void run_mha_fwd_<90, cutlass::bfloat16_t, 192, 192, false, false, true, true>(Flash_fwd_params &params, cudaStream_t stream);
#endif


// ===== COMPILED SASS (sm_90a) =====

	.target	sm_90a

	.elftype	@"ET_EXEC"


//--------------------- .note.nv.tkinfo           --------------------------
	.section	.note.nv.tkinfo,"",@"SHT_NOTE"
	.sectionflags	@"SHF_NOTE_NV_TKINFO"
	.tkinfo
        /*0018*/ 	.word	0x00000002
        /*0030*/ 	.string	""
        /*0030*/ 	.string	"ptxas"
        /*0030*/ 	.string	"Cuda compilation tools, release 13.0, V13.0.88"
        /*0030*/ 	.string	"Build cuda_13.0.r13.0/compiler.36424714_0"
        /*0030*/ 	.string	"-arch sm_90a -m 64 "



//--------------------- .note.nv.cuinfo           --------------------------
	.section	.note.nv.cuinfo,"",@"SHT_NOTE"
	.sectionflags	@"SHF_NOTE_NV_CUINFO"
        /*0018*/ 	.short	0x0002
        /*001a*/ 	.short	0x005a
        /*001c*/ 	.short	0x0082
	.zero		2


//--------------------- .nv.info                  --------------------------
	.section	.nv.info,"",@"SHT_CUDA_INFO"
	.align	4


	//----- nvinfo : EIATTR_REGCOUNT
	.align		4
        /*0000*/ 	.byte	0x04, 0x2f
        /*0002*/ 	.short	(.L_23 - .L_22)
	.align		4
.L_22:
        /*0004*/ 	.word	index@(_ZN7cutlass13device_kernelIN5flash11enable_sm90INS1_16FlashAttnFwdSm90INS1_25CollectiveMainloopFwdSm90ILi2EN4cute5tupleIJNS5_1CILi1EEES8_S8_EEENS6_IJNS7_ILi128EEENS7_ILi112EEENS7_ILi192EEEEEELi192ENS_10bfloat16_tEfNS_4arch4Sm90ELb1ELb0ELb1ELb1ELb0ELb1ELb0ELb1ELb1ELb1ELb0ELb0EEENS1_21CollectiveEpilogueFwdINS6_IJSA_SC_SB_EEES9_SE_SG_Li256ELb1ELb1ELb0ELb0EEENS1_36VarlenDynamicPersistentTileSchedulerILi128ELi112ELi256ELi128ELb0ELb1ELb1ELb1ELb1ELb1EEEEEEEEEvNT_6ParamsE)
        /*0008*/ 	.word	0x000000a8


	//----- nvinfo : EIATTR_FRAME_SIZE
	.align		4
.L_23:
        /*000c*/ 	.byte	0x04, 0x11
        /*000e*/ 	.short	(.L_25 - .L_24)
	.align		4
.L_24:
        /*0010*/ 	.word	index@(_ZN7cutlass13device_kernelIN5flash11enable_sm90INS1_16FlashAttnFwdSm90INS1_25CollectiveMainloopFwdSm90ILi2EN4cute5tupleIJNS5_1CILi1EEES8_S8_EEENS6_IJNS7_ILi128EEENS7_ILi112EEENS7_ILi192EEEEEELi192ENS_10bfloat16_tEfNS_4arch4Sm90ELb1ELb0ELb1ELb1ELb0ELb1ELb0ELb1ELb1ELb1ELb0ELb0EEENS1_21CollectiveEpilogueFwdINS6_IJSA_SC_SB_EEES9_SE_SG_Li256ELb1ELb1ELb0ELb0EEENS1_36VarlenDynamicPersistentTileSchedulerILi128ELi112ELi256ELi128ELb0ELb1ELb1ELb1ELb1ELb1EEEEEEEEEvNT_6ParamsE)
        /*0014*/ 	.word	0x000000b0


	//----- nvinfo : EIATTR_REGCOUNT
	.align		4
.L_25:
        /*0018*/ 	.byte	0x04, 0x2f
        /*001a*/ 	.short	(.L_27 - .L_26)
	.align		4
.L_26:
        /*001c*/ 	.word	index@(_ZN7cutlass13device_kernelIN5flash11enable_sm90INS1_16FlashAttnFwdSm90INS1_25CollectiveMainloopFwdSm90ILi2EN4cute5tupleIJNS5_1CILi1EEES8_S8_EEENS6_IJNS7_ILi128EEENS7_ILi112EEENS7_ILi192EEEEEELi192ENS_10bfloat16_tEfNS_4arch4Sm90ELb1ELb0ELb1ELb1ELb0ELb0ELb0ELb1ELb1ELb1ELb0ELb0EEENS1_21CollectiveEpilogueFwdINS6_IJSA_SC_SB_EEES9_SE_SG_Li256ELb1ELb1ELb0ELb0EEENS1_36VarlenDynamicPersistentTileSchedulerILi128ELi112ELi256ELi128ELb0ELb1ELb1ELb1ELb1ELb1EEEEEEEEEvNT_6ParamsE)
        /*0020*/ 	.word	0x000000a8


	//----- nvinfo : EIATTR_FRAME_SIZE
	.align		4
.L_27:
        /*0024*/ 	.byte	0x04, 0x11
        /*0026*/ 	.short	(.L_29 - .L_28)
	.align		4
.L_28:
        /*0028*/ 	.word	index@(_ZN7cutlass13device_kernelIN5flash11enable_sm90INS1_16FlashAttnFwdSm90INS1_25CollectiveMainloopFwdSm90ILi2EN4cute5tupleIJNS5_1CILi1EEES8_S8_EEENS6_IJNS7_ILi128EEENS7_ILi112EEENS7_ILi192EEEEEELi192ENS_10bfloat16_tEfNS_4arch4Sm90ELb1ELb0ELb1ELb1ELb0ELb0ELb0ELb1ELb1ELb1ELb0ELb0EEENS1_21CollectiveEpilogueFwdINS6_IJSA_SC_SB_EEES9_SE_SG_Li256ELb1ELb1ELb0ELb0EEENS1_36VarlenDynamicPersistentTileSchedulerILi128ELi112ELi256ELi128ELb0ELb1ELb1ELb1ELb1ELb1EEEEEEEEEvNT_6ParamsE)
        /*002c*/ 	.word	0x00000058


	//----- nvinfo : EIATTR_REGCOUNT
	.align		4
.L_29:
        /*0030*/ 	.byte	0x04, 0x2f
        /*0032*/ 	.short	(.L_31 - .L_30)
	.align		4
.L_30:
        /*0034*/ 	.word	index@(_ZN7cutlass13device_kernelIN5flash11enable_sm90INS1_16FlashAttnFwdSm90INS1_25CollectiveMainloopFwdSm90ILi2EN4cute5tupleIJNS5_1CILi1EEES8_S8_EEENS6_IJNS7_ILi128EEENS7_ILi112EEENS7_ILi192EEEEEELi192ENS_10bfloat16_tEfNS_4arch4Sm90ELb1ELb0ELb1ELb0ELb0ELb0ELb0ELb1ELb1ELb1ELb0ELb0EEENS1_21CollectiveEpilogueFwdINS6_IJSA_SC_SB_EEES9_SE_SG_Li256ELb0ELb1ELb0ELb0EEENS1_30DynamicPersistentTileSchedulerILi256ELi128ELb0ELb1ELb1EEEEEEEEEvNT_6ParamsE)
        /*0038*/ 	.word	0x000000a8


	//----- nvinfo : EIATTR_FRAME_SIZE
	.align		4
.L_31:
        /*003c*/ 	.byte	0x04, 0x11
        /*003e*/ 	.short	(.L_33 - .L_32)
	.align		4
.L_32:
        /*0040*/ 	.word	index@(_ZN7cutlass13device_kernelIN5flash11enable_sm90INS1_16FlashAttnFwdSm90INS1_25CollectiveMainloopFwdSm90ILi2EN4cute5tupleIJNS5_1CILi1EEES8_S8_EEENS6_IJNS7_ILi128EEENS7_ILi112EEENS7_ILi192EEEEEELi192ENS_10bfloat16_tEfNS_4arch4Sm90ELb1ELb0ELb1ELb0ELb0ELb0ELb0ELb1ELb1ELb1ELb0ELb0EEENS1_21CollectiveEpilogueFwdINS6_IJSA_SC_SB_EEES9_SE_SG_Li256ELb0ELb1ELb0ELb0EEENS1_30DynamicPersistentTileSchedulerILi256ELi128ELb0ELb1ELb1EEEEEEEEEvNT_6ParamsE)
        /*0044*/ 	.word	0x00000038


	//----- nvinfo : EIATTR_REGCOUNT
	.align		4
.L_33:
        /*0048*/ 	.byte	0x04, 0x2f
        /*004a*/ 	.short	(.L_35 - .L_34)
	.align		4
.L_34:
        /*004c*/ 	.word	index@(_ZN7cutlass13device_kernelIN5flash11enable_sm90INS1_16FlashAttnFwdSm90INS1_25CollectiveMainloopFwdSm90ILi2EN4cute5tupleIJNS5_1CILi1EEES8_S8_EEENS6_IJNS7_ILi128EEENS7_ILi96EEENS7_ILi192EEEEEELi192ENS_10bfloat16_tEfNS_4arch4Sm90ELb0ELb1ELb1ELb1ELb0ELb1ELb0ELb1ELb1ELb1ELb0ELb0EEENS1_21CollectiveEpilogueFwdINS6_IJSA_SC_SB_EEES9_SE_SG_Li256ELb1ELb1ELb0ELb0EEENS1_36VarlenDynamicPersistentTileSchedulerILi128ELi96ELi256ELi128ELb0ELb1ELb1ELb1ELb0ELb1EEEEEEEEEvNT_6ParamsE)
        /*0050*/ 	.word	0x000000a8


	//----- nvinfo : EIATTR_FRAME_SIZE
	.align		4
.L_35:
        /*0054*/ 	.byte	0x04, 0x11
        /*0056*/ 	.short	(.L_37 - .L_36)
	.align		4
.L_36:
        /*0058*/ 	.word	index@($_ZN7cutlass13device_kernelIN5flash11enable_sm90INS1_16FlashAttnFwdSm90INS1_25CollectiveMainloopFwdSm90ILi2EN4cute5tupleIJNS5_1CILi1EEES8_S8_EEENS6_IJNS7_ILi128EEENS7_ILi96EEENS7_ILi192EEEEEELi192ENS_10bfloat16_tEfNS_4arch4Sm90ELb0ELb1ELb1ELb1ELb0ELb1ELb0ELb1ELb1ELb1ELb0ELb0EEENS1_21CollectiveEpilogueFwdINS6_IJSA_SC_SB_EEES9_SE_SG_Li256ELb1ELb1ELb0ELb0EEENS1_36VarlenDynamicPersistentTileSchedulerILi128ELi96ELi256ELi128ELb0ELb1ELb1ELb1ELb0ELb1EEEEEEEEEvNT_6ParamsE$_ZZN5flash25CollectiveMainloopFwdSm90ILi2EN4cute5tupleIJNS1_1CILi1EEES4_S4_EEENS2_IJNS3_ILi128EEENS3_ILi96EEENS3_ILi192EEEEEELi192EN7cutlass10bfloat16_tEfNSA_4arch4Sm90ELb0ELb1ELb1ELb1ELb0ELb1ELb0ELb1ELb1ELb1ELb0ELb0EE12store_kv_newINS_16FlashAttnFwdSm90ISE_NS_21CollectiveEpilogueFwdINS2_IJS6_S8_S7_EEES5_SB_SD_Li256ELb1ELb1ELb0ELb0EEENS_36VarlenDynamicPersistentTileSchedulerILi128ELi96ELi256ELi128ELb0ELb1ELb1ELb1ELb0ELb1EEEE13SharedStorageEEEbRKNSE_6ParamsENSA_25PipelineTmaAsyncNoClusterILi2ENSA_16PipelineTmaAsyncILi2EEEEESU_RNSA_13PipelineStateILj2EEEiRT_RKNS_16SeqlenInfoQKNewKILb1ELb1EEENS2_IJiiiiEEEENKUliRKT_E_clISW_EEDaiS17_)
        /*005c*/ 	.word	0x00000330


	//----- nvinfo : EIATTR_FRAME_SIZE
	.align		4
.L_37:
        /*0060*/ 	.byte	0x04, 0x11
        /*0062*/ 	.short	(.L_39 - .L_38)
	.align		4
.L_38:
        /*0064*/ 	.word	index@(_ZN7cutlass13device_kernelIN5flash11enable_sm90INS1_16FlashAttnFwdSm90INS1_25CollectiveMainloopFwdSm90ILi2EN4cute5tupleIJNS5_1CILi1EEES8_S8_EEENS6_IJNS7_ILi128EEENS7_ILi96EEENS7_ILi192EEEEEELi192ENS_10bfloat16_tEfNS_4arch4Sm90ELb0ELb1ELb1ELb1ELb0ELb1ELb0ELb1ELb1ELb1ELb0ELb0EEENS1_21CollectiveEpilogueFwdINS6_IJSA_SC_SB_EEES9_SE_SG_Li256ELb1ELb1ELb0ELb0EEENS1_36VarlenDynamicPersistentTileSchedulerILi128ELi96ELi256ELi128ELb0ELb1ELb1ELb1ELb0ELb1EEEEEEEEEvNT_6ParamsE)
        /*0068*/ 	.word	0x00000330


	//----- nvinfo : EIATTR_REGCOUNT
	.align		4
.L_39:
        /*006c*/ 	.byte	0x04, 0x2f
        /*006e*/ 	.short	(.L_41 - .L_40)
	.align		4
.L_40:
        /*0070*/ 	.word	index@(_ZN7cutlass13device_kernelIN5flash11enable_sm90INS1_16FlashAttnFwdSm90INS1_25CollectiveMainloopFwdSm90ILi2EN4cute5tupleIJNS5_1CILi1EEES8_S8_EEENS6_IJNS7_ILi128EEENS7_ILi96EEENS7_ILi192EEEEEELi192ENS_10bfloat16_tEfNS_4arch4Sm90ELb0ELb1ELb1ELb1ELb0ELb0ELb0ELb1ELb1ELb1ELb0ELb0EEENS1_21CollectiveEpilogueFwdINS6_IJSA_SC_SB_EEES9_SE_SG_Li256ELb1ELb1ELb0ELb0EEENS1_36VarlenDynamicPersistentTileSchedulerILi128ELi96ELi256ELi128ELb0ELb1ELb1ELb1ELb0ELb1EEEEEEEEEvNT_6ParamsE)
        /*0074*/ 	.word	0x000000a8


	//----- nvinfo : EIATTR_FRAME_SIZE
	.align		4
.L_41:
        /*0078*/ 	.byte	0x04, 0x11
        /*007a*/ 	.short	(.L_43 - .L_42)
	.align		4
.L_42:
        /*007c*/ 	.word	index@(_ZN7cutlass13device_kernelIN5flash11enable_sm90INS1_16FlashAttnFwdSm90INS1_25CollectiveMainloopFwdSm90ILi2EN4cute5tupleIJNS5_1CILi1EEES8_S8_EEENS6_IJNS7_ILi128EEENS7_ILi96EEENS7_ILi192EEEEEELi192ENS_10bfloat16_tEfNS_4arch4Sm90ELb0ELb1ELb1ELb1ELb0ELb0ELb0ELb1ELb1ELb1ELb0ELb0EEENS1_21CollectiveEpilogueFwdINS6_IJSA_SC_SB_EEES9_SE_SG_Li256ELb1ELb1ELb0ELb0EEENS1_36VarlenDynamicPersistentTileSchedulerILi128ELi96ELi256ELi128ELb0ELb1ELb1ELb1ELb0ELb1EEEEEEEEEvNT_6ParamsE)
        /*0080*/ 	.word	0x00000050


	//----- nvinfo : EIATTR_REGCOUNT
	.align		4
.L_43:
        /*0084*/ 	.byte	0x04, 0x2f
        /*0086*/ 	.short	(.L_45 - .L_44)
	.align		4
.L_44:
        /*0088*/ 	.word	index@(_ZN7cutlass13device_kernelIN5flash11enable_sm90INS1_16FlashAttnFwdSm90INS1_25CollectiveMainloopFwdSm90ILi2EN4cute5tupleIJNS5_1CILi1EEES8_S8_EEENS6_IJNS7_ILi128EEENS7_ILi96EEENS7_ILi192EEEEEELi192ENS_10bfloat16_tEfNS_4arch4Sm90ELb0ELb1ELb1ELb0ELb0ELb0ELb0ELb1ELb1ELb1ELb0ELb0EEENS1_21CollectiveEpilogueFwdINS6_IJSA_SC_SB_EEES9_SE_SG_Li256ELb0ELb1ELb0ELb0EEENS1_30DynamicPersistentTileSchedulerILi256ELi128ELb0ELb1ELb1EEEEEEEEEvNT_6ParamsE)
        /*008c*/ 	.word	0x000000a8


	//----- nvinfo : EIATTR_FRAME_SIZE
	.align		4
.L_45:
        /*0090*/ 	.byte	0x04, 0x11
        /*0092*/ 	.short	(.L_47 - .L_46)
	.align		4
.L_46:
        /*0094*/ 	.word	index@(_ZN7cutlass13device_kernelIN5flash11enable_sm90INS1_16FlashAttnFwdSm90INS1_25CollectiveMainloopFwdSm90ILi2EN4cute5tupleIJNS5_1CILi1EEES8_S8_EEENS6_IJNS7_ILi128EEENS7_ILi96EEENS7_ILi192EEEEEELi192ENS_10bfloat16_tEfNS_4arch4Sm90ELb0ELb1ELb1ELb0ELb0ELb0ELb0ELb1ELb1ELb1ELb0ELb0EEENS1_21CollectiveEpilogueFwdINS6_IJSA_SC_SB_EEES9_SE_SG_Li256ELb0ELb1ELb0ELb0EEENS1_30DynamicPersistentTileSchedulerILi256ELi128ELb0ELb1ELb1EEEEEEEEEvNT_6ParamsE)
        /*0098*/ 	.word	0x00000020


	//----- nvinfo : EIATTR_REGCOUNT
	.align		4
.L_47:
        /*009c*/ 	.byte	0x04, 0x2f
        /*009e*/ 	.short	(.L_49 - .L_48)
	.align		4
.L_48:
        /*00a0*/ 	.word	index@(_ZN7cutlass13device_kernelIN5flash11enable_sm90INS1_16FlashAttnFwdSm90INS1_25CollectiveMainloopFwdSm90ILi2EN4cute5tupleIJNS5_1CILi1EEES8_S8_EEENS6_IJNS7_ILi128EEENS7_ILi112EEENS7_ILi192EEEEEELi192ENS_10bfloat16_tEfNS_4arch4Sm90ELb0ELb0ELb1ELb1ELb0ELb1ELb0ELb1ELb1ELb1ELb0ELb0EEENS1_21CollectiveEpilogueFwdINS6_IJSA_SC_SB_EEES9_SE_SG_Li256ELb1ELb1ELb0ELb0EEENS1_36VarlenDynamicPersistentTileSchedulerILi128ELi112ELi256ELi128ELb0ELb1ELb1ELb0ELb1ELb1EEEEEEEEEvNT_6ParamsE)
        /*00a4*/ 	.word	0x000000a8


	//----- nvinfo : EIATTR_FRAME_SIZE
	.align		4
.L_49:
        /*00a8*/ 	.byte	0x04, 0x11
        /*00aa*/ 	.short	(.L_51 - .L_50)
	.align		4
.L_50:
        /*00ac*/ 	.word	index@(_ZN7cutlass13device_kernelIN5flash11enable_sm90INS1_16FlashAttnFwdSm90INS1_25CollectiveMainloopFwdSm90ILi2EN4cute5tupleIJNS5_1CILi1EEES8_S8_EEENS6_IJNS7_ILi128EEENS7_ILi112EEENS7_ILi192EEEEEELi192ENS_10bfloat16_tEfNS_4arch4Sm90ELb0ELb0ELb1ELb1ELb0ELb1ELb0ELb1ELb1ELb1ELb0ELb0EEENS1_21CollectiveEpilogueFwdINS6_IJSA_SC_SB_EEES9_SE_SG_Li256ELb1ELb1ELb0ELb0EEENS1_36VarlenDynamicPersistentTileSchedulerILi128ELi112ELi256ELi128ELb0ELb1ELb1ELb0ELb1ELb1EEEEEEEEEvNT_6ParamsE)
        /*00b0*/ 	.word	0x000000a0


	//----- nvinfo : EIATTR_REGCOUNT
	.align		4
.L_51:
        /*00b4*/ 	.byte	0x04, 0x2f
        /*00b6*/ 	.short	(.L_53 - .L_52)
	.align		4
.L_52:
        /*00b8*/ 	.word	index@(_ZN7cutlass13device_kernelIN5flash11enable_sm90INS1_16FlashAttnFwdSm90INS1_25CollectiveMainloopFwdSm90ILi2EN4cute5tupleIJNS5_1CILi1EEES8_S8_EEENS6_IJNS7_ILi128EEENS7_ILi112EEENS7_ILi192EEEEEELi192ENS_10bfloat16_tEfNS_4arch4Sm90ELb0ELb0ELb1ELb1ELb0ELb0ELb0ELb1ELb1ELb1ELb0ELb0EEENS1_21CollectiveEpilogueFwdINS6_IJSA_SC_SB_EEES9_SE_SG_Li256ELb1ELb1ELb0ELb0EEENS1_36VarlenDynamicPersistentTileSchedulerILi128ELi112ELi256ELi128ELb0ELb1ELb1ELb0ELb1ELb1EEEEEEEEEvNT_6ParamsE)
        /*00bc*/ 	.word	0x000000a8


	//----- nvinfo : EIATTR_FRAME_SIZE
	.align		4
.L_53:
        /*00c0*/ 	.byte	0x04, 0x11
        /*00c2*/ 	.short	(.L_55 - .L_54)
	.align		4
.L_54:
        /*00c4*/ 	.word	index@(_ZN7cutlass13device_kernelIN5flash11enable_sm90INS1_16FlashAttnFwdSm90INS1_25CollectiveMainloopFwdSm90ILi2EN4cute5tupleIJNS5_1CILi1EEES8_S8_EEENS6_IJNS7_ILi128EEENS7_ILi112EEENS7_ILi192EEEEEELi192ENS_10bfloat16_tEfNS_4arch4Sm90ELb0ELb0ELb1ELb1ELb0ELb0ELb0ELb1ELb1ELb1ELb0ELb0EEENS1_21CollectiveEpilogueFwdINS6_IJSA_SC_SB_EEES9_SE_SG_Li256ELb1ELb1ELb0ELb0EEENS1_36VarlenDynamicPersistentTileSchedulerILi128ELi112ELi256ELi128ELb0ELb1ELb1ELb0ELb1ELb1EEEEEEEEEvNT_6ParamsE)
        /*00c8*/ 	.word	0x00000060


	//----- nvinfo : EIATTR_REGCOUNT
	.align		4
.L_55:
        /*00cc*/ 	.byte	0x04, 0x2f
        /*00ce*/ 	.short	(.L_57 - .L_56)
	.align		4
.L_56:
        /*00d0*/ 	.word	index@(_ZN7cutlass13device_kernelIN5flash11enable_sm90INS1_16FlashAttnFwdSm90INS1_25CollectiveMainloopFwdSm90ILi2EN4cute5tupleIJNS5_1CILi2EEENS7_ILi1EEES9_EEENS6_IJNS7_ILi128EEENS7_ILi112EEENS7_ILi192EEEEEELi192ENS_10bfloat16_tEfNS_4arch4Sm90ELb0ELb0ELb1ELb0ELb0ELb0ELb0ELb1ELb1ELb1ELb0ELb0EEENS1_21CollectiveEpilogueFwdINS6_IJSB_SD_SC_EEESA_SF_SH_Li256ELb0ELb1ELb0ELb0EEENS1_29StaticPersistentTileSchedulerILb0EEEEEEEEEvNT_6ParamsE)
        /*00d4*/ 	.word	0x000000a8


	//----- nvinfo : EIATTR_FRAME_SIZE
	.align		4
.L_57:
        /*00d8*/ 	.byte	0x04, 0x11
        /*00da*/ 	.short	(.L_59 - .L_58)
	.align		4
.L_58:
        /*00dc*/ 	.word	index@(_ZN7cutlass13device_kernelIN5flash11enable_sm90INS1_16FlashAttnFwdSm90INS1_25CollectiveMainloopFwdSm90ILi2EN4cute5tupleIJNS5_1CILi2EEENS7_ILi1EEES9_EEENS6_IJNS7_ILi128EEENS7_ILi112EEENS7_ILi192EEEEEELi192ENS_10bfloat16_tEfNS_4arch4Sm90ELb0ELb0ELb1ELb0ELb0ELb0ELb0ELb1ELb1ELb1ELb0ELb0EEENS1_21CollectiveEpilogueFwdINS6_IJSB_SD_SC_EEESA_SF_SH_Li256ELb0ELb1ELb0ELb0EEENS1_29StaticPersistentTileSchedulerILb0EEEEEEEEEvNT_6ParamsE)
        /*00e0*/ 	.word	0x00000038


	//----- nvinfo : EIATTR_REGCOUNT
	.align		4
.L_59:
        /*00e4*/ 	.byte	0x04, 0x2f
        /*00e6*/ 	.short	(.L_61 - .L_60)
	.align		4
.L_60:
        /*00e8*/ 	.word	index@(_ZN7cutlass13device_kernelIN5flash11enable_sm90INS1_16FlashAttnFwdSm90INS1_25CollectiveMainloopFwdSm90ILi2EN4cute5tupleIJNS5_1CILi1EEES8_S8_EEENS6_IJNS7_ILi128EEENS7_ILi112EEENS7_ILi192EEEEEELi192ENS_10bfloat16_tEfNS_4arch4Sm90ELb0ELb0ELb1ELb0ELb0ELb0ELb0ELb1ELb1ELb1ELb0ELb0EEENS1_21CollectiveEpilogueFwdINS6_IJSA_SC_SB_EEES9_SE_SG_Li256ELb0ELb1ELb0ELb0EEENS1_29StaticPersistentTileSchedulerILb0EEEEEEEEEvNT_6ParamsE)
        /*00ec*/ 	.word	0x000000a8


	//----- nvinfo : EIATTR_FRAME_SIZE
	.align		4
.L_61:
        /*00f0*/ 	.byte	0x04, 0x11
        /*00f2*/ 	.short	(.L_63 - .L_62)
	.align		4
.L_62:
        /*00f4*/ 	.word	index@(_ZN7cutlass13device_kernelIN5flash11enable_sm90INS1_16FlashAttnFwdSm90INS1_25CollectiveMainloopFwdSm90ILi2EN4cute5tupleIJNS5_1CILi1EEES8_S8_EEENS6_IJNS7_ILi128EEENS7_ILi112EEENS7_ILi192EEEEEELi192ENS_10bfloat16_tEfNS_4arch4Sm90ELb0ELb0ELb1ELb0ELb0ELb0ELb0ELb1ELb1ELb1ELb0ELb0EEENS1_21CollectiveEpilogueFwdINS6_IJSA_SC_SB_EEES9_SE_SG_Li256ELb0ELb1ELb0ELb0EEENS1_29StaticPersistentTileSchedulerILb0EEEEEEEEEvNT_6ParamsE)
        /*00f8*/ 	.word	0x00000038


	//----- nvinfo : EIATTR_MIN_STACK_SIZE
	.align		4
.L_63:
        /*00fc*/ 	.byte	0x04, 0x12
        /*00fe*/ 	.short	(.L_65 - .L_64)
	.align		4
.L_64:
        /*0100*/ 	.word	index@(_ZN7cutlass13device_kernelIN5flash11enable_sm90INS1_16FlashAttnFwdSm90INS1_25CollectiveMainloopFwdSm90ILi2EN4cute5tupleIJNS5_1CILi1EEES8_S8_EEENS6_IJNS7_ILi128EEENS7_ILi112EEENS7_ILi192EEEEEELi192ENS_10bfloat16_tEfNS_4arch4Sm90ELb0ELb0ELb1ELb0ELb0ELb0ELb0ELb1ELb1ELb1ELb0ELb0EEENS1_21CollectiveEpilogueFwdINS6_IJSA_SC_SB_EEES9_SE_SG_Li256ELb0ELb1ELb0ELb0EEENS1_29StaticPersistentTileSchedulerILb0EEEEEEEEEvNT_6ParamsE)
        /*0104*/ 	.word	0x00000038


	//----- nvinfo : EIATTR_MIN_STACK_SIZE
	.align		4
.L_65:
        /*0108*/ 	.byte	0x04, 0x12
        /*010a*/ 	.short	(.L_67 - .L_66)
	.align		4
.L_66:
        /*010c*/ 	.word	index@(_ZN7cutlass13device_kernelIN5flash11enable_sm90INS1_16FlashAttnFwdSm90INS1_25CollectiveMainloopFwdSm90ILi2EN4cute5tupleIJNS5_1CILi2EEENS7_ILi1EEES9_EEENS6_IJNS7_ILi128EEENS7_ILi112EEENS7_ILi192EEEEEELi192ENS_10bfloat16_tEfNS_4arch4Sm90ELb0ELb0ELb1ELb0ELb0ELb0ELb0ELb1ELb1ELb1ELb0ELb0EEENS1_21CollectiveEpilogueFwdINS6_IJSB_SD_SC_EEESA_SF_SH_Li256ELb0ELb1ELb0ELb0EEENS1_29StaticPersistentTileSchedulerILb0EEEEEEEEEvNT_6ParamsE)
        /*0110*/ 	.word	0x00000038


	//----- nvinfo : EIATTR_MIN_STACK_SIZE
	.align		4
.L_67:
        /*0114*/ 	.byte	0x04, 0x12
        /*0116*/ 	.short	(.L_69 - .L_68)
	.align		4
.L_68:
        /*0118*/ 	.word	index@(_ZN7cutlass13device_kernelIN5flash11enable_sm90INS1_16FlashAttnFwdSm90INS1_25CollectiveMainloopFwdSm90ILi2EN4cute5tupleIJNS5_1CILi1EEES8_S8_EEENS6_IJNS7_ILi128EEENS7_ILi112EEENS7_ILi192EEEEEELi192ENS_10bfloat16_tEfNS_4arch4Sm90ELb0ELb0ELb1ELb1ELb0ELb0ELb0ELb1ELb1ELb1ELb0ELb0EEENS1_21CollectiveEpilogueFwdINS6_IJSA_SC_SB_EEES9_SE_SG_Li256ELb1ELb1ELb0ELb0EEENS1_36VarlenDynamicPersistentTileSchedulerILi128ELi112ELi256ELi128ELb0ELb1ELb1ELb0ELb1ELb1EEEEEEEEEvNT_6ParamsE)
        /*011c*/ 	.word	0x00000060


	//----- nvinfo : EIATTR_MIN_STACK_SIZE
	.align		4
.L_69:
        /*0120*/ 	.byte	0x04, 0x12
        /*0122*/ 	.short	(.L_71 - .L_70)
	.align		4
.L_70:
        /*0124*/ 	.word	index@(_ZN7cutlass13device_kernelIN5flash11enable_sm90INS1_16FlashAttnFwdSm90INS1_25CollectiveMainloopFwdSm90ILi2EN4cute5tupleIJNS5_1CILi1EEES8_S8_EEENS6_IJNS7_ILi128EEENS7_ILi112EEENS7_ILi192EEEEEELi192ENS_10bfloat16_tEfNS_4arch4Sm90ELb0ELb0ELb1ELb1ELb0ELb1ELb0ELb1ELb1ELb1ELb0ELb0EEENS1_21CollectiveEpilogueFwdINS6_IJSA_SC_SB_EEES9_SE_SG_Li256ELb1ELb1ELb0ELb0EEENS1_36VarlenDynamicPersistentTileSchedulerILi128ELi112ELi256ELi128ELb0ELb1ELb1ELb0ELb1ELb1EEEEEEEEEvNT_6ParamsE)
        /*0128*/ 	.word	0x000000a0


	//----- nvinfo : EIATTR_MIN_STACK_SIZE
	.align		4
.L_71:
        /*012c*/ 	.byte	0x04, 0x12
        /*012e*/ 	.short	(.L_73 - .L_72)
	.align		4
.L_72:
        /*0130*/ 	.word	index@(_ZN7cutlass13device_kernelIN5flash11enable_sm90INS1_16FlashAttnFwdSm90INS1_25CollectiveMainloopFwdSm90ILi2EN4cute5tupleIJNS5_1CILi1EEES8_S8_EEENS6_IJNS7_ILi128EEENS7_ILi96EEENS7_ILi192EEEEEELi192ENS_10bfloat16_tEfNS_4arch4Sm90ELb0ELb1ELb1ELb0ELb0ELb0ELb0ELb1ELb1ELb1ELb0ELb0EEENS1_21CollectiveEpilogueFwdINS6_IJSA_SC_SB_EEES9_SE_SG_Li256ELb0ELb1ELb0ELb0EEENS1_30DynamicPersistentTileSchedulerILi256ELi128ELb0ELb1ELb1EEEEEEEEEvNT_6ParamsE)
        /*0134*/ 	.word	0x00000020


	//----- nvinfo : EIATTR_MIN_STACK_SIZE
	.align		4
.L_73:
        /*0138*/ 	.byte	0x04, 0x12
        /*013a*/ 	.short	(.L_75 - .L_74)
	.align		4
.L_74:
        /*013c*/ 	.word	index@(_ZN7cutlass13device_kernelIN5flash11enable_sm90INS1_16FlashAttnFwdSm90INS1_25CollectiveMainloopFwdSm90ILi2EN4cute5tupleIJNS5_1CILi1EEES8_S8_EEENS6_IJNS7_ILi128EEENS7_ILi96EEENS7_ILi192EEEEEELi192ENS_10bfloat16_tEfNS_4arch4Sm90ELb0ELb1ELb1ELb1ELb0ELb0ELb0ELb1ELb1ELb1ELb0ELb0EEENS1_21CollectiveEpilogueFwdINS6_IJSA_SC_SB_EEES9_SE_SG_Li256ELb1ELb1ELb0ELb0EEENS1_36VarlenDynamicPersistentTileSchedulerILi128ELi96ELi256ELi128ELb0ELb1ELb1ELb1ELb0ELb1EEEEEEEEEvNT_6ParamsE)
        /*0140*/ 	.word	0x00000050


	//----- nvinfo : EIATTR_MIN_STACK_SIZE
	.align		4
.L_75:
        /*0144*/ 	.byte	0x04, 0x12
        /*0146*/ 	.short	(.L_77 - .L_76)
	.align		4
.L_76:
        /*0148*/ 	.word	index@(_ZN7cutlass13device_kernelIN5flash11enable_sm90INS1_16FlashAttnFwdSm90INS1_25CollectiveMainloopFwdSm90ILi2EN4cute5tupleIJNS5_1CILi1EEES8_S8_EEENS6_IJNS7_ILi128EEENS7_ILi96EEENS7_ILi192EEEEEELi192ENS_10bfloat16_tEfNS_4arch4Sm90ELb0ELb1ELb1ELb1ELb0ELb1ELb0ELb1ELb1ELb1ELb0ELb0EEENS1_21CollectiveEpilogueFwdINS6_IJSA_SC_SB_EEES9_SE_SG_Li256ELb1ELb1ELb0ELb0EEENS1_36VarlenDynamicPersistentTileSchedulerILi128ELi96ELi256ELi128ELb0ELb1ELb1ELb1ELb0ELb1EEEEEEEEEvNT_6ParamsE)
        /*014c*/ 	.word	0x00000330


	//----- nvinfo : EIATTR_MIN_STACK_SIZE
	.align		4
.L_77:
        /*0150*/ 	.byte	0x04, 0x12
        /*0152*/ 	.short	(.L_79 - .L_78)
	.align		4
.L_78:
        /*0154*/ 	.word	index@(_ZN7cutlass13device_kernelIN5flash11enable_sm90INS1_16FlashAttnFwdSm90INS1_25CollectiveMainloopFwdSm90ILi2EN4cute5tupleIJNS5_1CILi1EEES8_S8_EEENS6_IJNS7_ILi128EEENS7_ILi112EEENS7_ILi192EEEEEELi192ENS_10bfloat16_tEfNS_4arch4Sm90ELb1ELb0ELb1ELb0ELb0ELb0ELb0ELb1ELb1ELb1ELb0ELb0EEENS1_21CollectiveEpilogueFwdINS6_IJSA_SC_SB_EEES9_SE_SG_Li256ELb0ELb1ELb0ELb0EEENS1_30DynamicPersistentTileSchedulerILi256ELi128ELb0ELb1ELb1EEEEEEEEEvNT_6ParamsE)
        /*0158*/ 	.word	0x00000038


	//----- nvinfo : EIATTR_MIN_STACK_SIZE
	.align		4
.L_79:
        /*015c*/ 	.byte	0x04, 0x12
        /*015e*/ 	.short	(.L_81 - .L_80)
	.align		4
.L_80:
        /*0160*/ 	.word	index@(_ZN7cutlass13device_kernelIN5flash11enable_sm90INS1_16FlashAttnFwdSm90INS1_25CollectiveMainloopFwdSm90ILi2EN4cute5tupleIJNS5_1CILi1EEES8_S8_EEENS6_IJNS7_ILi128EEENS7_ILi112EEENS7_ILi192EEEEEELi192ENS_10bfloat16_tEfNS_4arch4Sm90ELb1ELb0ELb1ELb1ELb0ELb0ELb0ELb1ELb1ELb1ELb0ELb0EEENS1_21CollectiveEpilogueFwdINS6_IJSA_SC_SB_EEES9_SE_SG_Li256ELb1ELb1ELb0ELb0EEENS1_36VarlenDynamicPersistentTileSchedulerILi128ELi112ELi256ELi128ELb0ELb1ELb1ELb1ELb1ELb1EEEEEEEEEvNT_6ParamsE)
        /*0164*/ 	.word	0x00000058


	//----- nvinfo : EIATTR_MIN_STACK_SIZE
	.align		4
.L_81:
        /*0168*/ 	.byte	0x04, 0x12
        /*016a*/ 	.short	(.L_83 - .L_82)
	.align		4
.L_82:
        /*016c*/ 	.word	index@(_ZN7cutlass13device_kernelIN5flash11enable_sm90INS1_16FlashAttnFwdSm90INS1_25CollectiveMainloopFwdSm90ILi2EN4cute5tupleIJNS5_1CILi1EEES8_S8_EEENS6_IJNS7_ILi128EEENS7_ILi112EEENS7_ILi192EEEEEELi192ENS_10bfloat16_tEfNS_4arch4Sm90ELb1ELb0ELb1ELb1ELb0ELb1ELb0ELb1ELb1ELb1ELb0ELb0EEENS1_21CollectiveEpilogueFwdINS6_IJSA_SC_SB_EEES9_SE_SG_Li256ELb1ELb1ELb0ELb0EEENS1_36VarlenDynamicPersistentTileSchedulerILi128ELi112ELi256ELi128ELb0ELb1ELb1ELb1ELb1ELb1EEEEEEEEEvNT_6ParamsE)
        /*0170*/ 	.word	0x000000b0
.L_83:


//--------------------- .nv.compat                --------------------------
	.section	.nv.compat,"",@"SHT_CUDA_COMPAT_INFO"
	.align	4
        /*0000*/ 	.byte	0x02, 0x09, 0x01, 0x00, 0x02, 0x02, 0x04, 0x00, 0x02, 0x05, 0x05, 0x00, 0x03, 0x07, 0x01, 0x01
        /*0010*/ 	.byte	0x02, 0x03, 0x01, 0x00, 0x02, 0x06, 0x01, 0x00, 0x04, 0x0b, 0x08, 0x00, 0x00, 0x00, 0x00, 0x00
        /*0020*/ 	.byte	0x00, 0x00, 0x00, 0x00


//--------------------- .nv.info._ZN7cutlass13device_kernelIN5flash11enable_sm90INS1_16FlashAttnFwdSm90INS1_25CollectiveMainloopFwdSm90ILi2EN4cute5tupleIJNS5_1CILi1EEES8_S8_EEENS6_IJNS7_ILi128EEENS7_ILi112EEENS7_ILi192EEEEEELi192ENS_10bfloat16_tEfNS_4arch4Sm90ELb0ELb0ELb1ELb0ELb0ELb0ELb0ELb1ELb1ELb1ELb0ELb0EEENS1_21CollectiveEpilogueFwdINS6_IJSA_SC_SB_EEES9_SE_SG_Li256ELb0ELb1ELb0ELb0EEENS1_29StaticPersistentTileSchedulerILb0EEEEEEEEEvNT_6ParamsE --------------------------
	.section	.nv.info._ZN7cutlass13device_kernelIN5flash11enable_sm90INS1_16FlashAttnFwdSm90INS1_25CollectiveMainloopFwdSm90ILi2EN4cute5tupleIJNS5_1CILi1EEES8_S8_EEENS6_IJNS7_ILi128EEENS7_ILi112EEENS7_ILi192EEEEEELi192ENS_10bfloat16_tEfNS_4arch4Sm90ELb0ELb0ELb1ELb0ELb0ELb0ELb0ELb1ELb1ELb1ELb0ELb0EEENS1_21CollectiveEpilogueFwdINS6_IJSA_SC_SB_EEES9_SE_SG_Li256ELb0ELb1ELb0ELb0EEENS1_29StaticPersistentTileSchedulerILb0EEEEEEEEEvNT_6ParamsE,"",@"SHT_CUDA_INFO"
	.sectionflags	@""
	.align	4


	//----- nvinfo : EIATTR_CUDA_API_VERSION
	.align		4
        /*0000*/ 	.byte	0x04, 0x37
        /*0002*/ 	.short	(.L_85 - .L_84)
.L_84:
        /*0004*/ 	.word	0x00000082


	//----- nvinfo : EIATTR_KPARAM_INFO
	.align		4
.L_85:
        /*0008*/ 	.byte	0x04, 0x17
        /*000a*/ 	.short	(.L_87 - .L_86)
.L_86:
        /*000c*/ 	.word	0x00000000
        /*0010*/ 	.short	0x0000
        /*0012*/ 	.short	0x0070
        /*0014*/ 	.byte	0x00, 0xf0, 0x01, 0x28


	//----- nvinfo : EIATTR_SPARSE_MMA_MASK
	.align		4
.L_87:
        /*0018*/ 	.byte	0x03, 0x50
        /*001a*/ 	.short	0x0000


	//----- nvinfo : EIATTR_MAXREG_COUNT
	.align		4
        /*001c*/ 	.byte	0x03, 0x1b
        /*001e*/ 	.short	0x00a8


	//----- nvinfo : EIATTR_NUM_BARRIERS
	.align		4
        /*0020*/ 	.byte	0x02, 0x4c
        /*0022*/ 	.byte	0x09
	.zero		1


	//----- nvinfo : EIATTR_EXTERNS
	.align		4
        /*0024*/ 	.byte	0x04, 0x0f
        /*0026*/ 	.short	(.L_89 - .L_88)


	//   ....[0]....
	.align		4
.L_88:
        /*0028*/ 	.word	index@(__assertfail)


	//----- nvinfo : EIATTR_ANNOTATIONS
	.align		4
.L_89:
        /*002c*/ 	.byte	0x04, 0x55
        /*002e*/ 	.short	(.L_91 - .L_90)


	//   ....[0]....
.L_90:
        /*0030*/ 	.word	0x00000001
        /*0034*/ 	.byte	0x30, 0x09, 0x00, 0x00, 0x01, 0x00, 0x00, 0x00, 0xf0, 0x09, 0x00, 0x00, 0x01, 0x00, 0x00, 0x00
        /* <DEDUP_REMOVED lines=30> */
        /*0224*/ 	.byte	0x20, 0x0f, 0x01, 0x00


	//----- nvinfo : EIATTR_MERCURY_ISA_VERSION
	.align		4
.L_91:
        /*0228*/ 	.byte	0x03, 0x5f
        /*022a*/ 	.short	0x0101


	//----- nvinfo : EIATTR_INT_WARP_WIDE_INSTR_OFFSETS
	.align		4
        /*022c*/ 	.byte	0x04, 0x31
        /*022e*/ 	.short	(.L_93 - .L_92)


	//   ....[0]....
.L_92:
        /*0230*/ 	.word	0x00000120


	//   ....[1]....
        /*0234*/ 	.word	0x00000160


	//   ....[2]....
        /*0238*/ 	.word	0x00000220


	//----- nvinfo : EIATTR_COOP_GROUP_MASK_REGIDS
	.align		4
.L_93:
        /*023c*/ 	.byte	0x04, 0x29
        /*023e*/ 	.short	(.L_95 - .L_94)


	//   ....[0]....
.L_94:
        /*0240*/ 	.word	0xffffffff


	//   ....[1]....
        /*0244*/ 	.word	0xffffffff


	//   ....[2]....
        /*0248*/ 	.word	0xffffffff


	//   ....[3]....
        /*024c*/ 	.word	0xffffffff


	//   ....[4]....
        /*0250*/ 	.word	0xffffffff


	//   ....[5]....
        /*0254*/ 	.word	0xffffffff


	//   ....[6]....
        /*0258*/ 	.word	0xffffffff


	//   ....[7]....
        /*025c*/ 	.word	0xffffffff


	//   ....[8]....
        /*0260*/ 	.word	0xffffffff


	//   ....[9]....
        /*0264*/ 	.word	0xffffffff


	//   ....[10]....
        /*0268*/ 	.word	0xffffffff


	//   ....[11]....
        /*026c*/ 	.word	0xffffffff


	//   ....[12]....
        /*0270*/ 	.word	0xffffffff


	//   ....[13]....
        /*0274*/ 	.word	0xffffffff


	//   ....[14]....
        /*0278*/ 	.word	0xffffffff


	//   ....[15]....
        /*027c*/ 	.word	0xffffffff


	//   ....[16]....
        /*0280*/ 	.word	0xffffffff


	//   ....[17]....
        /*0284*/ 	.word	0xffffffff


	//   ....[18]....
        /*0288*/ 	.word	0xffffffff


	//   ....[19]....
        /*028c*/ 	.word	0xffffffff


	//   ....[20]....
        /*0290*/ 	.word	0xffffffff


	//   ....[21]....
        /*0294*/ 	.word	0xffffffff


	//   ....[22]....
        /*0298*/ 	.word	0xffffffff


	//   ....[23]....
        /*029c*/ 	.word	0xffffffff


	//   ....[24]....
        /*02a0*/ 	.word	0xffffffff


	//   ....[25]....
        /*02a4*/ 	.word	0xffffffff


	//   ....[26]....
        /*02a8*/ 	.word	0xffffffff


	//   ....[27]....
        /*02ac*/ 	.word	0xffffffff


	//   ....[28]....
        /*02b0*/ 	.word	0xffffffff


	//   ....[29]....
        /*02b4*/ 	.word	0xffffffff


	//   ....[30]....
        /*02b8*/ 	.word	0xffffffff


	//   ....[31]....
        /*02bc*/ 	.word	0xffffffff


	//   ....[32]....
        /*02c0*/ 	.word	0xffffffff


	//   ....[33]....
        /*02c4*/ 	.word	0xffffffff


	//   ....[34]....
        /*02c8*/ 	.word	0xffffffff


	//   ....[35]....
        /*02cc*/ 	.word	0xffffffff


	//   ....[36]....
        /*02d0*/ 	.word	0xffffffff


	//   ....[37]....
        /*02d4*/ 	.word	0xffffffff


	//   ....[38]....
        /*02d8*/ 	.word	0xffffffff


	//   ....[39]....
        /*02dc*/ 	.word	0xffffffff


	//   ....[40]....
        /*02e0*/ 	.word	0xffffffff


	//   ....[41]....
        /*02e4*/ 	.word	0xffffffff


	//   ....[42]....
        /*02e8*/ 	.word	0xffffffff


	//   ....[43]....
        /*02ec*/ 	.word	0xffffffff


	//   ....[44]....
        /*02f0*/ 	.word	0xffffffff


	//   ....[45]....
        /*02f4*/ 	.word	0xffffffff


	//   ....[46]....
        /*02f8*/ 	.word	0xffffffff


	//   ....[47]....
        /*02fc*/ 	.word	0xffffffff


	//   ....[48]....
        /*0300*/ 	.word	0xffffffff


	//   ....[49]....
        /*0304*/ 	.word	0xffffffff


	//   ....[50]....
        /*0308*/ 	.word	0x0500000f


	//   ....[51]....
        /*030c*/ 	.word	0x0500000f


	//   ....[52]....
        /*0310*/ 	.word	0x0500000f


	//   ....[53]....
        /*0314*/ 	.word	0x0500000f


	//   ....[54]....
        /*0318*/ 	.word	0x0500000f


	//   ....[55]....
        /*031c*/ 	.word	0x0500000f


	//   ....[56]....
        /*0320*/ 	.word	0x0500000f


	//   ....[57]....
        /*0324*/ 	.word	0x0500000f


	//   ....[58]....
        /*0328*/ 	.word	0x0500000f


	//   ....[59]....
        /*032c*/ 	.word	0x0500000f


	//   ....[60]....
        /*0330*/ 	.word	0x0500000f


	//   ....[61]....
        /*0334*/ 	.word	0x0500000f


	//   ....[62]....
        /*0338*/ 	.word	0x0500000f


	//   ....[63]....
        /*033c*/ 	.word	0x0500000f


	//   ....[64]....
        /*0340*/ 	.word	0x0500000f


	//   ....[65]....
        /*0344*/ 	.word	0x0500000f


	//   ....[66]....
        /*0348*/ 	.word	0x0500000f


	//   ....[67]....
        /*034c*/ 	.word	0x0500000f


	//----- nvinfo : EIATTR_COOP_GROUP_INSTR_OFFSETS
	.align		4
.L_95:
        /*0350*/ 	.byte	0x04, 0x28
        /*0352*/ 	.short	(.L_97 - .L_96)


	//   ....[0]....
.L_96:
        /*0354*/ 	.word	0x00000060


	//   ....[1]....
        /*0358*/ 	.word	0x00000130


	//   ....[2]....
        /*035c*/ 	.word	0x00000230


	//   ....[3]....
        /*0360*/ 	.word	0x000003a0


	//   ....[4]....
        /*0364*/ 	.word	0x00000500


	//   ....[5]....
        /*0368*/ 	.word	0x00000620


	//   ....[6]....
        /*036c*/ 	.word	0x00000780


	//   ....[7]....
        /*0370*/ 	.word	0x00000d90


	//   ....[8]....
        /*0374*/ 	.word	0x00004780


	//   ....[9]....
        /*0378*/ 	.word	0x00004860


	//   ....[10]....
        /*037c*/ 	.word	0x00004ad0


	//   ....[11]....
        /*0380*/ 	.word	0x00004c50


	//   ....[12]....
        /*0384*/ 	.word	0x00009000


	//   ....[13]....
        /*0388*/ 	.word	0x00009030


	//   ....[14]....
        /*038c*/ 	.word	0x00009410


	//   ....[15]....
        /*0390*/ 	.word	0x00009490


	//   ....[16]....
        /*0394*/ 	.word	0x0000a700


	//   ....[17]....
        /*0398*/ 	.word	0x0000a740


	//   ....[18]....
        /*039c*/ 	.word	0x0000a840


	//   ....[19]....
        /*03a0*/ 	.word	0x0000a850


	//   ....[20]....
        /*03a4*/ 	.word	0x0000bf70


	//   ....[21]....
        /*03a8*/ 	.word	0x0000bfe0


	//   ....[22]....
        /*03ac*/ 	.word	0x0000c010


	//   ....[23]....
        /*03b0*/ 	.word	0x0000c070


	//   ....[24]....
        /*03b4*/ 	.word	0x0000c540


	//   ....[25]....
        /*03b8*/ 	.word	0x0000c580


	//   ....[26]....
        /*03bc*/ 	.word	0x0000c680


	//   ....[27]....
        /*03c0*/ 	.word	0x0000c6a0


	//   ....[28]....
        /*03c4*/ 	.word	0x0000c790


	//   ....[29]....
        /*03c8*/ 	.word	0x0000c7b0


	//   ....[30]....
        /*03cc*/ 	.word	0x0000c8b0


	//   ....[31]....
        /*03d0*/ 	.word	0x0000c8f0


	//   ....[32]....
        /*03d4*/ 	.word	0x0000d340


	//   ....[33]....
        /*03d8*/ 	.word	0x0000ddb0


	//   ....[34]....
        /*03dc*/ 	.word	0x0000ddc0


	//   ....[35]....
        /*03e0*/ 	.word	0x0000de20


	//   ....[36]....
        /*03e4*/ 	.word	0x0000de60


	//   ....[37]....
        /*03e8*/ 	.word	0x0000df30


	//   ....[38]....
        /*03ec*/ 	.word	0x0000df90


	//   ....[39]....
        /*03f0*/ 	.word	0x0000e030


	//   ....[40]....
        /*03f4*/ 	.word	0x0000e040


	//   ....[41]....
        /*03f8*/ 	.word	0x0000e0d0


	//   ....[42]....
        /*03fc*/ 	.word	0x0000e0e0


	//   ....[43]....
        /*0400*/ 	.word	0x0000e170


	//   ....[44]....
        /*0404*/ 	.word	0x0000e180


	//   ....[45]....
        /*0408*/ 	.word	0x0000e210


	//   ....[46]....
        /*040c*/ 	.word	0x0000e220


	//   ....[47]....
        /*0410*/ 	.word	0x0000e230


	//   ....[48]....
        /*0414*/ 	.word	0x0000e270


	//   ....[49]....
        /*0418*/ 	.word	0x00010e50


	//   ....[50]....
        /*041c*/ 	.word	0x00011340


	//   ....[51]....
        /*0420*/ 	.word	0x000114b0


	//   ....[52]....
        /*0424*/ 	.word	0x00011500


	//   ....[53]....
        /*0428*/ 	.word	0x000115e0


	//   ....[54]....
        /*042c*/ 	.word	0x00011670


	//   ....[55]....
        /*0430*/ 	.word	0x00011770


	//   ....[56]....
        /*0434*/ 	.word	0x00011890


	//   ....[57]....
        /*0438*/ 	.word	0x00011910


	//   ....[58]....
        /*043c*/ 	.word	0x00011a40


	//   ....[59]....
        /*0440*/ 	.word	0x00011ac0


	//   ....[60]....
        /*0444*/ 	.word	0x00011bc0


	//   ....[61]....
        /*0448*/ 	.word	0x00011c20


	//   ....[62]....
        /*044c*/ 	.word	0x00011d20


	//   ....[63]....
        /*0450*/ 	.word	0x00011d80


	//   ....[64]....
        /*0454*/ 	.word	0x00011e70


	//   ....[65]....
        /*0458*/ 	.word	0x00011ed0


	//   ....[66]....
        /*045c*/ 	.word	0x00011fa0


	//   ....[67]....
        /*0460*/ 	.word	0x00012380


	//----- nvinfo : EIATTR_REG_RECONFIG
	.align		4
.L_97:
        /*0464*/ 	.byte	0x01, 0x54
	.zero		2


	//----- nvinfo : EIATTR_SYSCALL_OFFSETS
	.align		4
        /*0468*/ 	.byte	0x04, 0x46
        /*046a*/ 	.short	(.L_99 - .L_98)


	//   ....[0]....
.L_98:
        /*046c*/ 	.word	0x00001150


	//   ....[1]....
        /*0470*/ 	.word	0x0000cfa0


	//   ....[2]....
        /*0474*/ 	.word	0x0000d0e0


	//   ....[3]....
        /*0478*/ 	.word	0x0000d1d0


	//   ....[4]....
        /*047c*/ 	.word	0x0000d980


	//----- nvinfo : EIATTR_MBARRIER_INSTR_OFFSETS
	.align		4
.L_99:
        /*0480*/ 	.byte	0x04, 0x39
        /*0482*/ 	.short	(.L_101 - .L_100)


	//   ....[0]....
.L_100:
        /*0484*/ 	.word	0x00000250
        /*0488*/ 	.word	0x000000ff
        /*048c*/ 	.word	0x00036800
        /*0490*/ 	.short	0x0100
        /*0492*/ 	.byte	0x08
	.zero		1


	//   ....[1]....
        /*0494*/ 	.word	0x00000260
        /*0498*/ 	.word	0x000000ff
        /*049c*/ 	.word	0x00036820
        /*04a0*/ 	.short	0x0100
        /*04a2*/ 	.byte	0x08
	.zero		1


	//   ....[2]....
        /*04a4*/ 	.word	0x00000350
        /*04a8*/ 	.word	0x000000ff
        /*04ac*/ 	.word	0x00036830
        /*04b0*/ 	.short	0x0100
        /*04b2*/ 	.byte	0x08
	.zero		1


	//   ....[3]....
        /*04b4*/ 	.word	0x00000360
        /*04b8*/ 	.word	0x000000ff
        /*04bc*/ 	.word	0x00036840
        /*04c0*/ 	.short	0x0100
        /*04c2*/ 	.byte	0x08
	.zero		1


	//   ....[4]....
        /*04c4*/ 	.word	0x00000370
        /*04c8*/ 	.word	0x000000ff
        /*04cc*/ 	.word	0x00036838
        /*04d0*/ 	.short	0x0100
        /*04d2*/ 	.byte	0x08
	.zero		1


	//   ....[5]....
        /*04d4*/ 	.word	0x00000380
        /*04d8*/ 	.word	0x000000ff
        /*04dc*/ 	.word	0x00036848
        /*04e0*/ 	.short	0x0100
        /*04e2*/ 	.byte	0x08
	.zero		1


	//   ....[6]....
        /*04e4*/ 	.word	0x000004b0
        /*04e8*/ 	.word	0x000000ff
        /*04ec*/ 	.word	0x00036850
        /*04f0*/ 	.short	0x0100
        /*04f2*/ 	.byte	0x08
	.zero		1


	//   ....[7]....
        /*04f4*/ 	.word	0x000004c0
        /*04f8*/ 	.word	0x000000ff
        /*04fc*/ 	.word	0x00036860
        /*0500*/ 	.short	0x0100
        /*0502*/ 	.byte	0x08
	.zero		1


	//   ....[8]....
        /*0504*/ 	.word	0x000004d0
        /*0508*/ 	.word	0x000000ff
        /*050c*/ 	.word	0x00036858
        /*0510*/ 	.short	0x0100
        /*0512*/ 	.byte	0x08
	.zero		1


	//   ....[9]....
        /*0514*/ 	.word	0x000004e0
        /*0518*/ 	.word	0x000000ff
        /*051c*/ 	.word	0x00036868
        /*0520*/ 	.short	0x0100
        /*0522*/ 	.byte	0x08
	.zero		1


	//   ....[10]....
        /*0524*/ 	.word	0x000005d0
        /*0528*/ 	.word	0x000000ff
        /*052c*/ 	.word	0x00036870
        /*0530*/ 	.short	0x0100
        /*0532*/ 	.byte	0x06
	.zero		1


	//   ....[11]....
        /*0534*/ 	.word	0x000005e0
        /*0538*/ 	.word	0x000000ff
        /*053c*/ 	.word	0x00036880
        /*0540*/ 	.short	0x0100
        /*0542*/ 	.byte	0x06
	.zero		1


	//   ....[12]....
        /*0544*/ 	.word	0x000005f0
        /*0548*/ 	.word	0x000000ff
        /*054c*/ 	.word	0x00036878
        /*0550*/ 	.short	0x0100
        /*0552*/ 	.byte	0x06
	.zero		1


	//   ....[13]....
        /*0554*/ 	.word	0x00000600
        /*0558*/ 	.word	0x000000ff
        /*055c*/ 	.word	0x00036888
        /*0560*/ 	.short	0x0100
        /*0562*/ 	.byte	0x06
	.zero		1


	//   ....[14]....
        /*0564*/ 	.word	0x00000730
        /*0568*/ 	.word	0x000000ff
        /*056c*/ 	.word	0x00036890
        /*0570*/ 	.short	0x0100
        /*0572*/ 	.byte	0x08
	.zero		1


	//   ....[15]....
        /*0574*/ 	.word	0x00000740
        /*0578*/ 	.word	0x000000ff
        /*057c*/ 	.word	0x000368a0
        /*0580*/ 	.short	0x0100
        /*0582*/ 	.byte	0x08
	.zero		1


	//   ....[16]....
        /*0584*/ 	.word	0x00000750
        /*0588*/ 	.word	0x000000ff
        /*058c*/ 	.word	0x00036898
        /*0590*/ 	.short	0x0100
        /*0592*/ 	.byte	0x08
	.zero		1


	//   ....[17]....
        /*0594*/ 	.word	0x00000760
        /*0598*/ 	.word	0x000000ff
        /*059c*/ 	.word	0x000368a8
        /*05a0*/ 	.short	0x0100
        /*05a2*/ 	.byte	0x08
	.zero		1


	//   ....[18]....
        /*05a4*/ 	.word	0x00000890
        /*05a8*/ 	.word	0x000000ff
        /*05ac*/ 	.word	0x000368b0
        /*05b0*/ 	.short	0x0100
        /*05b2*/ 	.byte	0x08
	.zero		1


	//   ....[19]....
        /*05b4*/ 	.word	0x000008a0
        /*05b8*/ 	.word	0x000000ff
        /*05bc*/ 	.word	0x000368c0
        /*05c0*/ 	.short	0x0100
        /*05c2*/ 	.byte	0x08
	.zero		1


	//   ....[20]....
        /*05c4*/ 	.word	0x000008b0
        /*05c8*/ 	.word	0x000000ff
        /*05cc*/ 	.word	0x000368b8
        /*05d0*/ 	.short	0x0100
        /*05d2*/ 	.byte	0x08
	.zero		1


	//   ....[21]....
        /*05d4*/ 	.word	0x000008c0
        /*05d8*/ 	.word	0x000000ff
        /*05dc*/ 	.word	0x000368c8
        /*05e0*/ 	.short	0x0100
        /*05e2*/ 	.byte	0x08
	.zero		1


	//   ....[22]....
        /*05e4*/ 	.word	0x00001190
        /*05e8*/ 	.word	0x000000ff
        /*05ec*/ 	.word	0x00036800
        /*05f0*/ 	.short	0x010a
        /*05f2*/ 	.byte	0x25
	.zero		1


	//   ....[23]....
        /*05f4*/ 	.word	0x00001210
        /*05f8*/ 	.word	0x00000000
        /*05fc*/ 	.word	0x00036830
        /*0600*/ 	.short	0x010a
        /*0602*/ 	.byte	0x3f
	.zero		1


	//   ....[24]....
        /*0604*/ 	.word	0x00001290
        /*0608*/ 	.word	0x00000000
        /*060c*/ 	.word	0x00036830
        /*0610*/ 	.short	0x010a
        /*0612*/ 	.byte	0x3f
	.zero		1


	//   ....[25]....
        /*0614*/ 	.word	0x00004490
        /*0618*/ 	.word	0x00000000
        /*061c*/ 	.word	0x00000000
        /*0620*/ 	.short	0x0101
        /*0622*/ 	.byte	0x3f
	.zero		1


	//   ....[26]....
        /*0624*/ 	.word	0x00005e50
        /*0628*/ 	.word	0x000000ff
        /*062c*/ 	.word	0x00036830
        /*0630*/ 	.short	0x010a
        /*0632*/ 	.byte	0x07
	.zero		1


	//   ....[27]....
        /*0634*/ 	.word	0x00005e90
        /*0638*/ 	.word	0x000000ff
        /*063c*/ 	.word	0x00036830
        /*0640*/ 	.short	0x010a
        /*0642*/ 	.byte	0x07
	.zero		1


	//   ....[28]....
        /*0644*/ 	.word	0x000083e0
        /*0648*/ 	.word	0x000000ff
        /*064c*/ 	.word	0x00036850
        /*0650*/ 	.short	0x010a
        /*0652*/ 	.byte	0x0a
	.zero		1


	//   ....[29]....
        /*0654*/ 	.word	0x00008420
        /*0658*/ 	.word	0x000000ff
        /*065c*/ 	.word	0x00036850
        /*0660*/ 	.short	0x010a
        /*0662*/ 	.byte	0x0a
	.zero		1


	//   ....[30]....
        /*0664*/ 	.word	0x00009a10
        /*0668*/ 	.word	0x00000092
        /*066c*/ 	.word	0x00000000
        /*0670*/ 	.short	0x0101
        /*0672*/ 	.byte	0x3f
	.zero		1


	//   ....[31]....
        /*0674*/ 	.word	0x00009ac0
        /*0678*/ 	.word	0x00000092
        /*067c*/ 	.word	0x00000000
        /*0680*/ 	.short	0x0101
        /*0682*/ 	.byte	0x3f
	.zero		1


	//   ....[32]....
        /*0684*/ 	.word	0x0000a670
        /*0688*/ 	.word	0x000000ff
        /*068c*/ 	.word	0x00036850
        /*0690*/ 	.short	0x010a
        /*0692*/ 	.byte	0x0c
	.zero		1


	//   ....[33]....
        /*0694*/ 	.word	0x0000a6b0
        /*0698*/ 	.word	0x000000ff
        /*069c*/ 	.word	0x00036850
        /*06a0*/ 	.short	0x010a
        /*06a2*/ 	.byte	0x0c
	.zero		1


	//   ....[34]....
        /*06a4*/ 	.word	0x0000b5a0
        /*06a8*/ 	.word	0x00000096
        /*06ac*/ 	.word	0x00000000
        /*06b0*/ 	.short	0x0101
        /*06b2*/ 	.byte	0x3f
	.zero		1


	//   ....[35]....
        /*06b4*/ 	.word	0x0000c590
        /*06b8*/ 	.word	0x000000ff
        /*06bc*/ 	.word	0x00000000
        /*06c0*/ 	.short	0x0101
        /*06c2*/ 	.byte	0x04
	.zero		1


	//   ....[36]....
        /*06c4*/ 	.word	0x0000d570
        /*06c8*/ 	.word	0x00000000
        /*06cc*/ 	.word	0x00036840
        /*06d0*/ 	.short	0x010a
        /*06d2*/ 	.byte	0x3f
	.zero		1


	//   ....[37]....
        /*06d4*/ 	.word	0x0000e3c0
        /*06d8*/ 	.word	0x000000ff
        /*06dc*/ 	.word	0x00036800
        /*06e0*/ 	.short	0x0107
        /*06e2*/ 	.byte	0x24
	.zero		1


	//   ....[38]....
        /*06e4*/ 	.word	0x0000e430
        /*06e8*/ 	.word	0x000000ff
        /*06ec*/ 	.word	0x00036800
        /*06f0*/ 	.short	0x0101
        /*06f2*/ 	.byte	0x24
	.zero		1


	//   ....[39]....
        /*06f4*/ 	.word	0x0000e460
        /*06f8*/ 	.word	0x000000ff
        /*06fc*/ 	.word	0x00036820
        /*0700*/ 	.short	0x010a
        /*0702*/ 	.byte	0x24
	.zero		1


	//   ....[40]....
        /*0704*/ 	.word	0x0000e790
        /*0708*/ 	.word	0x00000003
        /*070c*/ 	.word	0x00036840
        /*0710*/ 	.short	0x010a
        /*0712*/ 	.byte	0x3f
	.zero		1


	//   ....[41]....
        /*0714*/ 	.word	0x0000ec20
        /*0718*/ 	.word	0x00000003
        /*071c*/ 	.word	0x00000060
        /*0720*/ 	.short	0x010a
        /*0722*/ 	.byte	0x3f
	.zero		1


	//   ....[42]....
        /*0724*/ 	.word	0x0000f370
        /*0728*/ 	.word	0x00000003
        /*072c*/ 	.word	0x00036840
        /*0730*/ 	.short	0x010a
        /*0732*/ 	.byte	0x3f
	.zero		1


	//   ....[43]....
        /*0734*/ 	.word	0x0000f800
        /*0738*/ 	.word	0x00000002
        /*073c*/ 	.word	0x00000060
        /*0740*/ 	.short	0x010a
        /*0742*/ 	.byte	0x3f
	.zero		1


	//   ....[44]....
        /*0744*/ 	.word	0x0000fe90
        /*0748*/ 	.word	0x00000002
        /*074c*/ 	.word	0x00036840
        /*0750*/ 	.short	0x010a
        /*0752*/ 	.byte	0x3f
	.zero		1


	//   ....[45]....
        /*0754*/ 	.word	0x00010320
        /*0758*/ 	.word	0x00000002
        /*075c*/ 	.word	0x00000060
        /*0760*/ 	.short	0x010a
        /*0762*/ 	.byte	0x3f
	.zero		1


	//   ....[46]....
        /*0764*/ 	.word	0x00010860
        /*0768*/ 	.word	0x00000000
        /*076c*/ 	.word	0x00036860
        /*0770*/ 	.short	0x010a
        /*0772*/ 	.byte	0x3f
	.zero		1


	//   ....[47]....
        /*0774*/ 	.word	0x00010dd0
        /*0778*/ 	.word	0x00000000
        /*077c*/ 	.word	0x00036820
        /*0780*/ 	.short	0x010a
        /*0782*/ 	.byte	0x3f
	.zero		1


	//   ....[48]....
        /*0784*/ 	.word	0x00010fa0
        /*0788*/ 	.word	0x00000006
        /*078c*/ 	.word	0x00000000
        /*0790*/ 	.short	0x010a
        /*0792*/ 	.byte	0x3f
	.zero		1


	//   ....[49]....
        /*0794*/ 	.word	0x00010ff0
        /*0798*/ 	.word	0x00000003
        /*079c*/ 	.word	0x00000000
        /*07a0*/ 	.short	0x010a
        /*07a2*/ 	.byte	0x3f
	.zero		1


	//   ....[50]....
        /*07a4*/ 	.word	0x00011050
        /*07a8*/ 	.word	0x00000012
        /*07ac*/ 	.word	0x00000000
        /*07b0*/ 	.short	0x010a
        /*07b2*/ 	.byte	0x3f
	.zero		1


	//   ....[51]....
        /*07b4*/ 	.word	0x00011080
        /*07b8*/ 	.word	0x00000003
        /*07bc*/ 	.word	0x00000000
        /*07c0*/ 	.short	0x010a
        /*07c2*/ 	.byte	0x3f
	.zero		1


	//   ....[52]....
        /*07c4*/ 	.word	0x000110f0
        /*07c8*/ 	.word	0x00000003
        /*07cc*/ 	.word	0x00036800
        /*07d0*/ 	.short	0x010a
        /*07d2*/ 	.byte	0x3f
	.zero		1


	//   ....[53]....
        /*07d4*/ 	.word	0x00011140
        /*07d8*/ 	.word	0x00000000
        /*07dc*/ 	.word	0x00036830
        /*07e0*/ 	.short	0x010a
        /*07e2*/ 	.byte	0x3f
	.zero		1


	//   ....[54]....
        /*07e4*/ 	.word	0x000111a0
        /*07e8*/ 	.word	0x00000008
        /*07ec*/ 	.word	0x00036830
        /*07f0*/ 	.short	0x010a
        /*07f2*/ 	.byte	0x3f
	.zero		1


	//   ....[55]....
        /*07f4*/ 	.word	0x00011200
        /*07f8*/ 	.word	0x00000005
        /*07fc*/ 	.word	0x00036850
        /*0800*/ 	.short	0x010a
        /*0802*/ 	.byte	0x3f
	.zero		1


	//   ....[56]....
        /*0804*/ 	.word	0x00011260
        /*0808*/ 	.word	0x00000009
        /*080c*/ 	.word	0x00036850
        /*0810*/ 	.short	0x010a
        /*0812*/ 	.byte	0x3f
	.zero		1


	//   ....[57]....
        /*0814*/ 	.word	0x00011400
        /*0818*/ 	.word	0x00000000
        /*081c*/ 	.word	0x00036840
        /*0820*/ 	.short	0x010a
        /*0822*/ 	.byte	0x3f
	.zero		1


	//   ....[58]....
        /*0824*/ 	.word	0x00012020
        /*0828*/ 	.word	0x00000009
        /*082c*/ 	.word	0x00036820
        /*0830*/ 	.short	0x010a
        /*0832*/ 	.byte	0x3f
	.zero		1


	//   ....[59]....
        /*0834*/ 	.word	0x00012070
        /*0838*/ 	.word	0x00000003
        /*083c*/ 	.word	0x00036840
        /*0840*/ 	.short	0x010a
        /*0842*/ 	.byte	0x3f
	.zero		1


	//   ....[60]....
        /*0844*/ 	.word	0x000120c0
        /*0848*/ 	.word	0x00000003
        /*084c*/ 	.word	0x00000060
        /*0850*/ 	.short	0x010a
        /*0852*/ 	.byte	0x3f
	.zero		1


	//   ....[61]....
        /*0854*/ 	.word	0x00012110
        /*0858*/ 	.word	0x00000003
        /*085c*/ 	.word	0x00036840
        /*0860*/ 	.short	0x010a
        /*0862*/ 	.byte	0x3f
	.zero		1


	//   ....[62]....
        /*0864*/ 	.word	0x00012160
        /*0868*/ 	.word	0x00000002
        /*086c*/ 	.word	0x00000060
        /*0870*/ 	.short	0x010a
        /*0872*/ 	.byte	0x3f
	.zero		1


	//   ....[63]....
        /*0874*/ 	.word	0x000121b0
        /*0878*/ 	.word	0x00000002
        /*087c*/ 	.word	0x00036840
        /*0880*/ 	.short	0x010a
        /*0882*/ 	.byte	0x3f
	.zero		1


	//   ....[64]....
        /*0884*/ 	.word	0x00012200
        /*0888*/ 	.word	0x00000002
        /*088c*/ 	.word	0x00000060
        /*0890*/ 	.short	0x010a
        /*0892*/ 	.byte	0x3f
	.zero		1


	//   ....[65]....
        /*0894*/ 	.word	0x00012250
        /*0898*/ 	.word	0x00000000
        /*089c*/ 	.word	0x00036860
        /*08a0*/ 	.short	0x010a
        /*08a2*/ 	.byte	0x3f
	.zero		1


	//   ....[66]....
        /*08a4*/ 	.word	0x000122a0
        /*08a8*/ 	.word	0x00000000
        /*08ac*/ 	.word	0x00036820
        /*08b0*/ 	.short	0x010a
        /*08b2*/ 	.byte	0x3f
	.zero		1


	//   ....[67]....
        /*08b4*/ 	.word	0x00012440
        /*08b8*/ 	.word	0x00000006
        /*08bc*/ 	.word	0x00000000
        /*08c0*/ 	.short	0x010a
        /*08c2*/ 	.byte	0x3f
	.zero		1


	//   ....[68]....
        /*08c4*/ 	.word	0x00012490
        /*08c8*/ 	.word	0x00000003
        /*08cc*/ 	.word	0x00000000
        /*08d0*/ 	.short	0x010a
        /*08d2*/ 	.byte	0x3f
	.zero		1


	//   ....[69]....
        /*08d4*/ 	.word	0x000124e0
        /*08d8*/ 	.word	0x00000012
        /*08dc*/ 	.word	0x00000000
        /*08e0*/ 	.short	0x010a
        /*08e2*/ 	.byte	0x3f
	.zero		1


	//----- nvinfo : EIATTR_NUM_MBARRIERS
	.align		4
.L_101:
        /*08e4*/ 	.byte	0x03, 0x38
        /*08e6*/ 	.short	0x0016


	//----- nvinfo : EIATTR_EXIT_INSTR_OFFSETS
	.align		4
        /*08e8*/ 	.byte	0x04, 0x1c
        /*08ea*/ 	.short	(.L_103 - .L_102)


	//   ....[0]....
.L_102:
        /*08ec*/ 	.word	0x000009e0


	//   ....[1]....
        /*08f0*/ 	.word	0x0000ca20


	//   ....[2]....
        /*08f4*/ 	.word	0x000110d0


	//----- nvinfo : EIATTR_MAX_THREADS
	.align		4
.L_103:
        /*08f8*/ 	.byte	0x04, 0x05
        /*08fa*/ 	.short	(.L_105 - .L_104)
.L_104:
        /*08fc*/ 	.word	0x00000180
        /*0900*/ 	.word	0x00000001
        /*0904*/ 	.word	0x00000001


	//----- nvinfo : EIATTR_CRS_STACK_SIZE
	.align		4
.L_105:
        /*0908*/ 	.byte	0x04, 0x1e
        /*090a*/ 	.short	(.L_107 - .L_106)
.L_106:
        /*090c*/ 	.word	0x00000000


	//----- nvinfo : EIATTR_CBANK_PARAM_SIZE
	.align		4
.L_107:
        /*0910*/ 	.byte	0x03, 0x19
        /*0912*/ 	.short	0x0a70


	//----- nvinfo : EIATTR_PARAM_CBANK
	.align		4
        /*0914*/ 	.byte	0x04, 0x0a
        /*0916*/ 	.short	(.L_109 - .L_108)
	.align		4
.L_108:
        /*0918*/ 	.word	index@(.nv.constant0._ZN7cutlass13device_kernelIN5flash11enable_sm90INS1_16FlashAttnFwdSm90INS1_25CollectiveMainloopFwdSm90ILi2EN4cute5tupleIJNS5_1CILi1EEES8_S8_EEENS6_IJNS7_ILi128EEENS7_ILi112EEENS7_ILi192EEEEEELi192ENS_10bfloat16_tEfNS_4arch4Sm90ELb0ELb0ELb1ELb0ELb0ELb0ELb0ELb1ELb1ELb1ELb0ELb0EEENS1_21CollectiveEpilogueFwdINS6_IJSA_SC_SB_EEES9_SE_SG_Li256ELb0ELb1ELb0ELb0EEENS1_29StaticPersistentTileSchedulerILb0EEEEEEEEEvNT_6ParamsE)
        /*091c*/ 	.short	0x0210
        /*091e*/ 	.short	0x0a70


	//----- nvinfo : EIATTR_SW_WAR
	.align		4
.L_109:
        /*0920*/ 	.byte	0x04, 0x36
        /*0922*/ 	.short	(.L_111 - .L_110)
.L_110:
        /*0924*/ 	.word	0x00000008
.L_111:


//--------------------- .nv.info._ZN7cutlass13device_kernelIN5flash11enable_sm90INS1_16FlashAttnFwdSm90INS1_25CollectiveMainloopFwdSm90ILi2EN4cute5tupleIJNS5_1CILi2EEENS7_ILi1EEES9_EEENS6_IJNS7_ILi128EEENS7_ILi112EEENS7_ILi192EEEEEELi192ENS_10bfloat16_tEfNS_4arch4Sm90ELb0ELb0ELb1ELb0ELb0ELb0ELb0ELb1ELb1ELb1ELb0ELb0EEENS1_21CollectiveEpilogueFwdINS6_IJSB_SD_SC_EEESA_SF_SH_Li256ELb0ELb1ELb0ELb0EEENS1_29StaticPersistentTileSchedulerILb0EEEEEEEEEvNT_6ParamsE --------------------------
	.section	.nv.info._ZN7cutlass13device_kernelIN5flash11enable_sm90INS1_16FlashAttnFwdSm90INS1_25CollectiveMainloopFwdSm90ILi2EN4cute5tupleIJNS5_1CILi2EEENS7_ILi1EEES9_EEENS6_IJNS7_ILi128EEENS7_ILi112EEENS7_ILi192EEEEEELi192ENS_10bfloat16_tEfNS_4arch4Sm90ELb0ELb0ELb1ELb0ELb0ELb0ELb0ELb1ELb1ELb1ELb0ELb0EEENS1_21CollectiveEpilogueFwdINS6_IJSB_SD_SC_EEESA_SF_SH_Li256ELb0ELb1ELb0ELb0EEENS1_29StaticPersistentTileSchedulerILb0EEEEEEEEEvNT_6ParamsE,"",@"SHT_CUDA_INFO"
	.sectionflags	@""
	.align	4


	//----- nvinfo : EIATTR_CUDA_API_VERSION
	.align		4
        /*0000*/ 	.byte	0x04, 0x37
        /*0002*/ 	.short	(.L_113 - .L_112)
.L_112:
        /*0004*/ 	.word	0x00000082


	//----- nvinfo : EIATTR_KPARAM_INFO
	.align		4
.L_113:
        /*0008*/ 	.byte	0x04, 0x17
        /*000a*/ 	.short	(.L_115 - .L_114)
.L_114:
        /*000c*/ 	.word	0x00000000
        /*0010*/ 	.short	0x0000
        /*0012*/ 	.short	0x0070
        /*0014*/ 	.byte	0x00, 0xf0, 0x01, 0x28


	//----- nvinfo : EIATTR_SPARSE_MMA_MASK
	.align		4
.L_115:
        /*0018*/ 	.byte	0x03, 0x50
        /*001a*/ 	.short	0x0000


	//----- nvinfo : EIATTR_MAXREG_COUNT
	.align		4
        /*001c*/ 	.byte	0x03, 0x1b
        /*001e*/ 	.short	0x00a8


	//----- nvinfo : EIATTR_NUM_BARRIERS
	.align		4
        /*0020*/ 	.byte	0x02, 0x4c
        /*0022*/ 	.byte	0x09
	.zero		1


	//----- nvinfo : EIATTR_EXTERNS
	.align		4
        /*0024*/ 	.byte	0x04, 0x0f
        /*0026*/ 	.short	(.L_117 - .L_116)


	//   ....[0]....
	.align		4
.L_116:
        /*0028*/ 	.word	index@(__assertfail)


	//----- nvinfo : EIATTR_ANNOTATIONS
	.align		4
.L_117:
        /*002c*/ 	.byte	0x04, 0x55
        /*002e*/ 	.short	(.L_119 - .L_118)


	//   ....[0]....
.L_118:
        /* <DEDUP_REMOVED lines=34> */


	//----- nvinfo : EIATTR_MERCURY_ISA_VERSION
	.align		4
.L_119:
        /*0238*/ 	.byte	0x03, 0x5f
        /*023a*/ 	.short	0x0101


	//----- nvinfo : EIATTR_INT_WARP_WIDE_INSTR_OFFSETS
	.align		4
        /*023c*/ 	.byte	0x04, 0x31
        /*023e*/ 	.short	(.L_121 - .L_120)


	//   ....[0]....
.L_120:
        /*0240*/ 	.word	0x00000120


	//   ....[1]....
        /*0244*/ 	.word	0x000001c0


	//   ....[2]....
        /*0248*/ 	.word	0x00000230


	//----- nvinfo : EIATTR_COOP_GROUP_MASK_REGIDS
	.align		4
.L_121:
        /*024c*/ 	.byte	0x04, 0x29
        /*024e*/ 	.short	(.L_123 - .L_122)


	//   ....[0]....
.L_122:
        /*0250*/ 	.word	0xffffffff


	//   ....[1]....
        /*0254*/ 	.word	0xffffffff


	//   ....[2]....
        /*0258*/ 	.word	0xffffffff


	//   ....[3]....
        /*025c*/ 	.word	0xffffffff


	//   ....[4]....
        /*0260*/ 	.word	0xffffffff


	//   ....[5]....
        /*0264*/ 	.word	0xffffffff


	//   ....[6]....
        /*0268*/ 	.word	0xffffffff


	//   ....[7]....
        /*026c*/ 	.word	0xffffffff


	//   ....[8]....
        /*0270*/ 	.word	0xffffffff


	//   ....[9]....
        /*0274*/ 	.word	0xffffffff


	//   ....[10]....
        /*0278*/ 	.word	0xffffffff


	//   ....[11]....
        /*027c*/ 	.word	0xffffffff


	//   ....[12]....
        /*0280*/ 	.word	0xffffffff


	//   ....[13]....
        /*0284*/ 	.word	0xffffffff


	//   ....[14]....
        /*0288*/ 	.word	0xffffffff


	//   ....[15]....
        /*028c*/ 	.word	0xffffffff


	//   ....[16]....
        /*0290*/ 	.word	0xffffffff


	//   ....[17]....
        /*0294*/ 	.word	0xffffffff


	//   ....[18]....
        /*0298*/ 	.word	0xffffffff


	//   ....[19]....
        /*029c*/ 	.word	0xffffffff


	//   ....[20]....
        /*02a0*/ 	.word	0xffffffff


	//   ....[21]....
        /*02a4*/ 	.word	0xffffffff


	//   ....[22]....
        /*02a8*/ 	.word	0xffffffff


	//   ....[23]....
        /*02ac*/ 	.word	0xffffffff


	//   ....[24]....
        /*02b0*/ 	.word	0xffffffff


	//   ....[25]....
        /*02b4*/ 	.word	0xffffffff


	//   ....[26]....
        /*02b8*/ 	.word	0xffffffff


	//   ....[27]....
        /*02bc*/ 	.word	0xffffffff


	//   ....[28]....
        /*02c0*/ 	.word	0xffffffff


	//   ....[29]....
        /*02c4*/ 	.word	0xffffffff


	//   ....[30]....
        /*02c8*/ 	.word	0xffffffff


	//   ....[31]....
        /*02cc*/ 	.word	0xffffffff


	//   ....[32]....
        /*02d0*/ 	.word	0xffffffff


	//   ....[33]....
        /*02d4*/ 	.word	0xffffffff


	//   ....[34]....
        /*02d8*/ 	.word	0xffffffff


	//   ....[35]....
        /*02dc*/ 	.word	0xffffffff


	//   ....[36]....
        /*02e0*/ 	.word	0xffffffff


	//   ....[37]....
        /*02e4*/ 	.word	0xffffffff


	//   ....[38]....
        /*02e8*/ 	.word	0xffffffff


	//   ....[39]....
        /*02ec*/ 	.word	0xffffffff


	//   ....[40]....
        /*02f0*/ 	.word	0xffffffff


	//   ....[41]....
        /*02f4*/ 	.word	0xffffffff


	//   ....[42]....
        /*02f8*/ 	.word	0xffffffff


	//   ....[43]....
        /*02fc*/ 	.word	0xffffffff


	//   ....[44]....
        /*0300*/ 	.word	0xffffffff


	//   ....[45]....
        /*0304*/ 	.word	0xffffffff


	//   ....[46]....
        /*0308*/ 	.word	0xffffffff


	//   ....[47]....
        /*030c*/ 	.word	0xffffffff


	//   ....[48]....
        /*0310*/ 	.word	0xffffffff


	//   ....[49]....
        /*0314*/ 	.word	0xffffffff


	//   ....[50]....
        /*0318*/ 	.word	0xffffffff


	//   ....[51]....
        /*031c*/ 	.word	0x0500000f


	//   ....[52]....
        /*0320*/ 	.word	0x0500000f


	//   ....[53]....
        /*0324*/ 	.word	0x0500000f


	//   ....[54]....
        /*0328*/ 	.word	0x0500000f


	//   ....[55]....
        /*032c*/ 	.word	0x0500000f


	//   ....[56]....
        /*0330*/ 	.word	0x0500000f


	//   ....[57]....
        /*0334*/ 	.word	0x0500000f


	//   ....[58]....
        /*0338*/ 	.word	0x0500000f


	//   ....[59]....
        /*033c*/ 	.word	0x0500000f


	//   ....[60]....
        /*0340*/ 	.word	0x0500000f


	//   ....[61]....
        /*0344*/ 	.word	0x0500000f


	//   ....[62]....
        /*0348*/ 	.word	0x0500000f


	//   ....[63]....
        /*034c*/ 	.word	0x0500000f


	//   ....[64]....
        /*0350*/ 	.word	0x0500000f


	//   ....[65]....
        /*0354*/ 	.word	0x0500000f


	//   ....[66]....
        /*0358*/ 	.word	0x0500000f


	//   ....[67]....
        /*035c*/ 	.word	0x0500000f


	//   ....[68]....
        /*0360*/ 	.word	0x0500000f


	//----- nvinfo : EIATTR_COOP_GROUP_INSTR_OFFSETS
	.align		4
.L_123:
        /*0364*/ 	.byte	0x04, 0x28
        /*0366*/ 	.short	(.L_125 - .L_124)


	//   ....[0]....
.L_124:
        /*0368*/ 	.word	0x00000060


	//   ....[1]....
        /*036c*/ 	.word	0x00000130


	//   ....[2]....
        /*0370*/ 	.word	0x000001d0


	//   ....[3]....
        /*0374*/ 	.word	0x000003b0


	//   ....[4]....
        /*0378*/ 	.word	0x000005e0


	//   ....[5]....
        /*037c*/ 	.word	0x00000810


	//   ....[6]....
        /*0380*/ 	.word	0x00000aa0


	//   ....[7]....
        /*0384*/ 	.word	0x00000dc0


	//   ....[8]....
        /*0388*/ 	.word	0x000012a0


	//   ....[9]....
        /*038c*/ 	.word	0x00004900


	//   ....[10]....
        /*0390*/ 	.word	0x00004970


	//   ....[11]....
        /*0394*/ 	.word	0x00004ed0


	//   ....[12]....
        /*0398*/ 	.word	0x00004f60


	//   ....[13]....
        /*039c*/ 	.word	0x00009070


	//   ....[14]....
        /*03a0*/ 	.word	0x00009080


	//   ....[15]....
        /*03a4*/ 	.word	0x000090c0


	//   ....[16]....
        /*03a8*/ 	.word	0x000090d0


	//   ....[17]....
        /*03ac*/ 	.word	0x0000a620


	//   ....[18]....
        /*03b0*/ 	.word	0x0000a650


	//   ....[19]....
        /*03b4*/ 	.word	0x0000a700


	//   ....[20]....
        /*03b8*/ 	.word	0x0000a710


	//   ....[21]....
        /*03bc*/ 	.word	0x0000bcb0


	//   ....[22]....
        /*03c0*/ 	.word	0x0000bd50


	//   ....[23]....
        /*03c4*/ 	.word	0x0000bd80


	//   ....[24]....
        /*03c8*/ 	.word	0x0000bde0


	//   ....[25]....
        /*03cc*/ 	.word	0x0000c4d0


	//   ....[26]....
        /*03d0*/ 	.word	0x0000c500


	//   ....[27]....
        /*03d4*/ 	.word	0x0000c610


	//   ....[28]....
        /*03d8*/ 	.word	0x0000c630


	//   ....[29]....
        /*03dc*/ 	.word	0x0000c720


	//   ....[30]....
        /*03e0*/ 	.word	0x0000c740


	//   ....[31]....
        /*03e4*/ 	.word	0x0000c840


	//   ....[32]....
        /*03e8*/ 	.word	0x0000c880


	//   ....[33]....
        /*03ec*/ 	.word	0x0000d3b0


	//   ....[34]....
        /*03f0*/ 	.word	0x0000dee0


	//   ....[35]....
        /*03f4*/ 	.word	0x0000df10


	//   ....[36]....
        /*03f8*/ 	.word	0x0000dff0


	//   ....[37]....
        /*03fc*/ 	.word	0x0000e000


	//   ....[38]....
        /*0400*/ 	.word	0x0000e0a0


	//   ....[39]....
        /*0404*/ 	.word	0x0000e0b0


	//   ....[40]....
        /*0408*/ 	.word	0x0000e150


	//   ....[41]....
        /*040c*/ 	.word	0x0000e160


	//   ....[42]....
        /*0410*/ 	.word	0x0000e200


	//   ....[43]....
        /*0414*/ 	.word	0x0000e210


	//   ....[44]....
        /*0418*/ 	.word	0x0000e2b0


	//   ....[45]....
        /*041c*/ 	.word	0x0000e2c0


	//   ....[46]....
        /*0420*/ 	.word	0x0000e360


	//   ....[47]....
        /*0424*/ 	.word	0x0000e370


	//   ....[48]....
        /*0428*/ 	.word	0x0000e380


	//   ....[49]....
        /*042c*/ 	.word	0x0000e3d0


	//   ....[50]....
        /*0430*/ 	.word	0x000113d0


	//   ....[51]....
        /*0434*/ 	.word	0x000118c0


	//   ....[52]....
        /*0438*/ 	.word	0x00011a30


	//   ....[53]....
        /*043c*/ 	.word	0x00011a90


	//   ....[54]....
        /*0440*/ 	.word	0x00011b50


	//   ....[55]....
        /*0444*/ 	.word	0x00011c60


	//   ....[56]....
        /*0448*/ 	.word	0x00011cc0


	//   ....[57]....
        /*044c*/ 	.word	0x00011dd0


	//   ....[58]....
        /*0450*/ 	.word	0x00011e30


	//   ....[59]....
        /*0454*/ 	.word	0x00011f40


	//   ....[60]....
        /*0458*/ 	.word	0x00011fa0


	//   ....[61]....
        /*045c*/ 	.word	0x000120b0


	//   ....[62]....
        /*0460*/ 	.word	0x00012110


	//   ....[63]....
        /*0464*/ 	.word	0x00012220


	//   ....[64]....
        /*0468*/ 	.word	0x00012280


	//   ....[65]....
        /*046c*/ 	.word	0x00012390


	//   ....[66]....
        /*0470*/ 	.word	0x000123f0


	//   ....[67]....
        /*0474*/ 	.word	0x000124d0


	//   ....[68]....
        /*0478*/ 	.word	0x000128c0


	//----- nvinfo : EIATTR_REG_RECONFIG
	.align		4
.L_125:
        /*047c*/ 	.byte	0x01, 0x54
	.zero		2


	//----- nvinfo : EIATTR_SYSCALL_OFFSETS
	.align		4
        /*0480*/ 	.byte	0x04, 0x46
        /*0482*/ 	.short	(.L_127 - .L_126)


	//   ....[0]....
.L_126:
        /*0484*/ 	.word	0x00001660


	//   ....[1]....
        /*0488*/ 	.word	0x0000cfe0


	//   ....[2]....
        /*048c*/ 	.word	0x0000d120


	//   ....[3]....
        /*0490*/ 	.word	0x0000d210


	//   ....[4]....
        /*0494*/ 	.word	0x0000da90


	//----- nvinfo : EIATTR_MBARRIER_INSTR_OFFSETS
	.align		4
.L_127:
        /*0498*/ 	.byte	0x04, 0x39
        /*049a*/ 	.short	(.L_129 - .L_128)


	//   ....[0]....
.L_128:
        /*049c*/ 	.word	0x00000250
        /*04a0*/ 	.word	0x000000ff
        /*04a4*/ 	.word	0x00036800
        /*04a8*/ 	.short	0x0100
        /*04aa*/ 	.byte	0x08
	.zero		1


	//   ....[1]....
        /*04ac*/ 	.word	0x00000260
        /*04b0*/ 	.word	0x000000ff
        /*04b4*/ 	.word	0x00036820
        /*04b8*/ 	.short	0x0100
        /*04ba*/ 	.byte	0x08
	.zero		1


	//   ....[2]....
        /*04bc*/ 	.word	0x00000350
        /*04c0*/ 	.word	0x000000ff
        /*04c4*/ 	.word	0x00036830
        /*04c8*/ 	.short	0x0100
        /*04ca*/ 	.byte	0x08
	.zero		1


	//   ....[3]....
        /*04cc*/ 	.word	0x00000360
        /*04d0*/ 	.word	0x000000ff
        /*04d4*/ 	.word	0x00036840
        /*04d8*/ 	.short	0x0100
        /*04da*/ 	.byte	0x08
	.zero		1


	//   ....[4]....
        /*04dc*/ 	.word	0x00000370
        /*04e0*/ 	.word	0x000000ff
        /*04e4*/ 	.word	0x00036838
        /*04e8*/ 	.short	0x0100
        /*04ea*/ 	.byte	0x08
	.zero		1


	//   ....[5]....
        /*04ec*/ 	.word	0x00000380
        /*04f0*/ 	.word	0x000000ff
        /*04f4*/ 	.word	0x00036848
        /*04f8*/ 	.short	0x0100
        /*04fa*/ 	.byte	0x08
	.zero		1


	//   ....[6]....
        /*04fc*/ 	.word	0x00000590
        /*0500*/ 	.word	0x000000ff
        /*0504*/ 	.word	0x00036850
        /*0508*/ 	.short	0x0100
        /*050a*/ 	.byte	0x08
	.zero		1


	//   ....[7]....
        /*050c*/ 	.word	0x000005a0
        /*0510*/ 	.word	0x000000ff
        /*0514*/ 	.word	0x00036860
        /*0518*/ 	.short	0x0100
        /*051a*/ 	.byte	0x08
	.zero		1


	//   ....[8]....
        /*051c*/ 	.word	0x000005b0
        /*0520*/ 	.word	0x000000ff
        /*0524*/ 	.word	0x00036858
        /*0528*/ 	.short	0x0100
        /*052a*/ 	.byte	0x08
	.zero		1


	//   ....[9]....
        /*052c*/ 	.word	0x000005c0
        /*0530*/ 	.word	0x000000ff
        /*0534*/ 	.word	0x00036868
        /*0538*/ 	.short	0x0100
        /*053a*/ 	.byte	0x08
	.zero		1


	//   ....[10]....
        /*053c*/ 	.word	0x000007c0
        /*0540*/ 	.word	0x000000ff
        /*0544*/ 	.word	0x00036870
        /*0548*/ 	.short	0x0100
        /*054a*/ 	.byte	0x08
	.zero		1


	//   ....[11]....
        /*054c*/ 	.word	0x000007d0
        /*0550*/ 	.word	0x000000ff
        /*0554*/ 	.word	0x00036880
        /*0558*/ 	.short	0x0100
        /*055a*/ 	.byte	0x08
	.zero		1


	//   ....[12]....
        /*055c*/ 	.word	0x000007e0
        /*0560*/ 	.word	0x000000ff
        /*0564*/ 	.word	0x00036878
        /*0568*/ 	.short	0x0100
        /*056a*/ 	.byte	0x08
	.zero		1


	//   ....[13]....
        /*056c*/ 	.word	0x000007f0
        /*0570*/ 	.word	0x000000ff
        /*0574*/ 	.word	0x00036888
        /*0578*/ 	.short	0x0100
        /*057a*/ 	.byte	0x08
	.zero		1


	//   ....[14]....
        /*057c*/ 	.word	0x00000a50
        /*0580*/ 	.word	0x000000ff
        /*0584*/ 	.word	0x00036890
        /*0588*/ 	.short	0x0100
        /*058a*/ 	.byte	0x08
	.zero		1


	//   ....[15]....
        /*058c*/ 	.word	0x00000a60
        /*0590*/ 	.word	0x000000ff
        /*0594*/ 	.word	0x000368a0
        /*0598*/ 	.short	0x0100
        /*059a*/ 	.byte	0x08
	.zero		1


	//   ....[16]....
        /*059c*/ 	.word	0x00000a70
        /*05a0*/ 	.word	0x000000ff
        /*05a4*/ 	.word	0x00036898
        /*05a8*/ 	.short	0x0100
        /*05aa*/ 	.byte	0x08
	.zero		1


	//   ....[17]....
        /*05ac*/ 	.word	0x00000a80
        /*05b0*/ 	.word	0x000000ff
        /*05b4*/ 	.word	0x000368a8
        /*05b8*/ 	.short	0x0100
        /*05ba*/ 	.byte	0x08
	.zero		1


	//   ....[18]....
        /*05bc*/ 	.word	0x00000d20
        /*05c0*/ 	.word	0x000000ff
        /*05c4*/ 	.word	0x000368b0
        /*05c8*/ 	.short	0x0100
        /*05ca*/ 	.byte	0x08
	.zero		1


	//   ....[19]....
        /*05cc*/ 	.word	0x00000d30
        /*05d0*/ 	.word	0x000000ff
        /*05d4*/ 	.word	0x000368c0
        /*05d8*/ 	.short	0x0100
        /*05da*/ 	.byte	0x08
	.zero		1


	//   ....[20]....
        /*05dc*/ 	.word	0x00000d40
        /*05e0*/ 	.word	0x000000ff
        /*05e4*/ 	.word	0x000368b8
        /*05e8*/ 	.short	0x0100
        /*05ea*/ 	.byte	0x08
	.zero		1


	//   ....[21]....
        /*05ec*/ 	.word	0x00000d50
        /*05f0*/ 	.word	0x000000ff
        /*05f4*/ 	.word	0x000368c8
        /*05f8*/ 	.short	0x0100
        /*05fa*/ 	.byte	0x08
	.zero		1


	//   ....[22]....
        /*05fc*/ 	.word	0x000016a0
        /*0600*/ 	.word	0x000000ff
        /*0604*/ 	.word	0x00036800
        /*0608*/ 	.short	0x010a
        /*060a*/ 	.byte	0x25
	.zero		1


	//   ....[23]....
        /*060c*/ 	.word	0x00001720
        /*0610*/ 	.word	0x00000000
        /*0614*/ 	.word	0x00036830
        /*0618*/ 	.short	0x010a
        /*061a*/ 	.byte	0x3f
	.zero		1


	//   ....[24]....
        /*061c*/ 	.word	0x00001760
        /*0620*/ 	.word	0x00000000
        /*0624*/ 	.word	0x00036830
        /*0628*/ 	.short	0x010a
        /*062a*/ 	.byte	0x3f
	.zero		1


	//   ....[25]....
        /*062c*/ 	.word	0x000054e0
        /*0630*/ 	.word	0x00000003
        /*0634*/ 	.word	0x00000000
        /*0638*/ 	.short	0x0101
        /*063a*/ 	.byte	0x3f
	.zero		1


	//   ....[26]....
        /*063c*/ 	.word	0x00005cf0
        /*0640*/ 	.word	0x000000ff
        /*0644*/ 	.word	0x00036830
        /*0648*/ 	.short	0x010a
        /*064a*/ 	.byte	0x07
	.zero		1


	//   ....[27]....
        /*064c*/ 	.word	0x00005d30
        /*0650*/ 	.word	0x000000ff
        /*0654*/ 	.word	0x00036830
        /*0658*/ 	.short	0x010a
        /*065a*/ 	.byte	0x07
	.zero		1


	//   ....[28]....
        /*065c*/ 	.word	0x00008280
        /*0660*/ 	.word	0x000000ff
        /*0664*/ 	.word	0x00036850
        /*0668*/ 	.short	0x010a
        /*066a*/ 	.byte	0x0a
	.zero		1


	//   ....[29]....
        /*066c*/ 	.word	0x000082c0
        /*0670*/ 	.word	0x000000ff
        /*0674*/ 	.word	0x00036850
        /*0678*/ 	.short	0x010a
        /*067a*/ 	.byte	0x0a
	.zero		1


	//   ....[30]....
        /*067c*/ 	.word	0x00009a70
        /*0680*/ 	.word	0x00000003
        /*0684*/ 	.word	0x00000000
        /*0688*/ 	.short	0x0101
        /*068a*/ 	.byte	0x3f
	.zero		1


	//   ....[31]....
        /*068c*/ 	.word	0x00009d60
        /*0690*/ 	.word	0x0000007a
        /*0694*/ 	.word	0x00000000
        /*0698*/ 	.short	0x0101
        /*069a*/ 	.byte	0x3f
	.zero		1


	//   ....[32]....
        /*069c*/ 	.word	0x0000a570
        /*06a0*/ 	.word	0x000000ff
        /*06a4*/ 	.word	0x00036850
        /*06a8*/ 	.short	0x010a
        /*06aa*/ 	.byte	0x09
	.zero		1


	//   ....[33]....
        /*06ac*/ 	.word	0x0000a5b0
        /*06b0*/ 	.word	0x000000ff
        /*06b4*/ 	.word	0x00036850
        /*06b8*/ 	.short	0x010a
        /*06ba*/ 	.byte	0x09
	.zero		1


	//   ....[34]....
        /*06bc*/ 	.word	0x0000ae60
        /*06c0*/ 	.word	0x0000001a
        /*06c4*/ 	.word	0x00000000
        /*06c8*/ 	.short	0x0101
        /*06ca*/ 	.byte	0x3f
	.zero		1


	//   ....[35]....
        /*06cc*/ 	.word	0x0000c4a0
        /*06d0*/ 	.word	0x000000ff
        /*06d4*/ 	.word	0x00000000
        /*06d8*/ 	.short	0x0101
        /*06da*/ 	.byte	0x05
	.zero		1


	//   ....[36]....
        /*06dc*/ 	.word	0x0000c510
        /*06e0*/ 	.word	0x000000ff
        /*06e4*/ 	.word	0x00000000
        /*06e8*/ 	.short	0x0101
        /*06ea*/ 	.byte	0x04
	.zero		1


	//   ....[37]....
        /*06ec*/ 	.word	0x0000d5c0
        /*06f0*/ 	.word	0x00000002
        /*06f4*/ 	.word	0x00036840
        /*06f8*/ 	.short	0x010a
        /*06fa*/ 	.byte	0x3f
	.zero		1


	//   ....[38]....
        /*06fc*/ 	.word	0x0000e4f0
        /*0700*/ 	.word	0x000000ff
        /*0704*/ 	.word	0x00036800
        /*0708*/ 	.short	0x0107
        /*070a*/ 	.byte	0x24
	.zero		1


	//   ....[39]....
        /*070c*/ 	.word	0x0000e560
        /*0710*/ 	.word	0x000000ff
        /*0714*/ 	.word	0x00036800
        /*0718*/ 	.short	0x0101
        /*071a*/ 	.byte	0x24
	.zero		1


	//   ....[40]....
        /*071c*/ 	.word	0x0000e580
        /*0720*/ 	.word	0x000000ff
        /*0724*/ 	.word	0x00036820
        /*0728*/ 	.short	0x010a
        /*072a*/ 	.byte	0x24
	.zero		1


	//   ....[41]....
        /*072c*/ 	.word	0x0000e890
        /*0730*/ 	.word	0x00000003
        /*0734*/ 	.word	0x00036840
        /*0738*/ 	.short	0x010a
        /*073a*/ 	.byte	0x3f
	.zero		1


	//   ....[42]....
        /*073c*/ 	.word	0x0000ede0
        /*0740*/ 	.word	0x00000002
        /*0744*/ 	.word	0x00036860
        /*0748*/ 	.short	0x010a
        /*074a*/ 	.byte	0x3f
	.zero		1


	//   ....[43]....
        /*074c*/ 	.word	0x0000f5a0
        /*0750*/ 	.word	0x00000003
        /*0754*/ 	.word	0x00036840
        /*0758*/ 	.short	0x010a
        /*075a*/ 	.byte	0x3f
	.zero		1


	//   ....[44]....
        /*075c*/ 	.word	0x0000faf0
        /*0760*/ 	.word	0x00000002
        /*0764*/ 	.word	0x00036860
        /*0768*/ 	.short	0x010a
        /*076a*/ 	.byte	0x3f
	.zero		1


	//   ....[45]....
        /*076c*/ 	.word	0x00010210
        /*0770*/ 	.word	0x00000003
        /*0774*/ 	.word	0x00036840
        /*0778*/ 	.short	0x010a
        /*077a*/ 	.byte	0x3f
	.zero		1


	//   ....[46]....
        /*077c*/ 	.word	0x00010750
        /*0780*/ 	.word	0x00000002
        /*0784*/ 	.word	0x00036860
        /*0788*/ 	.short	0x010a
        /*078a*/ 	.byte	0x3f
	.zero		1


	//   ....[47]....
        /*078c*/ 	.word	0x00010cf0
        /*0790*/ 	.word	0x00000000
        /*0794*/ 	.word	0x00036860
        /*0798*/ 	.short	0x010a
        /*079a*/ 	.byte	0x3f
	.zero		1


	//   ....[48]....
        /*079c*/ 	.word	0x00011350
        /*07a0*/ 	.word	0x00000000
        /*07a4*/ 	.word	0x00036820
        /*07a8*/ 	.short	0x010a
        /*07aa*/ 	.byte	0x3f
	.zero		1


	//   ....[49]....
        /*07ac*/ 	.word	0x00011540
        /*07b0*/ 	.word	0x00000006
        /*07b4*/ 	.word	0x00000000
        /*07b8*/ 	.short	0x010a
        /*07ba*/ 	.byte	0x3f
	.zero		1


	//   ....[50]....
        /*07bc*/ 	.word	0x00011570
        /*07c0*/ 	.word	0x00000007
        /*07c4*/ 	.word	0x00000000
        /*07c8*/ 	.short	0x010a
        /*07ca*/ 	.byte	0x3f
	.zero		1


	//   ....[51]....
        /*07cc*/ 	.word	0x000115d0
        /*07d0*/ 	.word	0x00000004
        /*07d4*/ 	.word	0x00000000
        /*07d8*/ 	.short	0x010a
        /*07da*/ 	.byte	0x3f
	.zero		1


	//   ....[52]....
        /*07dc*/ 	.word	0x00011600
        /*07e0*/ 	.word	0x00000003
        /*07e4*/ 	.word	0x00000000
        /*07e8*/ 	.short	0x010a
        /*07ea*/ 	.byte	0x3f
	.zero		1


	//   ....[53]....
        /*07ec*/ 	.word	0x00011670
        /*07f0*/ 	.word	0x00000003
        /*07f4*/ 	.word	0x00036800
        /*07f8*/ 	.short	0x010a
        /*07fa*/ 	.byte	0x3f
	.zero		1


	//   ....[54]....
        /*07fc*/ 	.word	0x000116c0
        /*0800*/ 	.word	0x00000000
        /*0804*/ 	.word	0x00036830
        /*0808*/ 	.short	0x010a
        /*080a*/ 	.byte	0x3f
	.zero		1


	//   ....[55]....
        /*080c*/ 	.word	0x00011720
        /*0810*/ 	.word	0x00000007
        /*0814*/ 	.word	0x00036830
        /*0818*/ 	.short	0x010a
        /*081a*/ 	.byte	0x3f
	.zero		1


	//   ....[56]....
        /*081c*/ 	.word	0x00011780
        /*0820*/ 	.word	0x00000005
        /*0824*/ 	.word	0x00036850
        /*0828*/ 	.short	0x010a
        /*082a*/ 	.byte	0x3f
	.zero		1


	//   ....[57]....
        /*082c*/ 	.word	0x000117e0
        /*0830*/ 	.word	0x00000005
        /*0834*/ 	.word	0x00036850
        /*0838*/ 	.short	0x010a
        /*083a*/ 	.byte	0x3f
	.zero		1


	//   ....[58]....
        /*083c*/ 	.word	0x00011980
        /*0840*/ 	.word	0x00000002
        /*0844*/ 	.word	0x00036840
        /*0848*/ 	.short	0x010a
        /*084a*/ 	.byte	0x3f
	.zero		1


	//   ....[59]....
        /*084c*/ 	.word	0x00012560
        /*0850*/ 	.word	0x00000002
        /*0854*/ 	.word	0x00036820
        /*0858*/ 	.short	0x010a
        /*085a*/ 	.byte	0x3f
	.zero		1


	//   ....[60]....
        /*085c*/ 	.word	0x000125b0
        /*0860*/ 	.word	0x00000003
        /*0864*/ 	.word	0x00036840
        /*0868*/ 	.short	0x010a
        /*086a*/ 	.byte	0x3f
	.zero		1


	//   ....[61]....
        /*086c*/ 	.word	0x00012600
        /*0870*/ 	.word	0x00000002
        /*0874*/ 	.word	0x00036860
        /*0878*/ 	.short	0x010a
        /*087a*/ 	.byte	0x3f
	.zero		1


	//   ....[62]....
        /*087c*/ 	.word	0x00012650
        /*0880*/ 	.word	0x00000003
        /*0884*/ 	.word	0x00036840
        /*0888*/ 	.short	0x010a
        /*088a*/ 	.byte	0x3f
	.zero		1


	//   ....[63]....
        /*088c*/ 	.word	0x000126a0
        /*0890*/ 	.word	0x00000002
        /*0894*/ 	.word	0x00036860
        /*0898*/ 	.short	0x010a
        /*089a*/ 	.byte	0x3f
	.zero		1


	//   ....[64]....
        /*089c*/ 	.word	0x000126f0
        /*08a0*/ 	.word	0x00000003
        /*08a4*/ 	.word	0x00036840
        /*08a8*/ 	.short	0x010a
        /*08aa*/ 	.byte	0x3f
	.zero		1


	//   ....[65]....
        /*08ac*/ 	.word	0x00012740
        /*08b0*/ 	.word	0x00000002
        /*08b4*/ 	.word	0x00036860
        /*08b8*/ 	.short	0x010a
        /*08ba*/ 	.byte	0x3f
	.zero		1


	//   ....[66]....
        /*08bc*/ 	.word	0x00012790
        /*08c0*/ 	.word	0x00000000
        /*08c4*/ 	.word	0x00036860
        /*08c8*/ 	.short	0x010a
        /*08ca*/ 	.byte	0x3f
	.zero		1


	//   ....[67]....
        /*08cc*/ 	.word	0x000127e0
        /*08d0*/ 	.word	0x00000000
        /*08d4*/ 	.word	0x00036820
        /*08d8*/ 	.short	0x010a
        /*08da*/ 	.byte	0x3f
	.zero		1


	//   ....[68]....
        /*08dc*/ 	.word	0x00012980
        /*08e0*/ 	.word	0x00000006
        /*08e4*/ 	.word	0x00000000
        /*08e8*/ 	.short	0x010a
        /*08ea*/ 	.byte	0x3f
	.zero		1


	//   ....[69]....
        /*08ec*/ 	.word	0x000129d0
        /*08f0*/ 	.word	0x00000007
        /*08f4*/ 	.word	0x00000000
        /*08f8*/ 	.short	0x010a
        /*08fa*/ 	.byte	0x3f
	.zero		1


	//   ....[70]....
        /*08fc*/ 	.word	0x00012a20
        /*0900*/ 	.word	0x00000004
        /*0904*/ 	.word	0x00000000
        /*0908*/ 	.short	0x010a
        /*090a*/ 	.byte	0x3f
	.zero		1


	//----- nvinfo : EIATTR_NUM_MBARRIERS
	.align		4
.L_129:
        /*090c*/ 	.byte	0x03, 0x38
        /*090e*/ 	.short	0x0016


	//----- nvinfo : EIATTR_EXIT_INSTR_OFFSETS
	.align		4
        /*0910*/ 	.byte	0x04, 0x1c
        /*0912*/ 	.short	(.L_131 - .L_130)


	//   ....[0]....
.L_130:
        /*0914*/ 	.word	0x00000ef0


	//   ....[1]....
        /*0918*/ 	.word	0x0000c9b0


	//   ....[2]....
        /*091c*/ 	.word	0x00011650


	//----- nvinfo : EIATTR_MAX_THREADS
	.align		4
.L_131:
        /*0920*/ 	.byte	0x04, 0x05
        /*0922*/ 	.short	(.L_133 - .L_132)
.L_132:
        /*0924*/ 	.word	0x00000180
        /*0928*/ 	.word	0x00000001
        /*092c*/ 	.word	0x00000001


	//----- nvinfo : EIATTR_CRS_STACK_SIZE
	.align		4
.L_133:
        /*0930*/ 	.byte	0x04, 0x1e
        /*0932*/ 	.short	(.L_135 - .L_134)
.L_134:
        /*0934*/ 	.word	0x00000000


	//----- nvinfo : EIATTR_CBANK_PARAM_SIZE
	.align		4
.L_135:
        /*0938*/ 	.byte	0x03, 0x19
        /*093a*/ 	.short	0x0a70


	//----- nvinfo : EIATTR_PARAM_CBANK
	.align		4
        /*093c*/ 	.byte	0x04, 0x0a
        /*093e*/ 	.short	(.L_137 - .L_136)
	.align		4
.L_136:
        /*0940*/ 	.word	index@(.nv.constant0._ZN7cutlass13device_kernelIN5flash11enable_sm90INS1_16FlashAttnFwdSm90INS1_25CollectiveMainloopFwdSm90ILi2EN4cute5tupleIJNS5_1CILi2EEENS7_ILi1EEES9_EEENS6_IJNS7_ILi128EEENS7_ILi112EEENS7_ILi192EEEEEELi192ENS_10bfloat16_tEfNS_4arch4Sm90ELb0ELb0ELb1ELb0ELb0ELb0ELb0ELb1ELb1ELb1ELb0ELb0EEENS1_21CollectiveEpilogueFwdINS6_IJSB_SD_SC_EEESA_SF_SH_Li256ELb0ELb1ELb0ELb0EEENS1_29StaticPersistentTileSchedulerILb0EEEEEEEEEvNT_6ParamsE)
        /*0944*/ 	.short	0x0210
        /*0946*/ 	.short	0x0a70


	//----- nvinfo : EIATTR_SW_WAR
	.align		4
.L_137:
        /*0948*/ 	.byte	0x04, 0x36
        /*094a*/ 	.short	(.L_139 - .L_138)
.L_138:
        /*094c*/ 	.word	0x00000008
.L_139:


//--------------------- .nv.info._ZN7cutlass13device_kernelIN5flash11enable_sm90INS1_16FlashAttnFwdSm90INS1_25CollectiveMainloopFwdSm90ILi2EN4cute5tupleIJNS5_1CILi1EEES8_S8_EEENS6_IJNS7_ILi128EEENS7_ILi112EEENS7_ILi192EEEEEELi192ENS_10bfloat16_tEfNS_4arch4Sm90ELb0ELb0ELb1ELb1ELb0ELb0ELb0ELb1ELb1ELb1ELb0ELb0EEENS1_21CollectiveEpilogueFwdINS6_IJSA_SC_SB_EEES9_SE_SG_Li256ELb1ELb1ELb0ELb0EEENS1_36VarlenDynamicPersistentTileSchedulerILi128ELi112ELi256ELi128ELb0ELb1ELb1ELb0ELb1ELb1EEEEEEEEEvNT_6ParamsE --------------------------
	.section	.nv.info._ZN7cutlass13device_kernelIN5flash11enable_sm90INS1_16FlashAttnFwdSm90INS1_25CollectiveMainloopFwdSm90ILi2EN4cute5tupleIJNS5_1CILi1EEES8_S8_EEENS6_IJNS7_ILi128EEENS7_ILi112EEENS7_ILi192EEEEEELi192ENS_10bfloat16_tEfNS_4arch4Sm90ELb0ELb0ELb1ELb1ELb0ELb0ELb0ELb1ELb1ELb1ELb0ELb0EEENS1_21CollectiveEpilogueFwdINS6_IJSA_SC_SB_EEES9_SE_SG_Li256ELb1ELb1ELb0ELb0EEENS1_36VarlenDynamicPersistentTileSchedulerILi128ELi112ELi256ELi128ELb0ELb1ELb1ELb0ELb1ELb1EEEEEEEEEvNT_6ParamsE,"",@"SHT_CUDA_INFO"
	.sectionflags	@""
	.align	4


	//----- nvinfo : EIATTR_CUDA_API_VERSION
	.align		4
        /*0000*/ 	.byte	0x04, 0x37
        /*0002*/ 	.short	(.L_141 - .L_140)
.L_140:
        /*0004*/ 	.word	0x00000082


	//----- nvinfo : EIATTR_KPARAM_INFO
	.align		4
.L_141:
        /*0008*/ 	.byte	0x04, 0x17
        /*000a*/ 	.short	(.L_143 - .L_142)
.L_142:
        /*000c*/ 	.word	0x00000000
        /*0010*/ 	.short	0x0000
        /*0012*/ 	.short	0x0070
        /*0014*/ 	.byte	0x00, 0xf0, 0x01, 0x2a


	//----- nvinfo : EIATTR_SPARSE_MMA_MASK
	.align		4
.L_143:
        /*0018*/ 	.byte	0x03, 0x50
        /*001a*/ 	.short	0x0000


	//----- nvinfo : EIATTR_MAXREG_COUNT
	.align		4
        /*001c*/ 	.byte	0x03, 0x1b
        /*001e*/ 	.short	0x00a8


	//----- nvinfo : EIATTR_NUM_BARRIERS
	.align		4
        /*0020*/ 	.byte	0x02, 0x4c
        /*0022*/ 	.byte	0x09
	.zero		1


	//----- nvinfo : EIATTR_EXTERNS
	.align		4
        /*0024*/ 	.byte	0x04, 0x0f
        /*0026*/ 	.short	(.L_145 - .L_144)


	//   ....[0]....
	.align		4
.L_144:
        /*0028*/ 	.word	index@(__assertfail)


	//----- nvinfo : EIATTR_ANNOTATIONS
	.align		4
.L_145:
        /*002c*/ 	.byte	0x04, 0x55
        /*002e*/ 	.short	(.L_147 - .L_146)


	//   ....[0]....
.L_146:
        /* <DEDUP_REMOVED lines=79> */


	//----- nvinfo : EIATTR_MERCURY_ISA_VERSION
	.align		4
.L_147:
        /*0508*/ 	.byte	0x03, 0x5f
        /*050a*/ 	.short	0x0101


	//----- nvinfo : EIATTR_UNUSED_LOAD_BYTE_OFFSET
	.align		4
        /*050c*/ 	.byte	0x04, 0x44
        /*050e*/ 	.short	(.L_149 - .L_148)


	//   ....[0]....
.L_148:
        /*0510*/ 	.word	0x000009f0
        /*0514*/ 	.word	0x0000fff0


	//   ....[1]....
        /*0518*/ 	.word	0x0000b680
        /*051c*/ 	.word	0x0000fff0


	//----- nvinfo : EIATTR_INT_WARP_WIDE_INSTR_OFFSETS
	.align		4
.L_149:
        /*0520*/ 	.byte	0x04, 0x31
        /*0522*/ 	.short	(.L_151 - .L_150)


	//   ....[0]....
.L_150:
        /*0524*/ 	.word	0x00000120


	//   ....[1]....
        /*0528*/ 	.word	0x00000160


	//   ....[2]....
        /*052c*/ 	.word	0x00000220


	//   ....[3]....
        /*0530*/ 	.word	0x0000eca0


	//   ....[4]....
        /*0534*/ 	.word	0x0000ed30


	//   ....[5]....
        /*0538*/ 	.word	0x00012ca0


	//   ....[6]....
        /*053c*/ 	.word	0x00012d00


	//----- nvinfo : EIATTR_COOP_GROUP_MASK_REGIDS
	.align		4
.L_151:
        /*0540*/ 	.byte	0x04, 0x29
        /*0542*/ 	.short	(.L_153 - .L_152)


	//   ....[0]....
.L_152:
        /*0544*/ 	.word	0xffffffff


	//   ....[1]....
        /*0548*/ 	.word	0xffffffff


	//   ....[2]....
        /*054c*/ 	.word	0xffffffff


	//   ....[3]....
        /*0550*/ 	.word	0xffffffff


	//   ....[4]....
        /*0554*/ 	.word	0xffffffff


	//   ....[5]....
        /*0558*/ 	.word	0xffffffff


	//   ....[6]....
        /*055c*/ 	.word	0xffffffff


	//   ....[7]....
        /*0560*/ 	.word	0xffffffff


	//   ....[8]....
        /*0564*/ 	.word	0xffffffff


	//   ....[9]....
        /*0568*/ 	.word	0xffffffff


	//   ....[10]....
        /*056c*/ 	.word	0xffffffff


	//   ....[11]....
        /*0570*/ 	.word	0xffffffff


	//   ....[12]....
        /*0574*/ 	.word	0xffffffff


	//   ....[13]....
        /*0578*/ 	.word	0xffffffff


	//   ....[14]....
        /*057c*/ 	.word	0xffffffff


	//   ....[15]....
        /*0580*/ 	.word	0xffffffff


	//   ....[16]....
        /*0584*/ 	.word	0xffffffff


	//   ....[17]....
        /*0588*/ 	.word	0xffffffff


	//   ....[18]....
        /*058c*/ 	.word	0xffffffff


	//   ....[19]....
        /*0590*/ 	.word	0xffffffff


	//   ....[20]....
        /*0594*/ 	.word	0xffffffff


	//   ....[21]....
        /*0598*/ 	.word	0xffffffff


	//   ....[22]....
        /*059c*/ 	.word	0xffffffff


	//   ....[23]....
        /*05a0*/ 	.word	0xffffffff


	//   ....[24]....
        /*05a4*/ 	.word	0xffffffff


	//   ....[25]....
        /*05a8*/ 	.word	0xffffffff


	//   ....[26]....
        /*05ac*/ 	.word	0xffffffff


	//   ....[27]....
        /*05b0*/ 	.word	0xffffffff


	//   ....[28]....
        /*05b4*/ 	.word	0xffffffff


	//   ....[29]....
        /*05b8*/ 	.word	0xffffffff


	//   ....[30]....
        /*05bc*/ 	.word	0xffffffff


	//   ....[31]....
        /*05c0*/ 	.word	0xffffffff


	//   ....[32]....
        /*05c4*/ 	.word	0xffffffff


	//   ....[33]....
        /*05c8*/ 	.word	0xffffffff


	//   ....[34]....
        /*05cc*/ 	.word	0xffffffff


	//   ....[35]....
        /*05d0*/ 	.word	0xffffffff


	//   ....[36]....
        /*05d4*/ 	.word	0xffffffff


	//   ....[37]....
        /*05d8*/ 	.word	0xffffffff


	//   ....[38]....
        /*05dc*/ 	.word	0xffffffff


	//   ....[39]....
        /*05e0*/ 	.word	0xffffffff


	//   ....[40]....
        /*05e4*/ 	.word	0xffffffff


	//   ....[41]....
        /*05e8*/ 	.word	0xffffffff


	//   ....[42]....
        /*05ec*/ 	.word	0xffffffff


	//   ....[43]....
        /*05f0*/ 	.word	0xffffffff


	//   ....[44]....
        /*05f4*/ 	.word	0xffffffff


	//   ....[45]....
        /*05f8*/ 	.word	0xffffffff


	//   ....[46]....
        /*05fc*/ 	.word	0xffffffff


	//   ....[47]....
        /*0600*/ 	.word	0xffffffff


	//   ....[48]....
        /*0604*/ 	.word	0xffffffff


	//   ....[49]....
        /*0608*/ 	.word	0xffffffff


	//   ....[50]....
        /*060c*/ 	.word	0xffffffff


	//   ....[51]....
        /*0610*/ 	.word	0xffffffff


	//   ....[52]....
        /*0614*/ 	.word	0xffffffff


	//   ....[53]....
        /*0618*/ 	.word	0xffffffff


	//   ....[54]....
        /*061c*/ 	.word	0xffffffff


	//   ....[55]....
        /*0620*/ 	.word	0xffffffff


	//   ....[56]....
        /*0624*/ 	.word	0xffffffff


	//   ....[57]....
        /*0628*/ 	.word	0xffffffff


	//   ....[58]....
        /*062c*/ 	.word	0xffffffff


	//   ....[59]....
        /*0630*/ 	.word	0xffffffff


	//   ....[60]....
        /*0634*/ 	.word	0xffffffff


	//   ....[61]....
        /*0638*/ 	.word	0xffffffff


	//   ....[62]....
        /*063c*/ 	.word	0xffffffff


	//   ....[63]....
        /*0640*/ 	.word	0xffffffff


	//   ....[64]....
        /*0644*/ 	.word	0xffffffff


	//   ....[65]....
        /*0648*/ 	.word	0xffffffff


	//   ....[66]....
        /*064c*/ 	.word	0xffffffff


	//   ....[67]....
        /*0650*/ 	.word	0xffffffff


	//   ....[68]....
        /*0654*/ 	.word	0xffffffff


	//   ....[69]....
        /*0658*/ 	.word	0xffffffff


	//   ....[70]....
        /*065c*/ 	.word	0xffffffff


	//   ....[71]....
        /*0660*/ 	.word	0xffffffff


	//   ....[72]....
        /*0664*/ 	.word	0xffffffff


	//   ....[73]....
        /*0668*/ 	.word	0xffffffff


	//   ....[74]....
        /*066c*/ 	.word	0xffffffff


	//   ....[75]....
        /*0670*/ 	.word	0xffffffff


	//   ....[76]....
        /*0674*/ 	.word	0xffffffff


	//   ....[77]....
        /*0678*/ 	.word	0xffffffff


	//   ....[78]....
        /*067c*/ 	.word	0xffffffff


	//   ....[79]....
        /*0680*/ 	.word	0xffffffff


	//   ....[80]....
        /*0684*/ 	.word	0xffffffff


	//   ....[81]....
        /*0688*/ 	.word	0xffffffff


	//   ....[82]....
        /*068c*/ 	.word	0xffffffff


	//   ....[83]....
        /*0690*/ 	.word	0xffffffff


	//   ....[84]....
        /*0694*/ 	.word	0xffffffff


	//   ....[85]....
        /*0698*/ 	.word	0xffffffff


	//   ....[86]....
        /*069c*/ 	.word	0xffffffff


	//   ....[87]....
        /*06a0*/ 	.word	0xffffffff


	//   ....[88]....
        /*06a4*/ 	.word	0xffffffff


	//   ....[89]....
        /*06a8*/ 	.word	0xffffffff


	//   ....[90]....
        /*06ac*/ 	.word	0xffffffff


	//   ....[91]....
        /*06b0*/ 	.word	0x0500000f


	//   ....[92]....
        /*06b4*/ 	.word	0x0500000f


	//   ....[93]....
        /*06b8*/ 	.word	0x0500000f


	//   ....[94]....
        /*06bc*/ 	.word	0x0500000f


	//   ....[95]....
        /*06c0*/ 	.word	0x0500000f


	//   ....[96]....
        /*06c4*/ 	.word	0x0500000f


	//   ....[97]....
        /*06c8*/ 	.word	0x0500000f


	//   ....[98]....
        /*06cc*/ 	.word	0x0500000f


	//   ....[99]....
        /*06d0*/ 	.word	0x0500000f


	//   ....[100]....
        /*06d4*/ 	.word	0x0500000f


	//   ....[101]....
        /*06d8*/ 	.word	0x0500000f


	//   ....[102]....
        /*06dc*/ 	.word	0x0500000f


	//   ....[103]....
        /*06e0*/ 	.word	0x0500000f


	//   ....[104]....
        /*06e4*/ 	.word	0x0500000f


	//   ....[105]....
        /*06e8*/ 	.word	0x0500000f


	//   ....[106]....
        /*06ec*/ 	.word	0x0500000f


	//   ....[107]....
        /*06f0*/ 	.word	0x0500000f


	//   ....[108]....
        /*06f4*/ 	.word	0x0500000f


	//   ....[109]....
        /*06f8*/ 	.word	0x0500000f


	//   ....[110]....
        /*06fc*/ 	.word	0x0500000f


	//   ....[111]....
        /*0700*/ 	.word	0x0500000f


	//   ....[112]....
        /*0704*/ 	.word	0x0500000f


	//   ....[113]....
        /*0708*/ 	.word	0x0500000f


	//   ....[114]....
        /*070c*/ 	.word	0x0500000f


	//   ....[115]....
        /*0710*/ 	.word	0x0500000f


	//   ....[116]....
        /*0714*/ 	.word	0x0500000f


	//   ....[117]....
        /*0718*/ 	.word	0x0500000f


	//   ....[118]....
        /*071c*/ 	.word	0x0500000f


	//   ....[119]....
        /*0720*/ 	.word	0x0500000f


	//   ....[120]....
        /*0724*/ 	.word	0x0500000f


	//   ....[121]....
        /*0728*/ 	.word	0x0500000f


	//   ....[122]....
        /*072c*/ 	.word	0x0500000f


	//   ....[123]....
        /*0730*/ 	.word	0x0500000f


	//   ....[124]....
        /*0734*/ 	.word	0x0500000f


	//   ....[125]....
        /*0738*/ 	.word	0x0500000f


	//----- nvinfo : EIATTR_COOP_GROUP_INSTR_OFFSETS
	.align		4
.L_153:
        /*073c*/ 	.byte	0x04, 0x28
        /*073e*/ 	.short	(.L_155 - .L_154)


	//   ....[0]....
.L_154:
        /*0740*/ 	.word	0x00000060


	//   ....[1]....
        /*0744*/ 	.word	0x00000130


	//   ....[2]....
        /*0748*/ 	.word	0x00000230


	//   ....[3]....
        /*074c*/ 	.word	0x000003a0


	//   ....[4]....
        /*0750*/ 	.word	0x00000500


	//   ....[5]....
        /*0754*/ 	.word	0x00000620


	//   ....[6]....
        /*0758*/ 	.word	0x00000780


	//   ....[7]....
        /*075c*/ 	.word	0x00001400


	//   ....[8]....
        /*0760*/ 	.word	0x00004bf0


	//   ....[9]....
        /*0764*/ 	.word	0x00004c90


	//   ....[10]....
        /*0768*/ 	.word	0x00005030


	//   ....[11]....
        /*076c*/ 	.word	0x000050f0


	//   ....[12]....
        /*0770*/ 	.word	0x00009400


	//   ....[13]....
        /*0774*/ 	.word	0x00009440


	//   ....[14]....
        /*0778*/ 	.word	0x00009860


	//   ....[15]....
        /*077c*/ 	.word	0x00009900


	//   ....[16]....
        /*0780*/ 	.word	0x0000ab00


	//   ....[17]....
        /*0784*/ 	.word	0x0000ab30


	//   ....[18]....
        /*0788*/ 	.word	0x0000ac00


	//   ....[19]....
        /*078c*/ 	.word	0x0000ac20


	//   ....[20]....
        /*0790*/ 	.word	0x0000c3a0


	//   ....[21]....
        /*0794*/ 	.word	0x0000c3e0


	//   ....[22]....
        /*0798*/ 	.word	0x0000c420


	//   ....[23]....
        /*079c*/ 	.word	0x0000c450


	//   ....[24]....
        /*07a0*/ 	.word	0x0000cb40


	//   ....[25]....
        /*07a4*/ 	.word	0x0000cb80


	//   ....[26]....
        /*07a8*/ 	.word	0x0000cc80


	//   ....[27]....
        /*07ac*/ 	.word	0x0000cca0


	//   ....[28]....
        /*07b0*/ 	.word	0x0000cda0


	//   ....[29]....
        /*07b4*/ 	.word	0x0000cdc0


	//   ....[30]....
        /*07b8*/ 	.word	0x0000ced0


	//   ....[31]....
        /*07bc*/ 	.word	0x0000cef0


	//   ....[32]....
        /*07c0*/ 	.word	0x0000d740


	//   ....[33]....
        /*07c4*/ 	.word	0x0000d760


	//   ....[34]....
        /*07c8*/ 	.word	0x0000d860


	//   ....[35]....
        /*07cc*/ 	.word	0x0000d880


	//   ....[36]....
        /*07d0*/ 	.word	0x0000d980


	//   ....[37]....
        /*07d4*/ 	.word	0x0000d9a0


	//   ....[38]....
        /*07d8*/ 	.word	0x0000dab0


	//   ....[39]....
        /*07dc*/ 	.word	0x0000dad0


	//   ....[40]....
        /*07e0*/ 	.word	0x0000dc40


	//   ....[41]....
        /*07e4*/ 	.word	0x0000de20


	//   ....[42]....
        /*07e8*/ 	.word	0x0000de50


	//   ....[43]....
        /*07ec*/ 	.word	0x0000de80


	//   ....[44]....
        /*07f0*/ 	.word	0x0000deb0


	//   ....[45]....
        /*07f4*/ 	.word	0x0000dee0


	//   ....[46]....
        /*07f8*/ 	.word	0x0000df10


	//   ....[47]....
        /*07fc*/ 	.word	0x0000e080


	//   ....[48]....
        /*0800*/ 	.word	0x0000e0b0


	//   ....[49]....
        /*0804*/ 	.word	0x0000e0e0


	//   ....[50]....
        /*0808*/ 	.word	0x0000e110


	//   ....[51]....
        /*080c*/ 	.word	0x0000e140


	//   ....[52]....
        /*0810*/ 	.word	0x0000e170


	//   ....[53]....
        /*0814*/ 	.word	0x0000e210


	//   ....[54]....
        /*0818*/ 	.word	0x0000e240


	//   ....[55]....
        /*081c*/ 	.word	0x0000e2d0


	//   ....[56]....
        /*0820*/ 	.word	0x0000f2b0


	//   ....[57]....
        /*0824*/ 	.word	0x0000ff10


	//   ....[58]....
        /*0828*/ 	.word	0x0000ff30


	//   ....[59]....
        /*082c*/ 	.word	0x0000ff60


	//   ....[60]....
        /*0830*/ 	.word	0x0000ffa0


	//   ....[61]....
        /*0834*/ 	.word	0x00010070


	//   ....[62]....
        /*0838*/ 	.word	0x000100d0


	//   ....[63]....
        /*083c*/ 	.word	0x00010170


	//   ....[64]....
        /*0840*/ 	.word	0x00010180


	//   ....[65]....
        /*0844*/ 	.word	0x00010220


	//   ....[66]....
        /*0848*/ 	.word	0x00010230


	//   ....[67]....
        /*084c*/ 	.word	0x000102d0


	//   ....[68]....
        /*0850*/ 	.word	0x000102e0


	//   ....[69]....
        /*0854*/ 	.word	0x00010360


	//   ....[70]....
        /*0858*/ 	.word	0x00010390


	//   ....[71]....
        /*085c*/ 	.word	0x000103a0


	//   ....[72]....
        /*0860*/ 	.word	0x000103c0


	//   ....[73]....
        /*0864*/ 	.word	0x000134c0


	//   ....[74]....
        /*0868*/ 	.word	0x00013520


	//   ....[75]....
        /*086c*/ 	.word	0x00013550


	//   ....[76]....
        /*0870*/ 	.word	0x00013580


	//   ....[77]....
        /*0874*/ 	.word	0x000135b0


	//   ....[78]....
        /*0878*/ 	.word	0x000135e0


	//   ....[79]....
        /*087c*/ 	.word	0x00013610


	//   ....[80]....
        /*0880*/ 	.word	0x00013620


	//   ....[81]....
        /*0884*/ 	.word	0x000137a0


	//   ....[82]....
        /*0888*/ 	.word	0x000137d0


	//   ....[83]....
        /*088c*/ 	.word	0x00013800


	//   ....[84]....
        /*0890*/ 	.word	0x00013830


	//   ....[85]....
        /*0894*/ 	.word	0x00013860


	//   ....[86]....
        /*0898*/ 	.word	0x00013890


	//   ....[87]....
        /*089c*/ 	.word	0x00013950


	//   ....[88]....
        /*08a0*/ 	.word	0x00013970


	//   ....[89]....
        /*08a4*/ 	.word	0x000139e0


	//   ....[90]....
        /*08a8*/ 	.word	0x00013e70


	//   ....[91]....
        /*08ac*/ 	.word	0x00014340


	//   ....[92]....
        /*08b0*/ 	.word	0x000144c0


	//   ....[93]....
        /*08b4*/ 	.word	0x00014510


	//   ....[94]....
        /*08b8*/ 	.word	0x00014590


	//   ....[95]....
        /*08bc*/ 	.word	0x000145e0


	//   ....[96]....
        /*08c0*/ 	.word	0x00014770


	//   ....[97]....
        /*08c4*/ 	.word	0x00014800


	//   ....[98]....
        /*08c8*/ 	.word	0x000148e0


	//   ....[99]....
        /*08cc*/ 	.word	0x00014a00


	//   ....[100]....
        /*08d0*/ 	.word	0x00014a60


	//   ....[101]....
        /*08d4*/ 	.word	0x00014b70


	//   ....[102]....
        /*08d8*/ 	.word	0x00014bd0


	//   ....[103]....
        /*08dc*/ 	.word	0x00014ce0


	//   ....[104]....
        /*08e0*/ 	.word	0x00014d40


	//   ....[105]....
        /*08e4*/ 	.word	0x00014e40


	//   ....[106]....
        /*08e8*/ 	.word	0x00014ea0


	//   ....[107]....
        /*08ec*/ 	.word	0x00014f80


	//   ....[108]....
        /*08f0*/ 	.word	0x000152f0


	//   ....[109]....
        /*08f4*/ 	.word	0x00015390


	//   ....[110]....
        /*08f8*/ 	.word	0x000154b0


	//   ....[111]....
        /*08fc*/ 	.word	0x00015530


	//   ....[112]....
        /*0900*/ 	.word	0x000155b0


	//   ....[113]....
        /*0904*/ 	.word	0x00015630


	//   ....[114]....
        /*0908*/ 	.word	0x000156b0


	//   ....[115]....
        /*090c*/ 	.word	0x00015740


	//   ....[116]....
        /*0910*/ 	.word	0x000157e0


	//   ....[117]....
        /*0914*/ 	.word	0x00015880


	//   ....[118]....
        /*0918*/ 	.word	0x00015900


	//   ....[119]....
        /*091c*/ 	.word	0x00015980


	//   ....[120]....
        /*0920*/ 	.word	0x00015a00


	//   ....[121]....
        /*0924*/ 	.word	0x00015a90


	//   ....[122]....
        /*0928*/ 	.word	0x00015b10


	//   ....[123]....
        /*092c*/ 	.word	0x00015bb0


	//   ....[124]....
        /*0930*/ 	.word	0x00015c40


	//   ....[125]....
        /*0934*/ 	.word	0x00015d70


	//----- nvinfo : EIATTR_REG_RECONFIG
	.align		4
.L_155:
        /*0938*/ 	.byte	0x01, 0x54
	.zero		2


	//----- nvinfo : EIATTR_SYSCALL_OFFSETS
	.align		4
        /*093c*/ 	.byte	0x04, 0x46
        /*093e*/ 	.short	(.L_157 - .L_156)


	//   ....[0]....
.L_156:
        /*0940*/ 	.word	0x000015e0


	//   ....[1]....
        /*0944*/ 	.word	0x0000eea0


	//   ....[2]....
        /*0948*/ 	.word	0x0000f000


	//   ....[3]....
        /*094c*/ 	.word	0x0000f100


	//   ....[4]....
        /*0950*/ 	.word	0x0000fae0


	//----- nvinfo : EIATTR_MBARRIER_INSTR_OFFSETS
	.align		4
.L_157:
        /*0954*/ 	.byte	0x04, 0x39
        /*0956*/ 	.short	(.L_159 - .L_158)


	//   ....[0]....
.L_158:
        /*0958*/ 	.word	0x00000250
        /*095c*/ 	.word	0x000000ff
        /*0960*/ 	.word	0x00036800
        /*0964*/ 	.short	0x0100
        /*0966*/ 	.byte	0x08
	.zero		1


	//   ....[1]....
        /*0968*/ 	.word	0x00000260
        /*096c*/ 	.word	0x000000ff
        /*0970*/ 	.word	0x00036820
        /*0974*/ 	.short	0x0100
        /*0976*/ 	.byte	0x08
	.zero		1


	//   ....[2]....
        /*0978*/ 	.word	0x00000350
        /*097c*/ 	.word	0x000000ff
        /*0980*/ 	.word	0x00036830
        /*0984*/ 	.short	0x0100
        /*0986*/ 	.byte	0x08
	.zero		1


	//   ....[3]....
        /*0988*/ 	.word	0x00000360
        /*098c*/ 	.word	0x000000ff
        /*0990*/ 	.word	0x00036840
        /*0994*/ 	.short	0x0100
        /*0996*/ 	.byte	0x08
	.zero		1


	//   ....[4]....
        /*0998*/ 	.word	0x00000370
        /*099c*/ 	.word	0x000000ff
        /*09a0*/ 	.word	0x00036838
        /*09a4*/ 	.short	0x0100
        /*09a6*/ 	.byte	0x08
	.zero		1


	//   ....[5]....
        /*09a8*/ 	.word	0x00000380
        /*09ac*/ 	.word	0x000000ff
        /*09b0*/ 	.word	0x00036848
        /*09b4*/ 	.short	0x0100
        /*09b6*/ 	.byte	0x08
	.zero		1


	//   ....[6]....
        /*09b8*/ 	.word	0x000004b0
        /*09bc*/ 	.word	0x000000ff
        /*09c0*/ 	.word	0x00036850
        /*09c4*/ 	.short	0x0100
        /*09c6*/ 	.byte	0x08
	.zero		1


	//   ....[7]....
        /*09c8*/ 	.word	0x000004c0
        /*09cc*/ 	.word	0x000000ff
        /*09d0*/ 	.word	0x00036860
        /*09d4*/ 	.short	0x0100
        /*09d6*/ 	.byte	0x08
	.zero		1


	//   ....[8]....
        /*09d8*/ 	.word	0x000004d0
        /*09dc*/ 	.word	0x000000ff
        /*09e0*/ 	.word	0x00036858
        /*09e4*/ 	.short	0x0100
        /*09e6*/ 	.byte	0x08
	.zero		1


	//   ....[9]....
        /*09e8*/ 	.word	0x000004e0
        /*09ec*/ 	.word	0x000000ff
        /*09f0*/ 	.word	0x00036868
        /*09f4*/ 	.short	0x0100
        /*09f6*/ 	.byte	0x08
	.zero		1


	//   ....[10]....
        /*09f8*/ 	.word	0x000005d0
        /*09fc*/ 	.word	0x000000ff
        /*0a00*/ 	.word	0x00036870
        /*0a04*/ 	.short	0x0100
        /*0a06*/ 	.byte	0x06
	.zero		1


	//   ....[11]....
        /*0a08*/ 	.word	0x000005e0
        /*0a0c*/ 	.word	0x000000ff
        /*0a10*/ 	.word	0x00036880
        /*0a14*/ 	.short	0x0100
        /*0a16*/ 	.byte	0x06
	.zero		1


	//   ....[12]....
        /*0a18*/ 	.word	0x000005f0
        /*0a1c*/ 	.word	0x000000ff
        /*0a20*/ 	.word	0x00036878
        /*0a24*/ 	.short	0x0100
        /*0a26*/ 	.byte	0x06
	.zero		1


	//   ....[13]....
        /*0a28*/ 	.word	0x00000600
        /*0a2c*/ 	.word	0x000000ff
        /*0a30*/ 	.word	0x00036888
        /*0a34*/ 	.short	0x0100
        /*0a36*/ 	.byte	0x06
	.zero		1


	//   ....[14]....
        /*0a38*/ 	.word	0x00000730
        /*0a3c*/ 	.word	0x000000ff
        /*0a40*/ 	.word	0x00036890
        /*0a44*/ 	.short	0x0100
        /*0a46*/ 	.byte	0x08
	.zero		1


	//   ....[15]....
        /*0a48*/ 	.word	0x00000740
        /*0a4c*/ 	.word	0x000000ff
        /*0a50*/ 	.word	0x000368a0
        /*0a54*/ 	.short	0x0100
        /*0a56*/ 	.byte	0x08
	.zero		1


	//   ....[16]....
        /*0a58*/ 	.word	0x00000750
        /*0a5c*/ 	.word	0x000000ff
        /*0a60*/ 	.word	0x00036898
        /*0a64*/ 	.short	0x0100
        /*0a66*/ 	.byte	0x08
	.zero		1


	//   ....[17]....
        /*0a68*/ 	.word	0x00000760
        /*0a6c*/ 	.word	0x000000ff
        /*0a70*/ 	.word	0x000368a8
        /*0a74*/ 	.short	0x0100
        /*0a76*/ 	.byte	0x08
	.zero		1


	//   ....[18]....
        /*0a78*/ 	.word	0x00000890
        /*0a7c*/ 	.word	0x000000ff
        /*0a80*/ 	.word	0x000368b0
        /*0a84*/ 	.short	0x0100
        /*0a86*/ 	.byte	0x08
	.zero		1


	//   ....[19]....
        /*0a88*/ 	.word	0x000008a0
        /*0a8c*/ 	.word	0x000000ff
        /*0a90*/ 	.word	0x000368c0
        /*0a94*/ 	.short	0x0100
        /*0a96*/ 	.byte	0x08
	.zero		1


	//   ....[20]....
        /*0a98*/ 	.word	0x000008b0
        /*0a9c*/ 	.word	0x000000ff
        /*0aa0*/ 	.word	0x000368b8
        /*0aa4*/ 	.short	0x0100
        /*0aa6*/ 	.byte	0x08
	.zero		1


	//   ....[21]....
        /*0aa8*/ 	.word	0x000008c0
        /*0aac*/ 	.word	0x000000ff
        /*0ab0*/ 	.word	0x000368c8
        /*0ab4*/ 	.short	0x0100
        /*0ab6*/ 	.byte	0x08
	.zero		1


	//   ....[22]....
        /*0ab8*/ 	.word	0x00001690
        /*0abc*/ 	.word	0x00000002
        /*0ac0*/ 	.word	0x00036800
        /*0ac4*/ 	.short	0x010a
        /*0ac6*/ 	.byte	0x3f
	.zero		1


	//   ....[23]....
        /*0ac8*/ 	.word	0x00001700
        /*0acc*/ 	.word	0x00000000
        /*0ad0*/ 	.word	0x00036830
        /*0ad4*/ 	.short	0x010a
        /*0ad6*/ 	.byte	0x3f
	.zero		1


	//   ....[24]....
        /*0ad8*/ 	.word	0x00001770
        /*0adc*/ 	.word	0x00000000
        /*0ae0*/ 	.word	0x00036830
        /*0ae4*/ 	.short	0x010a
        /*0ae6*/ 	.byte	0x3f
	.zero		1


	//   ....[25]....
        /*0ae8*/ 	.word	0x00004950
        /*0aec*/ 	.word	0x00000000
        /*0af0*/ 	.word	0x00000000
        /*0af4*/ 	.short	0x0101
        /*0af6*/ 	.byte	0x3f
	.zero		1


	//   ....[26]....
        /*0af8*/ 	.word	0x00006300
        /*0afc*/ 	.word	0x0000000c
        /*0b00*/ 	.word	0x00036830
        /*0b04*/ 	.short	0x010a
        /*0b06*/ 	.byte	0x3f
	.zero		1


	//   ....[27]....
        /*0b08*/ 	.word	0x00006350
        /*0b0c*/ 	.word	0x0000000c
        /*0b10*/ 	.word	0x00036830
        /*0b14*/ 	.short	0x010a
        /*0b16*/ 	.byte	0x3f
	.zero		1


	//   ....[28]....
        /*0b18*/ 	.word	0x00008890
        /*0b1c*/ 	.word	0x0000000e
        /*0b20*/ 	.word	0x00036850
        /*0b24*/ 	.short	0x010a
        /*0b26*/ 	.byte	0x3f
	.zero		1


	//   ....[29]....
        /*0b28*/ 	.word	0x000088d0
        /*0b2c*/ 	.word	0x0000000e
        /*0b30*/ 	.word	0x00036850
        /*0b34*/ 	.short	0x010a
        /*0b36*/ 	.byte	0x3f
	.zero		1


	//   ....[30]....
        /*0b38*/ 	.word	0x00009e20
        /*0b3c*/ 	.word	0x0000000c
        /*0b40*/ 	.word	0x00000000
        /*0b44*/ 	.short	0x0101
        /*0b46*/ 	.byte	0x3f
	.zero		1


	//   ....[31]....
        /*0b48*/ 	.word	0x00009e70
        /*0b4c*/ 	.word	0x0000000c
        /*0b50*/ 	.word	0x00000000
        /*0b54*/ 	.short	0x0101
        /*0b56*/ 	.byte	0x3f
	.zero		1


	//   ....[32]....
        /*0b58*/ 	.word	0x0000aa60
        /*0b5c*/ 	.word	0x0000000d
        /*0b60*/ 	.word	0x00036850
        /*0b64*/ 	.short	0x010a
        /*0b66*/ 	.byte	0x3f
	.zero		1


	//   ....[33]....
        /*0b68*/ 	.word	0x0000aaa0
        /*0b6c*/ 	.word	0x0000000d
        /*0b70*/ 	.word	0x00036850
        /*0b74*/ 	.short	0x010a
        /*0b76*/ 	.byte	0x3f
	.zero		1


	//   ....[34]....
        /*0b78*/ 	.word	0x0000b020
        /*0b7c*/ 	.word	0x0000000b
        /*0b80*/ 	.word	0x00000000
        /*0b84*/ 	.short	0x0101
        /*0b86*/ 	.byte	0x3f
	.zero		1


	//   ....[35]....
        /*0b88*/ 	.word	0x0000cb70
        /*0b8c*/ 	.word	0x00000026
        /*0b90*/ 	.word	0x00000000
        /*0b94*/ 	.short	0x0101
        /*0b96*/ 	.byte	0x3f
	.zero		1


	//   ....[36]....
        /*0b98*/ 	.word	0x0000f530
        /*0b9c*/ 	.word	0x00000000
        /*0ba0*/ 	.word	0x00036840
        /*0ba4*/ 	.short	0x010a
        /*0ba6*/ 	.byte	0x3f
	.zero		1


	//   ....[37]....
        /*0ba8*/ 	.word	0x00010550
        /*0bac*/ 	.word	0x0000000a
        /*0bb0*/ 	.word	0x00036800
        /*0bb4*/ 	.short	0x0107
        /*0bb6*/ 	.byte	0x3f
	.zero		1


	//   ....[38]....
        /*0bb8*/ 	.word	0x00010660
        /*0bbc*/ 	.word	0x00000002
        /*0bc0*/ 	.word	0x00036800
        /*0bc4*/ 	.short	0x0101
        /*0bc6*/ 	.byte	0x3f
	.zero		1


	//   ....[39]....
        /*0bc8*/ 	.word	0x00010680
        /*0bcc*/ 	.word	0x00000002
        /*0bd0*/ 	.word	0x00036820
        /*0bd4*/ 	.short	0x010a
        /*0bd6*/ 	.byte	0x3f
	.zero		1


	//   ....[40]....
        /*0bd8*/ 	.word	0x00010a00
        /*0bdc*/ 	.word	0x00000003
        /*0be0*/ 	.word	0x00036840
        /*0be4*/ 	.short	0x010a
        /*0be6*/ 	.byte	0x3f
	.zero		1


	//   ....[41]....
        /*0be8*/ 	.word	0x00010ec0
        /*0bec*/ 	.word	0x00000003
        /*0bf0*/ 	.word	0x00000060
        /*0bf4*/ 	.short	0x010a
        /*0bf6*/ 	.byte	0x3f
	.zero		1


	//   ....[42]....
        /*0bf8*/ 	.word	0x000116c0
        /*0bfc*/ 	.word	0x00000003
        /*0c00*/ 	.word	0x00036840
        /*0c04*/ 	.short	0x010a
        /*0c06*/ 	.byte	0x3f
	.zero		1


	//   ....[43]....
        /*0c08*/ 	.word	0x00011b80
        /*0c0c*/ 	.word	0x00000002
        /*0c10*/ 	.word	0x00000060
        /*0c14*/ 	.short	0x010a
        /*0c16*/ 	.byte	0x3f
	.zero		1


	//   ....[44]....
        /*0c18*/ 	.word	0x000122a0
        /*0c1c*/ 	.word	0x00000002
        /*0c20*/ 	.word	0x00036840
        /*0c24*/ 	.short	0x010a
        /*0c26*/ 	.byte	0x3f
	.zero		1


	//   ....[45]....
        /*0c28*/ 	.word	0x00012760
        /*0c2c*/ 	.word	0x00000002
        /*0c30*/ 	.word	0x00000060
        /*0c34*/ 	.short	0x010a
        /*0c36*/ 	.byte	0x3f
	.zero		1


	//   ....[46]....
        /*0c38*/ 	.word	0x00012e10
        /*0c3c*/ 	.word	0x00000002
        /*0c40*/ 	.word	0x00036860
        /*0c44*/ 	.short	0x010a
        /*0c46*/ 	.byte	0x3f
	.zero		1


	//   ....[47]....
        /*0c48*/ 	.word	0x00013df0
        /*0c4c*/ 	.word	0x00000000
        /*0c50*/ 	.word	0x00036820
        /*0c54*/ 	.short	0x010a
        /*0c56*/ 	.byte	0x3f
	.zero		1


	//   ....[48]....
        /*0c58*/ 	.word	0x00013fb0
        /*0c5c*/ 	.word	0x00000006
        /*0c60*/ 	.word	0x00000000
        /*0c64*/ 	.short	0x010a
        /*0c66*/ 	.byte	0x3f
	.zero		1


	//   ....[49]....
        /*0c68*/ 	.word	0x00014020
        /*0c6c*/ 	.word	0x00000007
        /*0c70*/ 	.word	0x00000000
        /*0c74*/ 	.short	0x010a
        /*0c76*/ 	.byte	0x3f
	.zero		1


	//   ....[50]....
        /*0c78*/ 	.word	0x00014090
        /*0c7c*/ 	.word	0x00000004
        /*0c80*/ 	.word	0x00000000
        /*0c84*/ 	.short	0x010a
        /*0c86*/ 	.byte	0x3f
	.zero		1


	//   ....[51]....
        /*0c88*/ 	.word	0x000140c0
        /*0c8c*/ 	.word	0x00000003
        /*0c90*/ 	.word	0x00000000
        /*0c94*/ 	.short	0x010a
        /*0c96*/ 	.byte	0x3f
	.zero		1


	//   ....[52]....
        /*0c98*/ 	.word	0x00014120
        /*0c9c*/ 	.word	0x00000002
        /*0ca0*/ 	.word	0x00036800
        /*0ca4*/ 	.short	0x010a
        /*0ca6*/ 	.byte	0x3f
	.zero		1


	//   ....[53]....
        /*0ca8*/ 	.word	0x00014170
        /*0cac*/ 	.word	0x00000000
        /*0cb0*/ 	.word	0x00036830
        /*0cb4*/ 	.short	0x010a
        /*0cb6*/ 	.byte	0x3f
	.zero		1


	//   ....[54]....
        /*0cb8*/ 	.word	0x000141c0
        /*0cbc*/ 	.word	0x0000000c
        /*0cc0*/ 	.word	0x00036830
        /*0cc4*/ 	.short	0x010a
        /*0cc6*/ 	.byte	0x3f
	.zero		1


	//   ....[55]....
        /*0cc8*/ 	.word	0x00014210
        /*0ccc*/ 	.word	0x0000000e
        /*0cd0*/ 	.word	0x00036850
        /*0cd4*/ 	.short	0x010a
        /*0cd6*/ 	.byte	0x3f
	.zero		1


	//   ....[56]....
        /*0cd8*/ 	.word	0x00014260
        /*0cdc*/ 	.word	0x0000000d
        /*0ce0*/ 	.word	0x00036850
        /*0ce4*/ 	.short	0x010a
        /*0ce6*/ 	.byte	0x3f
	.zero		1


	//   ....[57]....
        /*0ce8*/ 	.word	0x00014400
        /*0cec*/ 	.word	0x00000000
        /*0cf0*/ 	.word	0x00036840
        /*0cf4*/ 	.short	0x010a
        /*0cf6*/ 	.byte	0x3f
	.zero		1


	//   ....[58]....
        /*0cf8*/ 	.word	0x00015010
        /*0cfc*/ 	.word	0x00000002
        /*0d00*/ 	.word	0x00036820
        /*0d04*/ 	.short	0x010a
        /*0d06*/ 	.byte	0x3f
	.zero		1


	//   ....[59]....
        /*0d08*/ 	.word	0x00015060
        /*0d0c*/ 	.word	0x00000003
        /*0d10*/ 	.word	0x00036840
        /*0d14*/ 	.short	0x010a
        /*0d16*/ 	.byte	0x3f
	.zero		1


	//   ....[60]....
        /*0d18*/ 	.word	0x000150b0
        /*0d1c*/ 	.word	0x00000003
        /*0d20*/ 	.word	0x00000060
        /*0d24*/ 	.short	0x010a
        /*0d26*/ 	.byte	0x3f
	.zero		1


	//   ....[61]....
        /*0d28*/ 	.word	0x00015100
        /*0d2c*/ 	.word	0x00000003
        /*0d30*/ 	.word	0x00036840
        /*0d34*/ 	.short	0x010a
        /*0d36*/ 	.byte	0x3f
	.zero		1


	//   ....[62]....
        /*0d38*/ 	.word	0x00015150
        /*0d3c*/ 	.word	0x00000002
        /*0d40*/ 	.word	0x00000060
        /*0d44*/ 	.short	0x010a
        /*0d46*/ 	.byte	0x3f
	.zero		1


	//   ....[63]....
        /*0d48*/ 	.word	0x000151a0
        /*0d4c*/ 	.word	0x00000002
        /*0d50*/ 	.word	0x00036840
        /*0d54*/ 	.short	0x010a
        /*0d56*/ 	.byte	0x3f
	.zero		1


	//   ....[64]....
        /*0d58*/ 	.word	0x000151f0
        /*0d5c*/ 	.word	0x00000002
        /*0d60*/ 	.word	0x00000060
        /*0d64*/ 	.short	0x010a
        /*0d66*/ 	.byte	0x3f
	.zero		1


	//   ....[65]....
        /*0d68*/ 	.word	0x00015240
        /*0d6c*/ 	.word	0x00000002
        /*0d70*/ 	.word	0x00036860
        /*0d74*/ 	.short	0x010a
        /*0d76*/ 	.byte	0x3f
	.zero		1


	//   ....[66]....
        /*0d78*/ 	.word	0x00015c90
        /*0d7c*/ 	.word	0x00000000
        /*0d80*/ 	.word	0x00036820
        /*0d84*/ 	.short	0x010a
        /*0d86*/ 	.byte	0x3f
	.zero		1


	//   ....[67]....
        /*0d88*/ 	.word	0x00015e30
        /*0d8c*/ 	.word	0x00000006
        /*0d90*/ 	.word	0x00000000
        /*0d94*/ 	.short	0x010a
        /*0d96*/ 	.byte	0x3f
	.zero		1


	//   ....[68]....
        /*0d98*/ 	.word	0x00015e80
        /*0d9c*/ 	.word	0x00000007
        /*0da0*/ 	.word	0x00000000
        /*0da4*/ 	.short	0x010a
        /*0da6*/ 	.byte	0x3f
	.zero		1


	//   ....[69]....
        /*0da8*/ 	.word	0x00015ed0
        /*0dac*/ 	.word	0x00000004
        /*0db0*/ 	.word	0x00000000
        /*0db4*/ 	.short	0x010a
        /*0db6*/ 	.byte	0x3f
	.zero		1


	//----- nvinfo : EIATTR_NUM_MBARRIERS
	.align		4
.L_159:
        /*0db8*/ 	.byte	0x03, 0x38
        /*0dba*/ 	.short	0x0016


	//----- nvinfo : EIATTR_EXIT_INSTR_OFFSETS
	.align		4
        /*0dbc*/ 	.byte	0x04, 0x1c
        /*0dbe*/ 	.short	(.L_161 - .L_160)


	//   ....[0]....
.L_160:
        /*0dc0*/ 	.word	0x00000a30


	//   ....[1]....
        /*0dc4*/ 	.word	0x0000dc00


	//   ....[2]....
        /*0dc8*/ 	.word	0x00014110


	//----- nvinfo : EIATTR_MAX_THREADS
	.align		4
.L_161:
        /*0dcc*/ 	.byte	0x04, 0x05
        /*0dce*/ 	.short	(.L_163 - .L_162)
.L_162:
        /*0dd0*/ 	.word	0x00000180
        /*0dd4*/ 	.word	0x00000001
        /*0dd8*/ 	.word	0x00000001


	//----- nvinfo : EIATTR_CRS_STACK_SIZE
	.align		4
.L_163:
        /*0ddc*/ 	.byte	0x04, 0x1e
        /*0dde*/ 	.short	(.L_165 - .L_164)
.L_164:
        /*0de0*/ 	.word	0x00000000


	//----- nvinfo : EIATTR_CBANK_PARAM_SIZE
	.align		4
.L_165:
        /*0de4*/ 	.byte	0x03, 0x19
        /*0de6*/ 	.short	0x0af0


	//----- nvinfo : EIATTR_PARAM_CBANK
	.align		4
        /*0de8*/ 	.byte	0x04, 0x0a
        /*0dea*/ 	.short	(.L_167 - .L_166)
	.align		4
.L_166:
        /*0dec*/ 	.word	index@(.nv.constant0._ZN7cutlass13device_kernelIN5flash11enable_sm90INS1_16FlashAttnFwdSm90INS1_25CollectiveMainloopFwdSm90ILi2EN4cute5tupleIJNS5_1CILi1EEES8_S8_EEENS6_IJNS7_ILi128EEENS7_ILi112EEENS7_ILi192EEEEEELi192ENS_10bfloat16_tEfNS_4arch4Sm90ELb0ELb0ELb1ELb1ELb0ELb0ELb0ELb1ELb1ELb1ELb0ELb0EEENS1_21CollectiveEpilogueFwdINS6_IJSA_SC_SB_EEES9_SE_SG_Li256ELb1ELb1ELb0ELb0EEENS1_36VarlenDynamicPersistentTileSchedulerILi128ELi112ELi256ELi128ELb0ELb1ELb1ELb0ELb1ELb1EEEEEEEEEvNT_6ParamsE)
        /*0df0*/ 	.short	0x0210
        /*0df2*/ 	.short	0x0af0


	//----- nvinfo : EIATTR_SW_WAR
	.align		4
.L_167:
        /*0df4*/ 	.byte	0x04, 0x36
        /*0df6*/ 	.short	(.L_169 - .L_168)
.L_168:
        /*0df8*/ 	.word	0x00000008
.L_169:


//--------------------- .nv.info._ZN7cutlass13device_kernelIN5flash11enable_sm90INS1_16FlashAttnFwdSm90INS1_25CollectiveMainloopFwdSm90ILi2EN4cute5tupleIJNS5_1CILi1EEES8_S8_EEENS6_IJNS7_ILi128EEENS7_ILi112EEENS7_ILi192EEEEEELi192ENS_10bfloat16_tEfNS_4arch4Sm90ELb0ELb0ELb1ELb1ELb0ELb1ELb0ELb1ELb1ELb1ELb0ELb0EEENS1_21CollectiveEpilogueFwdINS6_IJSA_SC_SB_EEES9_SE_SG_Li256ELb1ELb1ELb0ELb0EEENS1_36VarlenDynamicPersistentTileSchedulerILi128ELi112ELi256ELi128ELb0ELb1ELb1ELb0ELb1ELb1EEEEEEEEEvNT_6ParamsE --------------------------
	.section	.nv.info._ZN7cutlass13device_kernelIN5flash11enable_sm90INS1_16FlashAttnFwdSm90INS1_25CollectiveMainloopFwdSm90ILi2EN4cute5tupleIJNS5_1CILi1EEES8_S8_EEENS6_IJNS7_ILi128EEENS7_ILi112EEENS7_ILi192EEEEEELi192ENS_10bfloat16_tEfNS_4arch4Sm90ELb0ELb0ELb1ELb1ELb0ELb1ELb0ELb1ELb1ELb1ELb0ELb0EEENS1_21CollectiveEpilogueFwdINS6_IJSA_SC_SB_EEES9_SE_SG_Li256ELb1ELb1ELb0ELb0EEENS1_36VarlenDynamicPersistentTileSchedulerILi128ELi112ELi256ELi128ELb0ELb1ELb1ELb0ELb1ELb1EEEEEEEEEvNT_6ParamsE,"",@"SHT_CUDA_INFO"
	.sectionflags	@""
	.align	4


	//----- nvinfo : EIATTR_CUDA_API_VERSION
	.align		4
        /*0000*/ 	.byte	0x04, 0x37
        /*0002*/ 	.short	(.L_171 - .L_170)
.L_170:
        /*0004*/ 	.word	0x00000082


	//----- nvinfo : EIATTR_KPARAM_INFO
	.align		4
.L_171:
        /*0008*/ 	.byte	0x04, 0x17
        /*000a*/ 	.short	(.L_173 - .L_172)
.L_172:
        /*000c*/ 	.word	0x00000000
        /*0010*/ 	.short	0x0000
        /*0012*/ 	.short	0x0070
        /*0014*/ 	.byte	0x00, 0xf0, 0x01, 0x2a


	//----- nvinfo : EIATTR_SPARSE_MMA_MASK
	.align		4
.L_173:
        /*0018*/ 	.byte	0x03, 0x50
        /*001a*/ 	.short	0x0000


	//----- nvinfo : EIATTR_MAXREG_COUNT
	.align		4
        /*001c*/ 	.byte	0x03, 0x1b
        /*001e*/ 	.short	0x00a8


	//----- nvinfo : EIATTR_NUM_BARRIERS
	.align		4
        /*0020*/ 	.byte	0x02, 0x4c
        /*0022*/ 	.byte	0x10
	.zero		1


	//----- nvinfo : EIATTR_EXTERNS
	.align		4
        /*0024*/ 	.byte	0x04, 0x0f
        /*0026*/ 	.short	(.L_175 - .L_174)


	//   ....[0]....
	.align		4
.L_174:
        /*0028*/ 	.word	index@(__assertfail)


	//----- nvinfo : EIATTR_ANNOTATIONS
	.align		4
.L_175:
        /*002c*/ 	.byte	0x04, 0x55
        /*002e*/ 	.short	(.L_177 - .L_176)


	//   ....[0]....
.L_176:
        /* <DEDUP_REMOVED lines=126> */
        /*0804*/ 	.byte	0x10, 0x7d, 0x02, 0x00, 0x01, 0x00, 0x00, 0x00, 0xc0, 0x88, 0x02, 0x00


	//----- nvinfo : EIATTR_MERCURY_ISA_VERSION
	.align		4
.L_177:
        /*0810*/ 	.byte	0x03, 0x5f
        /*0812*/ 	.short	0x0101


	//----- nvinfo : EIATTR_UNUSED_LOAD_BYTE_OFFSET
	.align		4
        /*0814*/ 	.byte	0x04, 0x44
        /*0816*/ 	.short	(.L_179 - .L_178)


	//   ....[0]....
.L_178:
        /*0818*/ 	.word	0x00000ab0
        /*081c*/ 	.word	0x0000fff0


	//   ....[1]....
        /*0820*/ 	.word	0x0001cee0
        /*0824*/ 	.word	0x0000fff0


	//----- nvinfo : EIATTR_INT_WARP_WIDE_INSTR_OFFSETS
	.align		4
.L_179:
        /*0828*/ 	.byte	0x04, 0x31
        /*082a*/ 	.short	(.L_181 - .L_180)


	//   ....[0]....
.L_180:
        /*082c*/ 	.word	0x00000190


	//   ....[1]....
        /*0830*/ 	.word	0x000001d0


	//   ....[2]....
        /*0834*/ 	.word	0x00000240


	//   ....[3]....
        /*0838*/ 	.word	0x00021cf0


	//   ....[4]....
        /*083c*/ 	.word	0x00021d80


	//   ....[5]....
        /*0840*/ 	.word	0x00025d30


	//   ....[6]....
        /*0844*/ 	.word	0x00025d90


	//----- nvinfo : EIATTR_COOP_GROUP_MASK_REGIDS
	.align		4
.L_181:
        /*0848*/ 	.byte	0x04, 0x29
        /*084a*/ 	.short	(.L_183 - .L_182)


	//   ....[0]....
.L_182:
        /*084c*/ 	.word	0xffffffff


	//   ....[1]....
        /*0850*/ 	.word	0xffffffff


	//   ....[2]....
        /*0854*/ 	.word	0xffffffff


	//   ....[3]....
        /*0858*/ 	.word	0xffffffff


	//   ....[4]....
        /*085c*/ 	.word	0xffffffff


	//   ....[5]....
        /*0860*/ 	.word	0xffffffff


	//   ....[6]....
        /*0864*/ 	.word	0xffffffff


	//   ....[7]....
        /*0868*/ 	.word	0xffffffff


	//   ....[8]....
        /*086c*/ 	.word	0xffffffff


	//   ....[9]....
        /*0870*/ 	.word	0xffffffff


	//   ....[10]....
        /*0874*/ 	.word	0xffffffff


	//   ....[11]....
        /*0878*/ 	.word	0xffffffff


	//   ....[12]....
        /*087c*/ 	.word	0xffffffff


	//   ....[13]....
        /*0880*/ 	.word	0xffffffff


	//   ....[14]....
        /*0884*/ 	.word	0xffffffff


	//   ....[15]....
        /*0888*/ 	.word	0xffffffff


	//   ....[16]....
        /*088c*/ 	.word	0xffffffff


	//   ....[17]....
        /*0890*/ 	.word	0xffffffff


	//   ....[18]....
        /*0894*/ 	.word	0xffffffff


	//   ....[19]....
        /*0898*/ 	.word	0xffffffff


	//   ....[20]....
        /*089c*/ 	.word	0xffffffff


	//   ....[21]....
        /*08a0*/ 	.word	0xffffffff


	//   ....[22]....
        /*08a4*/ 	.word	0xffffffff


	//   ....[23]....
        /*08a8*/ 	.word	0xffffffff


	//   ....[24]....
        /*08ac*/ 	.word	0xffffffff


	//   ....[25]....
        /*08b0*/ 	.word	0xffffffff


	//   ....[26]....
        /*08b4*/ 	.word	0xffffffff


	//   ....[27]....
        /*08b8*/ 	.word	0xffffffff


	//   ....[28]....
        /*08bc*/ 	.word	0xffffffff


	//   ....[29]....
        /*08c0*/ 	.word	0xffffffff


	//   ....[30]....
        /*08c4*/ 	.word	0xffffffff


	//   ....[31]....
        /*08c8*/ 	.word	0xffffffff


	//   ....[32]....
        /*08cc*/ 	.word	0xffffffff


	//   ....[33]....
        /*08d0*/ 	.word	0xffffffff


	//   ....[34]....
        /*08d4*/ 	.word	0xffffffff


	//   ....[35]....
        /*08d8*/ 	.word	0xffffffff


	//   ....[36]....
        /*08dc*/ 	.word	0xffffffff


	//   ....[37]....
        /*08e0*/ 	.word	0xffffffff


	//   ....[38]....
        /*08e4*/ 	.word	0xffffffff


	//   ....[39]....
        /*08e8*/ 	.word	0xffffffff


	//   ....[40]....
        /*08ec*/ 	.word	0xffffffff


	//   ....[41]....
        /*08f0*/ 	.word	0xffffffff


	//   ....[42]....
        /*08f4*/ 	.word	0xffffffff


	//   ....[43]....
        /*08f8*/ 	.word	0xffffffff


	//   ....[44]....
        /*08fc*/ 	.word	0xffffffff


	//   ....[45]....
        /*0900*/ 	.word	0xffffffff


	//   ....[46]....
        /*0904*/ 	.word	0xffffffff


	//   ....[47]....
        /*0908*/ 	.word	0xffffffff


	//   ....[48]....
        /*090c*/ 	.word	0xffffffff


	//   ....[49]....
        /*0910*/ 	.word	0xffffffff


	//   ....[50]....
        /*0914*/ 	.word	0xffffffff


	//   ....[51]....
        /*0918*/ 	.word	0xffffffff


	//   ....[52]....
        /*091c*/ 	.word	0xffffffff


	//   ....[53]....
        /*0920*/ 	.word	0xffffffff


	//   ....[54]....
        /*0924*/ 	.word	0xffffffff


	//   ....[55]....
        /*0928*/ 	.word	0xffffffff


	//   ....[56]....
        /*092c*/ 	.word	0xffffffff


	//   ....[57]....
        /*0930*/ 	.word	0xffffffff


	//   ....[58]....
        /*0934*/ 	.word	0xffffffff


	//   ....[59]....
        /*0938*/ 	.word	0xffffffff


	//   ....[60]....
        /*093c*/ 	.word	0xffffffff


	//   ....[61]....
        /*0940*/ 	.word	0xffffffff


	//   ....[62]....
        /*0944*/ 	.word	0xffffffff


	//   ....[63]....
        /*0948*/ 	.word	0xffffffff


	//   ....[64]....
        /*094c*/ 	.word	0xffffffff


	//   ....[65]....
        /*0950*/ 	.word	0xffffffff


	//   ....[66]....
        /*0954*/ 	.word	0xffffffff


	//   ....[67]....
        /*0958*/ 	.word	0xffffffff


	//   ....[68]....
        /*095c*/ 	.word	0xffffffff


	//   ....[69]....
        /*0960*/ 	.word	0xffffffff


	//   ....[70]....
        /*0964*/ 	.word	0xffffffff


	//   ....[71]....
        /*0968*/ 	.word	0xffffffff


	//   ....[72]....
        /*096c*/ 	.word	0xffffffff


	//   ....[73]....
        /*0970*/ 	.word	0xffffffff


	//   ....[74]....
        /*0974*/ 	.word	0xffffffff


	//   ....[75]....
        /*0978*/ 	.word	0xffffffff


	//   ....[76]....
        /*097c*/ 	.word	0xffffffff


	//   ....[77]....
        /*0980*/ 	.word	0xffffffff


	//   ....[78]....
        /*0984*/ 	.word	0xffffffff


	//   ....[79]....
        /*0988*/ 	.word	0xffffffff


	//   ....[80]....
        /*098c*/ 	.word	0xffffffff


	//   ....[81]....
        /*0990*/ 	.word	0xffffffff


	//   ....[82]....
        /*0994*/ 	.word	0xffffffff


	//   ....[83]....
        /*0998*/ 	.word	0xffffffff


	//   ....[84]....
        /*099c*/ 	.word	0xffffffff


	//   ....[85]....
        /*09a0*/ 	.word	0xffffffff


	//   ....[86]....
        /*09a4*/ 	.word	0xffffffff


	//   ....[87]....
        /*09a8*/ 	.word	0xffffffff


	//   ....[88]....
        /*09ac*/ 	.word	0xffffffff


	//   ....[89]....
        /*09b0*/ 	.word	0xffffffff


	//   ....[90]....
        /*09b4*/ 	.word	0xffffffff


	//   ....[91]....
        /*09b8*/ 	.word	0xffffffff


	//   ....[92]....
        /*09bc*/ 	.word	0xffffffff


	//   ....[93]....
        /*09c0*/ 	.word	0xffffffff


	//   ....[94]....
        /*09c4*/ 	.word	0xffffffff


	//   ....[95]....
        /*09c8*/ 	.word	0xffffffff


	//   ....[96]....
        /*09cc*/ 	.word	0xffffffff


	//   ....[97]....
        /*09d0*/ 	.word	0xffffffff


	//   ....[98]....
        /*09d4*/ 	.word	0xffffffff


	//   ....[99]....
        /*09d8*/ 	.word	0xffffffff


	//   ....[100]....
        /*09dc*/ 	.word	0x0500000f


	//   ....[101]....
        /*09e0*/ 	.word	0x0500000f


	//   ....[102]....
        /*09e4*/ 	.word	0x0500000f


	//   ....[103]....
        /*09e8*/ 	.word	0x0500000f


	//   ....[104]....
        /*09ec*/ 	.word	0x0500000f


	//   ....[105]....
        /*09f0*/ 	.word	0x0500000f


	//   ....[106]....
        /*09f4*/ 	.word	0x0500000f


	//   ....[107]....
        /*09f8*/ 	.word	0x0500000f


	//   ....[108]....
        /*09fc*/ 	.word	0x0500000f


	//   ....[109]....
        /*0a00*/ 	.word	0x0500000f


	//   ....[110]....
        /*0a04*/ 	.word	0x0500000f


	//   ....[111]....
        /*0a08*/ 	.word	0x0500000f


	//   ....[112]....
        /*0a0c*/ 	.word	0x0500000f


	//   ....[113]....
        /*0a10*/ 	.word	0x0500000f


	//   ....[114]....
        /*0a14*/ 	.word	0x0500000f


	//   ....[115]....
        /*0a18*/ 	.word	0x0500000f


	//   ....[116]....
        /*0a1c*/ 	.word	0x0500000f


	//   ....[117]....
        /*0a20*/ 	.word	0x0500000f


	//   ....[118]....
        /*0a24*/ 	.word	0x0500000f


	//   ....[119]....
        /*0a28*/ 	.word	0x0500000f


	//   ....[120]....
        /*0a2c*/ 	.word	0x0500000f


	//   ....[121]....
        /*0a30*/ 	.word	0x0500000f


	//   ....[122]....
        /*0a34*/ 	.word	0x0500000f


	//   ....[123]....
        /*0a38*/ 	.word	0x0500000f


	//   ....[124]....
        /*0a3c*/ 	.word	0x0500000f


	//   ....[125]....
        /*0a40*/ 	.word	0x0500000f


	//   ....[126]....
        /*0a44*/ 	.word	0x0500000f


	//   ....[127]....
        /*0a48*/ 	.word	0x0500000f


	//   ....[128]....
        /*0a4c*/ 	.word	0x0500000f


	//   ....[129]....
        /*0a50*/ 	.word	0x0500000f


	//   ....[130]....
        /*0a54*/ 	.word	0x0500000f


	//   ....[131]....
        /*0a58*/ 	.word	0x0500000f


	//   ....[132]....
        /*0a5c*/ 	.word	0x0500000f


	//   ....[133]....
        /*0a60*/ 	.word	0x0500000f


	//   ....[134]....
        /*0a64*/ 	.word	0x0500000f


	//   ....[135]....
        /*0a68*/ 	.word	0x0500000f


	//   ....[136]....
        /*0a6c*/ 	.word	0x0500000f


	//   ....[137]....
        /*0a70*/ 	.word	0x0500000f


	//   ....[138]....
        /*0a74*/ 	.word	0x0500000f


	//   ....[139]....
        /*0a78*/ 	.word	0x0500000f


	//   ....[140]....
        /*0a7c*/ 	.word	0x0500000f


	//   ....[141]....
        /*0a80*/ 	.word	0x0500000f


	//   ....[142]....
        /*0a84*/ 	.word	0x0500000f


	//   ....[143]....
        /*0a88*/ 	.word	0x0500000f


	//----- nvinfo : EIATTR_COOP_GROUP_INSTR_OFFSETS
	.align		4
.L_183:
        /*0a8c*/ 	.byte	0x04, 0x28
        /*0a8e*/ 	.short	(.L_185 - .L_184)


	//   ....[0]....
.L_184:
        /*0a90*/ 	.word	0x00000060


	//   ....[1]....
        /*0a94*/ 	.word	0x000001a0


	//   ....[2]....
        /*0a98*/ 	.word	0x000001f0


	//   ....[3]....
        /*0a9c*/ 	.word	0x00000420


	//   ....[4]....
        /*0aa0*/ 	.word	0x00000580


	//   ....[5]....
        /*0aa4*/ 	.word	0x000006a0


	//   ....[6]....
        /*0aa8*/ 	.word	0x00000800


	//   ....[7]....
        /*0aac*/ 	.word	0x0000b0f0


	//   ....[8]....
        /*0ab0*/ 	.word	0x0000b690


	//   ....[9]....
        /*0ab4*/ 	.word	0x0000b6a0


	//   ....[10]....
        /*0ab8*/ 	.word	0x0000b6b0


	//   ....[11]....
        /*0abc*/ 	.word	0x0000b6c0


	//   ....[12]....
        /*0ac0*/ 	.word	0x0000e170


	//   ....[13]....
        /*0ac4*/ 	.word	0x0000e180


	//   ....[14]....
        /*0ac8*/ 	.word	0x0000e190


	//   ....[15]....
        /*0acc*/ 	.word	0x0000e1a0


	//   ....[16]....
        /*0ad0*/ 	.word	0x00014e60


	//   ....[17]....
        /*0ad4*/ 	.word	0x00014e80


	//   ....[18]....
        /*0ad8*/ 	.word	0x000151f0


	//   ....[19]....
        /*0adc*/ 	.word	0x00015210


	//   ....[20]....
        /*0ae0*/ 	.word	0x0001abc0


	//   ....[21]....
        /*0ae4*/ 	.word	0x0001abe0


	//   ....[22]....
        /*0ae8*/ 	.word	0x0001b200


	//   ....[23]....
        /*0aec*/ 	.word	0x0001b2a0


	//   ....[24]....
        /*0af0*/ 	.word	0x0001c660


	//   ....[25]....
        /*0af4*/ 	.word	0x0001c670


	//   ....[26]....
        /*0af8*/ 	.word	0x0001c6a0


	//   ....[27]....
        /*0afc*/ 	.word	0x0001c6b0


	//   ....[28]....
        /*0b00*/ 	.word	0x0001dd10


	//   ....[29]....
        /*0b04*/ 	.word	0x0001dd70


	//   ....[30]....
        /*0b08*/ 	.word	0x0001ddb0


	//   ....[31]....
        /*0b0c*/ 	.word	0x0001de40


	//   ....[32]....
        /*0b10*/ 	.word	0x0001e3f0


	//   ....[33]....
        /*0b14*/ 	.word	0x0001e420


	//   ....[34]....
        /*0b18*/ 	.word	0x0001e520


	//   ....[35]....
        /*0b1c*/ 	.word	0x0001e540


	//   ....[36]....
        /*0b20*/ 	.word	0x0001e640


	//   ....[37]....
        /*0b24*/ 	.word	0x0001e660


	//   ....[38]....
        /*0b28*/ 	.word	0x0001e770


	//   ....[39]....
        /*0b2c*/ 	.word	0x0001e790


	//   ....[40]....
        /*0b30*/ 	.word	0x0001f030


	//   ....[41]....
        /*0b34*/ 	.word	0x0001f050


	//   ....[42]....
        /*0b38*/ 	.word	0x0001f150


	//   ....[43]....
        /*0b3c*/ 	.word	0x0001f170


	//   ....[44]....
        /*0b40*/ 	.word	0x0001f270


	//   ....[45]....
        /*0b44*/ 	.word	0x0001f290


	//   ....[46]....
        /*0b48*/ 	.word	0x0001f3a0


	//   ....[47]....
        /*0b4c*/ 	.word	0x0001f3c0


	//   ....[48]....
        /*0b50*/ 	.word	0x0001f550


	//   ....[49]....
        /*0b54*/ 	.word	0x0001f720


	//   ....[50]....
        /*0b58*/ 	.word	0x0001f750


	//   ....[51]....
        /*0b5c*/ 	.word	0x0001f780


	//   ....[52]....
        /*0b60*/ 	.word	0x0001f7b0


	//   ....[53]....
        /*0b64*/ 	.word	0x0001f7e0


	//   ....[54]....
        /*0b68*/ 	.word	0x0001f810


	//   ....[55]....
        /*0b6c*/ 	.word	0x0001f980


	//   ....[56]....
        /*0b70*/ 	.word	0x0001f9b0


	//   ....[57]....
        /*0b74*/ 	.word	0x0001f9e0


	//   ....[58]....
        /*0b78*/ 	.word	0x0001fa10


	//   ....[59]....
        /*0b7c*/ 	.word	0x0001fa40


	//   ....[60]....
        /*0b80*/ 	.word	0x0001fa70


	//   ....[61]....
        /*0b84*/ 	.word	0x0001fb00


	//   ....[62]....
        /*0b88*/ 	.word	0x0001fb30


	//   ....[63]....
        /*0b8c*/ 	.word	0x0001fbc0


	//   ....[64]....
        /*0b90*/ 	.word	0x00020760


	//   ....[65]....
        /*0b94*/ 	.word	0x00022300


	//   ....[66]....
        /*0b98*/ 	.word	0x00022fc0


	//   ....[67]....
        /*0b9c*/ 	.word	0x00023000


	//   ....[68]....
        /*0ba0*/ 	.word	0x00023020


	//   ....[69]....
        /*0ba4*/ 	.word	0x00023040


	//   ....[70]....
        /*0ba8*/ 	.word	0x00023110


	//   ....[71]....
        /*0bac*/ 	.word	0x00023170


	//   ....[72]....
        /*0bb0*/ 	.word	0x00023210


	//   ....[73]....
        /*0bb4*/ 	.word	0x00023220


	//   ....[74]....
        /*0bb8*/ 	.word	0x000232c0


	//   ....[75]....
        /*0bbc*/ 	.word	0x000232d0


	//   ....[76]....
        /*0bc0*/ 	.word	0x00023370


	//   ....[77]....
        /*0bc4*/ 	.word	0x00023380


	//   ....[78]....
        /*0bc8*/ 	.word	0x00023400


	//   ....[79]....
        /*0bcc*/ 	.word	0x00023430


	//   ....[80]....
        /*0bd0*/ 	.word	0x00023480


	//   ....[81]....
        /*0bd4*/ 	.word	0x000234c0


	//   ....[82]....
        /*0bd8*/ 	.word	0x00026550


	//   ....[83]....
        /*0bdc*/ 	.word	0x00026580


	//   ....[84]....
        /*0be0*/ 	.word	0x000265c0


	//   ....[85]....
        /*0be4*/ 	.word	0x000265f0


	//   ....[86]....
        /*0be8*/ 	.word	0x00026620


	//   ....[87]....
        /*0bec*/ 	.word	0x00026650


	//   ....[88]....
        /*0bf0*/ 	.word	0x00026680


	//   ....[89]....
        /*0bf4*/ 	.word	0x000266b0


	//   ....[90]....
        /*0bf8*/ 	.word	0x00026830


	//   ....[91]....
        /*0bfc*/ 	.word	0x00026860


	//   ....[92]....
        /*0c00*/ 	.word	0x00026890


	//   ....[93]....
        /*0c04*/ 	.word	0x000268c0


	//   ....[94]....
        /*0c08*/ 	.word	0x000268f0


	//   ....[95]....
        /*0c0c*/ 	.word	0x00026920


	//   ....[96]....
        /*0c10*/ 	.word	0x000269e0


	//   ....[97]....
        /*0c14*/ 	.word	0x00026a00


	//   ....[98]....
        /*0c18*/ 	.word	0x00026a70


	//   ....[99]....
        /*0c1c*/ 	.word	0x00026f00


	//   ....[100]....
        /*0c20*/ 	.word	0x00027360


	//   ....[101]....
        /*0c24*/ 	.word	0x000273f0


	//   ....[102]....
        /*0c28*/ 	.word	0x00027440


	//   ....[103]....
        /*0c2c*/ 	.word	0x00027490


	//   ....[104]....
        /*0c30*/ 	.word	0x00027570


	//   ....[105]....
        /*0c34*/ 	.word	0x00027600


	//   ....[106]....
        /*0c38*/ 	.word	0x00027660


	//   ....[107]....
        /*0c3c*/ 	.word	0x000276c0


	//   ....[108]....
        /*0c40*/ 	.word	0x00027910


	//   ....[109]....
        /*0c44*/ 	.word	0x00027c00


	//   ....[110]....
        /*0c48*/ 	.word	0x00027d70


	//   ....[111]....
        /*0c4c*/ 	.word	0x00027dc0


	//   ....[112]....
        /*0c50*/ 	.word	0x00027e40


	//   ....[113]....
        /*0c54*/ 	.word	0x00027e90


	//   ....[114]....
        /*0c58*/ 	.word	0x00028030


	//   ....[115]....
        /*0c5c*/ 	.word	0x000280c0


	//   ....[116]....
        /*0c60*/ 	.word	0x000281a0


	//   ....[117]....
        /*0c64*/ 	.word	0x000282b0


	//   ....[118]....
        /*0c68*/ 	.word	0x00028310


	//   ....[119]....
        /*0c6c*/ 	.word	0x00028420


	//   ....[120]....
        /*0c70*/ 	.word	0x00028480


	//   ....[121]....
        /*0c74*/ 	.word	0x00028590


	//   ....[122]....
        /*0c78*/ 	.word	0x000285f0


	//   ....[123]....
        /*0c7c*/ 	.word	0x000286e0


	//   ....[124]....
        /*0c80*/ 	.word	0x00028760


	//   ....[125]....
        /*0c84*/ 	.word	0x00028840


	//   ....[126]....
        /*0c88*/ 	.word	0x00028bb0


	//   ....[127]....
        /*0c8c*/ 	.word	0x00028c50


	//   ....[128]....
        /*0c90*/ 	.word	0x00028d70


	//   ....[129]....
        /*0c94*/ 	.word	0x00028df0


	//   ....[130]....
        /*0c98*/ 	.word	0x00028e70


	//   ....[131]....
        /*0c9c*/ 	.word	0x00028ef0


	//   ....[132]....
        /*0ca0*/ 	.word	0x00028f70


	//   ....[133]....
        /*0ca4*/ 	.word	0x00029000


	//   ....[134]....
        /*0ca8*/ 	.word	0x000290a0


	//   ....[135]....
        /*0cac*/ 	.word	0x00029150


	//   ....[136]....
        /*0cb0*/ 	.word	0x000291d0


	//   ....[137]....
        /*0cb4*/ 	.word	0x00029250


	//   ....[138]....
        /*0cb8*/ 	.word	0x000292d0


	//   ....[139]....
        /*0cbc*/ 	.word	0x00029360


	//   ....[140]....
        /*0cc0*/ 	.word	0x000293e0


	//   ....[141]....
        /*0cc4*/ 	.word	0x00029480


	//   ....[142]....
        /*0cc8*/ 	.word	0x00029510


	//   ....[143]....
        /*0ccc*/ 	.word	0x00029640


	//----- nvinfo : EIATTR_REG_RECONFIG
	.align		4
.L_185:
        /*0cd0*/ 	.byte	0x01, 0x54
	.zero		2


	//----- nvinfo : EIATTR_SYSCALL_OFFSETS
	.align		4
        /*0cd4*/ 	.byte	0x04, 0x46
        /*0cd6*/ 	.short	(.L_187 - .L_186)


	//   ....[0]....
.L_186:
        /*0cd8*/ 	.word	0x00001c30


	//   ....[1]....
        /*0cdc*/ 	.word	0x00001d80


	//   ....[2]....
        /*0ce0*/ 	.word	0x0000b290


	//   ....[3]....
        /*0ce4*/ 	.word	0x0000b610


	//   ....[4]....
        /*0ce8*/ 	.word	0x00021ef0


	//   ....[5]....
        /*0cec*/ 	.word	0x00022050


	//   ....[6]....
        /*0cf0*/ 	.word	0x00022150


	//   ....[7]....
        /*0cf4*/ 	.word	0x00022b70


	//----- nvinfo : EIATTR_MBARRIER_INSTR_OFFSETS
	.align		4
.L_187:
        /*0cf8*/ 	.byte	0x04, 0x39
        /*0cfa*/ 	.short	(.L_189 - .L_188)


	//   ....[0]....
.L_188:
        /*0cfc*/ 	.word	0x000002d0
        /*0d00*/ 	.word	0x000000ff
        /*0d04*/ 	.word	0x00036800
        /*0d08*/ 	.short	0x0100
        /*0d0a*/ 	.byte	0x08
	.zero		1


	//   ....[1]....
        /*0d0c*/ 	.word	0x000002e0
        /*0d10*/ 	.word	0x000000ff
        /*0d14*/ 	.word	0x00036820
        /*0d18*/ 	.short	0x0100
        /*0d1a*/ 	.byte	0x08
	.zero		1


	//   ....[2]....
        /*0d1c*/ 	.word	0x000003d0
        /*0d20*/ 	.word	0x000000ff
        /*0d24*/ 	.word	0x00036830
        /*0d28*/ 	.short	0x0100
        /*0d2a*/ 	.byte	0x08
	.zero		1


	//   ....[3]....
        /*0d2c*/ 	.word	0x000003e0
        /*0d30*/ 	.word	0x000000ff
        /*0d34*/ 	.word	0x00036840
        /*0d38*/ 	.short	0x0100
        /*0d3a*/ 	.byte	0x08
	.zero		1


	//   ....[4]....
        /*0d3c*/ 	.word	0x000003f0
        /*0d40*/ 	.word	0x000000ff
        /*0d44*/ 	.word	0x00036838
        /*0d48*/ 	.short	0x0100
        /*0d4a*/ 	.byte	0x08
	.zero		1


	//   ....[5]....
        /*0d4c*/ 	.word	0x00000400
        /*0d50*/ 	.word	0x000000ff
        /*0d54*/ 	.word	0x00036848
        /*0d58*/ 	.short	0x0100
        /*0d5a*/ 	.byte	0x08
	.zero		1


	//   ....[6]....
        /*0d5c*/ 	.word	0x00000530
        /*0d60*/ 	.word	0x000000ff
        /*0d64*/ 	.word	0x00036850
        /*0d68*/ 	.short	0x0100
        /*0d6a*/ 	.byte	0x08
	.zero		1


	//   ....[7]....
        /*0d6c*/ 	.word	0x00000540
        /*0d70*/ 	.word	0x000000ff
        /*0d74*/ 	.word	0x00036860
        /*0d78*/ 	.short	0x0100
        /*0d7a*/ 	.byte	0x08
	.zero		1


	//   ....[8]....
        /*0d7c*/ 	.word	0x00000550
        /*0d80*/ 	.word	0x000000ff
        /*0d84*/ 	.word	0x00036858
        /*0d88*/ 	.short	0x0100
        /*0d8a*/ 	.byte	0x08
	.zero		1


	//   ....[9]....
        /*0d8c*/ 	.word	0x00000560
        /*0d90*/ 	.word	0x000000ff
        /*0d94*/ 	.word	0x00036868
        /*0d98*/ 	.short	0x0100
        /*0d9a*/ 	.byte	0x08
	.zero		1


	//   ....[10]....
        /*0d9c*/ 	.word	0x00000650
        /*0da0*/ 	.word	0x000000ff
        /*0da4*/ 	.word	0x00036870
        /*0da8*/ 	.short	0x0100
        /*0daa*/ 	.byte	0x06
	.zero		1


	//   ....[11]....
        /*0dac*/ 	.word	0x00000660
        /*0db0*/ 	.word	0x000000ff
        /*0db4*/ 	.word	0x00036880
        /*0db8*/ 	.short	0x0100
        /*0dba*/ 	.byte	0x06
	.zero		1


	//   ....[12]....
        /*0dbc*/ 	.word	0x00000670
        /*0dc0*/ 	.word	0x000000ff
        /*0dc4*/ 	.word	0x00036878
        /*0dc8*/ 	.short	0x0100
        /*0dca*/ 	.byte	0x06
	.zero		1


	//   ....[13]....
        /*0dcc*/ 	.word	0x00000680
        /*0dd0*/ 	.word	0x000000ff
        /*0dd4*/ 	.word	0x00036888
        /*0dd8*/ 	.short	0x0100
        /*0dda*/ 	.byte	0x06
	.zero		1


	//   ....[14]....
        /*0ddc*/ 	.word	0x000007b0
        /*0de0*/ 	.word	0x000000ff
        /*0de4*/ 	.word	0x00036890
        /*0de8*/ 	.short	0x0100
        /*0dea*/ 	.byte	0x08
	.zero		1


	//   ....[15]....
        /*0dec*/ 	.word	0x000007c0
        /*0df0*/ 	.word	0x000000ff
        /*0df4*/ 	.word	0x000368a0
        /*0df8*/ 	.short	0x0100
        /*0dfa*/ 	.byte	0x08
	.zero		1


	//   ....[16]....
        /*0dfc*/ 	.word	0x000007d0
        /*0e00*/ 	.word	0x000000ff
        /*0e04*/ 	.word	0x00036898
        /*0e08*/ 	.short	0x0100
        /*0e0a*/ 	.byte	0x08
	.zero		1


	//   ....[17]....
        /*0e0c*/ 	.word	0x000007e0
        /*0e10*/ 	.word	0x000000ff
        /*0e14*/ 	.word	0x000368a8
        /*0e18*/ 	.short	0x0100
        /*0e1a*/ 	.byte	0x08
	.zero		1


	//   ....[18]....
        /*0e1c*/ 	.word	0x00000910
        /*0e20*/ 	.word	0x000000ff
        /*0e24*/ 	.word	0x000368b0
        /*0e28*/ 	.short	0x0100
        /*0e2a*/ 	.byte	0x08
	.zero		1


	//   ....[19]....
        /*0e2c*/ 	.word	0x00000920
        /*0e30*/ 	.word	0x000000ff
        /*0e34*/ 	.word	0x000368c0
        /*0e38*/ 	.short	0x0100
        /*0e3a*/ 	.byte	0x08
	.zero		1


	//   ....[20]....
        /*0e3c*/ 	.word	0x00000930
        /*0e40*/ 	.word	0x000000ff
        /*0e44*/ 	.word	0x000368b8
        /*0e48*/ 	.short	0x0100
        /*0e4a*/ 	.byte	0x08
	.zero		1


	//   ....[21]....
        /*0e4c*/ 	.word	0x00000940
        /*0e50*/ 	.word	0x000000ff
        /*0e54*/ 	.word	0x000368c8
        /*0e58*/ 	.short	0x0100
        /*0e5a*/ 	.byte	0x08
	.zero		1


	//   ....[22]....
        /*0e5c*/ 	.word	0x00003910
        /*0e60*/ 	.word	0x00000064
        /*0e64*/ 	.word	0x00036890
        /*0e68*/ 	.short	0x010a
        /*0e6a*/ 	.byte	0x3f
	.zero		1


	//   ....[23]....
        /*0e6c*/ 	.word	0x00006ed0
        /*0e70*/ 	.word	0x00000064
        /*0e74*/ 	.word	0x00036890
        /*0e78*/ 	.short	0x010a
        /*0e7a*/ 	.byte	0x3f
	.zero		1


	//   ....[24]....
        /*0e7c*/ 	.word	0x0000a1d0
        /*0e80*/ 	.word	0x00000064
        /*0e84*/ 	.word	0x00036890
        /*0e88*/ 	.short	0x010a
        /*0e8a*/ 	.byte	0x3f
	.zero		1


	//   ....[25]....
        /*0e8c*/ 	.word	0x0000a5a0
        /*0e90*/ 	.word	0x0000002c
        /*0e94*/ 	.word	0x00000000
        /*0e98*/ 	.short	0x0101
        /*0e9a*/ 	.byte	0x3f
	.zero		1


	//   ....[26]....
        /*0e9c*/ 	.word	0x0000a5e0
        /*0ea0*/ 	.word	0x00000064
        /*0ea4*/ 	.word	0x000368b0
        /*0ea8*/ 	.short	0x010a
        /*0eaa*/ 	.byte	0x3f
	.zero		1


	//   ....[27]....
        /*0eac*/ 	.word	0x0000ac50
        /*0eb0*/ 	.word	0x00000064
        /*0eb4*/ 	.word	0x00000000
        /*0eb8*/ 	.short	0x0101
        /*0eba*/ 	.byte	0x3f
	.zero		1


	//   ....[28]....
        /*0ebc*/ 	.word	0x0000b310
        /*0ec0*/ 	.word	0x00000002
        /*0ec4*/ 	.word	0x00036800
        /*0ec8*/ 	.short	0x010a
        /*0eca*/ 	.byte	0x3f
	.zero		1


	//   ....[29]....
        /*0ecc*/ 	.word	0x0000b360
        /*0ed0*/ 	.word	0x00000002
        /*0ed4*/ 	.word	0x00036800
        /*0ed8*/ 	.short	0x010a
        /*0eda*/ 	.byte	0x3f
	.zero		1


	//   ....[30]....
        /*0edc*/ 	.word	0x0000bd80
        /*0ee0*/ 	.word	0x00000002
        /*0ee4*/ 	.word	0x00036800
        /*0ee8*/ 	.short	0x010a
        /*0eea*/ 	.byte	0x3f
	.zero		1


	//   ....[31]....
        /*0eec*/ 	.word	0x0000e640
        /*0ef0*/ 	.word	0x00000002
        /*0ef4*/ 	.word	0x00036800
        /*0ef8*/ 	.short	0x010a
        /*0efa*/ 	.byte	0x3f
	.zero		1


	//   ....[32]....
        /*0efc*/ 	.word	0x00010e20
        /*0f00*/ 	.word	0x00000000
        /*0f04*/ 	.word	0x00036830
        /*0f08*/ 	.short	0x010a
        /*0f0a*/ 	.byte	0x3f
	.zero		1


	//   ....[33]....
        /*0f0c*/ 	.word	0x00010ea0
        /*0f10*/ 	.word	0x00000000
        /*0f14*/ 	.word	0x00036830
        /*0f18*/ 	.short	0x010a
        /*0f1a*/ 	.byte	0x3f
	.zero		1


	//   ....[34]....
        /*0f1c*/ 	.word	0x00015670
        /*0f20*/ 	.word	0x00000000
        /*0f24*/ 	.word	0x00000000
        /*0f28*/ 	.short	0x0101
        /*0f2a*/ 	.byte	0x3f
	.zero		1


	//   ....[35]....
        /*0f2c*/ 	.word	0x00016880
        /*0f30*/ 	.word	0x0000000c
        /*0f34*/ 	.word	0x00036830
        /*0f38*/ 	.short	0x010a
        /*0f3a*/ 	.byte	0x3f
	.zero		1


	//   ....[36]....
        /*0f3c*/ 	.word	0x00016900
        /*0f40*/ 	.word	0x0000000c
        /*0f44*/ 	.word	0x00036830
        /*0f48*/ 	.short	0x010a
        /*0f4a*/ 	.byte	0x3f
	.zero		1


	//   ....[37]....
        /*0f4c*/ 	.word	0x00019f90
        /*0f50*/ 	.word	0x0000000e
        /*0f54*/ 	.word	0x00036850
        /*0f58*/ 	.short	0x010a
        /*0f5a*/ 	.byte	0x3f
	.zero		1


	//   ....[38]....
        /*0f5c*/ 	.word	0x00019fe0
        /*0f60*/ 	.word	0x0000000e
        /*0f64*/ 	.word	0x00036850
        /*0f68*/ 	.short	0x010a
        /*0f6a*/ 	.byte	0x3f
	.zero		1


	//   ....[39]....
        /*0f6c*/ 	.word	0x0001b810
        /*0f70*/ 	.word	0x0000000c
        /*0f74*/ 	.word	0x00000000
        /*0f78*/ 	.short	0x0101
        /*0f7a*/ 	.byte	0x3f
	.zero		1


	//   ....[40]....
        /*0f7c*/ 	.word	0x0001b850
        /*0f80*/ 	.word	0x0000000e
        /*0f84*/ 	.word	0x00000000
        /*0f88*/ 	.short	0x0101
        /*0f8a*/ 	.byte	0x3f
	.zero		1


	//   ....[41]....
        /*0f8c*/ 	.word	0x0001c280
        /*0f90*/ 	.word	0x00000000
        /*0f94*/ 	.word	0x00036850
        /*0f98*/ 	.short	0x010a
        /*0f9a*/ 	.byte	0x3f
	.zero		1


	//   ....[42]....
        /*0f9c*/ 	.word	0x0001c320
        /*0fa0*/ 	.word	0x00000000
        /*0fa4*/ 	.word	0x00036850
        /*0fa8*/ 	.short	0x010a
        /*0faa*/ 	.byte	0x3f
	.zero		1


	//   ....[43]....
        /*0fac*/ 	.word	0x0001c870
        /*0fb0*/ 	.word	0x00000008
        /*0fb4*/ 	.word	0x00000000
        /*0fb8*/ 	.short	0x0101
        /*0fba*/ 	.byte	0x3f
	.zero		1


	//   ....[44]....
        /*0fbc*/ 	.word	0x0001e400
        /*0fc0*/ 	.word	0x00000000
        /*0fc4*/ 	.word	0x00000000
        /*0fc8*/ 	.short	0x0101
        /*0fca*/ 	.byte	0x3f
	.zero		1


	//   ....[45]....
        /*0fcc*/ 	.word	0x00020850
        /*0fd0*/ 	.word	0x00000004
        /*0fd4*/ 	.word	0x00036820
        /*0fd8*/ 	.short	0x010a
        /*0fda*/ 	.byte	0x3f
	.zero		1


	//   ....[46]....
        /*0fdc*/ 	.word	0x00020930
        /*0fe0*/ 	.word	0x00000004
        /*0fe4*/ 	.word	0x000368a0
        /*0fe8*/ 	.short	0x010a
        /*0fea*/ 	.byte	0x3f
	.zero		1


	//   ....[47]....
        /*0fec*/ 	.word	0x00020d80
        /*0ff0*/ 	.word	0x00000004
        /*0ff4*/ 	.word	0x000368c0
        /*0ff8*/ 	.short	0x010a
        /*0ffa*/ 	.byte	0x3f
	.zero		1


	//   ....[48]....
        /*0ffc*/ 	.word	0x00021320
        /*1000*/ 	.word	0x00000006
        /*1004*/ 	.word	0x000368a0
        /*1008*/ 	.short	0x010a
        /*100a*/ 	.byte	0x3f
	.zero		1


	//   ....[49]....
        /*100c*/ 	.word	0x00021760
        /*1010*/ 	.word	0x00000006
        /*1014*/ 	.word	0x000368c0
        /*1018*/ 	.short	0x010a
        /*101a*/ 	.byte	0x3f
	.zero		1


	//   ....[50]....
        /*101c*/ 	.word	0x000225a0
        /*1020*/ 	.word	0x00000000
        /*1024*/ 	.word	0x00036840
        /*1028*/ 	.short	0x010a
        /*102a*/ 	.byte	0x3f
	.zero		1


	//   ....[51]....
        /*102c*/ 	.word	0x000235f0
        /*1030*/ 	.word	0x0000000a
        /*1034*/ 	.word	0x00036800
        /*1038*/ 	.short	0x0107
        /*103a*/ 	.byte	0x3f
	.zero		1


	//   ....[52]....
        /*103c*/ 	.word	0x00023700
        /*1040*/ 	.word	0x00000002
        /*1044*/ 	.word	0x00036800
        /*1048*/ 	.short	0x0101
        /*104a*/ 	.byte	0x3f
	.zero		1


	//   ....[53]....
        /*104c*/ 	.word	0x00023720
        /*1050*/ 	.word	0x00000002
        /*1054*/ 	.word	0x00036820
        /*1058*/ 	.short	0x010a
        /*105a*/ 	.byte	0x3f
	.zero		1


	//   ....[54]....
        /*105c*/ 	.word	0x00023aa0
        /*1060*/ 	.word	0x00000003
        /*1064*/ 	.word	0x00036840
        /*1068*/ 	.short	0x010a
        /*106a*/ 	.byte	0x3f
	.zero		1


	//   ....[55]....
        /*106c*/ 	.word	0x00023f60
        /*1070*/ 	.word	0x00000003
        /*1074*/ 	.word	0x00000060
        /*1078*/ 	.short	0x010a
        /*107a*/ 	.byte	0x3f
	.zero		1


	//   ....[56]....
        /*107c*/ 	.word	0x00024750
        /*1080*/ 	.word	0x00000003
        /*1084*/ 	.word	0x00036840
        /*1088*/ 	.short	0x010a
        /*108a*/ 	.byte	0x3f
	.zero		1


	//   ....[57]....
        /*108c*/ 	.word	0x00024c10
        /*1090*/ 	.word	0x00000002
        /*1094*/ 	.word	0x00000060
        /*1098*/ 	.short	0x010a
        /*109a*/ 	.byte	0x3f
	.zero		1


	//   ....[58]....
        /*109c*/ 	.word	0x00025330
        /*10a0*/ 	.word	0x00000002
        /*10a4*/ 	.word	0x00036840
        /*10a8*/ 	.short	0x010a
        /*10aa*/ 	.byte	0x3f
	.zero		1


	//   ....[59]....
        /*10ac*/ 	.word	0x000257f0
        /*10b0*/ 	.word	0x00000002
        /*10b4*/ 	.word	0x00000060
        /*10b8*/ 	.short	0x010a
        /*10ba*/ 	.byte	0x3f
	.zero		1


	//   ....[60]....
        /*10bc*/ 	.word	0x00025ea0
        /*10c0*/ 	.word	0x00000002
        /*10c4*/ 	.word	0x00036860
        /*10c8*/ 	.short	0x010a
        /*10ca*/ 	.byte	0x3f
	.zero		1


	//   ....[61]....
        /*10cc*/ 	.word	0x00026e80
        /*10d0*/ 	.word	0x00000000
        /*10d4*/ 	.word	0x00036820
        /*10d8*/ 	.short	0x010a
        /*10da*/ 	.byte	0x3f
	.zero		1


	//   ....[62]....
        /*10dc*/ 	.word	0x00027050
        /*10e0*/ 	.word	0x00000006
        /*10e4*/ 	.word	0x00000000
        /*10e8*/ 	.short	0x010a
        /*10ea*/ 	.byte	0x3f
	.zero		1


	//   ....[63]....
        /*10ec*/ 	.word	0x000270c0
        /*10f0*/ 	.word	0x00000007
        /*10f4*/ 	.word	0x00000000
        /*10f8*/ 	.short	0x010a
        /*10fa*/ 	.byte	0x3f
	.zero		1


	//   ....[64]....
        /*10fc*/ 	.word	0x00027130
        /*1100*/ 	.word	0x00000004
        /*1104*/ 	.word	0x00000000
        /*1108*/ 	.short	0x010a
        /*110a*/ 	.byte	0x3f
	.zero		1


	//   ....[65]....
        /*110c*/ 	.word	0x00027160
        /*1110*/ 	.word	0x00000003
        /*1114*/ 	.word	0x00000000
        /*1118*/ 	.short	0x010a
        /*111a*/ 	.byte	0x3f
	.zero		1


	//   ....[66]....
        /*111c*/ 	.word	0x000271c0
        /*1120*/ 	.word	0x00000064
        /*1124*/ 	.word	0x00036890
        /*1128*/ 	.short	0x010a
        /*112a*/ 	.byte	0x3f
	.zero		1


	//   ....[67]....
        /*112c*/ 	.word	0x00027210
        /*1130*/ 	.word	0x00000064
        /*1134*/ 	.word	0x00036890
        /*1138*/ 	.short	0x010a
        /*113a*/ 	.byte	0x3f
	.zero		1


	//   ....[68]....
        /*113c*/ 	.word	0x00027260
        /*1140*/ 	.word	0x00000064
        /*1144*/ 	.word	0x00036890
        /*1148*/ 	.short	0x010a
        /*114a*/ 	.byte	0x3f
	.zero		1


	//   ....[69]....
        /*114c*/ 	.word	0x000272b0
        /*1150*/ 	.word	0x00000064
        /*1154*/ 	.word	0x000368b0
        /*1158*/ 	.short	0x010a
        /*115a*/ 	.byte	0x3f
	.zero		1


	//   ....[70]....
        /*115c*/ 	.word	0x000274c0
        /*1160*/ 	.word	0x00000002
        /*1164*/ 	.word	0x00036800
        /*1168*/ 	.short	0x010a
        /*116a*/ 	.byte	0x3f
	.zero		1


	//   ....[71]....
        /*116c*/ 	.word	0x000276f0
        /*1170*/ 	.word	0x00000002
        /*1174*/ 	.word	0x00036800
        /*1178*/ 	.short	0x010a
        /*117a*/ 	.byte	0x3f
	.zero		1


	//   ....[72]....
        /*117c*/ 	.word	0x00027740
        /*1180*/ 	.word	0x00000000
        /*1184*/ 	.word	0x00036830
        /*1188*/ 	.short	0x010a
        /*118a*/ 	.byte	0x3f
	.zero		1


	//   ....[73]....
        /*118c*/ 	.word	0x00027790
        /*1190*/ 	.word	0x0000000c
        /*1194*/ 	.word	0x00036830
        /*1198*/ 	.short	0x010a
        /*119a*/ 	.byte	0x3f
	.zero		1


	//   ....[74]....
        /*119c*/ 	.word	0x000277e0
        /*11a0*/ 	.word	0x0000000e
        /*11a4*/ 	.word	0x00036850
        /*11a8*/ 	.short	0x010a
        /*11aa*/ 	.byte	0x3f
	.zero		1


	//   ....[75]....
        /*11ac*/ 	.word	0x00027830
        /*11b0*/ 	.word	0x00000000
        /*11b4*/ 	.word	0x00036850
        /*11b8*/ 	.short	0x010a
        /*11ba*/ 	.byte	0x3f
	.zero		1


	//   ....[76]....
        /*11bc*/ 	.word	0x000279e0
        /*11c0*/ 	.word	0x00000003
        /*11c4*/ 	.word	0x00036820
        /*11c8*/ 	.short	0x010a
        /*11ca*/ 	.byte	0x3f
	.zero		1


	//   ....[77]....
        /*11cc*/ 	.word	0x00027a30
        /*11d0*/ 	.word	0x00000004
        /*11d4*/ 	.word	0x000368a0
        /*11d8*/ 	.short	0x010a
        /*11da*/ 	.byte	0x3f
	.zero		1


	//   ....[78]....
        /*11dc*/ 	.word	0x00027a80
        /*11e0*/ 	.word	0x00000004
        /*11e4*/ 	.word	0x000368c0
        /*11e8*/ 	.short	0x010a
        /*11ea*/ 	.byte	0x3f
	.zero		1


	//   ....[79]....
        /*11ec*/ 	.word	0x00027ad0
        /*11f0*/ 	.word	0x00000006
        /*11f4*/ 	.word	0x000368a0
        /*11f8*/ 	.short	0x010a
        /*11fa*/ 	.byte	0x3f
	.zero		1


	//   ....[80]....
        /*11fc*/ 	.word	0x00027b20
        /*1200*/ 	.word	0x00000006
        /*1204*/ 	.word	0x000368c0
        /*1208*/ 	.short	0x010a
        /*120a*/ 	.byte	0x3f
	.zero		1


	//   ....[81]....
        /*120c*/ 	.word	0x00027cc0
        /*1210*/ 	.word	0x00000000
        /*1214*/ 	.word	0x00036840
        /*1218*/ 	.short	0x010a
        /*121a*/ 	.byte	0x3f
	.zero		1


	//   ....[82]....
        /*121c*/ 	.word	0x000288d0
        /*1220*/ 	.word	0x00000002
        /*1224*/ 	.word	0x00036820
        /*1228*/ 	.short	0x010a
        /*122a*/ 	.byte	0x3f
	.zero		1


	//   ....[83]....
        /*122c*/ 	.word	0x00028920
        /*1230*/ 	.word	0x00000003
        /*1234*/ 	.word	0x00036840
        /*1238*/ 	.short	0x010a
        /*123a*/ 	.byte	0x3f
	.zero		1


	//   ....[84]....
        /*123c*/ 	.word	0x00028970
        /*1240*/ 	.word	0x00000003
        /*1244*/ 	.word	0x00000060
        /*1248*/ 	.short	0x010a
        /*124a*/ 	.byte	0x3f
	.zero		1


	//   ....[85]....
        /*124c*/ 	.word	0x000289c0
        /*1250*/ 	.word	0x00000003
        /*1254*/ 	.word	0x00036840
        /*1258*/ 	.short	0x010a
        /*125a*/ 	.byte	0x3f
	.zero		1


	//   ....[86]....
        /*125c*/ 	.word	0x00028a10
        /*1260*/ 	.word	0x00000002
        /*1264*/ 	.word	0x00000060
        /*1268*/ 	.short	0x010a
        /*126a*/ 	.byte	0x3f
	.zero		1


	//   ....[87]....
        /*126c*/ 	.word	0x00028a60
        /*1270*/ 	.word	0x00000002
        /*1274*/ 	.word	0x00036840
        /*1278*/ 	.short	0x010a
        /*127a*/ 	.byte	0x3f
	.zero		1


	//   ....[88]....
        /*127c*/ 	.word	0x00028ab0
        /*1280*/ 	.word	0x00000002
        /*1284*/ 	.word	0x00000060
        /*1288*/ 	.short	0x010a
        /*128a*/ 	.byte	0x3f
	.zero		1


	//   ....[89]....
        /*128c*/ 	.word	0x00028b00
        /*1290*/ 	.word	0x00000002
        /*1294*/ 	.word	0x00036860
        /*1298*/ 	.short	0x010a
        /*129a*/ 	.byte	0x3f
	.zero		1


	//   ....[90]....
        /*129c*/ 	.word	0x00029560
        /*12a0*/ 	.word	0x00000000
        /*12a4*/ 	.word	0x00036820
        /*12a8*/ 	.short	0x010a
        /*12aa*/ 	.byte	0x3f
	.zero		1


	//   ....[91]....
        /*12ac*/ 	.word	0x00029700
        /*12b0*/ 	.word	0x00000006
        /*12b4*/ 	.word	0x00000000
        /*12b8*/ 	.short	0x010a
        /*12ba*/ 	.byte	0x3f
	.zero		1


	//   ....[92]....
        /*12bc*/ 	.word	0x00029750
        /*12c0*/ 	.word	0x00000007
        /*12c4*/ 	.word	0x00000000
        /*12c8*/ 	.short	0x010a
        /*12ca*/ 	.byte	0x3f
	.zero		1


	//   ....[93]....
        /*12cc*/ 	.word	0x000297a0
        /*12d0*/ 	.word	0x00000004
        /*12d4*/ 	.word	0x00000000
        /*12d8*/ 	.short	0x010a
        /*12da*/ 	.byte	0x3f
	.zero		1


	//----- nvinfo : EIATTR_NUM_MBARRIERS
	.align		4
.L_189:
        /*12dc*/ 	.byte	0x03, 0x38
        /*12de*/ 	.short	0x0016


	//----- nvinfo : EIATTR_EXIT_INSTR_OFFSETS
	.align		4
        /*12e0*/ 	.byte	0x04, 0x1c
        /*12e2*/ 	.short	(.L_191 - .L_190)


	//   ....[0]....
.L_190:
        /*12e4*/ 	.word	0x000271b0


	//----- nvinfo : EIATTR_MAX_THREADS
	.align		4
.L_191:
        /*12e8*/ 	.byte	0x04, 0x05
        /*12ea*/ 	.short	(.L_193 - .L_192)
.L_192:
        /*12ec*/ 	.word	0x00000180
        /*12f0*/ 	.word	0x00000001
        /*12f4*/ 	.word	0x00000001


	//----- nvinfo : EIATTR_CRS_STACK_SIZE
	.align		4
.L_193:
        /*12f8*/ 	.byte	0x04, 0x1e
        /*12fa*/ 	.short	(.L_195 - .L_194)
.L_194:
        /*12fc*/ 	.word	0x00000000


	//----- nvinfo : EIATTR_CBANK_PARAM_SIZE
	.align		4
.L_195:
        /*1300*/ 	.byte	0x03, 0x19
        /*1302*/ 	.short	0x0af0


	//----- nvinfo : EIATTR_PARAM_CBANK
	.align		4
        /*1304*/ 	.byte	0x04, 0x0a
        /*1306*/ 	.short	(.L_197 - .L_196)
	.align		4
.L_196:
        /*1308*/ 	.word	index@(.nv.constant0._ZN7cutlass13device_kernelIN5flash11enable_sm90INS1_16FlashAttnFwdSm90INS1_25CollectiveMainloopFwdSm90ILi2EN4cute5tupleIJNS5_1CILi1EEES8_S8_EEENS6_IJNS7_ILi128EEENS7_ILi112EEENS7_ILi192EEEEEELi192ENS_10bfloat16_tEfNS_4arch4Sm90ELb0ELb0ELb1ELb1ELb0ELb1ELb0ELb1ELb1ELb1ELb0ELb0EEENS1_21CollectiveEpilogueFwdINS6_IJSA_SC_SB_EEES9_SE_SG_Li256ELb1ELb1ELb0ELb0EEENS1_36VarlenDynamicPersistentTileSchedulerILi128ELi112ELi256ELi128ELb0ELb1ELb1ELb0ELb1ELb1EEEEEEEEEvNT_6ParamsE)
        /*130c*/ 	.short	0x0210
        /*130e*/ 	.short	0x0af0


	//----- nvinfo : EIATTR_SW_WAR
	.align		4
.L_197:
        /*1310*/ 	.byte	0x04, 0x36
        /*1312*/ 	.short	(.L_199 - .L_198)
.L_198:
        /*1314*/ 	.word	0x00000008
.L_199:


//--------------------- .nv.info._ZN7cutlass13device_kernelIN5flash11enable_sm90INS1_16FlashAttnFwdSm90INS1_25CollectiveMainloopFwdSm90ILi2EN4cute5tupleIJNS5_1CILi1EEES8_S8_EEENS6_IJNS7_ILi128EEENS7_ILi96EEENS7_ILi192EEEEEELi192ENS_10bfloat16_tEfNS_4arch4Sm90ELb0ELb1ELb1ELb0ELb0ELb0ELb0ELb1ELb1ELb1ELb0ELb0EEENS1_21CollectiveEpilogueFwdINS6_IJSA_SC_SB_EEES9_SE_SG_Li256ELb0ELb1ELb0ELb0EEENS1_30DynamicPersistentTileSchedulerILi256ELi128ELb0ELb1ELb1EEEEEEEEEvNT_6ParamsE --------------------------
	.section	.nv.info._ZN7cutlass13device_kernelIN5flash11enable_sm90INS1_16FlashAttnFwdSm90INS1_25CollectiveMainloopFwdSm90ILi2EN4cute5tupleIJNS5_1CILi1EEES8_S8_EEENS6_IJNS7_ILi128EEENS7_ILi96EEENS7_ILi192EEEEEELi192ENS_10bfloat16_tEfNS_4arch4Sm90ELb0ELb1ELb1ELb0ELb0ELb0ELb0ELb1ELb1ELb1ELb0ELb0EEENS1_21CollectiveEpilogueFwdINS6_IJSA_SC_SB_EEES9_SE_SG_Li256ELb0ELb1ELb0ELb0EEENS1_30DynamicPersistentTileSchedulerILi256ELi128ELb0ELb1ELb1EEEEEEEEEvNT_6ParamsE,"",@"SHT_CUDA_INFO"
	.sectionflags	@""
	.align	4


	//----- nvinfo : EIATTR_CUDA_API_VERSION
	.align		4
        /*0000*/ 	.byte	0x04, 0x37
        /*0002*/ 	.short	(.L_201 - .L_200)
.L_200:
        /*0004*/ 	.word	0x00000082


	//----- nvinfo : EIATTR_KPARAM_INFO
	.align		4
.L_201:
        /*0008*/ 	.byte	0x04, 0x17
        /*000a*/ 	.short	(.L_203 - .L_202)
.L_202:
        /*000c*/ 	.word	0x00000000
        /*0010*/ 	.short	0x0000
        /*0012*/ 	.short	0x0070
        /*0014*/ 	.byte	0x00, 0xf0, 0x01, 0x2a


	//----- nvinfo : EIATTR_SPARSE_MMA_MASK
	.align		4
.L_203:
        /*0018*/ 	.byte	0x03, 0x50
        /*001a*/ 	.short	0x0000


	//----- nvinfo : EIATTR_MAXREG_COUNT
	.align		4
        /*001c*/ 	.byte	0x03, 0x1b
        /*001e*/ 	.short	0x00a8


	//----- nvinfo : EIATTR_NUM_BARRIERS
	.align		4
        /*0020*/ 	.byte	0x02, 0x4c
        /*0022*/ 	.byte	0x09
	.zero		1


	//----- nvinfo : EIATTR_EXTERNS
	.align		4
        /*0024*/ 	.byte	0x04, 0x0f
        /*0026*/ 	.short	(.L_205 - .L_204)


	//   ....[0]....
	.align		4
.L_204:
        /*0028*/ 	.word	index@(__assertfail)


	//----- nvinfo : EIATTR_ANNOTATIONS
	.align		4
.L_205:
        /*002c*/ 	.byte	0x04, 0x55
        /*002e*/ 	.short	(.L_207 - .L_206)


	//   ....[0]....
.L_206:
        /* <DEDUP_REMOVED lines=28> */


	//----- nvinfo : EIATTR_MERCURY_ISA_VERSION
	.align		4
.L_207:
        /*01d8*/ 	.byte	0x03, 0x5f
        /*01da*/ 	.short	0x0101


	//----- nvinfo : EIATTR_INT_WARP_WIDE_INSTR_OFFSETS
	.align		4
        /*01dc*/ 	.byte	0x04, 0x31
        /*01de*/ 	.short	(.L_209 - .L_208)


	//   ....[0]....
.L_208:
        /*01e0*/ 	.word	0x00000130


	//   ....[1]....
        /*01e4*/ 	.word	0x00000170


	//   ....[2]....
        /*01e8*/ 	.word	0x000001e0


	//   ....[3]....
        /*01ec*/ 	.word	0x00012290


	//   ....[4]....
        /*01f0*/ 	.word	0x00012330


	//   ....[5]....
        /*01f4*/ 	.word	0x00015ed0


	//   ....[6]....
        /*01f8*/ 	.word	0x00015f70


	//----- nvinfo : EIATTR_COOP_GROUP_MASK_REGIDS
	.align		4
.L_209:
        /*01fc*/ 	.byte	0x04, 0x29
        /*01fe*/ 	.short	(.L_211 - .L_210)


	//   ....[0]....
.L_210:
        /*0200*/ 	.word	0xffffffff


	//   ....[1]....
        /*0204*/ 	.word	0xffffffff


	//   ....[2]....
        /*0208*/ 	.word	0xffffffff


	//   ....[3]....
        /*020c*/ 	.word	0xffffffff


	//   ....[4]....
        /*0210*/ 	.word	0xffffffff


	//   ....[5]....
        /*0214*/ 	.word	0xffffffff


	//   ....[6]....
        /*0218*/ 	.word	0xffffffff


	//   ....[7]....
        /*021c*/ 	.word	0xffffffff


	//   ....[8]....
        /*0220*/ 	.word	0xffffffff


	//   ....[9]....
        /*0224*/ 	.word	0xffffffff


	//   ....[10]....
        /*0228*/ 	.word	0xffffffff


	//   ....[11]....
        /*022c*/ 	.word	0xffffffff


	//   ....[12]....
        /*0230*/ 	.word	0xffffffff


	//   ....[13]....
        /*0234*/ 	.word	0xffffffff


	//   ....[14]....
        /*0238*/ 	.word	0xffffffff


	//   ....[15]....
        /*023c*/ 	.word	0xffffffff


	//   ....[16]....
        /*0240*/ 	.word	0xffffffff


	//   ....[17]....
        /*0244*/ 	.word	0xffffffff


	//   ....[18]....
        /*0248*/ 	.word	0xffffffff


	//   ....[19]....
        /*024c*/ 	.word	0xffffffff


	//   ....[20]....
        /*0250*/ 	.word	0xffffffff


	//   ....[21]....
        /*0254*/ 	.word	0xffffffff


	//   ....[22]....
        /*0258*/ 	.word	0xffffffff


	//   ....[23]....
        /*025c*/ 	.word	0xffffffff


	//   ....[24]....
        /*0260*/ 	.word	0xffffffff


	//   ....[25]....
        /*0264*/ 	.word	0xffffffff


	//   ....[26]....
        /*0268*/ 	.word	0xffffffff


	//   ....[27]....
        /*026c*/ 	.word	0xffffffff


	//   ....[28]....
        /*0270*/ 	.word	0xffffffff


	//   ....[29]....
        /*0274*/ 	.word	0xffffffff


	//   ....[30]....
        /*0278*/ 	.word	0xffffffff


	//   ....[31]....
        /*027c*/ 	.word	0xffffffff


	//   ....[32]....
        /*0280*/ 	.word	0xffffffff


	//   ....[33]....
        /*0284*/ 	.word	0xffffffff


	//   ....[34]....
        /*0288*/ 	.word	0xffffffff


	//   ....[35]....
        /*028c*/ 	.word	0xffffffff


	//   ....[36]....
        /*0290*/ 	.word	0xffffffff


	//   ....[37]....
        /*0294*/ 	.word	0xffffffff


	//   ....[38]....
        /*0298*/ 	.word	0xffffffff


	//   ....[39]....
        /*029c*/ 	.word	0xffffffff


	//   ....[40]....
        /*02a0*/ 	.word	0xffffffff


	//   ....[41]....
        /*02a4*/ 	.word	0xffffffff


	//   ....[42]....
        /*02a8*/ 	.word	0xffffffff


	//   ....[43]....
        /*02ac*/ 	.word	0xffffffff


	//   ....[44]....
        /*02b0*/ 	.word	0xffffffff


	//   ....[45]....
        /*02b4*/ 	.word	0xffffffff


	//   ....[46]....
        /*02b8*/ 	.word	0xffffffff


	//   ....[47]....
        /*02bc*/ 	.word	0xffffffff


	//   ....[48]....
        /*02c0*/ 	.word	0xffffffff


	//   ....[49]....
        /*02c4*/ 	.word	0xffffffff


	//   ....[50]....
        /*02c8*/ 	.word	0xffffffff


	//   ....[51]....
        /*02cc*/ 	.word	0xffffffff


	//   ....[52]....
        /*02d0*/ 	.word	0xffffffff


	//   ....[53]....
        /*02d4*/ 	.word	0xffffffff


	//   ....[54]....
        /*02d8*/ 	.word	0xffffffff


	//   ....[55]....
        /*02dc*/ 	.word	0xffffffff


	//   ....[56]....
        /*02e0*/ 	.word	0xffffffff


	//   ....[57]....
        /*02e4*/ 	.word	0xffffffff


	//   ....[58]....
        /*02e8*/ 	.word	0xffffffff


	//   ....[59]....
        /*02ec*/ 	.word	0xffffffff


	//   ....[60]....
        /*02f0*/ 	.word	0xffffffff


	//   ....[61]....
        /*02f4*/ 	.word	0xffffffff


	//   ....[62]....
        /*02f8*/ 	.word	0xffffffff


	//   ....[63]....
        /*02fc*/ 	.word	0xffffffff


	//   ....[64]....
        /*0300*/ 	.word	0xffffffff


	//   ....[65]....
        /*0304*/ 	.word	0xffffffff


	//   ....[66]....
        /*0308*/ 	.word	0xffffffff


	//   ....[67]....
        /*030c*/ 	.word	0xffffffff


	//   ....[68]....
        /*0310*/ 	.word	0xffffffff


	//   ....[69]....
        /*0314*/ 	.word	0xffffffff


	//   ....[70]....
        /*0318*/ 	.word	0xffffffff


	//   ....[71]....
        /*031c*/ 	.word	0xffffffff


	//   ....[72]....
        /*0320*/ 	.word	0xffffffff


	//   ....[73]....
        /*0324*/ 	.word	0xffffffff


	//   ....[74]....
        /*0328*/ 	.word	0x0500000f


	//   ....[75]....
        /*032c*/ 	.word	0x0500000f


	//   ....[76]....
        /*0330*/ 	.word	0x0500000f


	//   ....[77]....
        /*0334*/ 	.word	0x0500000f


	//   ....[78]....
        /*0338*/ 	.word	0x0500000f


	//   ....[79]....
        /*033c*/ 	.word	0x0500000f


	//   ....[80]....
        /*0340*/ 	.word	0x0500000f


	//   ....[81]....
        /*0344*/ 	.word	0x0500000f


	//   ....[82]....
        /*0348*/ 	.word	0x0500000f


	//   ....[83]....
        /*034c*/ 	.word	0x0500000f


	//   ....[84]....
        /*0350*/ 	.word	0x0500000f


	//   ....[85]....
        /*0354*/ 	.word	0x0500000f


	//   ....[86]....
        /*0358*/ 	.word	0x0500000f


	//   ....[87]....
        /*035c*/ 	.word	0x0500000f


	//   ....[88]....
        /*0360*/ 	.word	0x0500000f


	//   ....[89]....
        /*0364*/ 	.word	0x0500000f


	//   ....[90]....
        /*0368*/ 	.word	0x0500000f


	//   ....[91]....
        /*036c*/ 	.word	0x0500000f


	//   ....[92]....
        /*0370*/ 	.word	0x0500000f


	//----- nvinfo : EIATTR_COOP_GROUP_INSTR_OFFSETS
	.align		4
.L_211:
        /*0374*/ 	.byte	0x04, 0x28
        /*0376*/ 	.short	(.L_213 - .L_212)


	//   ....[0]....
.L_212:
        /*0378*/ 	.word	0x00000060


	//   ....[1]....
        /*037c*/ 	.word	0x00000140


	//   ....[2]....
        /*0380*/ 	.word	0x00000190


	//   ....[3]....
        /*0384*/ 	.word	0x000003c0


	//   ....[4]....
        /*0388*/ 	.word	0x00000520


	//   ....[5]....
        /*038c*/ 	.word	0x00000640


	//   ....[6]....
        /*0390*/ 	.word	0x000007a0


	//   ....[7]....
        /*0394*/ 	.word	0x00001940


	//   ....[8]....
        /*0398*/ 	.word	0x00002710


	//   ....[9]....
        /*039c*/ 	.word	0x00003390


	//   ....[10]....
        /*03a0*/ 	.word	0x000039d0


	//   ....[11]....
        /*03a4*/ 	.word	0x00003b00


	//   ....[12]....
        /*03a8*/ 	.word	0x00004050


	//   ....[13]....
        /*03ac*/ 	.word	0x00004100


	//   ....[14]....
        /*03b0*/ 	.word	0x00006480


	//   ....[15]....
        /*03b4*/ 	.word	0x00006630


	//   ....[16]....
        /*03b8*/ 	.word	0x000073a0


	//   ....[17]....
        /*03bc*/ 	.word	0x000074c0


	//   ....[18]....
        /*03c0*/ 	.word	0x00007a50


	//   ....[19]....
        /*03c4*/ 	.word	0x00007ae0


	//   ....[20]....
        /*03c8*/ 	.word	0x00009ca0


	//   ....[21]....
        /*03cc*/ 	.word	0x00009cc0


	//   ....[22]....
        /*03d0*/ 	.word	0x0000a150


	//   ....[23]....
        /*03d4*/ 	.word	0x0000a1c0


	//   ....[24]....
        /*03d8*/ 	.word	0x0000be80


	//   ....[25]....
        /*03dc*/ 	.word	0x0000c350


	//   ....[26]....
        /*03e0*/ 	.word	0x0000d0e0


	//   ....[27]....
        /*03e4*/ 	.word	0x0000d1f0


	//   ....[28]....
        /*03e8*/ 	.word	0x0000d790


	//   ....[29]....
        /*03ec*/ 	.word	0x0000d7f0


	//   ....[30]....
        /*03f0*/ 	.word	0x0000e870


	//   ....[31]....
        /*03f4*/ 	.word	0x0000e8b0


	//   ....[32]....
        /*03f8*/ 	.word	0x0000e9c0


	//   ....[33]....
        /*03fc*/ 	.word	0x0000e9e0


	//   ....[34]....
        /*0400*/ 	.word	0x0000fe50


	//   ....[35]....
        /*0404*/ 	.word	0x0000ff30


	//   ....[36]....
        /*0408*/ 	.word	0x0000ff60


	//   ....[37]....
        /*040c*/ 	.word	0x0000ff90


	//   ....[38]....
        /*0410*/ 	.word	0x000106c0


	//   ....[39]....
        /*0414*/ 	.word	0x00010700


	//   ....[40]....
        /*0418*/ 	.word	0x00010810


	//   ....[41]....
        /*041c*/ 	.word	0x00010830


	//   ....[42]....
        /*0420*/ 	.word	0x00010940


	//   ....[43]....
        /*0424*/ 	.word	0x00010960


	//   ....[44]....
        /*0428*/ 	.word	0x00010a80


	//   ....[45]....
        /*042c*/ 	.word	0x00010aa0


	//   ....[46]....
        /*0430*/ 	.word	0x00011210


	//   ....[47]....
        /*0434*/ 	.word	0x00011230


	//   ....[48]....
        /*0438*/ 	.word	0x00011340


	//   ....[49]....
        /*043c*/ 	.word	0x00011360


	//   ....[50]....
        /*0440*/ 	.word	0x00011470


	//   ....[51]....
        /*0444*/ 	.word	0x00011490


	//   ....[52]....
        /*0448*/ 	.word	0x000115b0


	//   ....[53]....
        /*044c*/ 	.word	0x000115d0


	//   ....[54]....
        /*0450*/ 	.word	0x00011790


	//   ....[55]....
        /*0454*/ 	.word	0x000128d0


	//   ....[56]....
        /*0458*/ 	.word	0x00013360


	//   ....[57]....
        /*045c*/ 	.word	0x00013390


	//   ....[58]....
        /*0460*/ 	.word	0x00013460


	//   ....[59]....
        /*0464*/ 	.word	0x00013480


	//   ....[60]....
        /*0468*/ 	.word	0x00013520


	//   ....[61]....
        /*046c*/ 	.word	0x00013540


	//   ....[62]....
        /*0470*/ 	.word	0x000135e0


	//   ....[63]....
        /*0474*/ 	.word	0x00013600


	//   ....[64]....
        /*0478*/ 	.word	0x000136a0


	//   ....[65]....
        /*047c*/ 	.word	0x000136c0


	//   ....[66]....
        /*0480*/ 	.word	0x00013760


	//   ....[67]....
        /*0484*/ 	.word	0x00013780


	//   ....[68]....
        /*0488*/ 	.word	0x00013820


	//   ....[69]....
        /*048c*/ 	.word	0x00013840


	//   ....[70]....
        /*0490*/ 	.word	0x00013850


	//   ....[71]....
        /*0494*/ 	.word	0x00013860


	//   ....[72]....
        /*0498*/ 	.word	0x000165c0


	//   ....[73]....
        /*049c*/ 	.word	0x000167b0


	//   ....[74]....
        /*04a0*/ 	.word	0x00016e00


	//   ....[75]....
        /*04a4*/ 	.word	0x00016f80


	//   ....[76]....
        /*04a8*/ 	.word	0x00016fe0


	//   ....[77]....
        /*04ac*/ 	.word	0x00017140


	//   ....[78]....
        /*04b0*/ 	.word	0x00017190


	//   ....[79]....
        /*04b4*/ 	.word	0x000172b0


	//   ....[80]....
        /*04b8*/ 	.word	0x00017320


	//   ....[81]....
        /*04bc*/ 	.word	0x00017440


	//   ....[82]....
        /*04c0*/ 	.word	0x000174b0


	//   ....[83]....
        /*04c4*/ 	.word	0x000175d0


	//   ....[84]....
        /*04c8*/ 	.word	0x00017640


	//   ....[85]....
        /*04cc*/ 	.word	0x00017760


	//   ....[86]....
        /*04d0*/ 	.word	0x000177d0


	//   ....[87]....
        /*04d4*/ 	.word	0x000178f0


	//   ....[88]....
        /*04d8*/ 	.word	0x00017960


	//   ....[89]....
        /*04dc*/ 	.word	0x00017a80


	//   ....[90]....
        /*04e0*/ 	.word	0x00017ad0


	//   ....[91]....
        /*04e4*/ 	.word	0x00017df0


	//   ....[92]....
        /*04e8*/ 	.word	0x00017f10


	//----- nvinfo : EIATTR_REG_RECONFIG
	.align		4
.L_213:
        /*04ec*/ 	.byte	0x01, 0x54
	.zero		2


	//----- nvinfo : EIATTR_SYSCALL_OFFSETS
	.align		4
        /*04f0*/ 	.byte	0x04, 0x46
        /*04f2*/ 	.short	(.L_215 - .L_214)


	//   ....[0]....
.L_214:
        /*04f4*/ 	.word	0x00001b20


	//   ....[1]....
        /*04f8*/ 	.word	0x000124a0


	//   ....[2]....
        /*04fc*/ 	.word	0x000125f0


	//   ....[3]....
        /*0500*/ 	.word	0x000126e0


	//   ....[4]....
        /*0504*/ 	.word	0x00012f30


	//----- nvinfo : EIATTR_MBARRIER_INSTR_OFFSETS
	.align		4
.L_215:
        /*0508*/ 	.byte	0x04, 0x39
        /*050a*/ 	.short	(.L_217 - .L_216)


	//   ....[0]....
.L_216:
        /*050c*/ 	.word	0x00000270
        /*0510*/ 	.word	0x000000ff
        /*0514*/ 	.word	0x00030800
        /*0518*/ 	.short	0x0100
        /*051a*/ 	.byte	0x08
	.zero		1


	//   ....[1]....
        /*051c*/ 	.word	0x00000280
        /*0520*/ 	.word	0x000000ff
        /*0524*/ 	.word	0x00030820
        /*0528*/ 	.short	0x0100
        /*052a*/ 	.byte	0x08
	.zero		1


	//   ....[2]....
        /*052c*/ 	.word	0x00000370
        /*0530*/ 	.word	0x000000ff
        /*0534*/ 	.word	0x00030830
        /*0538*/ 	.short	0x0100
        /*053a*/ 	.byte	0x08
	.zero		1


	//   ....[3]....
        /*053c*/ 	.word	0x00000380
        /*0540*/ 	.word	0x000000ff
        /*0544*/ 	.word	0x00030840
        /*0548*/ 	.short	0x0100
        /*054a*/ 	.byte	0x08
	.zero		1


	//   ....[4]....
        /*054c*/ 	.word	0x00000390
        /*0550*/ 	.word	0x000000ff
        /*0554*/ 	.word	0x00030838
        /*0558*/ 	.short	0x0100
        /*055a*/ 	.byte	0x08
	.zero		1


	//   ....[5]....
        /*055c*/ 	.word	0x000003a0
        /*0560*/ 	.word	0x000000ff
        /*0564*/ 	.word	0x00030848
        /*0568*/ 	.short	0x0100
        /*056a*/ 	.byte	0x08
	.zero		1


	//   ....[6]....
        /*056c*/ 	.word	0x000004d0
        /*0570*/ 	.word	0x000000ff
        /*0574*/ 	.word	0x00030850
        /*0578*/ 	.short	0x0100
        /*057a*/ 	.byte	0x08
	.zero		1


	//   ....[7]....
        /*057c*/ 	.word	0x000004e0
        /*0580*/ 	.word	0x000000ff
        /*0584*/ 	.word	0x00030860
        /*0588*/ 	.short	0x0100
        /*058a*/ 	.byte	0x08
	.zero		1


	//   ....[8]....
        /*058c*/ 	.word	0x000004f0
        /*0590*/ 	.word	0x000000ff
        /*0594*/ 	.word	0x00030858
        /*0598*/ 	.short	0x0100
        /*059a*/ 	.byte	0x08
	.zero		1


	//   ....[9]....
        /*059c*/ 	.word	0x00000500
        /*05a0*/ 	.word	0x000000ff
        /*05a4*/ 	.word	0x00030868
        /*05a8*/ 	.short	0x0100
        /*05aa*/ 	.byte	0x08
	.zero		1


	//   ....[10]....
        /*05ac*/ 	.word	0x000005f0
        /*05b0*/ 	.word	0x000000ff
        /*05b4*/ 	.word	0x00030870
        /*05b8*/ 	.short	0x0100
        /*05ba*/ 	.byte	0x06
	.zero		1


	//   ....[11]....
        /*05bc*/ 	.word	0x00000600
        /*05c0*/ 	.word	0x000000ff
        /*05c4*/ 	.word	0x00030880
        /*05c8*/ 	.short	0x0100
        /*05ca*/ 	.byte	0x06
	.zero		1


	//   ....[12]....
        /*05cc*/ 	.word	0x00000610
        /*05d0*/ 	.word	0x000000ff
        /*05d4*/ 	.word	0x00030878
        /*05d8*/ 	.short	0x0100
        /*05da*/ 	.byte	0x06
	.zero		1


	//   ....[13]....
        /*05dc*/ 	.word	0x00000620
        /*05e0*/ 	.word	0x000000ff
        /*05e4*/ 	.word	0x00030888
        /*05e8*/ 	.short	0x0100
        /*05ea*/ 	.byte	0x06
	.zero		1


	//   ....[14]....
        /*05ec*/ 	.word	0x00000750
        /*05f0*/ 	.word	0x000000ff
        /*05f4*/ 	.word	0x00030890
        /*05f8*/ 	.short	0x0100
        /*05fa*/ 	.byte	0x08
	.zero		1


	//   ....[15]....
        /*05fc*/ 	.word	0x00000760
        /*0600*/ 	.word	0x000000ff
        /*0604*/ 	.word	0x000308a0
        /*0608*/ 	.short	0x0100
        /*060a*/ 	.byte	0x08
	.zero		1


	//   ....[16]....
        /*060c*/ 	.word	0x00000770
        /*0610*/ 	.word	0x000000ff
        /*0614*/ 	.word	0x00030898
        /*0618*/ 	.short	0x0100
        /*061a*/ 	.byte	0x08
	.zero		1


	//   ....[17]....
        /*061c*/ 	.word	0x00000780
        /*0620*/ 	.word	0x000000ff
        /*0624*/ 	.word	0x000308a8
        /*0628*/ 	.short	0x0100
        /*062a*/ 	.byte	0x08
	.zero		1


	//   ....[18]....
        /*062c*/ 	.word	0x000008b0
        /*0630*/ 	.word	0x000000ff
        /*0634*/ 	.word	0x000308b0
        /*0638*/ 	.short	0x0100
        /*063a*/ 	.byte	0x08
	.zero		1


	//   ....[19]....
        /*063c*/ 	.word	0x000008c0
        /*0640*/ 	.word	0x000000ff
        /*0644*/ 	.word	0x000308c0
        /*0648*/ 	.short	0x0100
        /*064a*/ 	.byte	0x08
	.zero		1


	//   ....[20]....
        /*064c*/ 	.word	0x000008d0
        /*0650*/ 	.word	0x000000ff
        /*0654*/ 	.word	0x000308b8
        /*0658*/ 	.short	0x0100
        /*065a*/ 	.byte	0x08
	.zero		1


	//   ....[21]....
        /*065c*/ 	.word	0x000008e0
        /*0660*/ 	.word	0x000000ff
        /*0664*/ 	.word	0x000308c8
        /*0668*/ 	.short	0x0100
        /*066a*/ 	.byte	0x08
	.zero		1


	//   ....[22]....
        /*066c*/ 	.word	0x00001bc0
        /*0670*/ 	.word	0x000000ff
        /*0674*/ 	.word	0x00030800
        /*0678*/ 	.short	0x010a
        /*067a*/ 	.byte	0x26
	.zero		1


	//   ....[23]....
        /*067c*/ 	.word	0x00001c40
        /*0680*/ 	.word	0x0000000b
        /*0684*/ 	.word	0x00030830
        /*0688*/ 	.short	0x010a
        /*068a*/ 	.byte	0x3f
	.zero		1


	//   ....[24]....
        /*068c*/ 	.word	0x00001ce0
        /*0690*/ 	.word	0x0000000b
        /*0694*/ 	.word	0x00030830
        /*0698*/ 	.short	0x010a
        /*069a*/ 	.byte	0x3f
	.zero		1


	//   ....[25]....
        /*069c*/ 	.word	0x00002750
        /*06a0*/ 	.word	0x00000004
        /*06a4*/ 	.word	0x00000000
        /*06a8*/ 	.short	0x0101
        /*06aa*/ 	.byte	0x3f
	.zero		1


	//   ....[26]....
        /*06ac*/ 	.word	0x00004fa0
        /*06b0*/ 	.word	0x000000ff
        /*06b4*/ 	.word	0x00030830
        /*06b8*/ 	.short	0x010a
        /*06ba*/ 	.byte	0x07
	.zero		1


	//   ....[27]....
        /*06bc*/ 	.word	0x00004fe0
        /*06c0*/ 	.word	0x000000ff
        /*06c4*/ 	.word	0x00030830
        /*06c8*/ 	.short	0x010a
        /*06ca*/ 	.byte	0x07
	.zero		1


	//   ....[28]....
        /*06cc*/ 	.word	0x00005aa0
        /*06d0*/ 	.word	0x000000ff
        /*06d4*/ 	.word	0x00030850
        /*06d8*/ 	.short	0x010a
        /*06da*/ 	.byte	0x06
	.zero		1


	//   ....[29]....
        /*06dc*/ 	.word	0x00005ae0
        /*06e0*/ 	.word	0x000000ff
        /*06e4*/ 	.word	0x00030850
        /*06e8*/ 	.short	0x010a
        /*06ea*/ 	.byte	0x06
	.zero		1


	//   ....[30]....
        /*06ec*/ 	.word	0x00006490
        /*06f0*/ 	.word	0x0000000c
        /*06f4*/ 	.word	0x00000000
        /*06f8*/ 	.short	0x0101
        /*06fa*/ 	.byte	0x3f
	.zero		1


	//   ....[31]....
        /*06fc*/ 	.word	0x00007f50
        /*0700*/ 	.word	0x00000005
        /*0704*/ 	.word	0x00000000
        /*0708*/ 	.short	0x0101
        /*070a*/ 	.byte	0x3f
	.zero		1


	//   ....[32]....
        /*070c*/ 	.word	0x00008830
        /*0710*/ 	.word	0x000000ff
        /*0714*/ 	.word	0x00030830
        /*0718*/ 	.short	0x010a
        /*071a*/ 	.byte	0x06
	.zero		1


	//   ....[33]....
        /*071c*/ 	.word	0x00008870
        /*0720*/ 	.word	0x000000ff
        /*0724*/ 	.word	0x00030830
        /*0728*/ 	.short	0x010a
        /*072a*/ 	.byte	0x06
	.zero		1


	//   ....[34]....
        /*072c*/ 	.word	0x00009330
        /*0730*/ 	.word	0x000000ff
        /*0734*/ 	.word	0x00030850
        /*0738*/ 	.short	0x010a
        /*073a*/ 	.byte	0x0a
	.zero		1


	//   ....[35]....
        /*073c*/ 	.word	0x00009370
        /*0740*/ 	.word	0x000000ff
        /*0744*/ 	.word	0x00030850
        /*0748*/ 	.short	0x010a
        /*074a*/ 	.byte	0x0a
	.zero		1


	//   ....[36]....
        /*074c*/ 	.word	0x0000a6b0
        /*0750*/ 	.word	0x0000000d
        /*0754*/ 	.word	0x00000000
        /*0758*/ 	.short	0x0101
        /*075a*/ 	.byte	0x3f
	.zero		1


	//   ....[37]....
        /*075c*/ 	.word	0x0000a6f0
        /*0760*/ 	.word	0x00000088
        /*0764*/ 	.word	0x00000000
        /*0768*/ 	.short	0x0101
        /*076a*/ 	.byte	0x3f
	.zero		1


	//   ....[38]....
        /*076c*/ 	.word	0x0000acc0
        /*0770*/ 	.word	0x000000ff
        /*0774*/ 	.word	0x00030830
        /*0778*/ 	.short	0x010a
        /*077a*/ 	.byte	0x06
	.zero		1


	//   ....[39]....
        /*077c*/ 	.word	0x0000ad00
        /*0780*/ 	.word	0x000000ff
        /*0784*/ 	.word	0x00030830
        /*0788*/ 	.short	0x010a
        /*078a*/ 	.byte	0x06
	.zero		1


	//   ....[40]....
        /*078c*/ 	.word	0x0000b7c0
        /*0790*/ 	.word	0x000000ff
        /*0794*/ 	.word	0x00030850
        /*0798*/ 	.short	0x010a
        /*079a*/ 	.byte	0x0a
	.zero		1


	//   ....[41]....
        /*079c*/ 	.word	0x0000b800
        /*07a0*/ 	.word	0x000000ff
        /*07a4*/ 	.word	0x00030850
        /*07a8*/ 	.short	0x010a
        /*07aa*/ 	.byte	0x0a
	.zero		1


	//   ....[42]....
        /*07ac*/ 	.word	0x0000c1d0
        /*07b0*/ 	.word	0x00000002
        /*07b4*/ 	.word	0x00000000
        /*07b8*/ 	.short	0x0101
        /*07ba*/ 	.byte	0x3f
	.zero		1


	//   ....[43]....
        /*07bc*/ 	.word	0x0000db50
        /*07c0*/ 	.word	0x0000007d
        /*07c4*/ 	.word	0x00000000
        /*07c8*/ 	.short	0x0101
        /*07ca*/ 	.byte	0x3f
	.zero		1


	//   ....[44]....
        /*07cc*/ 	.word	0x0000e7e0
        /*07d0*/ 	.word	0x000000ff
        /*07d4*/ 	.word	0x00030850
        /*07d8*/ 	.short	0x010a
        /*07da*/ 	.byte	0x05
	.zero		1


	//   ....[45]....
        /*07dc*/ 	.word	0x0000e820
        /*07e0*/ 	.word	0x000000ff
        /*07e4*/ 	.word	0x00030850
        /*07e8*/ 	.short	0x010a
        /*07ea*/ 	.byte	0x05
	.zero		1


	//   ....[46]....
        /*07ec*/ 	.word	0x0000eff0
        /*07f0*/ 	.word	0x00000007
        /*07f4*/ 	.word	0x00000000
        /*07f8*/ 	.short	0x0101
        /*07fa*/ 	.byte	0x3f
	.zero		1


	//   ....[47]....
        /*07fc*/ 	.word	0x000106f0
        /*0800*/ 	.word	0x00000010
        /*0804*/ 	.word	0x00000000
        /*0808*/ 	.short	0x0101
        /*080a*/ 	.byte	0x3f
	.zero		1


	//   ....[48]....
        /*080c*/ 	.word	0x00012af0
        /*0810*/ 	.word	0x00000000
        /*0814*/ 	.word	0x00030840
        /*0818*/ 	.short	0x010a
        /*081a*/ 	.byte	0x3f
	.zero		1


	//   ....[49]....
        /*081c*/ 	.word	0x000139d0
        /*0820*/ 	.word	0x00000011
        /*0824*/ 	.word	0x00030800
        /*0828*/ 	.short	0x0107
        /*082a*/ 	.byte	0x3f
	.zero		1


	//   ....[50]....
        /*082c*/ 	.word	0x00013ae0
        /*0830*/ 	.word	0x00000011
        /*0834*/ 	.word	0x00030800
        /*0838*/ 	.short	0x0101
        /*083a*/ 	.byte	0x3f
	.zero		1


	//   ....[51]....
        /*083c*/ 	.word	0x00013b00
        /*0840*/ 	.word	0x00000011
        /*0844*/ 	.word	0x00030820
        /*0848*/ 	.short	0x010a
        /*084a*/ 	.byte	0x3f
	.zero		1


	//   ....[52]....
        /*084c*/ 	.word	0x00013e40
        /*0850*/ 	.word	0x00000003
        /*0854*/ 	.word	0x00030840
        /*0858*/ 	.short	0x010a
        /*085a*/ 	.byte	0x3f
	.zero		1


	//   ....[53]....
        /*085c*/ 	.word	0x000142d0
        /*0860*/ 	.word	0x00000003
        /*0864*/ 	.word	0x00000060
        /*0868*/ 	.short	0x010a
        /*086a*/ 	.byte	0x3f
	.zero		1


	//   ....[54]....
        /*086c*/ 	.word	0x00014a30
        /*0870*/ 	.word	0x00000003
        /*0874*/ 	.word	0x00030840
        /*0878*/ 	.short	0x010a
        /*087a*/ 	.byte	0x3f
	.zero		1


	//   ....[55]....
        /*087c*/ 	.word	0x00014ec0
        /*0880*/ 	.word	0x00000009
        /*0884*/ 	.word	0x00000060
        /*0888*/ 	.short	0x010a
        /*088a*/ 	.byte	0x3f
	.zero		1


	//   ....[56]....
        /*088c*/ 	.word	0x00015560
        /*0890*/ 	.word	0x00000002
        /*0894*/ 	.word	0x00030840
        /*0898*/ 	.short	0x010a
        /*089a*/ 	.byte	0x3f
	.zero		1


	//   ....[57]....
        /*089c*/ 	.word	0x000159f0
        /*08a0*/ 	.word	0x00000002
        /*08a4*/ 	.word	0x00000060
        /*08a8*/ 	.short	0x010a
        /*08aa*/ 	.byte	0x3f
	.zero		1


	//   ....[58]....
        /*08ac*/ 	.word	0x00016040
        /*08b0*/ 	.word	0x00000002
        /*08b4*/ 	.word	0x00030860
        /*08b8*/ 	.short	0x010a
        /*08ba*/ 	.byte	0x3f
	.zero		1


	//   ....[59]....
        /*08bc*/ 	.word	0x00016730
        /*08c0*/ 	.word	0x00000000
        /*08c4*/ 	.word	0x00030820
        /*08c8*/ 	.short	0x010a
        /*08ca*/ 	.byte	0x3f
	.zero		1


	//   ....[60]....
        /*08cc*/ 	.word	0x00016920
        /*08d0*/ 	.word	0x00000006
        /*08d4*/ 	.word	0x00000000
        /*08d8*/ 	.short	0x010a
        /*08da*/ 	.byte	0x3f
	.zero		1


	//   ....[61]....
        /*08dc*/ 	.word	0x00016970
        /*08e0*/ 	.word	0x00000003
        /*08e4*/ 	.word	0x00000000
        /*08e8*/ 	.short	0x010a
        /*08ea*/ 	.byte	0x3f
	.zero		1


	//   ....[62]....
        /*08ec*/ 	.word	0x000169d0
        /*08f0*/ 	.word	0x00000012
        /*08f4*/ 	.word	0x00000000
        /*08f8*/ 	.short	0x010a
        /*08fa*/ 	.byte	0x3f
	.zero		1


	//   ....[63]....
        /*08fc*/ 	.word	0x00016a00
        /*0900*/ 	.word	0x00000003
        /*0904*/ 	.word	0x00000000
        /*0908*/ 	.short	0x010a
        /*090a*/ 	.byte	0x3f
	.zero		1


	//   ....[64]....
        /*090c*/ 	.word	0x00016a70
        /*0910*/ 	.word	0x00000003
        /*0914*/ 	.word	0x00030800
        /*0918*/ 	.short	0x010a
        /*091a*/ 	.byte	0x3f
	.zero		1


	//   ....[65]....
        /*091c*/ 	.word	0x00016ac0
        /*0920*/ 	.word	0x0000000b
        /*0924*/ 	.word	0x00030830
        /*0928*/ 	.short	0x010a
        /*092a*/ 	.byte	0x3f
	.zero		1


	//   ....[66]....
        /*092c*/ 	.word	0x00016b20
        /*0930*/ 	.word	0x0000000c
        /*0934*/ 	.word	0x00030830
        /*0938*/ 	.short	0x010a
        /*093a*/ 	.byte	0x3f
	.zero		1


	//   ....[67]....
        /*093c*/ 	.word	0x00016b80
        /*0940*/ 	.word	0x00000009
        /*0944*/ 	.word	0x00030850
        /*0948*/ 	.short	0x010a
        /*094a*/ 	.byte	0x3f
	.zero		1


	//   ....[68]....
        /*094c*/ 	.word	0x00016be0
        /*0950*/ 	.word	0x00000004
        /*0954*/ 	.word	0x00030830
        /*0958*/ 	.short	0x010a
        /*095a*/ 	.byte	0x3f
	.zero		1


	//   ....[69]....
        /*095c*/ 	.word	0x00016c40
        /*0960*/ 	.word	0x00000003
        /*0964*/ 	.word	0x00030850
        /*0968*/ 	.short	0x010a
        /*096a*/ 	.byte	0x3f
	.zero		1


	//   ....[70]....
        /*096c*/ 	.word	0x00016ca0
        /*0970*/ 	.word	0x00000004
        /*0974*/ 	.word	0x00030830
        /*0978*/ 	.short	0x010a
        /*097a*/ 	.byte	0x3f
	.zero		1


	//   ....[71]....
        /*097c*/ 	.word	0x00016d00
        /*0980*/ 	.word	0x00000003
        /*0984*/ 	.word	0x00030850
        /*0988*/ 	.short	0x010a
        /*098a*/ 	.byte	0x3f
	.zero		1


	//   ....[72]....
        /*098c*/ 	.word	0x00016d60
        /*0990*/ 	.word	0x00000007
        /*0994*/ 	.word	0x00030850
        /*0998*/ 	.short	0x010a
        /*099a*/ 	.byte	0x3f
	.zero		1


	//   ....[73]....
        /*099c*/ 	.word	0x00016eb0
        /*09a0*/ 	.word	0x00000000
        /*09a4*/ 	.word	0x00030840
        /*09a8*/ 	.short	0x010a
        /*09aa*/ 	.byte	0x3f
	.zero		1


	//   ....[74]....
        /*09ac*/ 	.word	0x00017b10
        /*09b0*/ 	.word	0x00000011
        /*09b4*/ 	.word	0x00030820
        /*09b8*/ 	.short	0x010a
        /*09ba*/ 	.byte	0x3f
	.zero		1


	//   ....[75]....
        /*09bc*/ 	.word	0x00017b60
        /*09c0*/ 	.word	0x00000003
        /*09c4*/ 	.word	0x00030840
        /*09c8*/ 	.short	0x010a
        /*09ca*/ 	.byte	0x3f
	.zero		1


	//   ....[76]....
        /*09cc*/ 	.word	0x00017bb0
        /*09d0*/ 	.word	0x00000003
        /*09d4*/ 	.word	0x00000060
        /*09d8*/ 	.short	0x010a
        /*09da*/ 	.byte	0x3f
	.zero		1


	//   ....[77]....
        /*09dc*/ 	.word	0x00017c00
        /*09e0*/ 	.word	0x00000003
        /*09e4*/ 	.word	0x00030840
        /*09e8*/ 	.short	0x010a
        /*09ea*/ 	.byte	0x3f
	.zero		1


	//   ....[78]....
        /*09ec*/ 	.word	0x00017c50
        /*09f0*/ 	.word	0x00000009
        /*09f4*/ 	.word	0x00000060
        /*09f8*/ 	.short	0x010a
        /*09fa*/ 	.byte	0x3f
	.zero		1


	//   ....[79]....
        /*09fc*/ 	.word	0x00017ca0
        /*0a00*/ 	.word	0x00000002
        /*0a04*/ 	.word	0x00030840
        /*0a08*/ 	.short	0x010a
        /*0a0a*/ 	.byte	0x3f
	.zero		1


	//   ....[80]....
        /*0a0c*/ 	.word	0x00017cf0
        /*0a10*/ 	.word	0x00000002
        /*0a14*/ 	.word	0x00000060
        /*0a18*/ 	.short	0x010a
        /*0a1a*/ 	.byte	0x3f
	.zero		1


	//   ....[81]....
        /*0a1c*/ 	.word	0x00017d40
        /*0a20*/ 	.word	0x00000002
        /*0a24*/ 	.word	0x00030860
        /*0a28*/ 	.short	0x010a
        /*0a2a*/ 	.byte	0x3f
	.zero		1


	//   ....[82]....
        /*0a2c*/ 	.word	0x00017e30
        /*0a30*/ 	.word	0x00000000
        /*0a34*/ 	.word	0x00030820
        /*0a38*/ 	.short	0x010a
        /*0a3a*/ 	.byte	0x3f
	.zero		1


	//   ....[83]....
        /*0a3c*/ 	.word	0x00017fd0
        /*0a40*/ 	.word	0x00000006
        /*0a44*/ 	.word	0x00000000
        /*0a48*/ 	.short	0x010a
        /*0a4a*/ 	.byte	0x3f
	.zero		1


	//   ....[84]....
        /*0a4c*/ 	.word	0x00018020
        /*0a50*/ 	.word	0x00000003
        /*0a54*/ 	.word	0x00000000
        /*0a58*/ 	.short	0x010a
        /*0a5a*/ 	.byte	0x3f
	.zero		1


	//   ....[85]....
        /*0a5c*/ 	.word	0x00018070
        /*0a60*/ 	.word	0x00000012
        /*0a64*/ 	.word	0x00000000
        /*0a68*/ 	.short	0x010a
        /*0a6a*/ 	.byte	0x3f
	.zero		1


	//----- nvinfo : EIATTR_NUM_MBARRIERS
	.align		4
.L_217:
        /*0a6c*/ 	.byte	0x03, 0x38
        /*0a6e*/ 	.short	0x0016


	//----- nvinfo : EIATTR_EXIT_INSTR_OFFSETS
	.align		4
        /*0a70*/ 	.byte	0x04, 0x1c
        /*0a72*/ 	.short	(.L_219 - .L_218)


	//   ....[0]....
.L_218:
        /*0a74*/ 	.word	0x00000a10


	//   ....[1]....
        /*0a78*/ 	.word	0x00011720


	//   ....[2]....
        /*0a7c*/ 	.word	0x00016a50


	//----- nvinfo : EIATTR_MAX_THREADS
	.align		4
.L_219:
        /*0a80*/ 	.byte	0x04, 0x05
        /*0a82*/ 	.short	(.L_221 - .L_220)
.L_220:
        /*0a84*/ 	.word	0x00000180
        /*0a88*/ 	.word	0x00000001
        /*0a8c*/ 	.word	0x00000001


	//----- nvinfo : EIATTR_CRS_STACK_SIZE
	.align		4
.L_221:
        /*0a90*/ 	.byte	0x04, 0x1e
        /*0a92*/ 	.short	(.L_223 - .L_222)
.L_222:
        /*0a94*/ 	.word	0x00000000


	//----- nvinfo : EIATTR_CBANK_PARAM_SIZE
	.align		4
.L_223:
        /*0a98*/ 	.byte	0x03, 0x19
        /*0a9a*/ 	.short	0x0af0


	//----- nvinfo : EIATTR_PARAM_CBANK
	.align		4
        /*0a9c*/ 	.byte	0x04, 0x0a
        /*0a9e*/ 	.short	(.L_225 - .L_224)
	.align		4
.L_224:
        /*0aa0*/ 	.word	index@(.nv.constant0._ZN7cutlass13device_kernelIN5flash11enable_sm90INS1_16FlashAttnFwdSm90INS1_25CollectiveMainloopFwdSm90ILi2EN4cute5tupleIJNS5_1CILi1EEES8_S8_EEENS6_IJNS7_ILi128EEENS7_ILi96EEENS7_ILi192EEEEEELi192ENS_10bfloat16_tEfNS_4arch4Sm90ELb0ELb1ELb1ELb0ELb0ELb0ELb0ELb1ELb1ELb1ELb0ELb0EEENS1_21CollectiveEpilogueFwdINS6_IJSA_SC_SB_EEES9_SE_SG_Li256ELb0ELb1ELb0ELb0EEENS1_30DynamicPersistentTileSchedulerILi256ELi128ELb0ELb1ELb1EEEEEEEEEvNT_6ParamsE)
        /*0aa4*/ 	.short	0x0210
        /*0aa6*/ 	.short	0x0af0


	//----- nvinfo : EIATTR_SW_WAR
	.align		4
.L_225:
        /*0aa8*/ 	.byte	0x04, 0x36
        /*0aaa*/ 	.short	(.L_227 - .L_226)
.L_226:
        /*0aac*/ 	.word	0x00000008
.L_227:


//--------------------- .nv.info._ZN7cutlass13device_kernelIN5flash11enable_sm90INS1_16FlashAttnFwdSm90INS1_25CollectiveMainloopFwdSm90ILi2EN4cute5tupleIJNS5_1CILi1EEES8_S8_EEENS6_IJNS7_ILi128EEENS7_ILi96EEENS7_ILi192EEEEEELi192ENS_10bfloat16_tEfNS_4arch4Sm90ELb0ELb1ELb1ELb1ELb0ELb0ELb0ELb1ELb1ELb1ELb0ELb0EEENS1_21CollectiveEpilogueFwdINS6_IJSA_SC_SB_EEES9_SE_SG_Li256ELb1ELb1ELb0ELb0EEENS1_36VarlenDynamicPersistentTileSchedulerILi128ELi96ELi256ELi128ELb0ELb1ELb1ELb1ELb0ELb1EEEEEEEEEvNT_6ParamsE --------------------------
	.section	.nv.info._ZN7cutlass13device_kernelIN5flash11enable_sm90INS1_16FlashAttnFwdSm90INS1_25CollectiveMainloopFwdSm90ILi2EN4cute5tupleIJNS5_1CILi1EEES8_S8_EEENS6_IJNS7_ILi128EEENS7_ILi96EEENS7_ILi192EEEEEELi192ENS_10bfloat16_tEfNS_4arch4Sm90ELb0ELb1ELb1ELb1ELb0ELb0ELb0ELb1ELb1ELb1ELb0ELb0EEENS1_21CollectiveEpilogueFwdINS6_IJSA_SC_SB_EEES9_SE_SG_Li256ELb1ELb1ELb0ELb0EEENS1_36VarlenDynamicPersistentTileSchedulerILi128ELi96ELi256ELi128ELb0ELb1ELb1ELb1ELb0ELb1EEEEEEEEEvNT_6ParamsE,"",@"SHT_CUDA_INFO"
	.sectionflags	@""
	.align	4


	//----- nvinfo : EIATTR_CUDA_API_VERSION
	.align		4
        /*0000*/ 	.byte	0x04, 0x37
        /*0002*/ 	.short	(.L_229 - .L_228)
.L_228:
        /*0004*/ 	.word	0x00000082


	//----- nvinfo : EIATTR_KPARAM_INFO
	.align		4
.L_229:
        /*0008*/ 	.byte	0x04, 0x17
        /*000a*/ 	.short	(.L_231 - .L_230)
.L_230:
        /*000c*/ 	.word	0x00000000
        /*0010*/ 	.short	0x0000
        /*0012*/ 	.short	0x0070
        /*0014*/ 	.byte	0x00, 0xf0, 0x01, 0x2a


	//----- nvinfo : EIATTR_SPARSE_MMA_MASK
	.align		4
.L_231:
        /*0018*/ 	.byte	0x03, 0x50
        /*001a*/ 	.short	0x0000


	//----- nvinfo : EIATTR_MAXREG_COUNT
	.align		4
        /*001c*/ 	.byte	0x03, 0x1b
        /*001e*/ 	.short	0x00a8


	//----- nvinfo : EIATTR_NUM_BARRIERS
	.align		4
        /*0020*/ 	.byte	0x02, 0x4c
        /*0022*/ 	.byte	0x09
	.zero		1


	//----- nvinfo : EIATTR_EXTERNS
	.align		4
        /*0024*/ 	.byte	0x04, 0x0f
        /*0026*/ 	.short	(.L_233 - .L_232)


	//   ....[0]....
	.align		4
.L_232:
        /*0028*/ 	.word	index@(__assertfail)


	//----- nvinfo : EIATTR_ANNOTATIONS
	.align		4
.L_233:
        /*002c*/ 	.byte	0x04, 0x55
        /*002e*/ 	.short	(.L_235 - .L_234)


	//   ....[0]....
.L_234:
        /* <DEDUP_REMOVED lines=65> */


	//----- nvinfo : EIATTR_MERCURY_ISA_VERSION
	.align		4
.L_235:
        /*0428*/ 	.byte	0x03, 0x5f
        /*042a*/ 	.short	0x0101


	//----- nvinfo : EIATTR_UNUSED_LOAD_BYTE_OFFSET
	.align		4
        /*042c*/ 	.byte	0x04, 0x44
        /*042e*/ 	.short	(.L_237 - .L_236)


	//   ....[0]....
.L_236:
        /*0430*/ 	.word	0x00000a10
        /*0434*/ 	.word	0x0000fff0


	//   ....[1]....
        /*0438*/ 	.word	0x0000f470
        /*043c*/ 	.word	0x0000fff0


	//----- nvinfo : EIATTR_INT_WARP_WIDE_INSTR_OFFSETS
	.align		4
.L_237:
        /*0440*/ 	.byte	0x04, 0x31
        /*0442*/ 	.short	(.L_239 - .L_238)


	//   ....[0]....
.L_238:
        /*0444*/ 	.word	0x00000130


	//   ....[1]....
        /*0448*/ 	.word	0x00000170


	//   ....[2]....
        /*044c*/ 	.word	0x000001e0


	//   ....[3]....
        /*0450*/ 	.word	0x000133e0


	//   ....[4]....
        /*0454*/ 	.word	0x00013480


	//   ....[5]....
        /*0458*/ 	.word	0x000173c0


	//   ....[6]....
        /*045c*/ 	.word	0x00017430


	//----- nvinfo : EIATTR_COOP_GROUP_MASK_REGIDS
	.align		4
.L_239:
        /*0460*/ 	.byte	0x04, 0x29
        /*0462*/ 	.short	(.L_241 - .L_240)


	//   ....[0]....
.L_240:
        /*0464*/ 	.word	0xffffffff


	//   ....[1]....
        /*0468*/ 	.word	0xffffffff


	//   ....[2]....
        /*046c*/ 	.word	0xffffffff


	//   ....[3]....
        /*0470*/ 	.word	0xffffffff


	//   ....[4]....
        /*0474*/ 	.word	0xffffffff


	//   ....[5]....
        /*0478*/ 	.word	0xffffffff


	//   ....[6]....
        /*047c*/ 	.word	0xffffffff


	//   ....[7]....
        /*0480*/ 	.word	0xffffffff


	//   ....[8]....
        /*0484*/ 	.word	0xffffffff


	//   ....[9]....
        /*0488*/ 	.word	0xffffffff


	//   ....[10]....
        /*048c*/ 	.word	0xffffffff


	//   ....[11]....
        /*0490*/ 	.word	0xffffffff


	//   ....[12]....
        /*0494*/ 	.word	0xffffffff


	//   ....[13]....
        /*0498*/ 	.word	0xffffffff


	//   ....[14]....
        /*049c*/ 	.word	0xffffffff


	//   ....[15]....
        /*04a0*/ 	.word	0xffffffff


	//   ....[16]....
        /*04a4*/ 	.word	0xffffffff


	//   ....[17]....
        /*04a8*/ 	.word	0xffffffff


	//   ....[18]....
        /*04ac*/ 	.word	0xffffffff


	//   ....[19]....
        /*04b0*/ 	.word	0xffffffff


	//   ....[20]....
        /*04b4*/ 	.word	0xffffffff


	//   ....[21]....
        /*04b8*/ 	.word	0xffffffff


	//   ....[22]....
        /*04bc*/ 	.word	0xffffffff


	//   ....[23]....
        /*04c0*/ 	.word	0xffffffff


	//   ....[24]....
        /*04c4*/ 	.word	0xffffffff


	//   ....[25]....
        /*04c8*/ 	.word	0xffffffff


	//   ....[26]....
        /*04cc*/ 	.word	0xffffffff


	//   ....[27]....
        /*04d0*/ 	.word	0xffffffff


	//   ....[28]....
        /*04d4*/ 	.word	0xffffffff


	//   ....[29]....
        /*04d8*/ 	.word	0xffffffff


	//   ....[30]....
        /*04dc*/ 	.word	0xffffffff


	//   ....[31]....
        /*04e0*/ 	.word	0xffffffff


	//   ....[32]....
        /*04e4*/ 	.word	0xffffffff


	//   ....[33]....
        /*04e8*/ 	.word	0xffffffff


	//   ....[34]....
        /*04ec*/ 	.word	0xffffffff


	//   ....[35]....
        /*04f0*/ 	.word	0xffffffff


	//   ....[36]....
        /*04f4*/ 	.word	0xffffffff


	//   ....[37]....
        /*04f8*/ 	.word	0xffffffff


	//   ....[38]....
        /*04fc*/ 	.word	0xffffffff


	//   ....[39]....
        /*0500*/ 	.word	0xffffffff


	//   ....[40]....
        /*0504*/ 	.word	0xffffffff


	//   ....[41]....
        /*0508*/ 	.word	0xffffffff


	//   ....[42]....
        /*050c*/ 	.word	0xffffffff


	//   ....[43]....
        /*0510*/ 	.word	0xffffffff


	//   ....[44]....
        /*0514*/ 	.word	0xffffffff


	//   ....[45]....
        /*0518*/ 	.word	0xffffffff


	//   ....[46]....
        /*051c*/ 	.word	0xffffffff


	//   ....[47]....
        /*0520*/ 	.word	0xffffffff


	//   ....[48]....
        /*0524*/ 	.word	0xffffffff


	//   ....[49]....
        /*0528*/ 	.word	0xffffffff


	//   ....[50]....
        /*052c*/ 	.word	0xffffffff


	//   ....[51]....
        /*0530*/ 	.word	0xffffffff


	//   ....[52]....
        /*0534*/ 	.word	0xffffffff


	//   ....[53]....
        /*0538*/ 	.word	0xffffffff


	//   ....[54]....
        /*053c*/ 	.word	0xffffffff


	//   ....[55]....
        /*0540*/ 	.word	0xffffffff


	//   ....[56]....
        /*0544*/ 	.word	0xffffffff


	//   ....[57]....
        /*0548*/ 	.word	0xffffffff


	//   ....[58]....
        /*054c*/ 	.word	0xffffffff


	//   ....[59]....
        /*0550*/ 	.word	0xffffffff


	//   ....[60]....
        /*0554*/ 	.word	0xffffffff


	//   ....[61]....
        /*0558*/ 	.word	0xffffffff


	//   ....[62]....
        /*055c*/ 	.word	0xffffffff


	//   ....[63]....
        /*0560*/ 	.word	0xffffffff


	//   ....[64]....
        /*0564*/ 	.word	0xffffffff


	//   ....[65]....
        /*0568*/ 	.word	0xffffffff


	//   ....[66]....
        /*056c*/ 	.word	0xffffffff


	//   ....[67]....
        /*0570*/ 	.word	0xffffffff


	//   ....[68]....
        /*0574*/ 	.word	0xffffffff


	//   ....[69]....
        /*0578*/ 	.word	0xffffffff


	//   ....[70]....
        /*057c*/ 	.word	0xffffffff


	//   ....[71]....
        /*0580*/ 	.word	0xffffffff


	//   ....[72]....
        /*0584*/ 	.word	0xffffffff


	//   ....[73]....
        /*0588*/ 	.word	0xffffffff


	//   ....[74]....
        /*058c*/ 	.word	0xffffffff


	//   ....[75]....
        /*0590*/ 	.word	0xffffffff


	//   ....[76]....
        /*0594*/ 	.word	0xffffffff


	//   ....[77]....
        /*0598*/ 	.word	0xffffffff


	//   ....[78]....
        /*059c*/ 	.word	0xffffffff


	//   ....[79]....
        /*05a0*/ 	.word	0xffffffff


	//   ....[80]....
        /*05a4*/ 	.word	0xffffffff


	//   ....[81]....
        /*05a8*/ 	.word	0xffffffff


	//   ....[82]....
        /*05ac*/ 	.word	0xffffffff


	//   ....[83]....
        /*05b0*/ 	.word	0xffffffff


	//   ....[84]....
        /*05b4*/ 	.word	0xffffffff


	//   ....[85]....
        /*05b8*/ 	.word	0xffffffff


	//   ....[86]....
        /*05bc*/ 	.word	0xffffffff


	//   ....[87]....
        /*05c0*/ 	.word	0xffffffff


	//   ....[88]....
        /*05c4*/ 	.word	0xffffffff


	//   ....[89]....
        /*05c8*/ 	.word	0xffffffff


	//   ....[90]....
        /*05cc*/ 	.word	0xffffffff


	//   ....[91]....
        /*05d0*/ 	.word	0xffffffff


	//   ....[92]....
        /*05d4*/ 	.word	0xffffffff


	//   ....[93]....
        /*05d8*/ 	.word	0xffffffff


	//   ....[94]....
        /*05dc*/ 	.word	0xffffffff


	//   ....[95]....
        /*05e0*/ 	.word	0xffffffff


	//   ....[96]....
        /*05e4*/ 	.word	0xffffffff


	//   ....[97]....
        /*05e8*/ 	.word	0xffffffff


	//   ....[98]....
        /*05ec*/ 	.word	0xffffffff


	//   ....[99]....
        /*05f0*/ 	.word	0xffffffff


	//   ....[100]....
        /*05f4*/ 	.word	0xffffffff


	//   ....[101]....
        /*05f8*/ 	.word	0xffffffff


	//   ....[102]....
        /*05fc*/ 	.word	0xffffffff


	//   ....[103]....
        /*0600*/ 	.word	0xffffffff


	//   ....[104]....
        /*0604*/ 	.word	0xffffffff


	//   ....[105]....
        /*0608*/ 	.word	0x0500000f


	//   ....[106]....
        /*060c*/ 	.word	0x0500000f


	//   ....[107]....
        /*0610*/ 	.word	0x0500000f


	//   ....[108]....
        /*0614*/ 	.word	0x0500000f


	//   ....[109]....
        /*0618*/ 	.word	0x0500000f


	//   ....[110]....
        /*061c*/ 	.word	0x0500000f


	//   ....[111]....
        /*0620*/ 	.word	0x0500000f


	//   ....[112]....
        /*0624*/ 	.word	0x0500000f


	//   ....[113]....
        /*0628*/ 	.word	0x0500000f


	//   ....[114]....
        /*062c*/ 	.word	0x0500000f


	//   ....[115]....
        /*0630*/ 	.word	0x0500000f


	//   ....[116]....
        /*0634*/ 	.word	0x0500000f


	//   ....[117]....
        /*0638*/ 	.word	0x0500000f


	//   ....[118]....
        /*063c*/ 	.word	0x0500000f


	//   ....[119]....
        /*0640*/ 	.word	0x0500000f


	//   ....[120]....
        /*0644*/ 	.word	0x0500000f


	//   ....[121]....
        /*0648*/ 	.word	0x0500000f


	//   ....[122]....
        /*064c*/ 	.word	0x0500000f


	//   ....[123]....
        /*0650*/ 	.word	0x0500000f


	//   ....[124]....
        /*0654*/ 	.word	0x0500000f


	//   ....[125]....
        /*0658*/ 	.word	0x0500000f


	//   ....[126]....
        /*065c*/ 	.word	0x0500000f


	//   ....[127]....
        /*0660*/ 	.word	0x0500000f


	//   ....[128]....
        /*0664*/ 	.word	0x0500000f


	//   ....[129]....
        /*0668*/ 	.word	0x0500000f


	//   ....[130]....
        /*066c*/ 	.word	0x0500000f


	//   ....[131]....
        /*0670*/ 	.word	0x0500000f


	//   ....[132]....
        /*0674*/ 	.word	0x0500000f


	//   ....[133]....
        /*0678*/ 	.word	0x0500000f


	//   ....[134]....
        /*067c*/ 	.word	0x0500000f


	//   ....[135]....
        /*0680*/ 	.word	0x0500000f


	//   ....[136]....
        /*0684*/ 	.word	0x0500000f


	//   ....[137]....
        /*0688*/ 	.word	0x0500000f


	//   ....[138]....
        /*068c*/ 	.word	0x0500000f


	//   ....[139]....
        /*0690*/ 	.word	0x0500000f


	//----- nvinfo : EIATTR_COOP_GROUP_INSTR_OFFSETS
	.align		4
.L_241:
        /*0694*/ 	.byte	0x04, 0x28
        /*0696*/ 	.short	(.L_243 - .L_242)


	//   ....[0]....
.L_242:
        /*0698*/ 	.word	0x00000060


	//   ....[1]....
        /*069c*/ 	.word	0x00000140


	//   ....[2]....
        /*06a0*/ 	.word	0x00000190


	//   ....[3]....
        /*06a4*/ 	.word	0x000003c0


	//   ....[4]....
        /*06a8*/ 	.word	0x00000520


	//   ....[5]....
        /*06ac*/ 	.word	0x00000640


	//   ....[6]....
        /*06b0*/ 	.word	0x000007a0


	//   ....[7]....
        /*06b4*/ 	.word	0x00001aa0


	//   ....[8]....
        /*06b8*/ 	.word	0x00002860


	//   ....[9]....
        /*06bc*/ 	.word	0x000034e0


	//   ....[10]....
        /*06c0*/ 	.word	0x00003b20


	//   ....[11]....
        /*06c4*/ 	.word	0x00003c50


	//   ....[12]....
        /*06c8*/ 	.word	0x000041c0


	//   ....[13]....
        /*06cc*/ 	.word	0x00004260


	//   ....[14]....
        /*06d0*/ 	.word	0x000064b0


	//   ....[15]....
        /*06d4*/ 	.word	0x00006770


	//   ....[16]....
        /*06d8*/ 	.word	0x000074c0


	//   ....[17]....
        /*06dc*/ 	.word	0x000075d0


	//   ....[18]....
        /*06e0*/ 	.word	0x00007ba0


	//   ....[19]....
        /*06e4*/ 	.word	0x00007c30


	//   ....[20]....
        /*06e8*/ 	.word	0x00009de0


	//   ....[21]....
        /*06ec*/ 	.word	0x00009e00


	//   ....[22]....
        /*06f0*/ 	.word	0x0000a280


	//   ....[23]....
        /*06f4*/ 	.word	0x0000a2f0


	//   ....[24]....
        /*06f8*/ 	.word	0x0000c030


	//   ....[25]....
        /*06fc*/ 	.word	0x0000c480


	//   ....[26]....
        /*0700*/ 	.word	0x0000d1e0


	//   ....[27]....
        /*0704*/ 	.word	0x0000d300


	//   ....[28]....
        /*0708*/ 	.word	0x0000d8c0


	//   ....[29]....
        /*070c*/ 	.word	0x0000d920


	//   ....[30]....
        /*0710*/ 	.word	0x0000e9a0


	//   ....[31]....
        /*0714*/ 	.word	0x0000e9e0


	//   ....[32]....
        /*0718*/ 	.word	0x0000eae0


	//   ....[33]....
        /*071c*/ 	.word	0x0000eb00


	//   ....[34]....
        /*0720*/ 	.word	0x000102f0


	//   ....[35]....
        /*0724*/ 	.word	0x00010320


	//   ....[36]....
        /*0728*/ 	.word	0x00010350


	//   ....[37]....
        /*072c*/ 	.word	0x000103c0


	//   ....[38]....
        /*0730*/ 	.word	0x00010a80


	//   ....[39]....
        /*0734*/ 	.word	0x00010aa0


	//   ....[40]....
        /*0738*/ 	.word	0x00010bc0


	//   ....[41]....
        /*073c*/ 	.word	0x00010be0


	//   ....[42]....
        /*0740*/ 	.word	0x00010cf0


	//   ....[43]....
        /*0744*/ 	.word	0x00010d10


	//   ....[44]....
        /*0748*/ 	.word	0x00010e30


	//   ....[45]....
        /*074c*/ 	.word	0x00010e50


	//   ....[46]....
        /*0750*/ 	.word	0x000117e0


	//   ....[47]....
        /*0754*/ 	.word	0x00011810


	//   ....[48]....
        /*0758*/ 	.word	0x00011930


	//   ....[49]....
        /*075c*/ 	.word	0x00011950


	//   ....[50]....
        /*0760*/ 	.word	0x00011a60


	//   ....[51]....
        /*0764*/ 	.word	0x00011a80


	//   ....[52]....
        /*0768*/ 	.word	0x00011ba0


	//   ....[53]....
        /*076c*/ 	.word	0x00011bc0


	//   ....[54]....
        /*0770*/ 	.word	0x00011d70


	//   ....[55]....
        /*0774*/ 	.word	0x00011f60


	//   ....[56]....
        /*0778*/ 	.word	0x00011f90


	//   ....[57]....
        /*077c*/ 	.word	0x00011fc0


	//   ....[58]....
        /*0780*/ 	.word	0x00011ff0


	//   ....[59]....
        /*0784*/ 	.word	0x00012020


	//   ....[60]....
        /*0788*/ 	.word	0x00012050


	//   ....[61]....
        /*078c*/ 	.word	0x000121d0


	//   ....[62]....
        /*0790*/ 	.word	0x00012200


	//   ....[63]....
        /*0794*/ 	.word	0x00012230


	//   ....[64]....
        /*0798*/ 	.word	0x00012260


	//   ....[65]....
        /*079c*/ 	.word	0x00012290


	//   ....[66]....
        /*07a0*/ 	.word	0x000122c0


	//   ....[67]....
        /*07a4*/ 	.word	0x00012370


	//   ....[68]....
        /*07a8*/ 	.word	0x000123d0


	//   ....[69]....
        /*07ac*/ 	.word	0x00012460


	//   ....[70]....
        /*07b0*/ 	.word	0x000139c0


	//   ....[71]....
        /*07b4*/ 	.word	0x00014610


	//   ....[72]....
        /*07b8*/ 	.word	0x00014660


	//   ....[73]....
        /*07bc*/ 	.word	0x00014680


	//   ....[74]....
        /*07c0*/ 	.word	0x000146c0


	//   ....[75]....
        /*07c4*/ 	.word	0x000147f0


	//   ....[76]....
        /*07c8*/ 	.word	0x00014800


	//   ....[77]....
        /*07cc*/ 	.word	0x000148a0


	//   ....[78]....
        /*07d0*/ 	.word	0x000148b0


	//   ....[79]....
        /*07d4*/ 	.word	0x00014950


	//   ....[80]....
        /*07d8*/ 	.word	0x00014960


	//   ....[81]....
        /*07dc*/ 	.word	0x00014a00


	//   ....[82]....
        /*07e0*/ 	.word	0x00014a10


	//   ....[83]....
        /*07e4*/ 	.word	0x00014a90


	//   ....[84]....
        /*07e8*/ 	.word	0x00014ac0


	//   ....[85]....
        /*07ec*/ 	.word	0x00014ae0


	//   ....[86]....
        /*07f0*/ 	.word	0x00014af0


	//   ....[87]....
        /*07f4*/ 	.word	0x00017bd0


	//   ....[88]....
        /*07f8*/ 	.word	0x00017c30


	//   ....[89]....
        /*07fc*/ 	.word	0x00017c60


	//   ....[90]....
        /*0800*/ 	.word	0x00017c70


	//   ....[91]....
        /*0804*/ 	.word	0x00017ca0


	//   ....[92]....
        /*0808*/ 	.word	0x00017cd0


	//   ....[93]....
        /*080c*/ 	.word	0x00017d00


	//   ....[94]....
        /*0810*/ 	.word	0x00017d30


	//   ....[95]....
        /*0814*/ 	.word	0x00017ec0


	//   ....[96]....
        /*0818*/ 	.word	0x00017ef0


	//   ....[97]....
        /*081c*/ 	.word	0x00017f20


	//   ....[98]....
        /*0820*/ 	.word	0x00017f50


	//   ....[99]....
        /*0824*/ 	.word	0x00017f80


	//   ....[100]....
        /*0828*/ 	.word	0x00017fb0


	//   ....[101]....
        /*082c*/ 	.word	0x00018070


	//   ....[102]....
        /*0830*/ 	.word	0x00018090


	//   ....[103]....
        /*0834*/ 	.word	0x00018100


	//   ....[104]....
        /*0838*/ 	.word	0x000187e0


	//   ....[105]....
        /*083c*/ 	.word	0x00018e90


	//   ....[106]....
        /*0840*/ 	.word	0x00019060


	//   ....[107]....
        /*0844*/ 	.word	0x000190b0


	//   ....[108]....
        /*0848*/ 	.word	0x000191e0


	//   ....[109]....
        /*084c*/ 	.word	0x00019230


	//   ....[110]....
        /*0850*/ 	.word	0x00019370


	//   ....[111]....
        /*0854*/ 	.word	0x000193e0


	//   ....[112]....
        /*0858*/ 	.word	0x00019510


	//   ....[113]....
        /*085c*/ 	.word	0x00019560


	//   ....[114]....
        /*0860*/ 	.word	0x00019690


	//   ....[115]....
        /*0864*/ 	.word	0x000196e0


	//   ....[116]....
        /*0868*/ 	.word	0x00019810


	//   ....[117]....
        /*086c*/ 	.word	0x00019860


	//   ....[118]....
        /*0870*/ 	.word	0x00019970


	//   ....[119]....
        /*0874*/ 	.word	0x000199e0


	//   ....[120]....
        /*0878*/ 	.word	0x00019af0


	//   ....[121]....
        /*087c*/ 	.word	0x00019b40


	//   ....[122]....
        /*0880*/ 	.word	0x00019e70


	//   ....[123]....
        /*0884*/ 	.word	0x00019f10


	//   ....[124]....
        /*0888*/ 	.word	0x0001a040


	//   ....[125]....
        /*088c*/ 	.word	0x0001a0b0


	//   ....[126]....
        /*0890*/ 	.word	0x0001a130


	//   ....[127]....
        /*0894*/ 	.word	0x0001a1b0


	//   ....[128]....
        /*0898*/ 	.word	0x0001a230


	//   ....[129]....
        /*089c*/ 	.word	0x0001a2c0


	//   ....[130]....
        /*08a0*/ 	.word	0x0001a360


	//   ....[131]....
        /*08a4*/ 	.word	0x0001a400


	//   ....[132]....
        /*08a8*/ 	.word	0x0001a470


	//   ....[133]....
        /*08ac*/ 	.word	0x0001a4e0


	//   ....[134]....
        /*08b0*/ 	.word	0x0001a550


	//   ....[135]....
        /*08b4*/ 	.word	0x0001a5d0


	//   ....[136]....
        /*08b8*/ 	.word	0x0001a650


	//   ....[137]....
        /*08bc*/ 	.word	0x0001a6f0


	//   ....[138]....
        /*08c0*/ 	.word	0x0001a780


	//   ....[139]....
        /*08c4*/ 	.word	0x0001a8b0


	//----- nvinfo : EIATTR_REG_RECONFIG
	.align		4
.L_243:
        /*08c8*/ 	.byte	0x01, 0x54
	.zero		2


	//----- nvinfo : EIATTR_SYSCALL_OFFSETS
	.align		4
        /*08cc*/ 	.byte	0x04, 0x46
        /*08ce*/ 	.short	(.L_245 - .L_244)


	//   ....[0]....
.L_244:
        /*08d0*/ 	.word	0x00001c80


	//   ....[1]....
        /*08d4*/ 	.word	0x000135f0


	//   ....[2]....
        /*08d8*/ 	.word	0x00013740


	//   ....[3]....
        /*08dc*/ 	.word	0x00013830


	//   ....[4]....
        /*08e0*/ 	.word	0x00014170


	//----- nvinfo : EIATTR_MBARRIER_INSTR_OFFSETS
	.align		4
.L_245:
        /*08e4*/ 	.byte	0x04, 0x39
        /*08e6*/ 	.short	(.L_247 - .L_246)


	//   ....[0]....
.L_246:
        /*08e8*/ 	.word	0x00000270
        /*08ec*/ 	.word	0x000000ff
        /*08f0*/ 	.word	0x00030800
        /*08f4*/ 	.short	0x0100
        /*08f6*/ 	.byte	0x08
	.zero		1


	//   ....[1]....
        /*08f8*/ 	.word	0x00000280
        /*08fc*/ 	.word	0x000000ff
        /*0900*/ 	.word	0x00030820
        /*0904*/ 	.short	0x0100
        /*0906*/ 	.byte	0x08
	.zero		1


	//   ....[2]....
        /*0908*/ 	.word	0x00000370
        /*090c*/ 	.word	0x000000ff
        /*0910*/ 	.word	0x00030830
        /*0914*/ 	.short	0x0100
        /*0916*/ 	.byte	0x08
	.zero		1


	//   ....[3]....
        /*0918*/ 	.word	0x00000380
        /*091c*/ 	.word	0x000000ff
        /*0920*/ 	.word	0x00030840
        /*0924*/ 	.short	0x0100
        /*0926*/ 	.byte	0x08
	.zero		1


	//   ....[4]....
        /*0928*/ 	.word	0x00000390
        /*092c*/ 	.word	0x000000ff
        /*0930*/ 	.word	0x00030838
        /*0934*/ 	.short	0x0100
        /*0936*/ 	.byte	0x08
	.zero		1


	//   ....[5]....
        /*0938*/ 	.word	0x000003a0
        /*093c*/ 	.word	0x000000ff
        /*0940*/ 	.word	0x00030848
        /*0944*/ 	.short	0x0100
        /*0946*/ 	.byte	0x08
	.zero		1


	//   ....[6]....
        /*0948*/ 	.word	0x000004d0
        /*094c*/ 	.word	0x000000ff
        /*0950*/ 	.word	0x00030850
        /*0954*/ 	.short	0x0100
        /*0956*/ 	.byte	0x08
	.zero		1


	//   ....[7]....
        /*0958*/ 	.word	0x000004e0
        /*095c*/ 	.word	0x000000ff
        /*0960*/ 	.word	0x00030860
        /*0964*/ 	.short	0x0100
        /*0966*/ 	.byte	0x08
	.zero		1


	//   ....[8]....
        /*0968*/ 	.word	0x000004f0
        /*096c*/ 	.word	0x000000ff
        /*0970*/ 	.word	0x00030858
        /*0974*/ 	.short	0x0100
        /*0976*/ 	.byte	0x08
	.zero		1


	//   ....[9]....
        /*0978*/ 	.word	0x00000500
        /*097c*/ 	.word	0x000000ff
        /*0980*/ 	.word	0x00030868
        /*0984*/ 	.short	0x0100
        /*0986*/ 	.byte	0x08
	.zero		1


	//   ....[10]....
        /*0988*/ 	.word	0x000005f0
        /*098c*/ 	.word	0x000000ff
        /*0990*/ 	.word	0x00030870
        /*0994*/ 	.short	0x0100
        /*0996*/ 	.byte	0x06
	.zero		1


	//   ....[11]....
        /*0998*/ 	.word	0x00000600
        /*099c*/ 	.word	0x000000ff
        /*09a0*/ 	.word	0x00030880
        /*09a4*/ 	.short	0x0100
        /*09a6*/ 	.byte	0x06
	.zero		1


	//   ....[12]....
        /*09a8*/ 	.word	0x00000610
        /*09ac*/ 	.word	0x000000ff
        /*09b0*/ 	.word	0x00030878
        /*09b4*/ 	.short	0x0100
        /*09b6*/ 	.byte	0x06
	.zero		1


	//   ....[13]....
        /*09b8*/ 	.word	0x00000620
        /*09bc*/ 	.word	0x000000ff
        /*09c0*/ 	.word	0x00030888
        /*09c4*/ 	.short	0x0100
        /*09c6*/ 	.byte	0x06
	.zero		1


	//   ....[14]....
        /*09c8*/ 	.word	0x00000750
        /*09cc*/ 	.word	0x000000ff
        /*09d0*/ 	.word	0x00030890
        /*09d4*/ 	.short	0x0100
        /*09d6*/ 	.byte	0x08
	.zero		1


	//   ....[15]....
        /*09d8*/ 	.word	0x00000760
        /*09dc*/ 	.word	0x000000ff
        /*09e0*/ 	.word	0x000308a0
        /*09e4*/ 	.short	0x0100
        /*09e6*/ 	.byte	0x08
	.zero		1


	//   ....[16]....
        /*09e8*/ 	.word	0x00000770
        /*09ec*/ 	.word	0x000000ff
        /*09f0*/ 	.word	0x00030898
        /*09f4*/ 	.short	0x0100
        /*09f6*/ 	.byte	0x08
	.zero		1


	//   ....[17]....
        /*09f8*/ 	.word	0x00000780
        /*09fc*/ 	.word	0x000000ff
        /*0a00*/ 	.word	0x000308a8
        /*0a04*/ 	.short	0x0100
        /*0a06*/ 	.byte	0x08
	.zero		1


	//   ....[18]....
        /*0a08*/ 	.word	0x000008b0
        /*0a0c*/ 	.word	0x000000ff
        /*0a10*/ 	.word	0x000308b0
        /*0a14*/ 	.short	0x0100
        /*0a16*/ 	.byte	0x08
	.zero		1


	//   ....[19]....
        /*0a18*/ 	.word	0x000008c0
        /*0a1c*/ 	.word	0x000000ff
        /*0a20*/ 	.word	0x000308c0
        /*0a24*/ 	.short	0x0100
        /*0a26*/ 	.byte	0x08
	.zero		1


	//   ....[20]....
        /*0a28*/ 	.word	0x000008d0
        /*0a2c*/ 	.word	0x000000ff
        /*0a30*/ 	.word	0x000308b8
        /*0a34*/ 	.short	0x0100
        /*0a36*/ 	.byte	0x08
	.zero		1


	//   ....[21]....
        /*0a38*/ 	.word	0x000008e0
        /*0a3c*/ 	.word	0x000000ff
        /*0a40*/ 	.word	0x000308c8
        /*0a44*/ 	.short	0x0100
        /*0a46*/ 	.byte	0x08
	.zero		1


	//   ....[22]....
        /*0a48*/ 	.word	0x00001d20
        /*0a4c*/ 	.word	0x000000ff
        /*0a50*/ 	.word	0x00030800
        /*0a54*/ 	.short	0x010a
        /*0a56*/ 	.byte	0x26
	.zero		1


	//   ....[23]....
        /*0a58*/ 	.word	0x00001da0
        /*0a5c*/ 	.word	0x0000000b
        /*0a60*/ 	.word	0x00030830
        /*0a64*/ 	.short	0x010a
        /*0a66*/ 	.byte	0x3f
	.zero		1


	//   ....[24]....
        /*0a68*/ 	.word	0x00001e40
        /*0a6c*/ 	.word	0x0000000b
        /*0a70*/ 	.word	0x00030830
        /*0a74*/ 	.short	0x010a
        /*0a76*/ 	.byte	0x3f
	.zero		1


	//   ....[25]....
        /*0a78*/ 	.word	0x000028a0
        /*0a7c*/ 	.word	0x00000004
        /*0a80*/ 	.word	0x00000000
        /*0a84*/ 	.short	0x0101
        /*0a86*/ 	.byte	0x3f
	.zero		1


	//   ....[26]....
        /*0a88*/ 	.word	0x000050f0
        /*0a8c*/ 	.word	0x000000ff
        /*0a90*/ 	.word	0x00030830
        /*0a94*/ 	.short	0x010a
        /*0a96*/ 	.byte	0x07
	.zero		1


	//   ....[27]....
        /*0a98*/ 	.word	0x00005130
        /*0a9c*/ 	.word	0x000000ff
        /*0aa0*/ 	.word	0x00030830
        /*0aa4*/ 	.short	0x010a
        /*0aa6*/ 	.byte	0x07
	.zero		1


	//   ....[28]....
        /*0aa8*/ 	.word	0x00005bf0
        /*0aac*/ 	.word	0x000000ff
        /*0ab0*/ 	.word	0x00030850
        /*0ab4*/ 	.short	0x010a
        /*0ab6*/ 	.byte	0x06
	.zero		1


	//   ....[29]....
        /*0ab8*/ 	.word	0x00005c30
        /*0abc*/ 	.word	0x000000ff
        /*0ac0*/ 	.word	0x00030850
        /*0ac4*/ 	.short	0x010a
        /*0ac6*/ 	.byte	0x06
	.zero		1


	//   ....[30]....
        /*0ac8*/ 	.word	0x000065f0
        /*0acc*/ 	.word	0x0000000c
        /*0ad0*/ 	.word	0x00000000
        /*0ad4*/ 	.short	0x0101
        /*0ad6*/ 	.byte	0x3f
	.zero		1


	//   ....[31]....
        /*0ad8*/ 	.word	0x00008030
        /*0adc*/ 	.word	0x00000084
        /*0ae0*/ 	.word	0x00000000
        /*0ae4*/ 	.short	0x0101
        /*0ae6*/ 	.byte	0x3f
	.zero		1


	//   ....[32]....
        /*0ae8*/ 	.word	0x00008970
        /*0aec*/ 	.word	0x000000ff
        /*0af0*/ 	.word	0x00030830
        /*0af4*/ 	.short	0x010a
        /*0af6*/ 	.byte	0x06
	.zero		1


	//   ....[33]....
        /*0af8*/ 	.word	0x000089b0
        /*0afc*/ 	.word	0x000000ff
        /*0b00*/ 	.word	0x00030830
        /*0b04*/ 	.short	0x010a
        /*0b06*/ 	.byte	0x06
	.zero		1


	//   ....[34]....
        /*0b08*/ 	.word	0x00009470
        /*0b0c*/ 	.word	0x000000ff
        /*0b10*/ 	.word	0x00030850
        /*0b14*/ 	.short	0x010a
        /*0b16*/ 	.byte	0x0a
	.zero		1


	//   ....[35]....
        /*0b18*/ 	.word	0x000094b0
        /*0b1c*/ 	.word	0x000000ff
        /*0b20*/ 	.word	0x00030850
        /*0b24*/ 	.short	0x010a
        /*0b26*/ 	.byte	0x0a
	.zero		1


	//   ....[36]....
        /*0b28*/ 	.word	0x0000a7f0
        /*0b2c*/ 	.word	0x0000000d
        /*0b30*/ 	.word	0x00000000
        /*0b34*/ 	.short	0x0101
        /*0b36*/ 	.byte	0x3f
	.zero		1


	//   ....[37]....
        /*0b38*/ 	.word	0x0000a830
        /*0b3c*/ 	.word	0x0000008a
        /*0b40*/ 	.word	0x00000000
        /*0b44*/ 	.short	0x0101
        /*0b46*/ 	.byte	0x3f
	.zero		1


	//   ....[38]....
        /*0b48*/ 	.word	0x0000adf0
        /*0b4c*/ 	.word	0x000000ff
        /*0b50*/ 	.word	0x00030830
        /*0b54*/ 	.short	0x010a
        /*0b56*/ 	.byte	0x06
	.zero		1


	//   ....[39]....
        /*0b58*/ 	.word	0x0000ae30
        /*0b5c*/ 	.word	0x000000ff
        /*0b60*/ 	.word	0x00030830
        /*0b64*/ 	.short	0x010a
        /*0b66*/ 	.byte	0x06
	.zero		1


	//   ....[40]....
        /*0b68*/ 	.word	0x0000b8f0
        /*0b6c*/ 	.word	0x000000ff
        /*0b70*/ 	.word	0x00030850
        /*0b74*/ 	.short	0x010a
        /*0b76*/ 	.byte	0x0a
	.zero		1


	//   ....[41]....
        /*0b78*/ 	.word	0x0000b930
        /*0b7c*/ 	.word	0x000000ff
        /*0b80*/ 	.word	0x00030850
        /*0b84*/ 	.short	0x010a
        /*0b86*/ 	.byte	0x0a
	.zero		1


	//   ....[42]....
        /*0b88*/ 	.word	0x0000c300
        /*0b8c*/ 	.word	0x0000000e
        /*0b90*/ 	.word	0x00000000
        /*0b94*/ 	.short	0x0101
        /*0b96*/ 	.byte	0x3f
	.zero		1


	//   ....[43]....
        /*0b98*/ 	.word	0x0000dc80
        /*0b9c*/ 	.word	0x0000007d
        /*0ba0*/ 	.word	0x00000000
        /*0ba4*/ 	.short	0x0101
        /*0ba6*/ 	.byte	0x3f
	.zero		1


	//   ....[44]....
        /*0ba8*/ 	.word	0x0000e910
        /*0bac*/ 	.word	0x000000ff
        /*0bb0*/ 	.word	0x00030850
        /*0bb4*/ 	.short	0x010a
        /*0bb6*/ 	.byte	0x05
	.zero		1


	//   ....[45]....
        /*0bb8*/ 	.word	0x0000e950
        /*0bbc*/ 	.word	0x000000ff
        /*0bc0*/ 	.word	0x00030850
        /*0bc4*/ 	.short	0x010a
        /*0bc6*/ 	.byte	0x05
	.zero		1


	//   ....[46]....
        /*0bc8*/ 	.word	0x0000ee10
        /*0bcc*/ 	.word	0x00000009
        /*0bd0*/ 	.word	0x00000000
        /*0bd4*/ 	.short	0x0101
        /*0bd6*/ 	.byte	0x3f
	.zero		1


	//   ....[47]....
        /*0bd8*/ 	.word	0x00010a70
        /*0bdc*/ 	.word	0x00000017
        /*0be0*/ 	.word	0x00000000
        /*0be4*/ 	.short	0x0101
        /*0be6*/ 	.byte	0x3f
	.zero		1


	//   ....[48]....
        /*0be8*/ 	.word	0x00013c60
        /*0bec*/ 	.word	0x00000000
        /*0bf0*/ 	.word	0x00030840
        /*0bf4*/ 	.short	0x010a
        /*0bf6*/ 	.byte	0x3f
	.zero		1


	//   ....[49]....
        /*0bf8*/ 	.word	0x00014c90
        /*0bfc*/ 	.word	0x0000000a
        /*0c00*/ 	.word	0x00030800
        /*0c04*/ 	.short	0x0107
        /*0c06*/ 	.byte	0x3f
	.zero		1


	//   ....[50]....
        /*0c08*/ 	.word	0x00014da0
        /*0c0c*/ 	.word	0x00000002
        /*0c10*/ 	.word	0x00030800
        /*0c14*/ 	.short	0x0101
        /*0c16*/ 	.byte	0x3f
	.zero		1


	//   ....[51]....
        /*0c18*/ 	.word	0x00014dc0
        /*0c1c*/ 	.word	0x00000002
        /*0c20*/ 	.word	0x00030820
        /*0c24*/ 	.short	0x010a
        /*0c26*/ 	.byte	0x3f
	.zero		1


	//   ....[52]....
        /*0c28*/ 	.word	0x00015150
        /*0c2c*/ 	.word	0x00000003
        /*0c30*/ 	.word	0x00030840
        /*0c34*/ 	.short	0x010a
        /*0c36*/ 	.byte	0x3f
	.zero		1


	//   ....[53]....
        /*0c38*/ 	.word	0x00015610
        /*0c3c*/ 	.word	0x00000003
        /*0c40*/ 	.word	0x00000060
        /*0c44*/ 	.short	0x010a
        /*0c46*/ 	.byte	0x3f
	.zero		1


	//   ....[54]....
        /*0c48*/ 	.word	0x00015e10
        /*0c4c*/ 	.word	0x00000003
        /*0c50*/ 	.word	0x00030840
        /*0c54*/ 	.short	0x010a
        /*0c56*/ 	.byte	0x3f
	.zero		1


	//   ....[55]....
        /*0c58*/ 	.word	0x000162d0
        /*0c5c*/ 	.word	0x00000002
        /*0c60*/ 	.word	0x00000060
        /*0c64*/ 	.short	0x010a
        /*0c66*/ 	.byte	0x3f
	.zero		1


	//   ....[56]....
        /*0c68*/ 	.word	0x000169e0
        /*0c6c*/ 	.word	0x00000002
        /*0c70*/ 	.word	0x00030840
        /*0c74*/ 	.short	0x010a
        /*0c76*/ 	.byte	0x3f
	.zero		1


	//   ....[57]....
        /*0c78*/ 	.word	0x00016ea0
        /*0c7c*/ 	.word	0x00000002
        /*0c80*/ 	.word	0x00000060
        /*0c84*/ 	.short	0x010a
        /*0c86*/ 	.byte	0x3f
	.zero		1


	//   ....[58]....
        /*0c88*/ 	.word	0x00017540
        /*0c8c*/ 	.word	0x00000000
        /*0c90*/ 	.word	0x00030860
        /*0c94*/ 	.short	0x010a
        /*0c96*/ 	.byte	0x3f
	.zero		1


	//   ....[59]....
        /*0c98*/ 	.word	0x00018760
        /*0c9c*/ 	.word	0x00000000
        /*0ca0*/ 	.word	0x00030820
        /*0ca4*/ 	.short	0x010a
        /*0ca6*/ 	.byte	0x3f
	.zero		1


	//   ....[60]....
        /*0ca8*/ 	.word	0x00018940
        /*0cac*/ 	.word	0x00000006
        /*0cb0*/ 	.word	0x00000000
        /*0cb4*/ 	.short	0x010a
        /*0cb6*/ 	.byte	0x3f
	.zero		1


	//   ....[61]....
        /*0cb8*/ 	.word	0x000189b0
        /*0cbc*/ 	.word	0x00000007
        /*0cc0*/ 	.word	0x00000000
        /*0cc4*/ 	.short	0x010a
        /*0cc6*/ 	.byte	0x3f
	.zero		1


	//   ....[62]....
        /*0cc8*/ 	.word	0x00018a20
        /*0ccc*/ 	.word	0x00000004
        /*0cd0*/ 	.word	0x00000000
        /*0cd4*/ 	.short	0x010a
        /*0cd6*/ 	.byte	0x3f
	.zero		1


	//   ....[63]....
        /*0cd8*/ 	.word	0x00018a50
        /*0cdc*/ 	.word	0x00000003
        /*0ce0*/ 	.word	0x00000000
        /*0ce4*/ 	.short	0x010a
        /*0ce6*/ 	.byte	0x3f
	.zero		1


	//   ....[64]....
        /*0ce8*/ 	.word	0x00018ac0
        /*0cec*/ 	.word	0x00000003
        /*0cf0*/ 	.word	0x00030800
        /*0cf4*/ 	.short	0x010a
        /*0cf6*/ 	.byte	0x3f
	.zero		1


	//   ....[65]....
        /*0cf8*/ 	.word	0x00018b10
        /*0cfc*/ 	.word	0x0000000b
        /*0d00*/ 	.word	0x00030830
        /*0d04*/ 	.short	0x010a
        /*0d06*/ 	.byte	0x3f
	.zero		1


	//   ....[66]....
        /*0d08*/ 	.word	0x00018b70
        /*0d0c*/ 	.word	0x0000000c
        /*0d10*/ 	.word	0x00030830
        /*0d14*/ 	.short	0x010a
        /*0d16*/ 	.byte	0x3f
	.zero		1


	//   ....[67]....
        /*0d18*/ 	.word	0x00018bd0
        /*0d1c*/ 	.word	0x00000009
        /*0d20*/ 	.word	0x00030850
        /*0d24*/ 	.short	0x010a
        /*0d26*/ 	.byte	0x3f
	.zero		1


	//   ....[68]....
        /*0d28*/ 	.word	0x00018c30
        /*0d2c*/ 	.word	0x00000004
        /*0d30*/ 	.word	0x00030830
        /*0d34*/ 	.short	0x010a
        /*0d36*/ 	.byte	0x3f
	.zero		1


	//   ....[69]....
        /*0d38*/ 	.word	0x00018c90
        /*0d3c*/ 	.word	0x00000003
        /*0d40*/ 	.word	0x00030850
        /*0d44*/ 	.short	0x010a
        /*0d46*/ 	.byte	0x3f
	.zero		1


	//   ....[70]....
        /*0d48*/ 	.word	0x00018cf0
        /*0d4c*/ 	.word	0x00000004
        /*0d50*/ 	.word	0x00030830
        /*0d54*/ 	.short	0x010a
        /*0d56*/ 	.byte	0x3f
	.zero		1


	//   ....[71]....
        /*0d58*/ 	.word	0x00018d50
        /*0d5c*/ 	.word	0x00000003
        /*0d60*/ 	.word	0x00030850
        /*0d64*/ 	.short	0x010a
        /*0d66*/ 	.byte	0x3f
	.zero		1


	//   ....[72]....
        /*0d68*/ 	.word	0x00018db0
        /*0d6c*/ 	.word	0x00000007
        /*0d70*/ 	.word	0x00030850
        /*0d74*/ 	.short	0x010a
        /*0d76*/ 	.byte	0x3f
	.zero		1


	//   ....[73]....
        /*0d78*/ 	.word	0x00018f50
        /*0d7c*/ 	.word	0x00000000
        /*0d80*/ 	.word	0x00030840
        /*0d84*/ 	.short	0x010a
        /*0d86*/ 	.byte	0x3f
	.zero		1


	//   ....[74]....
        /*0d88*/ 	.word	0x00019b90
        /*0d8c*/ 	.word	0x00000002
        /*0d90*/ 	.word	0x00030820
        /*0d94*/ 	.short	0x010a
        /*0d96*/ 	.byte	0x3f
	.zero		1


	//   ....[75]....
        /*0d98*/ 	.word	0x00019be0
        /*0d9c*/ 	.word	0x00000003
        /*0da0*/ 	.word	0x00030840
        /*0da4*/ 	.short	0x010a
        /*0da6*/ 	.byte	0x3f
	.zero		1


	//   ....[76]....
        /*0da8*/ 	.word	0x00019c30
        /*0dac*/ 	.word	0x00000003
        /*0db0*/ 	.word	0x00000060
        /*0db4*/ 	.short	0x010a
        /*0db6*/ 	.byte	0x3f
	.zero		1


	//   ....[77]....
        /*0db8*/ 	.word	0x00019c80
        /*0dbc*/ 	.word	0x00000003
        /*0dc0*/ 	.word	0x00030840
        /*0dc4*/ 	.short	0x010a
        /*0dc6*/ 	.byte	0x3f
	.zero		1


	//   ....[78]....
        /*0dc8*/ 	.word	0x00019cd0
        /*0dcc*/ 	.word	0x00000002
        /*0dd0*/ 	.word	0x00000060
        /*0dd4*/ 	.short	0x010a
        /*0dd6*/ 	.byte	0x3f
	.zero		1


	//   ....[79]....
        /*0dd8*/ 	.word	0x00019d20
        /*0ddc*/ 	.word	0x00000002
        /*0de0*/ 	.word	0x00030840
        /*0de4*/ 	.short	0x010a
        /*0de6*/ 	.byte	0x3f
	.zero		1


	//   ....[80]....
        /*0de8*/ 	.word	0x00019d70
        /*0dec*/ 	.word	0x00000002
        /*0df0*/ 	.word	0x00000060
        /*0df4*/ 	.short	0x010a
        /*0df6*/ 	.byte	0x3f
	.zero		1


	//   ....[81]....
        /*0df8*/ 	.word	0x00019dc0
        /*0dfc*/ 	.word	0x00000000
        /*0e00*/ 	.word	0x00030860
        /*0e04*/ 	.short	0x010a
        /*0e06*/ 	.byte	0x3f
	.zero		1


	//   ....[82]....
        /*0e08*/ 	.word	0x0001a7d0
        /*0e0c*/ 	.word	0x00000000
        /*0e10*/ 	.word	0x00030820
        /*0e14*/ 	.short	0x010a
        /*0e16*/ 	.byte	0x3f
	.zero		1


	//   ....[83]....
        /*0e18*/ 	.word	0x0001a970
        /*0e1c*/ 	.word	0x00000006
        /*0e20*/ 	.word	0x00000000
        /*0e24*/ 	.short	0x010a
        /*0e26*/ 	.byte	0x3f
	.zero		1


	//   ....[84]....
        /*0e28*/ 	.word	0x0001a9c0
        /*0e2c*/ 	.word	0x00000007
        /*0e30*/ 	.word	0x00000000
        /*0e34*/ 	.short	0x010a
        /*0e36*/ 	.byte	0x3f
	.zero		1


	//   ....[85]....
        /*0e38*/ 	.word	0x0001aa10
        /*0e3c*/ 	.word	0x00000004
        /*0e40*/ 	.word	0x00000000
        /*0e44*/ 	.short	0x010a
        /*0e46*/ 	.byte	0x3f
	.zero		1


	//----- nvinfo : EIATTR_NUM_MBARRIERS
	.align		4
.L_247:
        /*0e48*/ 	.byte	0x03, 0x38
        /*0e4a*/ 	.short	0x0016


	//----- nvinfo : EIATTR_EXIT_INSTR_OFFSETS
	.align		4
        /*0e4c*/ 	.byte	0x04, 0x1c
        /*0e4e*/ 	.short	(.L_249 - .L_248)


	//   ....[0]....
.L_248:
        /*0e50*/ 	.word	0x00000a50


	//   ....[1]....
        /*0e54*/ 	.word	0x00011d10


	//   ....[2]....
        /*0e58*/ 	.word	0x00018aa0


	//----- nvinfo : EIATTR_MAX_THREADS
	.align		4
.L_249:
        /*0e5c*/ 	.byte	0x04, 0x05
        /*0e5e*/ 	.short	(.L_251 - .L_250)
.L_250:
        /*0e60*/ 	.word	0x00000180
        /*0e64*/ 	.word	0x00000001
        /*0e68*/ 	.word	0x00000001


	//----- nvinfo : EIATTR_CRS_STACK_SIZE
	.align		4
.L_251:
        /*0e6c*/ 	.byte	0x04, 0x1e
        /*0e6e*/ 	.short	(.L_253 - .L_252)
.L_252:
        /*0e70*/ 	.word	0x00000000


	//----- nvinfo : EIATTR_CBANK_PARAM_SIZE
	.align		4
.L_253:
        /*0e74*/ 	.byte	0x03, 0x19
        /*0e76*/ 	.short	0x0af0


	//----- nvinfo : EIATTR_PARAM_CBANK
	.align		4
        /*0e78*/ 	.byte	0x04, 0x0a
        /*0e7a*/ 	.short	(.L_255 - .L_254)
	.align		4
.L_254:
        /*0e7c*/ 	.word	index@(.nv.constant0._ZN7cutlass13device_kernelIN5flash11enable_sm90INS1_16FlashAttnFwdSm90INS1_25CollectiveMainloopFwdSm90ILi2EN4cute5tupleIJNS5_1CILi1EEES8_S8_EEENS6_IJNS7_ILi128EEENS7_ILi96EEENS7_ILi192EEEEEELi192ENS_10bfloat16_tEfNS_4arch4Sm90ELb0ELb1ELb1ELb1ELb0ELb0ELb0ELb1ELb1ELb1ELb0ELb0EEENS1_21CollectiveEpilogueFwdINS6_IJSA_SC_SB_EEES9_SE_SG_Li256ELb1ELb1ELb0ELb0EEENS1_36VarlenDynamicPersistentTileSchedulerILi128ELi96ELi256ELi128ELb0ELb1ELb1ELb1ELb0ELb1EEEEEEEEEvNT_6ParamsE)
        /*0e80*/ 	.short	0x0210
        /*0e82*/ 	.short	0x0af0


	//----- nvinfo : EIATTR_SW_WAR
	.align		4
.L_255:
        /*0e84*/ 	.byte	0x04, 0x36
        /*0e86*/ 	.short	(.L_257 - .L_256)
.L_256:
        /*0e88*/ 	.word	0x00000008
.L_257:


//--------------------- .nv.info._ZN7cutlass13device_kernelIN5flash11enable_sm90INS1_16FlashAttnFwdSm90INS1_25CollectiveMainloopFwdSm90ILi2EN4cute5tupleIJNS5_1CILi1EEES8_S8_EEENS6_IJNS7_ILi128EEENS7_ILi96EEENS7_ILi192EEEEEELi192ENS_10bfloat16_tEfNS_4arch4Sm90ELb0ELb1ELb1ELb1ELb0ELb1ELb0ELb1ELb1ELb1ELb0ELb0EEENS1_21CollectiveEpilogueFwdINS6_IJSA_SC_SB_EEES9_SE_SG_Li256ELb1ELb1ELb0ELb0EEENS1_36VarlenDynamicPersistentTileSchedulerILi128ELi96ELi256ELi128ELb0ELb1ELb1ELb1ELb0ELb1EEEEEEEEEvNT_6ParamsE --------------------------
	.section	.nv.info._ZN7cutlass13device_kernelIN5flash11enable_sm90INS1_16FlashAttnFwdSm90INS1_25CollectiveMainloopFwdSm90ILi2EN4cute5tupleIJNS5_1CILi1EEES8_S8_EEENS6_IJNS7_ILi128EEENS7_ILi96EEENS7_ILi192EEEEEELi192ENS_10bfloat16_tEfNS_4arch4Sm90ELb0ELb1ELb1ELb1ELb0ELb1ELb0ELb1ELb1ELb1ELb0ELb0EEENS1_21CollectiveEpilogueFwdINS6_IJSA_SC_SB_EEES9_SE_SG_Li256ELb1ELb1ELb0ELb0EEENS1_36VarlenDynamicPersistentTileSchedulerILi128ELi96ELi256ELi128ELb0ELb1ELb1ELb1ELb0ELb1EEEEEEEEEvNT_6ParamsE,"",@"SHT_CUDA_INFO"
	.sectionflags	@""
	.align	4


	//----- nvinfo : EIATTR_CUDA_API_VERSION
	.align		4
        /*0000*/ 	.byte	0x04, 0x37
        /*0002*/ 	.short	(.L_259 - .L_258)
.L_258:
        /*0004*/ 	.word	0x00000082


	//----- nvinfo : EIATTR_KPARAM_INFO
	.align		4
.L_259:
        /*0008*/ 	.byte	0x04, 0x17
        /*000a*/ 	.short	(.L_261 - .L_260)
.L_260:
        /*000c*/ 	.word	0x00000000
        /*0010*/ 	.short	0x0000
        /*0012*/ 	.short	0x0070
        /*0014*/ 	.byte	0x00, 0xf0, 0x01, 0x2a


	//----- nvinfo : EIATTR_SPARSE_MMA_MASK
	.align		4
.L_261:
        /*0018*/ 	.byte	0x03, 0x50
        /*001a*/ 	.short	0x0000


	//----- nvinfo : EIATTR_MAXREG_COUNT
	.align		4
        /*001c*/ 	.byte	0x03, 0x1b
        /*001e*/ 	.short	0x00a8


	//----- nvinfo : EIATTR_NUM_BARRIERS
	.align		4
        /*0020*/ 	.byte	0x02, 0x4c
        /*0022*/ 	.byte	0x10
	.zero		1


	//----- nvinfo : EIATTR_EXTERNS
	.align		4
        /*0024*/ 	.byte	0x04, 0x0f
        /*0026*/ 	.short	(.L_263 - .L_262)


	//   ....[0]....
	.align		4
.L_262:
        /*0028*/ 	.word	index@(__assertfail)


	//----- nvinfo : EIATTR_ANNOTATIONS
	.align		4
.L_263:
        /*002c*/ 	.byte	0x04, 0x55
        /*002e*/ 	.short	(.L_265 - .L_264)


	//   ....[0]....
.L_264:
        /* <DEDUP_REMOVED lines=85> */


	//----- nvinfo : EIATTR_MERCURY_ISA_VERSION
	.align		4
.L_265:
        /*0568*/ 	.byte	0x03, 0x5f
        /*056a*/ 	.short	0x0101


	//----- nvinfo : EIATTR_UNUSED_LOAD_BYTE_OFFSET
	.align		4
        /*056c*/ 	.byte	0x04, 0x44
        /*056e*/ 	.short	(.L_267 - .L_266)


	//   ....[0]....
.L_266:
        /*0570*/ 	.word	0x00000b30
        /*0574*/ 	.word	0x0000fff0


	//   ....[1]....
        /*0578*/ 	.word	0x00019a90
        /*057c*/ 	.word	0x0000fff0


	//----- nvinfo : EIATTR_INT_WARP_WIDE_INSTR_OFFSETS
	.align		4
.L_267:
        /*0580*/ 	.byte	0x04, 0x31
        /*0582*/ 	.short	(.L_269 - .L_268)


	//   ....[0]....
.L_268:
        /*0584*/ 	.word	0x00000220


	//   ....[1]....
        /*0588*/ 	.word	0x00000260


	//   ....[2]....
        /*058c*/ 	.word	0x000002d0


	//   ....[3]....
        /*0590*/ 	.word	0x0001f520


	//   ....[4]....
        /*0594*/ 	.word	0x0001f5c0


	//   ....[5]....
        /*0598*/ 	.word	0x000234f0


	//   ....[6]....
        /*059c*/ 	.word	0x00023560


	//----- nvinfo : EIATTR_COOP_GROUP_MASK_REGIDS
	.align		4
.L_269:
        /*05a0*/ 	.byte	0x04, 0x29
        /*05a2*/ 	.short	(.L_271 - .L_270)


	//   ....[0]....
.L_270:
        /*05a4*/ 	.word	0xffffffff


	//   ....[1]....
        /*05a8*/ 	.word	0xffffffff


	//   ....[2]....
        /*05ac*/ 	.word	0xffffffff


	//   ....[3]....
        /*05b0*/ 	.word	0xffffffff


	//   ....[4]....
        /*05b4*/ 	.word	0xffffffff


	//   ....[5]....
        /*05b8*/ 	.word	0xffffffff


	//   ....[6]....
        /*05bc*/ 	.word	0xffffffff


	//   ....[7]....
        /*05c0*/ 	.word	0xffffffff


	//   ....[8]....
        /*05c4*/ 	.word	0xffffffff


	//   ....[9]....
        /*05c8*/ 	.word	0xffffffff


	//   ....[10]....
        /*05cc*/ 	.word	0xffffffff


	//   ....[11]....
        /*05d0*/ 	.word	0xffffffff


	//   ....[12]....
        /*05d4*/ 	.word	0xffffffff


	//   ....[13]....
        /*05d8*/ 	.word	0xffffffff


	//   ....[14]....
        /*05dc*/ 	.word	0xffffffff


	//   ....[15]....
        /*05e0*/ 	.word	0xffffffff


	//   ....[16]....
        /*05e4*/ 	.word	0xffffffff


	//   ....[17]....
        /*05e8*/ 	.word	0xffffffff


	//   ....[18]....
        /*05ec*/ 	.word	0xffffffff


	//   ....[19]....
        /*05f0*/ 	.word	0xffffffff


	//   ....[20]....
        /*05f4*/ 	.word	0xffffffff


	//   ....[21]....
        /*05f8*/ 	.word	0xffffffff


	//   ....[22]....
        /*05fc*/ 	.word	0xffffffff


	//   ....[23]....
        /*0600*/ 	.word	0xffffffff


	//   ....[24]....
        /*0604*/ 	.word	0xffffffff


	//   ....[25]....
        /*0608*/ 	.word	0xffffffff


	//   ....[26]....
        /*060c*/ 	.word	0xffffffff


	//   ....[27]....
        /*0610*/ 	.word	0xffffffff


	//   ....[28]....
        /*0614*/ 	.word	0xffffffff


	//   ....[29]....
        /*0618*/ 	.word	0xffffffff


	//   ....[30]....
        /*061c*/ 	.word	0xffffffff


	//   ....[31]....
        /*0620*/ 	.word	0xffffffff


	//   ....[32]....
        /*0624*/ 	.word	0xffffffff


	//   ....[33]....
        /*0628*/ 	.word	0xffffffff


	//   ....[34]....
        /*062c*/ 	.word	0xffffffff


	//   ....[35]....
        /*0630*/ 	.word	0xffffffff


	//   ....[36]....
        /*0634*/ 	.word	0xffffffff


	//   ....[37]....
        /*0638*/ 	.word	0xffffffff


	//   ....[38]....
        /*063c*/ 	.word	0xffffffff


	//   ....[39]....
        /*0640*/ 	.word	0xffffffff


	//   ....[40]....
        /*0644*/ 	.word	0xffffffff


	//   ....[41]....
        /*0648*/ 	.word	0xffffffff


	//   ....[42]....
        /*064c*/ 	.word	0xffffffff


	//   ....[43]....
        /*0650*/ 	.word	0xffffffff


	//   ....[44]....
        /*0654*/ 	.word	0xffffffff


	//   ....[45]....
        /*0658*/ 	.word	0xffffffff


	//   ....[46]....
        /*065c*/ 	.word	0xffffffff


	//   ....[47]....
        /*0660*/ 	.word	0xffffffff


	//   ....[48]....
        /*0664*/ 	.word	0xffffffff


	//   ....[49]....
        /*0668*/ 	.word	0xffffffff


	//   ....[50]....
        /*066c*/ 	.word	0xffffffff


	//   ....[51]....
        /*0670*/ 	.word	0xffffffff


	//   ....[52]....
        /*0674*/ 	.word	0xffffffff


	//   ....[53]....
        /*0678*/ 	.word	0xffffffff


	//   ....[54]....
        /*067c*/ 	.word	0xffffffff


	//   ....[55]....
        /*0680*/ 	.word	0xffffffff


	//   ....[56]....
        /*0684*/ 	.word	0xffffffff


	//   ....[57]....
        /*0688*/ 	.word	0xffffffff


	//   ....[58]....
        /*068c*/ 	.word	0xffffffff


	//   ....[59]....
        /*0690*/ 	.word	0xffffffff


	//   ....[60]....
        /*0694*/ 	.word	0xffffffff


	//   ....[61]....
        /*0698*/ 	.word	0xffffffff


	//   ....[62]....
        /*069c*/ 	.word	0xffffffff


	//   ....[63]....
        /*06a0*/ 	.word	0xffffffff


	//   ....[64]....
        /*06a4*/ 	.word	0xffffffff


	//   ....[65]....
        /*06a8*/ 	.word	0xffffffff


	//   ....[66]....
        /*06ac*/ 	.word	0xffffffff


	//   ....[67]....
        /*06b0*/ 	.word	0xffffffff


	//   ....[68]....
        /*06b4*/ 	.word	0xffffffff


	//   ....[69]....
        /*06b8*/ 	.word	0xffffffff


	//   ....[70]....
        /*06bc*/ 	.word	0xffffffff


	//   ....[71]....
        /*06c0*/ 	.word	0xffffffff


	//   ....[72]....
        /*06c4*/ 	.word	0xffffffff


	//   ....[73]....
        /*06c8*/ 	.word	0xffffffff


	//   ....[74]....
        /*06cc*/ 	.word	0xffffffff


	//   ....[75]....
        /*06d0*/ 	.word	0xffffffff


	//   ....[76]....
        /*06d4*/ 	.word	0xffffffff


	//   ....[77]....
        /*06d8*/ 	.word	0xffffffff


	//   ....[78]....
        /*06dc*/ 	.word	0xffffffff


	//   ....[79]....
        /*06e0*/ 	.word	0xffffffff


	//   ....[80]....
        /*06e4*/ 	.word	0xffffffff


	//   ....[81]....
        /*06e8*/ 	.word	0xffffffff


	//   ....[82]....
        /*06ec*/ 	.word	0xffffffff


	//   ....[83]....
        /*06f0*/ 	.word	0xffffffff


	//   ....[84]....
        /*06f4*/ 	.word	0xffffffff


	//   ....[85]....
        /*06f8*/ 	.word	0xffffffff


	//   ....[86]....
        /*06fc*/ 	.word	0xffffffff


	//   ....[87]....
        /*0700*/ 	.word	0xffffffff


	//   ....[88]....
        /*0704*/ 	.word	0xffffffff


	//   ....[89]....
        /*0708*/ 	.word	0xffffffff


	//   ....[90]....
        /*070c*/ 	.word	0xffffffff


	//   ....[91]....
        /*0710*/ 	.word	0xffffffff


	//   ....[92]....
        /*0714*/ 	.word	0xffffffff


	//   ....[93]....
        /*0718*/ 	.word	0xffffffff


	//   ....[94]....
        /*071c*/ 	.word	0xffffffff


	//   ....[95]....
        /*0720*/ 	.word	0xffffffff


	//   ....[96]....
        /*0724*/ 	.word	0xffffffff


	//   ....[97]....
        /*0728*/ 	.word	0xffffffff


	//   ....[98]....
        /*072c*/ 	.word	0xffffffff


	//   ....[99]....
        /*0730*/ 	.word	0xffffffff


	//   ....[100]....
        /*0734*/ 	.word	0xffffffff


	//   ....[101]....
        /*0738*/ 	.word	0xffffffff


	//   ....[102]....
        /*073c*/ 	.word	0xffffffff


	//   ....[103]....
        /*0740*/ 	.word	0xffffffff


	//   ....[104]....
        /*0744*/ 	.word	0xffffffff


	//   ....[105]....
        /*0748*/ 	.word	0xffffffff


	//   ....[106]....
        /*074c*/ 	.word	0xffffffff


	//   ....[107]....
        /*0750*/ 	.word	0xffffffff


	//   ....[108]....
        /*0754*/ 	.word	0xffffffff


	//   ....[109]....
        /*0758*/ 	.word	0xffffffff


	//   ....[110]....
        /*075c*/ 	.word	0xffffffff


	//   ....[111]....
        /*0760*/ 	.word	0xffffffff


	//   ....[112]....
        /*0764*/ 	.word	0xffffffff


	//   ....[113]....
        /*0768*/ 	.word	0xffffffff


	//   ....[114]....
        /*076c*/ 	.word	0xffffffff


	//   ....[115]....
        /*0770*/ 	.word	0xffffffff


	//   ....[116]....
        /*0774*/ 	.word	0xffffffff


	//   ....[117]....
        /*0778*/ 	.word	0xffffffff


	//   ....[118]....
        /*077c*/ 	.word	0xffffffff


	//   ....[119]....
        /*0780*/ 	.word	0xffffffff


	//   ....[120]....
        /*0784*/ 	.word	0xffffffff


	//   ....[121]....
        /*0788*/ 	.word	0xffffffff


	//   ....[122]....
        /*078c*/ 	.word	0x0500000f


	//   ....[123]....
        /*0790*/ 	.word	0x0500000f


	//   ....[124]....
        /*0794*/ 	.word	0x0500000f


	//   ....[125]....
        /*0798*/ 	.word	0x0500000f


	//   ....[126]....
        /*079c*/ 	.word	0x0500000f


	//   ....[127]....
        /*07a0*/ 	.word	0x0500000f


	//   ....[128]....
        /*07a4*/ 	.word	0x0500000f


	//   ....[129]....
        /*07a8*/ 	.word	0x0500000f


	//   ....[130]....
        /*07ac*/ 	.word	0x0500000f


	//   ....[131]....
        /*07b0*/ 	.word	0x0500000f


	//   ....[132]....
        /*07b4*/ 	.word	0x0500000f


	//   ....[133]....
        /*07b8*/ 	.word	0x0500000f


	//   ....[134]....
        /*07bc*/ 	.word	0x0500000f


	//   ....[135]....
        /*07c0*/ 	.word	0x0500000f


	//   ....[136]....
        /*07c4*/ 	.word	0x0500000f


	//   ....[137]....
        /*07c8*/ 	.word	0x0500000f


	//   ....[138]....
        /*07cc*/ 	.word	0x0500000f


	//   ....[139]....
        /*07d0*/ 	.word	0x0500000f


	//   ....[140]....
        /*07d4*/ 	.word	0x0500000f


	//   ....[141]....
        /*07d8*/ 	.word	0x0500000f


	//   ....[142]....
        /*07dc*/ 	.word	0x0500000f


	//   ....[143]....
        /*07e0*/ 	.word	0x0500000f


	//   ....[144]....
        /*07e4*/ 	.word	0x0500000f


	//   ....[145]....
        /*07e8*/ 	.word	0x0500000f


	//   ....[146]....
        /*07ec*/ 	.word	0x0500000f


	//   ....[147]....
        /*07f0*/ 	.word	0x0500000f


	//   ....[148]....
        /*07f4*/ 	.word	0x0500000f


	//   ....[149]....
        /*07f8*/ 	.word	0x0500000f


	//   ....[150]....
        /*07fc*/ 	.word	0x0500000f


	//   ....[151]....
        /*0800*/ 	.word	0x0500000f


	//   ....[152]....
        /*0804*/ 	.word	0x0500000f


	//   ....[153]....
        /*0808*/ 	.word	0x0500000f


	//   ....[154]....
        /*080c*/ 	.word	0x0500000f


	//   ....[155]....
        /*0810*/ 	.word	0x0500000f


	//   ....[156]....
        /*0814*/ 	.word	0x0500000f


	//   ....[157]....
        /*0818*/ 	.word	0x0500000f


	//   ....[158]....
        /*081c*/ 	.word	0x0500000f


	//   ....[159]....
        /*0820*/ 	.word	0x0500000f


	//   ....[160]....
        /*0824*/ 	.word	0x0500000f


	//   ....[161]....
        /*0828*/ 	.word	0x0500000f


	//   ....[162]....
        /*082c*/ 	.word	0x0500000f


	//   ....[163]....
        /*0830*/ 	.word	0x0500000f


	//   ....[164]....
        /*0834*/ 	.word	0x0500000f


	//   ....[165]....
        /*0838*/ 	.word	0x0500000f


	//   ....[166]....
        /*083c*/ 	.word	0x0500000f


	//   ....[167]....
        /*0840*/ 	.word	0x0500000f


	//   ....[168]....
        /*0844*/ 	.word	0x0500000f


	//   ....[169]....
        /*0848*/ 	.word	0x0500000f


	//   ....[170]....
        /*084c*/ 	.word	0x0500000f


	//   ....[171]....
        /*0850*/ 	.word	0x0500000f


	//   ....[172]....
        /*0854*/ 	.word	0x0500000f


	//   ....[173]....
        /*0858*/ 	.word	0x0500000f


	//----- nvinfo : EIATTR_COOP_GROUP_INSTR_OFFSETS
	.align		4
.L_271:
        /*085c*/ 	.byte	0x04, 0x28
        /*085e*/ 	.short	(.L_273 - .L_272)


	//   ....[0]....
.L_272:
        /*0860*/ 	.word	0x000000e0


	//   ....[1]....
        /*0864*/ 	.word	0x00000230


	//   ....[2]....
        /*0868*/ 	.word	0x00000280


	//   ....[3]....
        /*086c*/ 	.word	0x000004b0


	//   ....[4]....
        /*0870*/ 	.word	0x00000610


	//   ....[5]....
        /*0874*/ 	.word	0x00000730


	//   ....[6]....
        /*0878*/ 	.word	0x00000890


	//   ....[7]....
        /*087c*/ 	.word	0x00004be0


	//   ....[8]....
        /*0880*/ 	.word	0x00005330


	//   ....[9]....
        /*0884*/ 	.word	0x00005340


	//   ....[10]....
        /*0888*/ 	.word	0x00005350


	//   ....[11]....
        /*088c*/ 	.word	0x00005360


	//   ....[12]....
        /*0890*/ 	.word	0x00005bc0


	//   ....[13]....
        /*0894*/ 	.word	0x00005bd0


	//   ....[14]....
        /*0898*/ 	.word	0x00005be0


	//   ....[15]....
        /*089c*/ 	.word	0x00005bf0


	//   ....[16]....
        /*08a0*/ 	.word	0x00008ca0


	//   ....[17]....
        /*08a4*/ 	.word	0x00008cb0


	//   ....[18]....
        /*08a8*/ 	.word	0x00008cc0


	//   ....[19]....
        /*08ac*/ 	.word	0x00008cd0


	//   ....[20]....
        /*08b0*/ 	.word	0x00009370


	//   ....[21]....
        /*08b4*/ 	.word	0x00009380


	//   ....[22]....
        /*08b8*/ 	.word	0x00009390


	//   ....[23]....
        /*08bc*/ 	.word	0x000093a0


	//   ....[24]....
        /*08c0*/ 	.word	0x0000ceb0


	//   ....[25]....
        /*08c4*/ 	.word	0x0000db50


	//   ....[26]....
        /*08c8*/ 	.word	0x0000e430


	//   ....[27]....
        /*08cc*/ 	.word	0x0000e460


	//   ....[28]....
        /*08d0*/ 	.word	0x0000e870


	//   ....[29]....
        /*08d4*/ 	.word	0x0000e8d0


	//   ....[30]....
        /*08d8*/ 	.word	0x00010bd0


	//   ....[31]....
        /*08dc*/ 	.word	0x00010db0


	//   ....[32]....
        /*08e0*/ 	.word	0x00011b10


	//   ....[33]....
        /*08e4*/ 	.word	0x00011c20


	//   ....[34]....
        /*08e8*/ 	.word	0x00012240


	//   ....[35]....
        /*08ec*/ 	.word	0x000122b0


	//   ....[36]....
        /*08f0*/ 	.word	0x00014210


	//   ....[37]....
        /*08f4*/ 	.word	0x000142e0


	//   ....[38]....
        /*08f8*/ 	.word	0x00014680


	//   ....[39]....
        /*08fc*/ 	.word	0x00014940


	//   ....[40]....
        /*0900*/ 	.word	0x00016880


	//   ....[41]....
        /*0904*/ 	.word	0x00016a90


	//   ....[42]....
        /*0908*/ 	.word	0x000177e0


	//   ....[43]....
        /*090c*/ 	.word	0x000178f0


	//   ....[44]....
        /*0910*/ 	.word	0x00017ef0


	//   ....[45]....
        /*0914*/ 	.word	0x00017f50


	//   ....[46]....
        /*0918*/ 	.word	0x00018fc0


	//   ....[47]....
        /*091c*/ 	.word	0x00019000


	//   ....[48]....
        /*0920*/ 	.word	0x00019100


	//   ....[49]....
        /*0924*/ 	.word	0x00019120


	//   ....[50]....
        /*0928*/ 	.word	0x0001a8e0


	//   ....[51]....
        /*092c*/ 	.word	0x0001a910


	//   ....[52]....
        /*0930*/ 	.word	0x0001a940


	//   ....[53]....
        /*0934*/ 	.word	0x0001a970


	//   ....[54]....
        /*0938*/ 	.word	0x0001b070


	//   ....[55]....
        /*093c*/ 	.word	0x0001b0a0


	//   ....[56]....
        /*0940*/ 	.word	0x0001b1c0


	//   ....[57]....
        /*0944*/ 	.word	0x0001b1e0


	//   ....[58]....
        /*0948*/ 	.word	0x0001b2f0


	//   ....[59]....
        /*094c*/ 	.word	0x0001b310


	//   ....[60]....
        /*0950*/ 	.word	0x0001b430


	//   ....[61]....
        /*0954*/ 	.word	0x0001b450


	//   ....[62]....
        /*0958*/ 	.word	0x0001bd80


	//   ....[63]....
        /*095c*/ 	.word	0x0001bdb0


	//   ....[64]....
        /*0960*/ 	.word	0x0001bed0


	//   ....[65]....
        /*0964*/ 	.word	0x0001bef0


	//   ....[66]....
        /*0968*/ 	.word	0x0001c000


	//   ....[67]....
        /*096c*/ 	.word	0x0001c020


	//   ....[68]....
        /*0970*/ 	.word	0x0001c140


	//   ....[69]....
        /*0974*/ 	.word	0x0001c160


	//   ....[70]....
        /*0978*/ 	.word	0x0001c300


	//   ....[71]....
        /*097c*/ 	.word	0x0001c4f0


	//   ....[72]....
        /*0980*/ 	.word	0x0001c520


	//   ....[73]....
        /*0984*/ 	.word	0x0001c550


	//   ....[74]....
        /*0988*/ 	.word	0x0001c580


	//   ....[75]....
        /*098c*/ 	.word	0x0001c5b0


	//   ....[76]....
        /*0990*/ 	.word	0x0001c5e0


	//   ....[77]....
        /*0994*/ 	.word	0x0001c760


	//   ....[78]....
        /*0998*/ 	.word	0x0001c790


	//   ....[79]....
        /*099c*/ 	.word	0x0001c7c0


	//   ....[80]....
        /*09a0*/ 	.word	0x0001c7f0


	//   ....[81]....
        /*09a4*/ 	.word	0x0001c820


	//   ....[82]....
        /*09a8*/ 	.word	0x0001c850


	//   ....[83]....
        /*09ac*/ 	.word	0x0001c900


	//   ....[84]....
        /*09b0*/ 	.word	0x0001c960


	//   ....[85]....
        /*09b4*/ 	.word	0x0001c9f0


	//   ....[86]....
        /*09b8*/ 	.word	0x0001db50


	//   ....[87]....
        /*09bc*/ 	.word	0x0001fb00


	//   ....[88]....
        /*09c0*/ 	.word	0x00020790


	//   ....[89]....
        /*09c4*/ 	.word	0x000207d0


	//   ....[90]....
        /*09c8*/ 	.word	0x000207f0


	//   ....[91]....
        /*09cc*/ 	.word	0x00020810


	//   ....[92]....
        /*09d0*/ 	.word	0x00020930


	//   ....[93]....
        /*09d4*/ 	.word	0x00020940


	//   ....[94]....
        /*09d8*/ 	.word	0x000209e0


	//   ....[95]....
        /*09dc*/ 	.word	0x000209f0


	//   ....[96]....
        /*09e0*/ 	.word	0x00020a90


	//   ....[97]....
        /*09e4*/ 	.word	0x00020aa0


	//   ....[98]....
        /*09e8*/ 	.word	0x00020b40


	//   ....[99]....
        /*09ec*/ 	.word	0x00020b50


	//   ....[100]....
        /*09f0*/ 	.word	0x00020bd0


	//   ....[101]....
        /*09f4*/ 	.word	0x00020c00


	//   ....[102]....
        /*09f8*/ 	.word	0x00020c50


	//   ....[103]....
        /*09fc*/ 	.word	0x00020c90


	//   ....[104]....
        /*0a00*/ 	.word	0x00023d00


	//   ....[105]....
        /*0a04*/ 	.word	0x00023d60


	//   ....[106]....
        /*0a08*/ 	.word	0x00023d90


	//   ....[107]....
        /*0a0c*/ 	.word	0x00023da0


	//   ....[108]....
        /*0a10*/ 	.word	0x00023dd0


	//   ....[109]....
        /*0a14*/ 	.word	0x00023e00


	//   ....[110]....
        /*0a18*/ 	.word	0x00023e30


	//   ....[111]....
        /*0a1c*/ 	.word	0x00023e60


	//   ....[112]....
        /*0a20*/ 	.word	0x00023ff0


	//   ....[113]....
        /*0a24*/ 	.word	0x00024020


	//   ....[114]....
        /*0a28*/ 	.word	0x00024050


	//   ....[115]....
        /*0a2c*/ 	.word	0x00024080


	//   ....[116]....
        /*0a30*/ 	.word	0x000240b0


	//   ....[117]....
        /*0a34*/ 	.word	0x000240e0


	//   ....[118]....
        /*0a38*/ 	.word	0x000241a0


	//   ....[119]....
        /*0a3c*/ 	.word	0x000241c0


	//   ....[120]....
        /*0a40*/ 	.word	0x00024230


	//   ....[121]....
        /*0a44*/ 	.word	0x00024910


	//   ....[122]....
        /*0a48*/ 	.word	0x00024c80


	//   ....[123]....
        /*0a4c*/ 	.word	0x00024cd0


	//   ....[124]....
        /*0a50*/ 	.word	0x00024d20


	//   ....[125]....
        /*0a54*/ 	.word	0x00024d70


	//   ....[126]....
        /*0a58*/ 	.word	0x00024e00


	//   ....[127]....
        /*0a5c*/ 	.word	0x00024e90


	//   ....[128]....
        /*0a60*/ 	.word	0x00024ee0


	//   ....[129]....
        /*0a64*/ 	.word	0x00024f30


	//   ....[130]....
        /*0a68*/ 	.word	0x00025010


	//   ....[131]....
        /*0a6c*/ 	.word	0x00025060


	//   ....[132]....
        /*0a70*/ 	.word	0x000250b0


	//   ....[133]....
        /*0a74*/ 	.word	0x00025100


	//   ....[134]....
        /*0a78*/ 	.word	0x000251b0


	//   ....[135]....
        /*0a7c*/ 	.word	0x00025240


	//   ....[136]....
        /*0a80*/ 	.word	0x000252a0


	//   ....[137]....
        /*0a84*/ 	.word	0x00025300


	//   ....[138]....
        /*0a88*/ 	.word	0x00025710


	//   ....[139]....
        /*0a8c*/ 	.word	0x00025a00


	//   ....[140]....
        /*0a90*/ 	.word	0x00025bd0


	//   ....[141]....
        /*0a94*/ 	.word	0x00025c20


	//   ....[142]....
        /*0a98*/ 	.word	0x00025d50


	//   ....[143]....
        /*0a9c*/ 	.word	0x00025da0


	//   ....[144]....
        /*0aa0*/ 	.word	0x00025ee0


	//   ....[145]....
        /*0aa4*/ 	.word	0x00025f50


	//   ....[146]....
        /*0aa8*/ 	.word	0x00026080


	//   ....[147]....
        /*0aac*/ 	.word	0x000260d0


	//   ....[148]....
        /*0ab0*/ 	.word	0x00026200


	//   ....[149]....
        /*0ab4*/ 	.word	0x00026250


	//   ....[150]....
        /*0ab8*/ 	.word	0x00026380


	//   ....[151]....
        /*0abc*/ 	.word	0x000263d0


	//   ....[152]....
        /*0ac0*/ 	.word	0x000264e0


	//   ....[153]....
        /*0ac4*/ 	.word	0x00026550


	//   ....[154]....
        /*0ac8*/ 	.word	0x00026660


	//   ....[155]....
        /*0acc*/ 	.word	0x000266b0


	//   ....[156]....
        /*0ad0*/ 	.word	0x000269e0


	//   ....[157]....
        /*0ad4*/ 	.word	0x00026a80


	//   ....[158]....
        /*0ad8*/ 	.word	0x00026bb0


	//   ....[159]....
        /*0adc*/ 	.word	0x00026c30


	//   ....[160]....
        /*0ae0*/ 	.word	0x00026cb0


	//   ....[161]....
        /*0ae4*/ 	.word	0x00026d30


	//   ....[162]....
        /*0ae8*/ 	.word	0x00026db0


	//   ....[163]....
        /*0aec*/ 	.word	0x00026e40


	//   ....[164]....
        /*0af0*/ 	.word	0x00026ee0


	//   ....[165]....
        /*0af4*/ 	.word	0x00026f90


	//   ....[166]....
        /*0af8*/ 	.word	0x00027010


	//   ....[167]....
        /*0afc*/ 	.word	0x00027090


	//   ....[168]....
        /*0b00*/ 	.word	0x00027110


	//   ....[169]....
        /*0b04*/ 	.word	0x000271a0


	//   ....[170]....
        /*0b08*/ 	.word	0x00027220


	//   ....[171]....
        /*0b0c*/ 	.word	0x000272c0


	//   ....[172]....
        /*0b10*/ 	.word	0x00027350


	//   ....[173]....
        /*0b14*/ 	.word	0x00027480


	//----- nvinfo : EIATTR_REG_RECONFIG
	.align		4
.L_273:
        /*0b18*/ 	.byte	0x01, 0x54
	.zero		2


	//----- nvinfo : EIATTR_SYSCALL_OFFSETS
	.align		4
        /*0b1c*/ 	.byte	0x04, 0x46
        /*0b1e*/ 	.short	(.L_275 - .L_274)


	//   ....[0]....
.L_274:
        /*0b20*/ 	.word	0x00002130


	//   ....[1]....
        /*0b24*/ 	.word	0x00002330


	//   ....[2]....
        /*0b28*/ 	.word	0x00004d90


	//   ....[3]....
        /*0b2c*/ 	.word	0x000050f0


	//   ....[4]....
        /*0b30*/ 	.word	0x0001f730


	//   ....[5]....
        /*0b34*/ 	.word	0x0001f880


	//   ....[6]....
        /*0b38*/ 	.word	0x0001f970


	//   ....[7]....
        /*0b3c*/ 	.word	0x000202b0


	//----- nvinfo : EIATTR_MBARRIER_INSTR_OFFSETS
	.align		4
.L_275:
        /*0b40*/ 	.byte	0x04, 0x39
        /*0b42*/ 	.short	(.L_277 - .L_276)


	//   ....[0]....
.L_276:
        /*0b44*/ 	.word	0x00000360
        /*0b48*/ 	.word	0x000000ff
        /*0b4c*/ 	.word	0x00030800
        /*0b50*/ 	.short	0x0100
        /*0b52*/ 	.byte	0x08
	.zero		1


	//   ....[1]....
        /*0b54*/ 	.word	0x00000370
        /*0b58*/ 	.word	0x000000ff
        /*0b5c*/ 	.word	0x00030820
        /*0b60*/ 	.short	0x0100
        /*0b62*/ 	.byte	0x08
	.zero		1


	//   ....[2]....
        /*0b64*/ 	.word	0x00000460
        /*0b68*/ 	.word	0x000000ff
        /*0b6c*/ 	.word	0x00030830
        /*0b70*/ 	.short	0x0100
        /*0b72*/ 	.byte	0x08
	.zero		1


	//   ....[3]....
        /*0b74*/ 	.word	0x00000470
        /*0b78*/ 	.word	0x000000ff
        /*0b7c*/ 	.word	0x00030840
        /*0b80*/ 	.short	0x0100
        /*0b82*/ 	.byte	0x08
	.zero		1


	//   ....[4]....
        /*0b84*/ 	.word	0x00000480
        /*0b88*/ 	.word	0x000000ff
        /*0b8c*/ 	.word	0x00030838
        /*0b90*/ 	.short	0x0100
        /*0b92*/ 	.byte	0x08
	.zero		1


	//   ....[5]....
        /*0b94*/ 	.word	0x00000490
        /*0b98*/ 	.word	0x000000ff
        /*0b9c*/ 	.word	0x00030848
        /*0ba0*/ 	.short	0x0100
        /*0ba2*/ 	.byte	0x08
	.zero		1


	//   ....[6]....
        /*0ba4*/ 	.word	0x000005c0
        /*0ba8*/ 	.word	0x000000ff
        /*0bac*/ 	.word	0x00030850
        /*0bb0*/ 	.short	0x0100
        /*0bb2*/ 	.byte	0x08
	.zero		1


	//   ....[7]....
        /*0bb4*/ 	.word	0x000005d0
        /*0bb8*/ 	.word	0x000000ff
        /*0bbc*/ 	.word	0x00030860
        /*0bc0*/ 	.short	0x0100
        /*0bc2*/ 	.byte	0x08
	.zero		1


	//   ....[8]....
        /*0bc4*/ 	.word	0x000005e0
        /*0bc8*/ 	.word	0x000000ff
        /*0bcc*/ 	.word	0x00030858
        /*0bd0*/ 	.short	0x0100
        /*0bd2*/ 	.byte	0x08
	.zero		1


	//   ....[9]....
        /*0bd4*/ 	.word	0x000005f0
        /*0bd8*/ 	.word	0x000000ff
        /*0bdc*/ 	.word	0x00030868
        /*0be0*/ 	.short	0x0100
        /*0be2*/ 	.byte	0x08
	.zero		1


	//   ....[10]....
        /*0be4*/ 	.word	0x000006e0
        /*0be8*/ 	.word	0x000000ff
        /*0bec*/ 	.word	0x00030870
        /*0bf0*/ 	.short	0x0100
        /*0bf2*/ 	.byte	0x06
	.zero		1


	//   ....[11]....
        /*0bf4*/ 	.word	0x000006f0
        /*0bf8*/ 	.word	0x000000ff
        /*0bfc*/ 	.word	0x00030880
        /*0c00*/ 	.short	0x0100
        /*0c02*/ 	.byte	0x06
	.zero		1


	//   ....[12]....
        /*0c04*/ 	.word	0x00000700
        /*0c08*/ 	.word	0x000000ff
        /*0c0c*/ 	.word	0x00030878
        /*0c10*/ 	.short	0x0100
        /*0c12*/ 	.byte	0x06
	.zero		1


	//   ....[13]....
        /*0c14*/ 	.word	0x00000710
        /*0c18*/ 	.word	0x000000ff
        /*0c1c*/ 	.word	0x00030888
        /*0c20*/ 	.short	0x0100
        /*0c22*/ 	.byte	0x06
	.zero		1


	//   ....[14]....
        /*0c24*/ 	.word	0x00000840
        /*0c28*/ 	.word	0x000000ff
        /*0c2c*/ 	.word	0x00030890
        /*0c30*/ 	.short	0x0100
        /*0c32*/ 	.byte	0x08
	.zero		1


	//   ....[15]....
        /*0c34*/ 	.word	0x00000850
        /*0c38*/ 	.word	0x000000ff
        /*0c3c*/ 	.word	0x000308a0
        /*0c40*/ 	.short	0x0100
        /*0c42*/ 	.byte	0x08
	.zero		1


	//   ....[16]....
        /*0c44*/ 	.word	0x00000860
        /*0c48*/ 	.word	0x000000ff
        /*0c4c*/ 	.word	0x00030898
        /*0c50*/ 	.short	0x0100
        /*0c52*/ 	.byte	0x08
	.zero		1


	//   ....[17]....
        /*0c54*/ 	.word	0x00000870
        /*0c58*/ 	.word	0x000000ff
        /*0c5c*/ 	.word	0x000308a8
        /*0c60*/ 	.short	0x0100
        /*0c62*/ 	.byte	0x08
	.zero		1


	//   ....[18]....
        /*0c64*/ 	.word	0x000009a0
        /*0c68*/ 	.word	0x000000ff
        /*0c6c*/ 	.word	0x000308b0
        /*0c70*/ 	.short	0x0100
        /*0c72*/ 	.byte	0x08
	.zero		1


	//   ....[19]....
        /*0c74*/ 	.word	0x000009b0
        /*0c78*/ 	.word	0x000000ff
        /*0c7c*/ 	.word	0x000308c0
        /*0c80*/ 	.short	0x0100
        /*0c82*/ 	.byte	0x08
	.zero		1


	//   ....[20]....
        /*0c84*/ 	.word	0x000009c0
        /*0c88*/ 	.word	0x000000ff
        /*0c8c*/ 	.word	0x000308b8
        /*0c90*/ 	.short	0x0100
        /*0c92*/ 	.byte	0x08
	.zero		1


	//   ....[21]....
        /*0c94*/ 	.word	0x000009d0
        /*0c98*/ 	.word	0x000000ff
        /*0c9c*/ 	.word	0x000308c8
        /*0ca0*/ 	.short	0x0100
        /*0ca2*/ 	.byte	0x08
	.zero		1


	//   ....[22]....
        /*0ca4*/ 	.word	0x00003d40
        /*0ca8*/ 	.word	0x00000031
        /*0cac*/ 	.word	0x000308b0
        /*0cb0*/ 	.short	0x010a
        /*0cb2*/ 	.byte	0x3f
	.zero		1


	//   ....[23]....
        /*0cb4*/ 	.word	0x00004320
        /*0cb8*/ 	.word	0x00000008
        /*0cbc*/ 	.word	0x00000000
        /*0cc0*/ 	.short	0x0101
        /*0cc2*/ 	.byte	0x3f
	.zero		1


	//   ....[24]....
        /*0cc4*/ 	.word	0x00004e40
        /*0cc8*/ 	.word	0x00000003
        /*0ccc*/ 	.word	0x00030800
        /*0cd0*/ 	.short	0x010a
        /*0cd2*/ 	.byte	0x3f
	.zero		1


	//   ....[25]....
        /*0cd4*/ 	.word	0x00004e90
        /*0cd8*/ 	.word	0x00000003
        /*0cdc*/ 	.word	0x00030800
        /*0ce0*/ 	.short	0x010a
        /*0ce2*/ 	.byte	0x3f
	.zero		1


	//   ....[26]....
        /*0ce4*/ 	.word	0x00006370
        /*0ce8*/ 	.word	0x000000ff
        /*0cec*/ 	.word	0x00030800
        /*0cf0*/ 	.short	0x010a
        /*0cf2*/ 	.byte	0x27
	.zero		1


	//   ....[27]....
        /*0cf4*/ 	.word	0x00009930
        /*0cf8*/ 	.word	0x000000ff
        /*0cfc*/ 	.word	0x00030800
        /*0d00*/ 	.short	0x010a
        /*0d02*/ 	.byte	0x27
	.zero		1


	//   ....[28]....
        /*0d04*/ 	.word	0x0000c460
        /*0d08*/ 	.word	0x00000049
        /*0d0c*/ 	.word	0x00030830
        /*0d10*/ 	.short	0x010a
        /*0d12*/ 	.byte	0x3f
	.zero		1


	//   ....[29]....
        /*0d14*/ 	.word	0x0000c4d0
        /*0d18*/ 	.word	0x00000049
        /*0d1c*/ 	.word	0x00030830
        /*0d20*/ 	.short	0x010a
        /*0d22*/ 	.byte	0x3f
	.zero		1


	//   ....[30]....
        /*0d24*/ 	.word	0x0000cf30
        /*0d28*/ 	.word	0x00000000
        /*0d2c*/ 	.word	0x00000000
        /*0d30*/ 	.short	0x0101
        /*0d32*/ 	.byte	0x3f
	.zero		1


	//   ....[31]....
        /*0d34*/ 	.word	0x0000f760
        /*0d38*/ 	.word	0x000000ff
        /*0d3c*/ 	.word	0x00030830
        /*0d40*/ 	.short	0x010a
        /*0d42*/ 	.byte	0x07
	.zero		1


	//   ....[32]....
        /*0d44*/ 	.word	0x0000f7a0
        /*0d48*/ 	.word	0x000000ff
        /*0d4c*/ 	.word	0x00030830
        /*0d50*/ 	.short	0x010a
        /*0d52*/ 	.byte	0x07
	.zero		1


	//   ....[33]....
        /*0d54*/ 	.word	0x00010240
        /*0d58*/ 	.word	0x000000ff
        /*0d5c*/ 	.word	0x00030850
        /*0d60*/ 	.short	0x010a
        /*0d62*/ 	.byte	0x06
	.zero		1


	//   ....[34]....
        /*0d64*/ 	.word	0x00010280
        /*0d68*/ 	.word	0x000000ff
        /*0d6c*/ 	.word	0x00030850
        /*0d70*/ 	.short	0x010a
        /*0d72*/ 	.byte	0x06
	.zero		1


	//   ....[35]....
        /*0d74*/ 	.word	0x00010c30
        /*0d78*/ 	.word	0x00000078
        /*0d7c*/ 	.word	0x00000000
        /*0d80*/ 	.short	0x0101
        /*0d82*/ 	.byte	0x3f
	.zero		1


	//   ....[36]....
        /*0d84*/ 	.word	0x00012710
        /*0d88*/ 	.word	0x0000000b
        /*0d8c*/ 	.word	0x00000000
        /*0d90*/ 	.short	0x0101
        /*0d92*/ 	.byte	0x3f
	.zero		1


	//   ....[37]....
        /*0d94*/ 	.word	0x00012fe0
        /*0d98*/ 	.word	0x000000ff
        /*0d9c*/ 	.word	0x00030830
        /*0da0*/ 	.short	0x010a
        /*0da2*/ 	.byte	0x06
	.zero		1


	//   ....[38]....
        /*0da4*/ 	.word	0x00013020
        /*0da8*/ 	.word	0x000000ff
        /*0dac*/ 	.word	0x00030830
        /*0db0*/ 	.short	0x010a
        /*0db2*/ 	.byte	0x06
	.zero		1


	//   ....[39]....
        /*0db4*/ 	.word	0x00013ac0
        /*0db8*/ 	.word	0x000000ff
        /*0dbc*/ 	.word	0x00030850
        /*0dc0*/ 	.short	0x010a
        /*0dc2*/ 	.byte	0x0b
	.zero		1


	//   ....[40]....
        /*0dc4*/ 	.word	0x00013b00
        /*0dc8*/ 	.word	0x000000ff
        /*0dcc*/ 	.word	0x00030850
        /*0dd0*/ 	.short	0x010a
        /*0dd2*/ 	.byte	0x0b
	.zero		1


	//   ....[41]....
        /*0dd4*/ 	.word	0x00014e20
        /*0dd8*/ 	.word	0x0000000d
        /*0ddc*/ 	.word	0x00000000
        /*0de0*/ 	.short	0x0101
        /*0de2*/ 	.byte	0x3f
	.zero		1


	//   ....[42]....
        /*0de4*/ 	.word	0x00014e90
        /*0de8*/ 	.word	0x0000007b
        /*0dec*/ 	.word	0x00000000
        /*0df0*/ 	.short	0x0101
        /*0df2*/ 	.byte	0x3f
	.zero		1


	//   ....[43]....
        /*0df4*/ 	.word	0x00015440
        /*0df8*/ 	.word	0x000000ff
        /*0dfc*/ 	.word	0x00030830
        /*0e00*/ 	.short	0x010a
        /*0e02*/ 	.byte	0x06
	.zero		1


	//   ....[44]....
        /*0e04*/ 	.word	0x00015480
        /*0e08*/ 	.word	0x000000ff
        /*0e0c*/ 	.word	0x00030830
        /*0e10*/ 	.short	0x010a
        /*0e12*/ 	.byte	0x06
	.zero		1


	//   ....[45]....
        /*0e14*/ 	.word	0x00015f20
        /*0e18*/ 	.word	0x000000ff
        /*0e1c*/ 	.word	0x00030850
        /*0e20*/ 	.short	0x010a
        /*0e22*/ 	.byte	0x0b
	.zero		1


	//   ....[46]....
        /*0e24*/ 	.word	0x00015f60
        /*0e28*/ 	.word	0x000000ff
        /*0e2c*/ 	.word	0x00030850
        /*0e30*/ 	.short	0x010a
        /*0e32*/ 	.byte	0x0b
	.zero		1


	//   ....[47]....
        /*0e34*/ 	.word	0x00016910
        /*0e38*/ 	.word	0x00000078
        /*0e3c*/ 	.word	0x00000000
        /*0e40*/ 	.short	0x0101
        /*0e42*/ 	.byte	0x3f
	.zero		1


	//   ....[48]....
        /*0e44*/ 	.word	0x00018330
        /*0e48*/ 	.word	0x0000000f
        /*0e4c*/ 	.word	0x00000000
        /*0e50*/ 	.short	0x0101
        /*0e52*/ 	.byte	0x3f
	.zero		1


	//   ....[49]....
        /*0e54*/ 	.word	0x00018f30
        /*0e58*/ 	.word	0x000000ff
        /*0e5c*/ 	.word	0x00030850
        /*0e60*/ 	.short	0x010a
        /*0e62*/ 	.byte	0x05
	.zero		1


	//   ....[50]....
        /*0e64*/ 	.word	0x00018f70
        /*0e68*/ 	.word	0x000000ff
        /*0e6c*/ 	.word	0x00030850
        /*0e70*/ 	.short	0x010a
        /*0e72*/ 	.byte	0x05
	.zero		1


	//   ....[51]....
        /*0e74*/ 	.word	0x00019730
        /*0e78*/ 	.word	0x0000000b
        /*0e7c*/ 	.word	0x00000000
        /*0e80*/ 	.short	0x0101
        /*0e82*/ 	.byte	0x3f
	.zero		1


	//   ....[52]....
        /*0e84*/ 	.word	0x0001aff0
        /*0e88*/ 	.word	0x000000ff
        /*0e8c*/ 	.word	0x00000000
        /*0e90*/ 	.short	0x0101
        /*0e92*/ 	.byte	0x04
	.zero		1


	//   ....[53]....
        /*0e94*/ 	.word	0x0001dc40
        /*0e98*/ 	.word	0x00000006
        /*0e9c*/ 	.word	0x00030820
        /*0ea0*/ 	.short	0x010a
        /*0ea2*/ 	.byte	0x3f
	.zero		1


	//   ....[54]....
        /*0ea4*/ 	.word	0x0001dd30
        /*0ea8*/ 	.word	0x00000007
        /*0eac*/ 	.word	0x000308a0
        /*0eb0*/ 	.short	0x010a
        /*0eb2*/ 	.byte	0x3f
	.zero		1


	//   ....[55]....
        /*0eb4*/ 	.word	0x0001e180
        /*0eb8*/ 	.word	0x00000007
        /*0ebc*/ 	.word	0x000308c0
        /*0ec0*/ 	.short	0x010a
        /*0ec2*/ 	.byte	0x3f
	.zero		1


	//   ....[56]....
        /*0ec4*/ 	.word	0x0001e720
        /*0ec8*/ 	.word	0x00000008
        /*0ecc*/ 	.word	0x000308a0
        /*0ed0*/ 	.short	0x010a
        /*0ed2*/ 	.byte	0x3f
	.zero		1


	//   ....[57]....
        /*0ed4*/ 	.word	0x0001eb60
        /*0ed8*/ 	.word	0x00000008
        /*0edc*/ 	.word	0x000308c0
        /*0ee0*/ 	.short	0x010a
        /*0ee2*/ 	.byte	0x3f
	.zero		1


	//   ....[58]....
        /*0ee4*/ 	.word	0x0001fda0
        /*0ee8*/ 	.word	0x00000000
        /*0eec*/ 	.word	0x00030840
        /*0ef0*/ 	.short	0x010a
        /*0ef2*/ 	.byte	0x3f
	.zero		1


	//   ....[59]....
        /*0ef4*/ 	.word	0x00020dd0
        /*0ef8*/ 	.word	0x0000000a
        /*0efc*/ 	.word	0x00030800
        /*0f00*/ 	.short	0x0107
        /*0f02*/ 	.byte	0x3f
	.zero		1


	//   ....[60]....
        /*0f04*/ 	.word	0x00020ee0
        /*0f08*/ 	.word	0x00000002
        /*0f0c*/ 	.word	0x00030800
        /*0f10*/ 	.short	0x0101
        /*0f12*/ 	.byte	0x3f
	.zero		1


	//   ....[61]....
        /*0f14*/ 	.word	0x00020f00
        /*0f18*/ 	.word	0x00000002
        /*0f1c*/ 	.word	0x00030820
        /*0f20*/ 	.short	0x010a
        /*0f22*/ 	.byte	0x3f
	.zero		1


	//   ....[62]....
        /*0f24*/ 	.word	0x00021290
        /*0f28*/ 	.word	0x00000003
        /*0f2c*/ 	.word	0x00030840
        /*0f30*/ 	.short	0x010a
        /*0f32*/ 	.byte	0x3f
	.zero		1


	//   ....[63]....
        /*0f34*/ 	.word	0x00021750
        /*0f38*/ 	.word	0x00000003
        /*0f3c*/ 	.word	0x00000060
        /*0f40*/ 	.short	0x010a
        /*0f42*/ 	.byte	0x3f
	.zero		1


	//   ....[64]....
        /*0f44*/ 	.word	0x00021f40
        /*0f48*/ 	.word	0x00000003
        /*0f4c*/ 	.word	0x00030840
        /*0f50*/ 	.short	0x010a
        /*0f52*/ 	.byte	0x3f
	.zero		1


	//   ....[65]....
        /*0f54*/ 	.word	0x00022400
        /*0f58*/ 	.word	0x00000002
        /*0f5c*/ 	.word	0x00000060
        /*0f60*/ 	.short	0x010a
        /*0f62*/ 	.byte	0x3f
	.zero		1


	//   ....[66]....
        /*0f64*/ 	.word	0x00022b10
        /*0f68*/ 	.word	0x00000002
        /*0f6c*/ 	.word	0x00030840
        /*0f70*/ 	.short	0x010a
        /*0f72*/ 	.byte	0x3f
	.zero		1


	//   ....[67]....
        /*0f74*/ 	.word	0x00022fd0
        /*0f78*/ 	.word	0x00000002
        /*0f7c*/ 	.word	0x00000060
        /*0f80*/ 	.short	0x010a
        /*0f82*/ 	.byte	0x3f
	.zero		1


	//   ....[68]....
        /*0f84*/ 	.word	0x00023670
        /*0f88*/ 	.word	0x00000000
        /*0f8c*/ 	.word	0x00030860
        /*0f90*/ 	.short	0x010a
        /*0f92*/ 	.byte	0x3f
	.zero		1


	//   ....[69]....
        /*0f94*/ 	.word	0x00024890
        /*0f98*/ 	.word	0x00000000
        /*0f9c*/ 	.word	0x00030820
        /*0fa0*/ 	.short	0x010a
        /*0fa2*/ 	.byte	0x3f
	.zero		1


	//   ....[70]....
        /*0fa4*/ 	.word	0x00024a70
        /*0fa8*/ 	.word	0x00000006
        /*0fac*/ 	.word	0x00000000
        /*0fb0*/ 	.short	0x010a
        /*0fb2*/ 	.byte	0x3f
	.zero		1


	//   ....[71]....
        /*0fb4*/ 	.word	0x00024ae0
        /*0fb8*/ 	.word	0x00000007
        /*0fbc*/ 	.word	0x00000000
        /*0fc0*/ 	.short	0x010a
        /*0fc2*/ 	.byte	0x3f
	.zero		1


	//   ....[72]....
        /*0fc4*/ 	.word	0x00024b50
        /*0fc8*/ 	.word	0x00000004
        /*0fcc*/ 	.word	0x00000000
        /*0fd0*/ 	.short	0x010a
        /*0fd2*/ 	.byte	0x3f
	.zero		1


	//   ....[73]....
        /*0fd4*/ 	.word	0x00024b80
        /*0fd8*/ 	.word	0x00000003
        /*0fdc*/ 	.word	0x00000000
        /*0fe0*/ 	.short	0x010a
        /*0fe2*/ 	.byte	0x3f
	.zero		1


	//   ....[74]....
        /*0fe4*/ 	.word	0x00024be0
        /*0fe8*/ 	.word	0x00000031
        /*0fec*/ 	.word	0x000308b0
        /*0ff0*/ 	.short	0x010a
        /*0ff2*/ 	.byte	0x3f
	.zero		1


	//   ....[75]....
        /*0ff4*/ 	.word	0x00024f70
        /*0ff8*/ 	.word	0x00000005
        /*0ffc*/ 	.word	0x00030800
        /*1000*/ 	.short	0x010a
        /*1002*/ 	.byte	0x3f
	.zero		1


	//   ....[76]....
        /*1004*/ 	.word	0x00025340
        /*1008*/ 	.word	0x0000003d
        /*100c*/ 	.word	0x00030800
        /*1010*/ 	.short	0x010a
        /*1012*/ 	.byte	0x3f
	.zero		1


	//   ....[77]....
        /*1014*/ 	.word	0x00025390
        /*1018*/ 	.word	0x00000049
        /*101c*/ 	.word	0x00030830
        /*1020*/ 	.short	0x010a
        /*1022*/ 	.byte	0x3f
	.zero		1


	//   ....[78]....
        /*1024*/ 	.word	0x000253f0
        /*1028*/ 	.word	0x0000000b
        /*102c*/ 	.word	0x00030830
        /*1030*/ 	.short	0x010a
        /*1032*/ 	.byte	0x3f
	.zero		1


	//   ....[79]....
        /*1034*/ 	.word	0x00025450
        /*1038*/ 	.word	0x00000002
        /*103c*/ 	.word	0x00030850
        /*1040*/ 	.short	0x010a
        /*1042*/ 	.byte	0x3f
	.zero		1


	//   ....[80]....
        /*1044*/ 	.word	0x000254b0
        /*1048*/ 	.word	0x00000004
        /*104c*/ 	.word	0x00030830
        /*1050*/ 	.short	0x010a
        /*1052*/ 	.byte	0x3f
	.zero		1


	//   ....[81]....
        /*1054*/ 	.word	0x00025510
        /*1058*/ 	.word	0x00000002
        /*105c*/ 	.word	0x00030850
        /*1060*/ 	.short	0x010a
        /*1062*/ 	.byte	0x3f
	.zero		1


	//   ....[82]....
        /*1064*/ 	.word	0x00025570
        /*1068*/ 	.word	0x00000004
        /*106c*/ 	.word	0x00030830
        /*1070*/ 	.short	0x010a
        /*1072*/ 	.byte	0x3f
	.zero		1


	//   ....[83]....
        /*1074*/ 	.word	0x000255d0
        /*1078*/ 	.word	0x00000002
        /*107c*/ 	.word	0x00030850
        /*1080*/ 	.short	0x010a
        /*1082*/ 	.byte	0x3f
	.zero		1


	//   ....[84]....
        /*1084*/ 	.word	0x00025630
        /*1088*/ 	.word	0x00000007
        /*108c*/ 	.word	0x00030850
        /*1090*/ 	.short	0x010a
        /*1092*/ 	.byte	0x3f
	.zero		1


	//   ....[85]....
        /*1094*/ 	.word	0x000257e0
        /*1098*/ 	.word	0x00000005
        /*109c*/ 	.word	0x00030820
        /*10a0*/ 	.short	0x010a
        /*10a2*/ 	.byte	0x3f
	.zero		1


	//   ....[86]....
        /*10a4*/ 	.word	0x00025830
        /*10a8*/ 	.word	0x00000007
        /*10ac*/ 	.word	0x000308a0
        /*10b0*/ 	.short	0x010a
        /*10b2*/ 	.byte	0x3f
	.zero		1


	//   ....[87]....
        /*10b4*/ 	.word	0x00025880
        /*10b8*/ 	.word	0x00000007
        /*10bc*/ 	.word	0x000308c0
        /*10c0*/ 	.short	0x010a
        /*10c2*/ 	.byte	0x3f
	.zero		1


	//   ....[88]....
        /*10c4*/ 	.word	0x000258d0
        /*10c8*/ 	.word	0x00000008
        /*10cc*/ 	.word	0x000308a0
        /*10d0*/ 	.short	0x010a
        /*10d2*/ 	.byte	0x3f
	.zero		1


	//   ....[89]....
        /*10d4*/ 	.word	0x00025920
        /*10d8*/ 	.word	0x00000008
        /*10dc*/ 	.word	0x000308c0
        /*10e0*/ 	.short	0x010a
        /*10e2*/ 	.byte	0x3f
	.zero		1


	//   ....[90]....
        /*10e4*/ 	.word	0x00025ac0
        /*10e8*/ 	.word	0x00000000
        /*10ec*/ 	.word	0x00030840
        /*10f0*/ 	.short	0x010a
        /*10f2*/ 	.byte	0x3f
	.zero		1


	//   ....[91]....
        /*10f4*/ 	.word	0x00026700
        /*10f8*/ 	.word	0x00000002
        /*10fc*/ 	.word	0x00030820
        /*1100*/ 	.short	0x010a
        /*1102*/ 	.byte	0x3f
	.zero		1


	//   ....[92]....
        /*1104*/ 	.word	0x00026750
        /*1108*/ 	.word	0x00000003
        /*110c*/ 	.word	0x00030840
        /*1110*/ 	.short	0x010a
        /*1112*/ 	.byte	0x3f
	.zero		1


	//   ....[93]....
        /*1114*/ 	.word	0x000267a0
        /*1118*/ 	.word	0x00000003
        /*111c*/ 	.word	0x00000060
        /*1120*/ 	.short	0x010a
        /*1122*/ 	.byte	0x3f
	.zero		1


	//   ....[94]....
        /*1124*/ 	.word	0x000267f0
        /*1128*/ 	.word	0x00000003
        /*112c*/ 	.word	0x00030840
        /*1130*/ 	.short	0x010a
        /*1132*/ 	.byte	0x3f
	.zero		1


	//   ....[95]....
        /*1134*/ 	.word	0x00026840
        /*1138*/ 	.word	0x00000002
        /*113c*/ 	.word	0x00000060
        /*1140*/ 	.short	0x010a
        /*1142*/ 	.byte	0x3f
	.zero		1


	//   ....[96]....
        /*1144*/ 	.word	0x00026890
        /*1148*/ 	.word	0x00000002
        /*114c*/ 	.word	0x00030840
        /*1150*/ 	.short	0x010a
        /*1152*/ 	.byte	0x3f
	.zero		1


	//   ....[97]....
        /*1154*/ 	.word	0x000268e0
        /*1158*/ 	.word	0x00000002
        /*115c*/ 	.word	0x00000060
        /*1160*/ 	.short	0x010a
        /*1162*/ 	.byte	0x3f
	.zero		1


	//   ....[98]....
        /*1164*/ 	.word	0x00026930
        /*1168*/ 	.word	0x00000000
        /*116c*/ 	.word	0x00030860
        /*1170*/ 	.short	0x010a
        /*1172*/ 	.byte	0x3f
	.zero		1


	//   ....[99]....
        /*1174*/ 	.word	0x000273a0
        /*1178*/ 	.word	0x00000000
        /*117c*/ 	.word	0x00030820
        /*1180*/ 	.short	0x010a
        /*1182*/ 	.byte	0x3f
	.zero		1


	//   ....[100]....
        /*1184*/ 	.word	0x00027540
        /*1188*/ 	.word	0x00000006
        /*118c*/ 	.word	0x00000000
        /*1190*/ 	.short	0x010a
        /*1192*/ 	.byte	0x3f
	.zero		1


	//   ....[101]....
        /*1194*/ 	.word	0x00027590
        /*1198*/ 	.word	0x00000007
        /*119c*/ 	.word	0x00000000
        /*11a0*/ 	.short	0x010a
        /*11a2*/ 	.byte	0x3f
	.zero		1


	//   ....[102]....
        /*11a4*/ 	.word	0x000275e0
        /*11a8*/ 	.word	0x00000004
        /*11ac*/ 	.word	0x00000000
        /*11b0*/ 	.short	0x010a
        /*11b2*/ 	.byte	0x3f
	.zero		1


	//   ....[103]....
        /*11b4*/ 	.word	0x00028900
        /*11b8*/ 	.word	0x0000000a
        /*11bc*/ 	.word	0x00000000
        /*11c0*/ 	.short	0x010a
        /*11c2*/ 	.byte	0x3f
	.zero		1


	//   ....[104]....
        /*11c4*/ 	.word	0x0002cf90
        /*11c8*/ 	.word	0x0000004a
        /*11cc*/ 	.word	0x00000000
        /*11d0*/ 	.short	0x010a
        /*11d2*/ 	.byte	0x3f
	.zero		1


	//   ....[105]....
        /*11d4*/ 	.word	0x00031310
        /*11d8*/ 	.word	0x0000000a
        /*11dc*/ 	.word	0x00000000
        /*11e0*/ 	.short	0x010a
        /*11e2*/ 	.byte	0x3f
	.zero		1


	//   ....[106]....
        /*11e4*/ 	.word	0x00031fd0
        /*11e8*/ 	.word	0x0000000a
        /*11ec*/ 	.word	0x00000000
        /*11f0*/ 	.short	0x0101
        /*11f2*/ 	.byte	0x3f
	.zero		1


	//   ....[107]....
        /*11f4*/ 	.word	0x00032000
        /*11f8*/ 	.word	0x0000000a
        /*11fc*/ 	.word	0x00000000
        /*1200*/ 	.short	0x010a
        /*1202*/ 	.byte	0x3f
	.zero		1


	//   ....[108]....
        /*1204*/ 	.word	0x00032050
        /*1208*/ 	.word	0x0000004a
        /*120c*/ 	.word	0x00000000
        /*1210*/ 	.short	0x010a
        /*1212*/ 	.byte	0x3f
	.zero		1


	//   ....[109]....
        /*1214*/ 	.word	0x000320a0
        /*1218*/ 	.word	0x0000000a
        /*121c*/ 	.word	0x00000000
        /*1220*/ 	.short	0x010a
        /*1222*/ 	.byte	0x3f
	.zero		1


	//----- nvinfo : EIATTR_NUM_MBARRIERS
	.align		4
.L_277:
        /*1224*/ 	.byte	0x03, 0x38
        /*1226*/ 	.short	0x0016


	//----- nvinfo : EIATTR_EXIT_INSTR_OFFSETS
	.align		4
        /*1228*/ 	.byte	0x04, 0x1c
        /*122a*/ 	.short	(.L_279 - .L_278)


	//   ....[0]....
.L_278:
        /*122c*/ 	.word	0x00000b60


	//   ....[1]....
        /*1230*/ 	.word	0x0001c2a0


	//   ....[2]....
        /*1234*/ 	.word	0x00024bd0


	//----- nvinfo : EIATTR_MAX_THREADS
	.align		4
.L_279:
        /*1238*/ 	.byte	0x04, 0x05
        /*123a*/ 	.short	(.L_281 - .L_280)
.L_280:
        /*123c*/ 	.word	0x00000180
        /*1240*/ 	.word	0x00000001
        /*1244*/ 	.word	0x00000001


	//----- nvinfo : EIATTR_CRS_STACK_SIZE
	.align		4
.L_281:
        /*1248*/ 	.byte	0x04, 0x1e
        /*124a*/ 	.short	(.L_283 - .L_282)
.L_282:
        /*124c*/ 	.word	0x00000000


	//----- nvinfo : EIATTR_CBANK_PARAM_SIZE
	.align		4
.L_283:
        /*1250*/ 	.byte	0x03, 0x19
        /*1252*/ 	.short	0x0af0


	//----- nvinfo : EIATTR_PARAM_CBANK
	.align		4
        /*1254*/ 	.byte	0x04, 0x0a
        /*1256*/ 	.short	(.L_285 - .L_284)
	.align		4
.L_284:
        /*1258*/ 	.word	index@(.nv.constant0._ZN7cutlass13device_kernelIN5flash11enable_sm90INS1_16FlashAttnFwdSm90INS1_25CollectiveMainloopFwdSm90ILi2EN4cute5tupleIJNS5_1CILi1EEES8_S8_EEENS6_IJNS7_ILi128EEENS7_ILi96EEENS7_ILi192EEEEEELi192ENS_10bfloat16_tEfNS_4arch4Sm90ELb0ELb1ELb1ELb1ELb0ELb1ELb0ELb1ELb1ELb1ELb0ELb0EEENS1_21CollectiveEpilogueFwdINS6_IJSA_SC_SB_EEES9_SE_SG_Li256ELb1ELb1ELb0ELb0EEENS1_36VarlenDynamicPersistentTileSchedulerILi128ELi96ELi256ELi128ELb0ELb1ELb1ELb1ELb0ELb1EEEEEEEEEvNT_6ParamsE)
        /*125c*/ 	.short	0x0210
        /*125e*/ 	.short	0x0af0


	//----- nvinfo : EIATTR_SW_WAR
	.align		4
.L_285:
        /*1260*/ 	.byte	0x04, 0x36
        /*1262*/ 	.short	(.L_287 - .L_286)
.L_286:
        /*1264*/ 	.word	0x00000008
.L_287:


//--------------------- .nv.info._ZN7cutlass13device_kernelIN5flash11enable_sm90INS1_16FlashAttnFwdSm90INS1_25CollectiveMainloopFwdSm90ILi2EN4cute5tupleIJNS5_1CILi1EEES8_S8_EEENS6_IJNS7_ILi128EEENS7_ILi112EEENS7_ILi192EEEEEELi192ENS_10bfloat16_tEfNS_4arch4Sm90ELb1ELb0ELb1ELb0ELb0ELb0ELb0ELb1ELb1ELb1ELb0ELb0EEENS1_21CollectiveEpilogueFwdINS6_IJSA_SC_SB_EEES9_SE_SG_Li256ELb0ELb1ELb0ELb0EEENS1_30DynamicPersistentTileSchedulerILi256ELi128ELb0ELb1ELb1EEEEEEEEEvNT_6ParamsE --------------------------
	.section	.nv.info._ZN7cutlass13device_kernelIN5flash11enable_sm90INS1_16FlashAttnFwdSm90INS1_25CollectiveMainloopFwdSm90ILi2EN4cute5tupleIJNS5_1CILi1EEES8_S8_EEENS6_IJNS7_ILi128EEENS7_ILi112EEENS7_ILi192EEEEEELi192ENS_10bfloat16_tEfNS_4arch4Sm90ELb1ELb0ELb1ELb0ELb0ELb0ELb0ELb1ELb1ELb1ELb0ELb0EEENS1_21CollectiveEpilogueFwdINS6_IJSA_SC_SB_EEES9_SE_SG_Li256ELb0ELb1ELb0ELb0EEENS1_30DynamicPersistentTileSchedulerILi256ELi128ELb0ELb1ELb1EEEEEEEEEvNT_6ParamsE,"",@"SHT_CUDA_INFO"
	.sectionflags	@""
	.align	4


	//----- nvinfo : EIATTR_CUDA_API_VERSION
	.align		4
        /*0000*/ 	.byte	0x04, 0x37
        /*0002*/ 	.short	(.L_289 - .L_288)
.L_288:
        /*0004*/ 	.word	0x00000082


	//----- nvinfo : EIATTR_KPARAM_INFO
	.align		4
.L_289:
        /*0008*/ 	.byte	0x04, 0x17
        /*000a*/ 	.short	(.L_291 - .L_290)
.L_290:
        /*000c*/ 	.word	0x00000000
        /*0010*/ 	.short	0x0000
        /*0012*/ 	.short	0x0070
        /*0014*/ 	.byte	0x00, 0xf0, 0x01, 0x2a


	//----- nvinfo : EIATTR_SPARSE_MMA_MASK
	.align		4
.L_291:
        /*0018*/ 	.byte	0x03, 0x50
        /*001a*/ 	.short	0x0000


	//----- nvinfo : EIATTR_MAXREG_COUNT
	.align		4
        /*001c*/ 	.byte	0x03, 0x1b
        /*001e*/ 	.short	0x00a8


	//----- nvinfo : EIATTR_NUM_BARRIERS
	.align		4
        /*0020*/ 	.byte	0x02, 0x4c
        /*0022*/ 	.byte	0x09
	.zero		1


	//----- nvinfo : EIATTR_EXTERNS
	.align		4
        /*0024*/ 	.byte	0x04, 0x0f
        /*0026*/ 	.short	(.L_293 - .L_292)


	//   ....[0]....
	.align		4
.L_292:
        /*0028*/ 	.word	index@(__assertfail)


	//----- nvinfo : EIATTR_ANNOTATIONS
	.align		4
.L_293:
        /*002c*/ 	.byte	0x04, 0x55
        /*002e*/ 	.short	(.L_295 - .L_294)


	//   ....[0]....
.L_294:
        /* <DEDUP_REMOVED lines=31> */


	//----- nvinfo : EIATTR_MERCURY_ISA_VERSION
	.align		4
.L_295:
        /*0210*/ 	.byte	0x03, 0x5f
        /*0212*/ 	.short	0x0101


	//----- nvinfo : EIATTR_INT_WARP_WIDE_INSTR_OFFSETS
	.align		4
        /*0214*/ 	.byte	0x04, 0x31
        /*0216*/ 	.short	(.L_297 - .L_296)


	//   ....[0]....
.L_296:
        /*0218*/ 	.word	0x00000120


	//   ....[1]....
        /*021c*/ 	.word	0x00000160


	//   ....[2]....
        /*0220*/ 	.word	0x00000220


	//   ....[3]....
        /*0224*/ 	.word	0x00012aa0


	//   ....[4]....
        /*0228*/ 	.word	0x00012b40


	//   ....[5]....
        /*022c*/ 	.word	0x00016520


	//   ....[6]....
        /*0230*/ 	.word	0x000165c0


	//----- nvinfo : EIATTR_COOP_GROUP_MASK_REGIDS
	.align		4
.L_297:
        /*0234*/ 	.byte	0x04, 0x29
        /*0236*/ 	.short	(.L_299 - .L_298)


	//   ....[0]....
.L_298:
        /*0238*/ 	.word	0xffffffff


	//   ....[1]....
        /*023c*/ 	.word	0xffffffff


	//   ....[2]....
        /*0240*/ 	.word	0xffffffff


	//   ....[3]....
        /*0244*/ 	.word	0xffffffff


	//   ....[4]....
        /*0248*/ 	.word	0xffffffff


	//   ....[5]....
        /*024c*/ 	.word	0xffffffff


	//   ....[6]....
        /*0250*/ 	.word	0xffffffff


	//   ....[7]....
        /*0254*/ 	.word	0xffffffff


	//   ....[8]....
        /*0258*/ 	.word	0xffffffff


	//   ....[9]....
        /*025c*/ 	.word	0xffffffff


	//   ....[10]....
        /*0260*/ 	.word	0xffffffff


	//   ....[11]....
        /*0264*/ 	.word	0xffffffff


	//   ....[12]....
        /*0268*/ 	.word	0xffffffff


	//   ....[13]....
        /*026c*/ 	.word	0xffffffff


	//   ....[14]....
        /*0270*/ 	.word	0xffffffff


	//   ....[15]....
        /*0274*/ 	.word	0xffffffff


	//   ....[16]....
        /*0278*/ 	.word	0xffffffff


	//   ....[17]....
        /*027c*/ 	.word	0xffffffff


	//   ....[18]....
        /*0280*/ 	.word	0xffffffff


	//   ....[19]....
        /*0284*/ 	.word	0xffffffff


	//   ....[20]....
        /*0288*/ 	.word	0xffffffff


	//   ....[21]....
        /*028c*/ 	.word	0xffffffff


	//   ....[22]....
        /*0290*/ 	.word	0xffffffff


	//   ....[23]....
        /*0294*/ 	.word	0xffffffff


	//   ....[24]....
        /*0298*/ 	.word	0xffffffff


	//   ....[25]....
        /*029c*/ 	.word	0xffffffff


	//   ....[26]....
        /*02a0*/ 	.word	0xffffffff


	//   ....[27]....
        /*02a4*/ 	.word	0xffffffff


	//   ....[28]....
        /*02a8*/ 	.word	0xffffffff


	//   ....[29]....
        /*02ac*/ 	.word	0xffffffff


	//   ....[30]....
        /*02b0*/ 	.word	0xffffffff


	//   ....[31]....
        /*02b4*/ 	.word	0xffffffff


	//   ....[32]....
        /*02b8*/ 	.word	0xffffffff


	//   ....[33]....
        /*02bc*/ 	.word	0xffffffff


	//   ....[34]....
        /*02c0*/ 	.word	0xffffffff


	//   ....[35]....
        /*02c4*/ 	.word	0xffffffff


	//   ....[36]....
        /*02c8*/ 	.word	0xffffffff


	//   ....[37]....
        /*02cc*/ 	.word	0xffffffff


	//   ....[38]....
        /*02d0*/ 	.word	0xffffffff


	//   ....[39]....
        /*02d4*/ 	.word	0xffffffff


	//   ....[40]....
        /*02d8*/ 	.word	0xffffffff


	//   ....[41]....
        /*02dc*/ 	.word	0xffffffff


	//   ....[42]....
        /*02e0*/ 	.word	0xffffffff


	//   ....[43]....
        /*02e4*/ 	.word	0xffffffff


	//   ....[44]....
        /*02e8*/ 	.word	0xffffffff


	//   ....[45]....
        /*02ec*/ 	.word	0xffffffff


	//   ....[46]....
        /*02f0*/ 	.word	0xffffffff


	//   ....[47]....
        /*02f4*/ 	.word	0xffffffff


	//   ....[48]....
        /*02f8*/ 	.word	0xffffffff


	//   ....[49]....
        /*02fc*/ 	.word	0xffffffff


	//   ....[50]....
        /*0300*/ 	.word	0xffffffff


	//   ....[51]....
        /*0304*/ 	.word	0xffffffff


	//   ....[52]....
        /*0308*/ 	.word	0xffffffff


	//   ....[53]....
        /*030c*/ 	.word	0xffffffff


	//   ....[54]....
        /*0310*/ 	.word	0xffffffff


	//   ....[55]....
        /*0314*/ 	.word	0xffffffff


	//   ....[56]....
        /*0318*/ 	.word	0xffffffff


	//   ....[57]....
        /*031c*/ 	.word	0xffffffff


	//   ....[58]....
        /*0320*/ 	.word	0xffffffff


	//   ....[59]....
        /*0324*/ 	.word	0xffffffff


	//   ....[60]....
        /*0328*/ 	.word	0xffffffff


	//   ....[61]....
        /*032c*/ 	.word	0xffffffff


	//   ....[62]....
        /*0330*/ 	.word	0xffffffff


	//   ....[63]....
        /*0334*/ 	.word	0xffffffff


	//   ....[64]....
        /*0338*/ 	.word	0xffffffff


	//   ....[65]....
        /*033c*/ 	.word	0xffffffff


	//   ....[66]....
        /*0340*/ 	.word	0xffffffff


	//   ....[67]....
        /*0344*/ 	.word	0xffffffff


	//   ....[68]....
        /*0348*/ 	.word	0x0500000f


	//   ....[69]....
        /*034c*/ 	.word	0x0500000f


	//   ....[70]....
        /*0350*/ 	.word	0x0500000f


	//   ....[71]....
        /*0354*/ 	.word	0x0500000f


	//   ....[72]....
        /*0358*/ 	.word	0x0500000f


	//   ....[73]....
        /*035c*/ 	.word	0x0500000f


	//   ....[74]....
        /*0360*/ 	.word	0x0500000f


	//   ....[75]....
        /*0364*/ 	.word	0x0500000f


	//   ....[76]....
        /*0368*/ 	.word	0x0500000f


	//   ....[77]....
        /*036c*/ 	.word	0x0500000f


	//   ....[78]....
        /*0370*/ 	.word	0x0500000f


	//   ....[79]....
        /*0374*/ 	.word	0x0500000f


	//   ....[80]....
        /*0378*/ 	.word	0x0500000f


	//   ....[81]....
        /*037c*/ 	.word	0x0500000f


	//   ....[82]....
        /*0380*/ 	.word	0x0500000f


	//   ....[83]....
        /*0384*/ 	.word	0x0500000f


	//   ....[84]....
        /*0388*/ 	.word	0x0500000f


	//   ....[85]....
        /*038c*/ 	.word	0x0500000f


	//   ....[86]....
        /*0390*/ 	.word	0x0500000f


	//----- nvinfo : EIATTR_COOP_GROUP_INSTR_OFFSETS
	.align		4
.L_299:
        /*0394*/ 	.byte	0x04, 0x28
        /*0396*/ 	.short	(.L_301 - .L_300)


	//   ....[0]....
.L_300:
        /*0398*/ 	.word	0x00000060


	//   ....[1]....
        /*039c*/ 	.word	0x00000130


	//   ....[2]....
        /*03a0*/ 	.word	0x00000230


	//   ....[3]....
        /*03a4*/ 	.word	0x000003a0


	//   ....[4]....
        /*03a8*/ 	.word	0x00000500


	//   ....[5]....
        /*03ac*/ 	.word	0x00000620


	//   ....[6]....
        /*03b0*/ 	.word	0x00000780


	//   ....[7]....
        /*03b4*/ 	.word	0x00001580


	//   ....[8]....
        /*03b8*/ 	.word	0x00003fa0


	//   ....[9]....
        /*03bc*/ 	.word	0x00003fe0


	//   ....[10]....
        /*03c0*/ 	.word	0x00004ad0


	//   ....[11]....
        /*03c4*/ 	.word	0x00004ba0


	//   ....[12]....
        /*03c8*/ 	.word	0x00005430


	//   ....[13]....
        /*03cc*/ 	.word	0x000054a0


	//   ....[14]....
        /*03d0*/ 	.word	0x00009040


	//   ....[15]....
        /*03d4*/ 	.word	0x00009070


	//   ....[16]....
        /*03d8*/ 	.word	0x00009830


	//   ....[17]....
        /*03dc*/ 	.word	0x000098f0


	//   ....[18]....
        /*03e0*/ 	.word	0x00009fd0


	//   ....[19]....
        /*03e4*/ 	.word	0x0000a030


	//   ....[20]....
        /*03e8*/ 	.word	0x0000de10


	//   ....[21]....
        /*03ec*/ 	.word	0x0000de40


	//   ....[22]....
        /*03f0*/ 	.word	0x0000e200


	//   ....[23]....
        /*03f4*/ 	.word	0x0000e360


	//   ....[24]....
        /*03f8*/ 	.word	0x0000f510


	//   ....[25]....
        /*03fc*/ 	.word	0x0000f550


	//   ....[26]....
        /*0400*/ 	.word	0x0000f620


	//   ....[27]....
        /*0404*/ 	.word	0x0000f630


	//   ....[28]....
        /*0408*/ 	.word	0x00010b30


	//   ....[29]....
        /*040c*/ 	.word	0x00010ba0


	//   ....[30]....
        /*0410*/ 	.word	0x00010c10


	//   ....[31]....
        /*0414*/ 	.word	0x00010c40


	//   ....[32]....
        /*0418*/ 	.word	0x00011300


	//   ....[33]....
        /*041c*/ 	.word	0x00011320


	//   ....[34]....
        /*0420*/ 	.word	0x00011440


	//   ....[35]....
        /*0424*/ 	.word	0x00011460


	//   ....[36]....
        /*0428*/ 	.word	0x00011570


	//   ....[37]....
        /*042c*/ 	.word	0x00011590


	//   ....[38]....
        /*0430*/ 	.word	0x000116b0


	//   ....[39]....
        /*0434*/ 	.word	0x000116d0


	//   ....[40]....
        /*0438*/ 	.word	0x00011d70


	//   ....[41]....
        /*043c*/ 	.word	0x00011da0


	//   ....[42]....
        /*0440*/ 	.word	0x00011ec0


	//   ....[43]....
        /*0444*/ 	.word	0x00011ee0


	//   ....[44]....
        /*0448*/ 	.word	0x00011ff0


	//   ....[45]....
        /*044c*/ 	.word	0x00012010


	//   ....[46]....
        /*0450*/ 	.word	0x00012130


	//   ....[47]....
        /*0454*/ 	.word	0x00012150


	//   ....[48]....
        /*0458*/ 	.word	0x000122f0


	//   ....[49]....
        /*045c*/ 	.word	0x00013090


	//   ....[50]....
        /*0460*/ 	.word	0x00013ac0


	//   ....[51]....
        /*0464*/ 	.word	0x00013b00


	//   ....[52]....
        /*0468*/ 	.word	0x00013bd0


	//   ....[53]....
        /*046c*/ 	.word	0x00013be0


	//   ....[54]....
        /*0470*/ 	.word	0x00013c70


	//   ....[55]....
        /*0474*/ 	.word	0x00013c80


	//   ....[56]....
        /*0478*/ 	.word	0x00013d10


	//   ....[57]....
        /*047c*/ 	.word	0x00013d20


	//   ....[58]....
        /*0480*/ 	.word	0x00013db0


	//   ....[59]....
        /*0484*/ 	.word	0x00013dc0


	//   ....[60]....
        /*0488*/ 	.word	0x00013e50


	//   ....[61]....
        /*048c*/ 	.word	0x00013e60


	//   ....[62]....
        /*0490*/ 	.word	0x00013ef0


	//   ....[63]....
        /*0494*/ 	.word	0x00013f00


	//   ....[64]....
        /*0498*/ 	.word	0x00013f10


	//   ....[65]....
        /*049c*/ 	.word	0x00013f20


	//   ....[66]....
        /*04a0*/ 	.word	0x00016c10


	//   ....[67]....
        /*04a4*/ 	.word	0x00016e00


	//   ....[68]....
        /*04a8*/ 	.word	0x00017370


	//   ....[69]....
        /*04ac*/ 	.word	0x000174e0


	//   ....[70]....
        /*04b0*/ 	.word	0x00017550


	//   ....[71]....
        /*04b4*/ 	.word	0x00017690


	//   ....[72]....
        /*04b8*/ 	.word	0x000176e0


	//   ....[73]....
        /*04bc*/ 	.word	0x00017800


	//   ....[74]....
        /*04c0*/ 	.word	0x00017850


	//   ....[75]....
        /*04c4*/ 	.word	0x00017970


	//   ....[76]....
        /*04c8*/ 	.word	0x000179c0


	//   ....[77]....
        /*04cc*/ 	.word	0x00017ae0


	//   ....[78]....
        /*04d0*/ 	.word	0x00017b30


	//   ....[79]....
        /*04d4*/ 	.word	0x00017c50


	//   ....[80]....
        /*04d8*/ 	.word	0x00017ca0


	//   ....[81]....
        /*04dc*/ 	.word	0x00017dc0


	//   ....[82]....
        /*04e0*/ 	.word	0x00017e10


	//   ....[83]....
        /*04e4*/ 	.word	0x00017f10


	//   ....[84]....
        /*04e8*/ 	.word	0x00017f60


	//   ....[85]....
        /*04ec*/ 	.word	0x00018280


	//   ....[86]....
        /*04f0*/ 	.word	0x000183a0


	//----- nvinfo : EIATTR_REG_RECONFIG
	.align		4
.L_301:
        /*04f4*/ 	.byte	0x01, 0x54
	.zero		2


	//----- nvinfo : EIATTR_SYSCALL_OFFSETS
	.align		4
        /*04f8*/ 	.byte	0x04, 0x46
        /*04fa*/ 	.short	(.L_303 - .L_302)


	//   ....[0]....
.L_302:
        /*04fc*/ 	.word	0x00001760


	//   ....[1]....
        /*0500*/ 	.word	0x00012cb0


	//   ....[2]....
        /*0504*/ 	.word	0x00012e00


	//   ....[3]....
        /*0508*/ 	.word	0x00012ef0


	//   ....[4]....
        /*050c*/ 	.word	0x000136c0


	//----- nvinfo : EIATTR_MBARRIER_INSTR_OFFSETS
	.align		4
.L_303:
        /*0510*/ 	.byte	0x04, 0x39
        /*0512*/ 	.short	(.L_305 - .L_304)


	//   ....[0]....
.L_304:
        /*0514*/ 	.word	0x00000250
        /*0518*/ 	.word	0x000000ff
        /*051c*/ 	.word	0x00036800
        /*0520*/ 	.short	0x0100
        /*0522*/ 	.byte	0x08
	.zero		1


	//   ....[1]....
        /*0524*/ 	.word	0x00000260
        /*0528*/ 	.word	0x000000ff
        /*052c*/ 	.word	0x00036820
        /*0530*/ 	.short	0x0100
        /*0532*/ 	.byte	0x08
	.zero		1


	//   ....[2]....
        /*0534*/ 	.word	0x00000350
        /*0538*/ 	.word	0x000000ff
        /*053c*/ 	.word	0x00036830
        /*0540*/ 	.short	0x0100
        /*0542*/ 	.byte	0x08
	.zero		1


	//   ....[3]....
        /*0544*/ 	.word	0x00000360
        /*0548*/ 	.word	0x000000ff
        /*054c*/ 	.word	0x00036840
        /*0550*/ 	.short	0x0100
        /*0552*/ 	.byte	0x08
	.zero		1


	//   ....[4]....
        /*0554*/ 	.word	0x00000370
        /*0558*/ 	.word	0x000000ff
        /*055c*/ 	.word	0x00036838
        /*0560*/ 	.short	0x0100
        /*0562*/ 	.byte	0x08
	.zero		1


	//   ....[5]....
        /*0564*/ 	.word	0x00000380
        /*0568*/ 	.word	0x000000ff
        /*056c*/ 	.word	0x00036848
        /*0570*/ 	.short	0x0100
        /*0572*/ 	.byte	0x08
	.zero		1


	//   ....[6]....
        /*0574*/ 	.word	0x000004b0
        /*0578*/ 	.word	0x000000ff
        /*057c*/ 	.word	0x00036850
        /*0580*/ 	.short	0x0100
        /*0582*/ 	.byte	0x08
	.zero		1


	//   ....[7]....
        /*0584*/ 	.word	0x000004c0
        /*0588*/ 	.word	0x000000ff
        /*058c*/ 	.word	0x00036860
        /*0590*/ 	.short	0x0100
        /*0592*/ 	.byte	0x08
	.zero		1


	//   ....[8]....
        /*0594*/ 	.word	0x000004d0
        /*0598*/ 	.word	0x000000ff
        /*059c*/ 	.word	0x00036858
        /*05a0*/ 	.short	0x0100
        /*05a2*/ 	.byte	0x08
	.zero		1


	//   ....[9]....
        /*05a4*/ 	.word	0x000004e0
        /*05a8*/ 	.word	0x000000ff
        /*05ac*/ 	.word	0x00036868
        /*05b0*/ 	.short	0x0100
        /*05b2*/ 	.byte	0x08
	.zero		1


	//   ....[10]....
        /*05b4*/ 	.word	0x000005d0
        /*05b8*/ 	.word	0x000000ff
        /*05bc*/ 	.word	0x00036870
        /*05c0*/ 	.short	0x0100
        /*05c2*/ 	.byte	0x06
	.zero		1


	//   ....[11]....
        /*05c4*/ 	.word	0x000005e0
        /*05c8*/ 	.word	0x000000ff
        /*05cc*/ 	.word	0x00036880
        /*05d0*/ 	.short	0x0100
        /*05d2*/ 	.byte	0x06
	.zero		1


	//   ....[12]....
        /*05d4*/ 	.word	0x000005f0
        /*05d8*/ 	.word	0x000000ff
        /*05dc*/ 	.word	0x00036878
        /*05e0*/ 	.short	0x0100
        /*05e2*/ 	.byte	0x06
	.zero		1


	//   ....[13]....
        /*05e4*/ 	.word	0x00000600
        /*05e8*/ 	.word	0x000000ff
        /*05ec*/ 	.word	0x00036888
        /*05f0*/ 	.short	0x0100
        /*05f2*/ 	.byte	0x06
	.zero		1


	//   ....[14]....
        /*05f4*/ 	.word	0x00000730
        /*05f8*/ 	.word	0x000000ff
        /*05fc*/ 	.word	0x00036890
        /*0600*/ 	.short	0x0100
        /*0602*/ 	.byte	0x08
	.zero		1


	//   ....[15]....
        /*0604*/ 	.word	0x00000740
        /*0608*/ 	.word	0x000000ff
        /*060c*/ 	.word	0x000368a0
        /*0610*/ 	.short	0x0100
        /*0612*/ 	.byte	0x08
	.zero		1


	//   ....[16]....
        /*0614*/ 	.word	0x00000750
        /*0618*/ 	.word	0x000000ff
        /*061c*/ 	.word	0x00036898
        /*0620*/ 	.short	0x0100
        /*0622*/ 	.byte	0x08
	.zero		1


	//   ....[17]....
        /*0624*/ 	.word	0x00000760
        /*0628*/ 	.word	0x000000ff
        /*062c*/ 	.word	0x000368a8
        /*0630*/ 	.short	0x0100
        /*0632*/ 	.byte	0x08
	.zero		1


	//   ....[18]....
        /*0634*/ 	.word	0x00000890
        /*0638*/ 	.word	0x000000ff
        /*063c*/ 	.word	0x000368b0
        /*0640*/ 	.short	0x0100
        /*0642*/ 	.byte	0x08
	.zero		1


	//   ....[19]....
        /*0644*/ 	.word	0x000008a0
        /*0648*/ 	.word	0x000000ff
        /*064c*/ 	.word	0x000368c0
        /*0650*/ 	.short	0x0100
        /*0652*/ 	.byte	0x08
	.zero		1


	//   ....[20]....
        /*0654*/ 	.word	0x000008b0
        /*0658*/ 	.word	0x000000ff
        /*065c*/ 	.word	0x000368b8
        /*0660*/ 	.short	0x0100
        /*0662*/ 	.byte	0x08
	.zero		1


	//   ....[21]....
        /*0664*/ 	.word	0x000008c0
        /*0668*/ 	.word	0x000000ff
        /*066c*/ 	.word	0x000368c8
        /*0670*/ 	.short	0x0100
        /*0672*/ 	.byte	0x08
	.zero		1


	//   ....[22]....
        /*0674*/ 	.word	0x000017c0
        /*0678*/ 	.word	0x000000ff
        /*067c*/ 	.word	0x00036800
        /*0680*/ 	.short	0x010a
        /*0682*/ 	.byte	0x25
	.zero		1


	//   ....[23]....
        /*0684*/ 	.word	0x00001840
        /*0688*/ 	.word	0x00000000
        /*068c*/ 	.word	0x00036830
        /*0690*/ 	.short	0x010a
        /*0692*/ 	.byte	0x3f
	.zero		1


	//   ....[24]....
        /*0694*/ 	.word	0x000018a0
        /*0698*/ 	.word	0x00000000
        /*069c*/ 	.word	0x00036830
        /*06a0*/ 	.short	0x010a
        /*06a2*/ 	.byte	0x3f
	.zero		1


	//   ....[25]....
        /*06a4*/ 	.word	0x000048c0
        /*06a8*/ 	.word	0x00000000
        /*06ac*/ 	.word	0x00000000
        /*06b0*/ 	.short	0x0101
        /*06b2*/ 	.byte	0x3f
	.zero		1


	//   ....[26]....
        /*06b4*/ 	.word	0x00006200
        /*06b8*/ 	.word	0x000000ff
        /*06bc*/ 	.word	0x00036830
        /*06c0*/ 	.short	0x010a
        /*06c2*/ 	.byte	0x07
	.zero		1


	//   ....[27]....
        /*06c4*/ 	.word	0x00006240
        /*06c8*/ 	.word	0x000000ff
        /*06cc*/ 	.word	0x00036830
        /*06d0*/ 	.short	0x010a
        /*06d2*/ 	.byte	0x07
	.zero		1


	//   ....[28]....
        /*06d4*/ 	.word	0x00008780
        /*06d8*/ 	.word	0x000000ff
        /*06dc*/ 	.word	0x00036850
        /*06e0*/ 	.short	0x010a
        /*06e2*/ 	.byte	0x0a
	.zero		1


	//   ....[29]....
        /*06e4*/ 	.word	0x000087c0
        /*06e8*/ 	.word	0x000000ff
        /*06ec*/ 	.word	0x00036850
        /*06f0*/ 	.short	0x010a
        /*06f2*/ 	.byte	0x0a
	.zero		1


	//   ....[30]....
        /*06f4*/ 	.word	0x0000a620
        /*06f8*/ 	.word	0x0000000a
        /*06fc*/ 	.word	0x00000000
        /*0700*/ 	.short	0x0101
        /*0702*/ 	.byte	0x3f
	.zero		1


	//   ....[31]....
        /*0704*/ 	.word	0x0000a6b0
        /*0708*/ 	.word	0x00000004
        /*070c*/ 	.word	0x00000000
        /*0710*/ 	.short	0x0101
        /*0712*/ 	.byte	0x3f
	.zero		1


	//   ....[32]....
        /*0714*/ 	.word	0x0000ace0
        /*0718*/ 	.word	0x000000ff
        /*071c*/ 	.word	0x00036830
        /*0720*/ 	.short	0x010a
        /*0722*/ 	.byte	0x04
	.zero		1


	//   ....[33]....
        /*0724*/ 	.word	0x0000ad20
        /*0728*/ 	.word	0x000000ff
        /*072c*/ 	.word	0x00036830
        /*0730*/ 	.short	0x010a
        /*0732*/ 	.byte	0x04
	.zero		1


	//   ....[34]....
        /*0734*/ 	.word	0x0000d260
        /*0738*/ 	.word	0x000000ff
        /*073c*/ 	.word	0x00036850
        /*0740*/ 	.short	0x010a
        /*0742*/ 	.byte	0x0a
	.zero		1


	//   ....[35]....
        /*0744*/ 	.word	0x0000d2a0
        /*0748*/ 	.word	0x000000ff
        /*074c*/ 	.word	0x00036850
        /*0750*/ 	.short	0x010a
        /*0752*/ 	.byte	0x0a
	.zero		1


	//   ....[36]....
        /*0754*/ 	.word	0x0000e880
        /*0758*/ 	.word	0x00000092
        /*075c*/ 	.word	0x00000000
        /*0760*/ 	.short	0x0101
        /*0762*/ 	.byte	0x3f
	.zero		1


	//   ....[37]....
        /*0764*/ 	.word	0x0000e920
        /*0768*/ 	.word	0x00000092
        /*076c*/ 	.word	0x00000000
        /*0770*/ 	.short	0x0101
        /*0772*/ 	.byte	0x3f
	.zero		1


	//   ....[38]....
        /*0774*/ 	.word	0x0000f480
        /*0778*/ 	.word	0x000000ff
        /*077c*/ 	.word	0x00036850
        /*0780*/ 	.short	0x010a
        /*0782*/ 	.byte	0x05
	.zero		1


	//   ....[39]....
        /*0784*/ 	.word	0x0000f4c0
        /*0788*/ 	.word	0x000000ff
        /*078c*/ 	.word	0x00036850
        /*0790*/ 	.short	0x010a
        /*0792*/ 	.byte	0x05
	.zero		1


	//   ....[40]....
        /*0794*/ 	.word	0x0000f9c0
        /*0798*/ 	.word	0x00000079
        /*079c*/ 	.word	0x00000000
        /*07a0*/ 	.short	0x0101
        /*07a2*/ 	.byte	0x3f
	.zero		1


	//   ....[41]....
        /*07a4*/ 	.word	0x000112f0
        /*07a8*/ 	.word	0x0000005a
        /*07ac*/ 	.word	0x00000000
        /*07b0*/ 	.short	0x0101
        /*07b2*/ 	.byte	0x3f
	.zero		1


	//   ....[42]....
        /*07b4*/ 	.word	0x000132a0
        /*07b8*/ 	.word	0x00000002
        /*07bc*/ 	.word	0x00036840
        /*07c0*/ 	.short	0x010a
        /*07c2*/ 	.byte	0x3f
	.zero		1


	//   ....[43]....
        /*07c4*/ 	.word	0x00014070
        /*07c8*/ 	.word	0x00000011
        /*07cc*/ 	.word	0x00036800
        /*07d0*/ 	.short	0x0107
        /*07d2*/ 	.byte	0x3f
	.zero		1


	//   ....[44]....
        /*07d4*/ 	.word	0x00014180
        /*07d8*/ 	.word	0x00000011
        /*07dc*/ 	.word	0x00036800
        /*07e0*/ 	.short	0x0101
        /*07e2*/ 	.byte	0x3f
	.zero		1


	//   ....[45]....
        /*07e4*/ 	.word	0x000141a0
        /*07e8*/ 	.word	0x00000011
        /*07ec*/ 	.word	0x00036820
        /*07f0*/ 	.short	0x010a
        /*07f2*/ 	.byte	0x3f
	.zero		1


	//   ....[46]....
        /*07f4*/ 	.word	0x000144c0
        /*07f8*/ 	.word	0x00000002
        /*07fc*/ 	.word	0x00036840
        /*0800*/ 	.short	0x010a
        /*0802*/ 	.byte	0x3f
	.zero		1


	//   ....[47]....
        /*0804*/ 	.word	0x00014930
        /*0808*/ 	.word	0x00000003
        /*080c*/ 	.word	0x00000060
        /*0810*/ 	.short	0x010a
        /*0812*/ 	.byte	0x3f
	.zero		1


	//   ....[48]....
        /*0814*/ 	.word	0x00015080
        /*0818*/ 	.word	0x00000003
        /*081c*/ 	.word	0x00036840
        /*0820*/ 	.short	0x010a
        /*0822*/ 	.byte	0x3f
	.zero		1


	//   ....[49]....
        /*0824*/ 	.word	0x00015510
        /*0828*/ 	.word	0x00000002
        /*082c*/ 	.word	0x00000060
        /*0830*/ 	.short	0x010a
        /*0832*/ 	.byte	0x3f
	.zero		1


	//   ....[50]....
        /*0834*/ 	.word	0x00015bb0
        /*0838*/ 	.word	0x00000002
        /*083c*/ 	.word	0x00036840
        /*0840*/ 	.short	0x010a
        /*0842*/ 	.byte	0x3f
	.zero		1


	//   ....[51]....
        /*0844*/ 	.word	0x00016040
        /*0848*/ 	.word	0x00000002
        /*084c*/ 	.word	0x00000060
        /*0850*/ 	.short	0x010a
        /*0852*/ 	.byte	0x3f
	.zero		1


	//   ....[52]....
        /*0854*/ 	.word	0x00016690
        /*0858*/ 	.word	0x00000002
        /*085c*/ 	.word	0x00036860
        /*0860*/ 	.short	0x010a
        /*0862*/ 	.byte	0x3f
	.zero		1


	//   ....[53]....
        /*0864*/ 	.word	0x00016d80
        /*0868*/ 	.word	0x00000000
        /*086c*/ 	.word	0x00036820
        /*0870*/ 	.short	0x010a
        /*0872*/ 	.byte	0x3f
	.zero		1


	//   ....[54]....
        /*0874*/ 	.word	0x00016f50
        /*0878*/ 	.word	0x00000006
        /*087c*/ 	.word	0x00000000
        /*0880*/ 	.short	0x010a
        /*0882*/ 	.byte	0x3f
	.zero		1


	//   ....[55]....
        /*0884*/ 	.word	0x00016fa0
        /*0888*/ 	.word	0x00000003
        /*088c*/ 	.word	0x00000000
        /*0890*/ 	.short	0x010a
        /*0892*/ 	.byte	0x3f
	.zero		1


	//   ....[56]....
        /*0894*/ 	.word	0x00017000
        /*0898*/ 	.word	0x00000012
        /*089c*/ 	.word	0x00000000
        /*08a0*/ 	.short	0x010a
        /*08a2*/ 	.byte	0x3f
	.zero		1


	//   ....[57]....
        /*08a4*/ 	.word	0x00017030
        /*08a8*/ 	.word	0x00000003
        /*08ac*/ 	.word	0x00000000
        /*08b0*/ 	.short	0x010a
        /*08b2*/ 	.byte	0x3f
	.zero		1


	//   ....[58]....
        /*08b4*/ 	.word	0x000170a0
        /*08b8*/ 	.word	0x00000003
        /*08bc*/ 	.word	0x00036800
        /*08c0*/ 	.short	0x010a
        /*08c2*/ 	.byte	0x3f
	.zero		1


	//   ....[59]....
        /*08c4*/ 	.word	0x000170f0
        /*08c8*/ 	.word	0x00000000
        /*08cc*/ 	.word	0x00036830
        /*08d0*/ 	.short	0x010a
        /*08d2*/ 	.byte	0x3f
	.zero		1


	//   ....[60]....
        /*08d4*/ 	.word	0x00017150
        /*08d8*/ 	.word	0x00000006
        /*08dc*/ 	.word	0x00036830
        /*08e0*/ 	.short	0x010a
        /*08e2*/ 	.byte	0x3f
	.zero		1


	//   ....[61]....
        /*08e4*/ 	.word	0x000171b0
        /*08e8*/ 	.word	0x00000005
        /*08ec*/ 	.word	0x00036850
        /*08f0*/ 	.short	0x010a
        /*08f2*/ 	.byte	0x3f
	.zero		1


	//   ....[62]....
        /*08f4*/ 	.word	0x00017210
        /*08f8*/ 	.word	0x00000006
        /*08fc*/ 	.word	0x00036830
        /*0900*/ 	.short	0x010a
        /*0902*/ 	.byte	0x3f
	.zero		1


	//   ....[63]....
        /*0904*/ 	.word	0x00017270
        /*0908*/ 	.word	0x00000005
        /*090c*/ 	.word	0x00036850
        /*0910*/ 	.short	0x010a
        /*0912*/ 	.byte	0x3f
	.zero		1


	//   ....[64]....
        /*0914*/ 	.word	0x000172d0
        /*0918*/ 	.word	0x00000009
        /*091c*/ 	.word	0x00036850
        /*0920*/ 	.short	0x010a
        /*0922*/ 	.byte	0x3f
	.zero		1


	//   ....[65]....
        /*0924*/ 	.word	0x00017420
        /*0928*/ 	.word	0x00000002
        /*092c*/ 	.word	0x00036840
        /*0930*/ 	.short	0x010a
        /*0932*/ 	.byte	0x3f
	.zero		1


	//   ....[66]....
        /*0934*/ 	.word	0x00017fa0
        /*0938*/ 	.word	0x00000011
        /*093c*/ 	.word	0x00036820
        /*0940*/ 	.short	0x010a
        /*0942*/ 	.byte	0x3f
	.zero		1


	//   ....[67]....
        /*0944*/ 	.word	0x00017ff0
        /*0948*/ 	.word	0x00000002
        /*094c*/ 	.word	0x00036840
        /*0950*/ 	.short	0x010a
        /*0952*/ 	.byte	0x3f
	.zero		1


	//   ....[68]....
        /*0954*/ 	.word	0x00018040
        /*0958*/ 	.word	0x00000003
        /*095c*/ 	.word	0x00000060
        /*0960*/ 	.short	0x010a
        /*0962*/ 	.byte	0x3f
	.zero		1


	//   ....[69]....
        /*0964*/ 	.word	0x00018090
        /*0968*/ 	.word	0x00000003
        /*096c*/ 	.word	0x00036840
        /*0970*/ 	.short	0x010a
        /*0972*/ 	.byte	0x3f
	.zero		1


	//   ....[70]....
        /*0974*/ 	.word	0x000180e0
        /*0978*/ 	.word	0x00000002
        /*097c*/ 	.word	0x00000060
        /*0980*/ 	.short	0x010a
        /*0982*/ 	.byte	0x3f
	.zero		1


	//   ....[71]....
        /*0984*/ 	.word	0x00018130
        /*0988*/ 	.word	0x00000002
        /*098c*/ 	.word	0x00036840
        /*0990*/ 	.short	0x010a
        /*0992*/ 	.byte	0x3f
	.zero		1


	//   ....[72]....
        /*0994*/ 	.word	0x00018180
        /*0998*/ 	.word	0x00000002
        /*099c*/ 	.word	0x00000060
        /*09a0*/ 	.short	0x010a
        /*09a2*/ 	.byte	0x3f
	.zero		1


	//   ....[73]....
        /*09a4*/ 	.word	0x000181d0
        /*09a8*/ 	.word	0x00000002
        /*09ac*/ 	.word	0x00036860
        /*09b0*/ 	.short	0x010a
        /*09b2*/ 	.byte	0x3f
	.zero		1


	//   ....[74]....
        /*09b4*/ 	.word	0x000182c0
        /*09b8*/ 	.word	0x00000000
        /*09bc*/ 	.word	0x00036820
        /*09c0*/ 	.short	0x010a
        /*09c2*/ 	.byte	0x3f
	.zero		1


	//   ....[75]....
        /*09c4*/ 	.word	0x00018460
        /*09c8*/ 	.word	0x00000006
        /*09cc*/ 	.word	0x00000000
        /*09d0*/ 	.short	0x010a
        /*09d2*/ 	.byte	0x3f
	.zero		1


	//   ....[76]....
        /*09d4*/ 	.word	0x000184b0
        /*09d8*/ 	.word	0x00000003
        /*09dc*/ 	.word	0x00000000
        /*09e0*/ 	.short	0x010a
        /*09e2*/ 	.byte	0x3f
	.zero		1


	//   ....[77]....
        /*09e4*/ 	.word	0x00018500
        /*09e8*/ 	.word	0x00000012
        /*09ec*/ 	.word	0x00000000
        /*09f0*/ 	.short	0x010a
        /*09f2*/ 	.byte	0x3f
	.zero		1


	//----- nvinfo : EIATTR_NUM_MBARRIERS
	.align		4
.L_305:
        /*09f4*/ 	.byte	0x03, 0x38
        /*09f6*/ 	.short	0x0016


	//----- nvinfo : EIATTR_EXIT_INSTR_OFFSETS
	.align		4
        /*09f8*/ 	.byte	0x04, 0x1c
        /*09fa*/ 	.short	(.L_307 - .L_306)


	//   ....[0]....
.L_306:
        /*09fc*/ 	.word	0x000009e0


	//   ....[1]....
        /*0a00*/ 	.word	0x00012290


	//   ....[2]....
        /*0a04*/ 	.word	0x00017080


	//----- nvinfo : EIATTR_MAX_THREADS
	.align		4
.L_307:
        /*0a08*/ 	.byte	0x04, 0x05
        /*0a0a*/ 	.short	(.L_309 - .L_308)
.L_308:
        /*0a0c*/ 	.word	0x00000180
        /*0a10*/ 	.word	0x00000001
        /*0a14*/ 	.word	0x00000001


	//----- nvinfo : EIATTR_CRS_STACK_SIZE
	.align		4
.L_309:
        /*0a18*/ 	.byte	0x04, 0x1e
        /*0a1a*/ 	.short	(.L_311 - .L_310)
.L_310:
        /*0a1c*/ 	.word	0x00000000


	//----- nvinfo : EIATTR_CBANK_PARAM_SIZE
	.align		4
.L_311:
        /*0a20*/ 	.byte	0x03, 0x19
        /*0a22*/ 	.short	0x0af0


	//----- nvinfo : EIATTR_PARAM_CBANK
	.align		4
        /*0a24*/ 	.byte	0x04, 0x0a
        /*0a26*/ 	.short	(.L_313 - .L_312)
	.align		4
.L_312:
        /*0a28*/ 	.word	index@(.nv.constant0._ZN7cutlass13device_kernelIN5flash11enable_sm90INS1_16FlashAttnFwdSm90INS1_25CollectiveMainloopFwdSm90ILi2EN4cute5tupleIJNS5_1CILi1EEES8_S8_EEENS6_IJNS7_ILi128EEENS7_ILi112EEENS7_ILi192EEEEEELi192ENS_10bfloat16_tEfNS_4arch4Sm90ELb1ELb0ELb1ELb0ELb0ELb0ELb0ELb1ELb1ELb1ELb0ELb0EEENS1_21CollectiveEpilogueFwdINS6_IJSA_SC_SB_EEES9_SE_SG_Li256ELb0ELb1ELb0ELb0EEENS1_30DynamicPersistentTileSchedulerILi256ELi128ELb0ELb1ELb1EEEEEEEEEvNT_6ParamsE)
        /*0a2c*/ 	.short	0x0210
        /*0a2e*/ 	.short	0x0af0


	//----- nvinfo : EIATTR_SW_WAR
	.align		4
.L_313:
        /*0a30*/ 	.byte	0x04, 0x36
        /*0a32*/ 	.short	(.L_315 - .L_314)
.L_314:
        /*0a34*/ 	.word	0x00000008
.L_315:


//--------------------- .nv.info._ZN7cutlass13device_kernelIN5flash11enable_sm90INS1_16FlashAttnFwdSm90INS1_25CollectiveMainloopFwdSm90ILi2EN4cute5tupleIJNS5_1CILi1EEES8_S8_EEENS6_IJNS7_ILi128EEENS7_ILi112EEENS7_ILi192EEEEEELi192ENS_10bfloat16_tEfNS_4arch4Sm90ELb1ELb0ELb1ELb1ELb0ELb0ELb0ELb1ELb1ELb1ELb0ELb0EEENS1_21CollectiveEpilogueFwdINS6_IJSA_SC_SB_EEES9_SE_SG_Li256ELb1ELb1ELb0ELb0EEENS1_36VarlenDynamicPersistentTileSchedulerILi128ELi112ELi256ELi128ELb0ELb1ELb1ELb1ELb1ELb1EEEEEEEEEvNT_6ParamsE --------------------------
	.section	.nv.info._ZN7cutlass13device_kernelIN5flash11enable_sm90INS1_16FlashAttnFwdSm90INS1_25CollectiveMainloopFwdSm90ILi2EN4cute5tupleIJNS5_1CILi1EEES8_S8_EEENS6_IJNS7_ILi128EEENS7_ILi112EEENS7_ILi192EEEEEELi192ENS_10bfloat16_tEfNS_4arch4Sm90ELb1ELb0ELb1ELb1ELb0ELb0ELb0ELb1ELb1ELb1ELb0ELb0EEENS1_21CollectiveEpilogueFwdINS6_IJSA_SC_SB_EEES9_SE_SG_Li256ELb1ELb1ELb0ELb0EEENS1_36VarlenDynamicPersistentTileSchedulerILi128ELi112ELi256ELi128ELb0ELb1ELb1ELb1ELb1ELb1EEEEEEEEEvNT_6ParamsE,"",@"SHT_CUDA_INFO"
	.sectionflags	@""
	.align	4


	//----- nvinfo : EIATTR_CUDA_API_VERSION
	.align		4
        /*0000*/ 	.byte	0x04, 0x37
        /*0002*/ 	.short	(.L_317 - .L_316)
.L_316:
        /*0004*/ 	.word	0x00000082


	//----- nvinfo : EIATTR_KPARAM_INFO
	.align		4
.L_317:
        /*0008*/ 	.byte	0x04, 0x17
        /*000a*/ 	.short	(.L_319 - .L_318)
.L_318:
        /*000c*/ 	.word	0x00000000
        /*0010*/ 	.short	0x0000
        /*0012*/ 	.short	0x0070
        /*0014*/ 	.byte	0x00, 0xf0, 0x01, 0x2a


	//----- nvinfo : EIATTR_SPARSE_MMA_MASK
	.align		4
.L_319:
        /*0018*/ 	.byte	0x03, 0x50
        /*001a*/ 	.short	0x0000


	//----- nvinfo : EIATTR_MAXREG_COUNT
	.align		4
        /*001c*/ 	.byte	0x03, 0x1b
        /*001e*/ 	.short	0x00a8


	//----- nvinfo : EIATTR_NUM_BARRIERS
	.align		4
        /*0020*/ 	.byte	0x02, 0x4c
        /*0022*/ 	.byte	0x09
	.zero		1


	//----- nvinfo : EIATTR_EXTERNS
	.align		4
        /*0024*/ 	.byte	0x04, 0x0f
        /*0026*/ 	.short	(.L_321 - .L_320)


	//   ....[0]....
	.align		4
.L_320:
        /*0028*/ 	.word	index@(__assertfail)


	//----- nvinfo : EIATTR_ANNOTATIONS
	.align		4
.L_321:
        /*002c*/ 	.byte	0x04, 0x55
        /*002e*/ 	.short	(.L_323 - .L_322)


	//   ....[0]....
.L_322:
        /* <DEDUP_REMOVED lines=77> */


	//----- nvinfo : EIATTR_MERCURY_ISA_VERSION
	.align		4
.L_323:
        /*04e8*/ 	.byte	0x03, 0x5f
        /*04ea*/ 	.short	0x0101


	//----- nvinfo : EIATTR_UNUSED_LOAD_BYTE_OFFSET
	.align		4
        /*04ec*/ 	.byte	0x04, 0x44
        /*04ee*/ 	.short	(.L_325 - .L_324)


	//   ....[0]....
.L_324:
        /*04f0*/ 	.word	0x00000a10
        /*04f4*/ 	.word	0x0000fff0


	//   ....[1]....
        /*04f8*/ 	.word	0x000103e0
        /*04fc*/ 	.word	0x0000fff0


	//----- nvinfo : EIATTR_INT_WARP_WIDE_INSTR_OFFSETS
	.align		4
.L_325:
        /*0500*/ 	.byte	0x04, 0x31
        /*0502*/ 	.short	(.L_327 - .L_326)


	//   ....[0]....
.L_326:
        /*0504*/ 	.word	0x00000130


	//   ....[1]....
        /*0508*/ 	.word	0x00000170


	//   ....[2]....
        /*050c*/ 	.word	0x000001e0


	//   ....[3]....
        /*0510*/ 	.word	0x000140f0


	//   ....[4]....
        /*0514*/ 	.word	0x00014190


	//   ....[5]....
        /*0518*/ 	.word	0x00018140


	//   ....[6]....
        /*051c*/ 	.word	0x000181b0


	//----- nvinfo : EIATTR_COOP_GROUP_MASK_REGIDS
	.align		4
.L_327:
        /*0520*/ 	.byte	0x04, 0x29
        /*0522*/ 	.short	(.L_329 - .L_328)


	//   ....[0]....
.L_328:
        /*0524*/ 	.word	0xffffffff


	//   ....[1]....
        /*0528*/ 	.word	0xffffffff


	//   ....[2]....
        /*052c*/ 	.word	0xffffffff


	//   ....[3]....
        /*0530*/ 	.word	0xffffffff


	//   ....[4]....
        /*0534*/ 	.word	0xffffffff


	//   ....[5]....
        /*0538*/ 	.word	0xffffffff


	//   ....[6]....
        /*053c*/ 	.word	0xffffffff


	//   ....[7]....
        /*0540*/ 	.word	0xffffffff


	//   ....[8]....
        /*0544*/ 	.word	0xffffffff


	//   ....[9]....
        /*0548*/ 	.word	0xffffffff


	//   ....[10]....
        /*054c*/ 	.word	0xffffffff


	//   ....[11]....
        /*0550*/ 	.word	0xffffffff


	//   ....[12]....
        /*0554*/ 	.word	0xffffffff


	//   ....[13]....
        /*0558*/ 	.word	0xffffffff


	//   ....[14]....
        /*055c*/ 	.word	0xffffffff


	//   ....[15]....
        /*0560*/ 	.word	0xffffffff


	//   ....[16]....
        /*0564*/ 	.word	0xffffffff


	//   ....[17]....
        /*0568*/ 	.word	0xffffffff


	//   ....[18]....
        /*056c*/ 	.word	0xffffffff


	//   ....[19]....
        /*0570*/ 	.word	0xffffffff


	//   ....[20]....
        /*0574*/ 	.word	0xffffffff


	//   ....[21]....
        /*0578*/ 	.word	0xffffffff


	//   ....[22]....
        /*057c*/ 	.word	0xffffffff


	//   ....[23]....
        /*0580*/ 	.word	0xffffffff


	//   ....[24]....
        /*0584*/ 	.word	0xffffffff


	//   ....[25]....
        /*0588*/ 	.word	0xffffffff


	//   ....[26]....
        /*058c*/ 	.word	0xffffffff


	//   ....[27]....
        /*0590*/ 	.word	0xffffffff


	//   ....[28]....
        /*0594*/ 	.word	0xffffffff


	//   ....[29]....
        /*0598*/ 	.word	0xffffffff


	//   ....[30]....
        /*059c*/ 	.word	0xffffffff


	//   ....[31]....
        /*05a0*/ 	.word	0xffffffff


	//   ....[32]....
        /*05a4*/ 	.word	0xffffffff


	//   ....[33]....
        /*05a8*/ 	.word	0xffffffff


	//   ....[34]....
        /*05ac*/ 	.word	0xffffffff


	//   ....[35]....
        /*05b0*/ 	.word	0xffffffff


	//   ....[36]....
        /*05b4*/ 	.word	0xffffffff


	//   ....[37]....
        /*05b8*/ 	.word	0xffffffff


	//   ....[38]....
        /*05bc*/ 	.word	0xffffffff


	//   ....[39]....
        /*05c0*/ 	.word	0xffffffff


	//   ....[40]....
        /*05c4*/ 	.word	0xffffffff


	//   ....[41]....
        /*05c8*/ 	.word	0xffffffff


	//   ....[42]....
        /*05cc*/ 	.word	0xffffffff


	//   ....[43]....
        /*05d0*/ 	.word	0xffffffff


	//   ....[44]....
        /*05d4*/ 	.word	0xffffffff


	//   ....[45]....
        /*05d8*/ 	.word	0xffffffff


	//   ....[46]....
        /*05dc*/ 	.word	0xffffffff


	//   ....[47]....
        /*05e0*/ 	.word	0xffffffff


	//   ....[48]....
        /*05e4*/ 	.word	0xffffffff


	//   ....[49]....
        /*05e8*/ 	.word	0xffffffff


	//   ....[50]....
        /*05ec*/ 	.word	0xffffffff


	//   ....[51]....
        /*05f0*/ 	.word	0xffffffff


	//   ....[52]....
        /*05f4*/ 	.word	0xffffffff


	//   ....[53]....
        /*05f8*/ 	.word	0xffffffff


	//   ....[54]....
        /*05fc*/ 	.word	0xffffffff


	//   ....[55]....
        /*0600*/ 	.word	0xffffffff


	//   ....[56]....
        /*0604*/ 	.word	0xffffffff


	//   ....[57]....
        /*0608*/ 	.word	0xffffffff


	//   ....[58]....
        /*060c*/ 	.word	0xffffffff


	//   ....[59]....
        /*0610*/ 	.word	0xffffffff


	//   ....[60]....
        /*0614*/ 	.word	0xffffffff


	//   ....[61]....
        /*0618*/ 	.word	0xffffffff


	//   ....[62]....
        /*061c*/ 	.word	0xffffffff


	//   ....[63]....
        /*0620*/ 	.word	0xffffffff


	//   ....[64]....
        /*0624*/ 	.word	0xffffffff


	//   ....[65]....
        /*0628*/ 	.word	0xffffffff


	//   ....[66]....
        /*062c*/ 	.word	0xffffffff


	//   ....[67]....
        /*0630*/ 	.word	0xffffffff


	//   ....[68]....
        /*0634*/ 	.word	0xffffffff


	//   ....[69]....
        /*0638*/ 	.word	0xffffffff


	//   ....[70]....
        /*063c*/ 	.word	0xffffffff


	//   ....[71]....
        /*0640*/ 	.word	0xffffffff


	//   ....[72]....
        /*0644*/ 	.word	0xffffffff


	//   ....[73]....
        /*0648*/ 	.word	0xffffffff


	//   ....[74]....
        /*064c*/ 	.word	0xffffffff


	//   ....[75]....
        /*0650*/ 	.word	0xffffffff


	//   ....[76]....
        /*0654*/ 	.word	0xffffffff


	//   ....[77]....
        /*0658*/ 	.word	0xffffffff


	//   ....[78]....
        /*065c*/ 	.word	0xffffffff


	//   ....[79]....
        /*0660*/ 	.word	0xffffffff


	//   ....[80]....
        /*0664*/ 	.word	0xffffffff


	//   ....[81]....
        /*0668*/ 	.word	0xffffffff


	//   ....[82]....
        /*066c*/ 	.word	0xffffffff


	//   ....[83]....
        /*0670*/ 	.word	0xffffffff


	//   ....[84]....
        /*0674*/ 	.word	0xffffffff


	//   ....[85]....
        /*0678*/ 	.word	0xffffffff


	//   ....[86]....
        /*067c*/ 	.word	0xffffffff


	//   ....[87]....
        /*0680*/ 	.word	0xffffffff


	//   ....[88]....
        /*0684*/ 	.word	0xffffffff


	//   ....[89]....
        /*0688*/ 	.word	0xffffffff


	//   ....[90]....
        /*068c*/ 	.word	0xffffffff


	//   ....[91]....
        /*0690*/ 	.word	0xffffffff


	//   ....[92]....
        /*0694*/ 	.word	0xffffffff


	//   ....[93]....
        /*0698*/ 	.word	0xffffffff


	//   ....[94]....
        /*069c*/ 	.word	0xffffffff


	//   ....[95]....
        /*06a0*/ 	.word	0xffffffff


	//   ....[96]....
        /*06a4*/ 	.word	0xffffffff


	//   ....[97]....
        /*06a8*/ 	.word	0xffffffff


	//   ....[98]....
        /*06ac*/ 	.word	0xffffffff


	//   ....[99]....
        /*06b0*/ 	.word	0x0500000f


	//   ....[100]....
        /*06b4*/ 	.word	0x0500000f


	//   ....[101]....
        /*06b8*/ 	.word	0x0500000f


	//   ....[102]....
        /*06bc*/ 	.word	0x0500000f


	//   ....[103]....
        /*06c0*/ 	.word	0x0500000f


	//   ....[104]....
        /*06c4*/ 	.word	0x0500000f


	//   ....[105]....
        /*06c8*/ 	.word	0x0500000f


	//   ....[106]....
        /*06cc*/ 	.word	0x0500000f


	//   ....[107]....
        /*06d0*/ 	.word	0x0500000f


	//   ....[108]....
        /*06d4*/ 	.word	0x0500000f


	//   ....[109]....
        /*06d8*/ 	.word	0x0500000f


	//   ....[110]....
        /*06dc*/ 	.word	0x0500000f


	//   ....[111]....
        /*06e0*/ 	.word	0x0500000f


	//   ....[112]....
        /*06e4*/ 	.word	0x0500000f


	//   ....[113]....
        /*06e8*/ 	.word	0x0500000f


	//   ....[114]....
        /*06ec*/ 	.word	0x0500000f


	//   ....[115]....
        /*06f0*/ 	.word	0x0500000f


	//   ....[116]....
        /*06f4*/ 	.word	0x0500000f


	//   ....[117]....
        /*06f8*/ 	.word	0x0500000f


	//   ....[118]....
        /*06fc*/ 	.word	0x0500000f


	//   ....[119]....
        /*0700*/ 	.word	0x0500000f


	//   ....[120]....
        /*0704*/ 	.word	0x0500000f


	//   ....[121]....
        /*0708*/ 	.word	0x0500000f


	//   ....[122]....
        /*070c*/ 	.word	0x0500000f


	//   ....[123]....
        /*0710*/ 	.word	0x0500000f


	//   ....[124]....
        /*0714*/ 	.word	0x0500000f


	//   ....[125]....
        /*0718*/ 	.word	0x0500000f


	//   ....[126]....
        /*071c*/ 	.word	0x0500000f


	//   ....[127]....
        /*0720*/ 	.word	0x0500000f


	//   ....[128]....
        /*0724*/ 	.word	0x0500000f


	//   ....[129]....
        /*0728*/ 	.word	0x0500000f


	//   ....[130]....
        /*072c*/ 	.word	0x0500000f


	//   ....[131]....
        /*0730*/ 	.word	0x0500000f


	//   ....[132]....
        /*0734*/ 	.word	0x0500000f


	//   ....[133]....
        /*0738*/ 	.word	0x0500000f


	//----- nvinfo : EIATTR_COOP_GROUP_INSTR_OFFSETS
	.align		4
.L_329:
        /*073c*/ 	.byte	0x04, 0x28
        /*073e*/ 	.short	(.L_331 - .L_330)


	//   ....[0]....
.L_330:
        /*0740*/ 	.word	0x00000060


	//   ....[1]....
        /*0744*/ 	.word	0x00000140


	//   ....[2]....
        /*0748*/ 	.word	0x00000190


	//   ....[3]....
        /*074c*/ 	.word	0x000003c0


	//   ....[4]....
        /*0750*/ 	.word	0x00000520


	//   ....[5]....
        /*0754*/ 	.word	0x00000640


	//   ....[6]....
        /*0758*/ 	.word	0x000007a0


	//   ....[7]....
        /*075c*/ 	.word	0x00001880


	//   ....[8]....
        /*0760*/ 	.word	0x00004330


	//   ....[9]....
        /*0764*/ 	.word	0x00004430


	//   ....[10]....
        /*0768*/ 	.word	0x00004f10


	//   ....[11]....
        /*076c*/ 	.word	0x00004f60


	//   ....[12]....
        /*0770*/ 	.word	0x00005870


	//   ....[13]....
        /*0774*/ 	.word	0x000058d0


	//   ....[14]....
        /*0778*/ 	.word	0x000092d0


	//   ....[15]....
        /*077c*/ 	.word	0x00009320


	//   ....[16]....
        /*0780*/ 	.word	0x00009b50


	//   ....[17]....
        /*0784*/ 	.word	0x00009c70


	//   ....[18]....
        /*0788*/ 	.word	0x0000a380


	//   ....[19]....
        /*078c*/ 	.word	0x0000a400


	//   ....[20]....
        /*0790*/ 	.word	0x0000e130


	//   ....[21]....
        /*0794*/ 	.word	0x0000e1b0


	//   ....[22]....
        /*0798*/ 	.word	0x0000e5c0


	//   ....[23]....
        /*079c*/ 	.word	0x0000e620


	//   ....[24]....
        /*07a0*/ 	.word	0x0000f8e0


	//   ....[25]....
        /*07a4*/ 	.word	0x0000f920


	//   ....[26]....
        /*07a8*/ 	.word	0x0000fa10


	//   ....[27]....
        /*07ac*/ 	.word	0x0000fa30


	//   ....[28]....
        /*07b0*/ 	.word	0x00011250


	//   ....[29]....
        /*07b4*/ 	.word	0x00011280


	//   ....[30]....
        /*07b8*/ 	.word	0x000112b0


	//   ....[31]....
        /*07bc*/ 	.word	0x000112e0


	//   ....[32]....
        /*07c0*/ 	.word	0x00011a10


	//   ....[33]....
        /*07c4*/ 	.word	0x00011a50


	//   ....[34]....
        /*07c8*/ 	.word	0x00011b60


	//   ....[35]....
        /*07cc*/ 	.word	0x00011b80


	//   ....[36]....
        /*07d0*/ 	.word	0x00011c90


	//   ....[37]....
        /*07d4*/ 	.word	0x00011cb0


	//   ....[38]....
        /*07d8*/ 	.word	0x00011dd0


	//   ....[39]....
        /*07dc*/ 	.word	0x00011df0


	//   ....[40]....
        /*07e0*/ 	.word	0x000127c0


	//   ....[41]....
        /*07e4*/ 	.word	0x000127e0


	//   ....[42]....
        /*07e8*/ 	.word	0x000128f0


	//   ....[43]....
        /*07ec*/ 	.word	0x00012910


	//   ....[44]....
        /*07f0*/ 	.word	0x00012a20


	//   ....[45]....
        /*07f4*/ 	.word	0x00012a40


	//   ....[46]....
        /*07f8*/ 	.word	0x00012b60


	//   ....[47]....
        /*07fc*/ 	.word	0x00012b80


	//   ....[48]....
        /*0800*/ 	.word	0x00012d10


	//   ....[49]....
        /*0804*/ 	.word	0x00012ef0


	//   ....[50]....
        /*0808*/ 	.word	0x00012f20


	//   ....[51]....
        /*080c*/ 	.word	0x00012f50


	//   ....[52]....
        /*0810*/ 	.word	0x00012f80


	//   ....[53]....
        /*0814*/ 	.word	0x00012fb0


	//   ....[54]....
        /*0818*/ 	.word	0x00012fe0


	//   ....[55]....
        /*081c*/ 	.word	0x00013160


	//   ....[56]....
        /*0820*/ 	.word	0x00013190


	//   ....[57]....
        /*0824*/ 	.word	0x000131c0


	//   ....[58]....
        /*0828*/ 	.word	0x000131f0


	//   ....[59]....
        /*082c*/ 	.word	0x00013220


	//   ....[60]....
        /*0830*/ 	.word	0x00013250


	//   ....[61]....
        /*0834*/ 	.word	0x00013300


	//   ....[62]....
        /*0838*/ 	.word	0x00013360


	//   ....[63]....
        /*083c*/ 	.word	0x000133f0


	//   ....[64]....
        /*0840*/ 	.word	0x00014710


	//   ....[65]....
        /*0844*/ 	.word	0x000153c0


	//   ....[66]....
        /*0848*/ 	.word	0x000153d0


	//   ....[67]....
        /*084c*/ 	.word	0x000153e0


	//   ....[68]....
        /*0850*/ 	.word	0x00015430


	//   ....[69]....
        /*0854*/ 	.word	0x00015500


	//   ....[70]....
        /*0858*/ 	.word	0x00015540


	//   ....[71]....
        /*085c*/ 	.word	0x000155f0


	//   ....[72]....
        /*0860*/ 	.word	0x00015610


	//   ....[73]....
        /*0864*/ 	.word	0x000156b0


	//   ....[74]....
        /*0868*/ 	.word	0x000156d0


	//   ....[75]....
        /*086c*/ 	.word	0x00015770


	//   ....[76]....
        /*0870*/ 	.word	0x00015790


	//   ....[77]....
        /*0874*/ 	.word	0x00015830


	//   ....[78]....
        /*0878*/ 	.word	0x00015850


	//   ....[79]....
        /*087c*/ 	.word	0x00015860


	//   ....[80]....
        /*0880*/ 	.word	0x00015870


	//   ....[81]....
        /*0884*/ 	.word	0x00018980


	//   ....[82]....
        /*0888*/ 	.word	0x000189e0


	//   ....[83]....
        /*088c*/ 	.word	0x00018a10


	//   ....[84]....
        /*0890*/ 	.word	0x00018a20


	//   ....[85]....
        /*0894*/ 	.word	0x00018a50


	//   ....[86]....
        /*0898*/ 	.word	0x00018a80


	//   ....[87]....
        /*089c*/ 	.word	0x00018ab0


	//   ....[88]....
        /*08a0*/ 	.word	0x00018ae0


	//   ....[89]....
        /*08a4*/ 	.word	0x00018c70


	//   ....[90]....
        /*08a8*/ 	.word	0x00018ca0


	//   ....[91]....
        /*08ac*/ 	.word	0x00018cd0


	//   ....[92]....
        /*08b0*/ 	.word	0x00018d00


	//   ....[93]....
        /*08b4*/ 	.word	0x00018d30


	//   ....[94]....
        /*08b8*/ 	.word	0x00018d60


	//   ....[95]....
        /*08bc*/ 	.word	0x00018e20


	//   ....[96]....
        /*08c0*/ 	.word	0x00018e40


	//   ....[97]....
        /*08c4*/ 	.word	0x00018eb0


	//   ....[98]....
        /*08c8*/ 	.word	0x00019590


	//   ....[99]....
        /*08cc*/ 	.word	0x00019b80


	//   ....[100]....
        /*08d0*/ 	.word	0x00019d40


	//   ....[101]....
        /*08d4*/ 	.word	0x00019d90


	//   ....[102]....
        /*08d8*/ 	.word	0x00019eb0


	//   ....[103]....
        /*08dc*/ 	.word	0x00019f20


	//   ....[104]....
        /*08e0*/ 	.word	0x0001a030


	//   ....[105]....
        /*08e4*/ 	.word	0x0001a0a0


	//   ....[106]....
        /*08e8*/ 	.word	0x0001a1c0


	//   ....[107]....
        /*08ec*/ 	.word	0x0001a230


	//   ....[108]....
        /*08f0*/ 	.word	0x0001a350


	//   ....[109]....
        /*08f4*/ 	.word	0x0001a3c0


	//   ....[110]....
        /*08f8*/ 	.word	0x0001a4e0


	//   ....[111]....
        /*08fc*/ 	.word	0x0001a550


	//   ....[112]....
        /*0900*/ 	.word	0x0001a680


	//   ....[113]....
        /*0904*/ 	.word	0x0001a6d0


	//   ....[114]....
        /*0908*/ 	.word	0x0001a7f0


	//   ....[115]....
        /*090c*/ 	.word	0x0001a840


	//   ....[116]....
        /*0910*/ 	.word	0x0001ab70


	//   ....[117]....
        /*0914*/ 	.word	0x0001ac10


	//   ....[118]....
        /*0918*/ 	.word	0x0001ad40


	//   ....[119]....
        /*091c*/ 	.word	0x0001adb0


	//   ....[120]....
        /*0920*/ 	.word	0x0001ae30


	//   ....[121]....
        /*0924*/ 	.word	0x0001aeb0


	//   ....[122]....
        /*0928*/ 	.word	0x0001af30


	//   ....[123]....
        /*092c*/ 	.word	0x0001afc0


	//   ....[124]....
        /*0930*/ 	.word	0x0001b060


	//   ....[125]....
        /*0934*/ 	.word	0x0001b100


	//   ....[126]....
        /*0938*/ 	.word	0x0001b170


	//   ....[127]....
        /*093c*/ 	.word	0x0001b1e0


	//   ....[128]....
        /*0940*/ 	.word	0x0001b250


	//   ....[129]....
        /*0944*/ 	.word	0x0001b2d0


	//   ....[130]....
        /*0948*/ 	.word	0x0001b350


	//   ....[131]....
        /*094c*/ 	.word	0x0001b3f0


	//   ....[132]....
        /*0950*/ 	.word	0x0001b480


	//   ....[133]....
        /*0954*/ 	.word	0x0001b5b0


	//----- nvinfo : EIATTR_REG_RECONFIG
	.align		4
.L_331:
        /*0958*/ 	.byte	0x01, 0x54
	.zero		2


	//----- nvinfo : EIATTR_SYSCALL_OFFSETS
	.align		4
        /*095c*/ 	.byte	0x04, 0x46
        /*095e*/ 	.short	(.L_333 - .L_332)


	//   ....[0]....
.L_332:
        /*0960*/ 	.word	0x00001a60


	//   ....[1]....
        /*0964*/ 	.word	0x00014300


	//   ....[2]....
        /*0968*/ 	.word	0x00014460


	//   ....[3]....
        /*096c*/ 	.word	0x00014560


	//   ....[4]....
        /*0970*/ 	.word	0x00014f60


	//----- nvinfo : EIATTR_MBARRIER_INSTR_OFFSETS
	.align		4
.L_333:
        /*0974*/ 	.byte	0x04, 0x39
        /*0976*/ 	.short	(.L_335 - .L_334)


	//   ....[0]....
.L_334:
        /*0978*/ 	.word	0x00000270
        /*097c*/ 	.word	0x000000ff
        /*0980*/ 	.word	0x00036800
        /*0984*/ 	.short	0x0100
        /*0986*/ 	.byte	0x08
	.zero		1


	//   ....[1]....
        /*0988*/ 	.word	0x00000280
        /*098c*/ 	.word	0x000000ff
        /*0990*/ 	.word	0x00036820
        /*0994*/ 	.short	0x0100
        /*0996*/ 	.byte	0x08
	.zero		1


	//   ....[2]....
        /*0998*/ 	.word	0x00000370
        /*099c*/ 	.word	0x000000ff
        /*09a0*/ 	.word	0x00036830
        /*09a4*/ 	.short	0x0100
        /*09a6*/ 	.byte	0x08
	.zero		1


	//   ....[3]....
        /*09a8*/ 	.word	0x00000380
        /*09ac*/ 	.word	0x000000ff
        /*09b0*/ 	.word	0x00036840
        /*09b4*/ 	.short	0x0100
        /*09b6*/ 	.byte	0x08
	.zero		1


	//   ....[4]....
        /*09b8*/ 	.word	0x00000390
        /*09bc*/ 	.word	0x000000ff
        /*09c0*/ 	.word	0x00036838
        /*09c4*/ 	.short	0x0100
        /*09c6*/ 	.byte	0x08
	.zero		1


	//   ....[5]....
        /*09c8*/ 	.word	0x000003a0
        /*09cc*/ 	.word	0x000000ff
        /*09d0*/ 	.word	0x00036848
        /*09d4*/ 	.short	0x0100
        /*09d6*/ 	.byte	0x08
	.zero		1


	//   ....[6]....
        /*09d8*/ 	.word	0x000004d0
        /*09dc*/ 	.word	0x000000ff
        /*09e0*/ 	.word	0x00036850
        /*09e4*/ 	.short	0x0100
        /*09e6*/ 	.byte	0x08
	.zero		1


	//   ....[7]....
        /*09e8*/ 	.word	0x000004e0
        /*09ec*/ 	.word	0x000000ff
        /*09f0*/ 	.word	0x00036860
        /*09f4*/ 	.short	0x0100
        /*09f6*/ 	.byte	0x08
	.zero		1


	//   ....[8]....
        /*09f8*/ 	.word	0x000004f0
        /*09fc*/ 	.word	0x000000ff
        /*0a00*/ 	.word	0x00036858
        /*0a04*/ 	.short	0x0100
        /*0a06*/ 	.byte	0x08
	.zero		1


	//   ....[9]....
        /*0a08*/ 	.word	0x00000500
        /*0a0c*/ 	.word	0x000000ff
        /*0a10*/ 	.word	0x00036868
        /*0a14*/ 	.short	0x0100
        /*0a16*/ 	.byte	0x08
	.zero		1


	//   ....[10]....
        /*0a18*/ 	.word	0x000005f0
        /*0a1c*/ 	.word	0x000000ff
        /*0a20*/ 	.word	0x00036870
        /*0a24*/ 	.short	0x0100
        /*0a26*/ 	.byte	0x06
	.zero		1


	//   ....[11]....
        /*0a28*/ 	.word	0x00000600
        /*0a2c*/ 	.word	0x000000ff
        /*0a30*/ 	.word	0x00036880
        /*0a34*/ 	.short	0x0100
        /*0a36*/ 	.byte	0x06
	.zero		1


	//   ....[12]....
        /*0a38*/ 	.word	0x00000610
        /*0a3c*/ 	.word	0x000000ff
        /*0a40*/ 	.word	0x00036878
        /*0a44*/ 	.short	0x0100
        /*0a46*/ 	.byte	0x06
	.zero		1


	//   ....[13]....
        /*0a48*/ 	.word	0x00000620
        /*0a4c*/ 	.word	0x000000ff
        /*0a50*/ 	.word	0x00036888
        /*0a54*/ 	.short	0x0100
        /*0a56*/ 	.byte	0x06
	.zero		1


	//   ....[14]....
        /*0a58*/ 	.word	0x00000750
        /*0a5c*/ 	.word	0x000000ff
        /*0a60*/ 	.word	0x00036890
        /*0a64*/ 	.short	0x0100
        /*0a66*/ 	.byte	0x08
	.zero		1


	//   ....[15]....
        /*0a68*/ 	.word	0x00000760
        /*0a6c*/ 	.word	0x000000ff
        /*0a70*/ 	.word	0x000368a0
        /*0a74*/ 	.short	0x0100
        /*0a76*/ 	.byte	0x08
	.zero		1


	//   ....[16]....
        /*0a78*/ 	.word	0x00000770
        /*0a7c*/ 	.word	0x000000ff
        /*0a80*/ 	.word	0x00036898
        /*0a84*/ 	.short	0x0100
        /*0a86*/ 	.byte	0x08
	.zero		1


	//   ....[17]....
        /*0a88*/ 	.word	0x00000780
        /*0a8c*/ 	.word	0x000000ff
        /*0a90*/ 	.word	0x000368a8
        /*0a94*/ 	.short	0x0100
        /*0a96*/ 	.byte	0x08
	.zero		1


	//   ....[18]....
        /*0a98*/ 	.word	0x000008b0
        /*0a9c*/ 	.word	0x000000ff
        /*0aa0*/ 	.word	0x000368b0
        /*0aa4*/ 	.short	0x0100
        /*0aa6*/ 	.byte	0x08
	.zero		1


	//   ....[19]....
        /*0aa8*/ 	.word	0x000008c0
        /*0aac*/ 	.word	0x000000ff
        /*0ab0*/ 	.word	0x000368c0
        /*0ab4*/ 	.short	0x0100
        /*0ab6*/ 	.byte	0x08
	.zero		1


	//   ....[20]....
        /*0ab8*/ 	.word	0x000008d0
        /*0abc*/ 	.word	0x000000ff
        /*0ac0*/ 	.word	0x000368b8
        /*0ac4*/ 	.short	0x0100
        /*0ac6*/ 	.byte	0x08
	.zero		1


	//   ....[21]....
        /*0ac8*/ 	.word	0x000008e0
        /*0acc*/ 	.word	0x000000ff
        /*0ad0*/ 	.word	0x000368c8
        /*0ad4*/ 	.short	0x0100
        /*0ad6*/ 	.byte	0x08
	.zero		1


	//   ....[22]....
        /*0ad8*/ 	.word	0x00001b00
        /*0adc*/ 	.word	0x000000ff
        /*0ae0*/ 	.word	0x00036800
        /*0ae4*/ 	.short	0x010a
        /*0ae6*/ 	.byte	0x26
	.zero		1


	//   ....[23]....
        /*0ae8*/ 	.word	0x00001b80
        /*0aec*/ 	.word	0x00000000
        /*0af0*/ 	.word	0x00036830
        /*0af4*/ 	.short	0x010a
        /*0af6*/ 	.byte	0x3f
	.zero		1


	//   ....[24]....
        /*0af8*/ 	.word	0x00001be0
        /*0afc*/ 	.word	0x00000000
        /*0b00*/ 	.word	0x00036830
        /*0b04*/ 	.short	0x010a
        /*0b06*/ 	.byte	0x3f
	.zero		1


	//   ....[25]....
        /*0b08*/ 	.word	0x00004d90
        /*0b0c*/ 	.word	0x00000000
        /*0b10*/ 	.word	0x00000000
        /*0b14*/ 	.short	0x0101
        /*0b16*/ 	.byte	0x3f
	.zero		1


	//   ....[26]....
        /*0b18*/ 	.word	0x000065d0
        /*0b1c*/ 	.word	0x000000ff
        /*0b20*/ 	.word	0x00036830
        /*0b24*/ 	.short	0x010a
        /*0b26*/ 	.byte	0x25
	.zero		1


	//   ....[27]....
        /*0b28*/ 	.word	0x00006610
        /*0b2c*/ 	.word	0x000000ff
        /*0b30*/ 	.word	0x00036830
        /*0b34*/ 	.short	0x010a
        /*0b36*/ 	.byte	0x25
	.zero		1


	//   ....[28]....
        /*0b38*/ 	.word	0x00008b60
        /*0b3c*/ 	.word	0x000000ff
        /*0b40*/ 	.word	0x00036850
        /*0b44*/ 	.short	0x010a
        /*0b46*/ 	.byte	0x04
	.zero		1


	//   ....[29]....
        /*0b48*/ 	.word	0x00008ba0
        /*0b4c*/ 	.word	0x000000ff
        /*0b50*/ 	.word	0x00036850
        /*0b54*/ 	.short	0x010a
        /*0b56*/ 	.byte	0x04
	.zero		1


	//   ....[30]....
        /*0b58*/ 	.word	0x0000aa00
        /*0b5c*/ 	.word	0x0000000a
        /*0b60*/ 	.word	0x00000000
        /*0b64*/ 	.short	0x0101
        /*0b66*/ 	.byte	0x3f
	.zero		1


	//   ....[31]....
        /*0b68*/ 	.word	0x0000aa20
        /*0b6c*/ 	.word	0x00000004
        /*0b70*/ 	.word	0x00000000
        /*0b74*/ 	.short	0x0101
        /*0b76*/ 	.byte	0x3f
	.zero		1


	//   ....[32]....
        /*0b78*/ 	.word	0x0000b0a0
        /*0b7c*/ 	.word	0x000000ff
        /*0b80*/ 	.word	0x00036830
        /*0b84*/ 	.short	0x010a
        /*0b86*/ 	.byte	0x04
	.zero		1


	//   ....[33]....
        /*0b88*/ 	.word	0x0000b0e0
        /*0b8c*/ 	.word	0x000000ff
        /*0b90*/ 	.word	0x00036830
        /*0b94*/ 	.short	0x010a
        /*0b96*/ 	.byte	0x04
	.zero		1


	//   ....[34]....
        /*0b98*/ 	.word	0x0000d630
        /*0b9c*/ 	.word	0x000000ff
        /*0ba0*/ 	.word	0x00036850
        /*0ba4*/ 	.short	0x010a
        /*0ba6*/ 	.byte	0x0e
	.zero		1


	//   ....[35]....
        /*0ba8*/ 	.word	0x0000d670
        /*0bac*/ 	.word	0x000000ff
        /*0bb0*/ 	.word	0x00036850
        /*0bb4*/ 	.short	0x010a
        /*0bb6*/ 	.byte	0x0e
	.zero		1


	//   ....[36]....
        /*0bb8*/ 	.word	0x0000ebe0
        /*0bbc*/ 	.word	0x0000000f
        /*0bc0*/ 	.word	0x00000000
        /*0bc4*/ 	.short	0x0101
        /*0bc6*/ 	.byte	0x3f
	.zero		1


	//   ....[37]....
        /*0bc8*/ 	.word	0x0000ec60
        /*0bcc*/ 	.word	0x00000004
        /*0bd0*/ 	.word	0x00000000
        /*0bd4*/ 	.short	0x0101
        /*0bd6*/ 	.byte	0x3f
	.zero		1


	//   ....[38]....
        /*0bd8*/ 	.word	0x0000f850
        /*0bdc*/ 	.word	0x000000ff
        /*0be0*/ 	.word	0x00036850
        /*0be4*/ 	.short	0x010a
        /*0be6*/ 	.byte	0x05
	.zero		1


	//   ....[39]....
        /*0be8*/ 	.word	0x0000f890
        /*0bec*/ 	.word	0x000000ff
        /*0bf0*/ 	.word	0x00036850
        /*0bf4*/ 	.short	0x010a
        /*0bf6*/ 	.byte	0x05
	.zero		1


	//   ....[40]....
        /*0bf8*/ 	.word	0x0000fd80
        /*0bfc*/ 	.word	0x00000005
        /*0c00*/ 	.word	0x00000000
        /*0c04*/ 	.short	0x0101
        /*0c06*/ 	.byte	0x3f
	.zero		1


	//   ....[41]....
        /*0c08*/ 	.word	0x00011a40
        /*0c0c*/ 	.word	0x00000011
        /*0c10*/ 	.word	0x00000000
        /*0c14*/ 	.short	0x0101
        /*0c16*/ 	.byte	0x3f
	.zero		1


	//   ....[42]....
        /*0c18*/ 	.word	0x000149b0
        /*0c1c*/ 	.word	0x00000000
        /*0c20*/ 	.word	0x00036840
        /*0c24*/ 	.short	0x010a
        /*0c26*/ 	.byte	0x3f
	.zero		1


	//   ....[43]....
        /*0c28*/ 	.word	0x00015a00
        /*0c2c*/ 	.word	0x00000009
        /*0c30*/ 	.word	0x00036800
        /*0c34*/ 	.short	0x0107
        /*0c36*/ 	.byte	0x3f
	.zero		1


	//   ....[44]....
        /*0c38*/ 	.word	0x00015b10
        /*0c3c*/ 	.word	0x00000002
        /*0c40*/ 	.word	0x00036800
        /*0c44*/ 	.short	0x0101
        /*0c46*/ 	.byte	0x3f
	.zero		1


	//   ....[45]....
        /*0c48*/ 	.word	0x00015b30
        /*0c4c*/ 	.word	0x00000002
        /*0c50*/ 	.word	0x00036820
        /*0c54*/ 	.short	0x010a
        /*0c56*/ 	.byte	0x3f
	.zero		1


	//   ....[46]....
        /*0c58*/ 	.word	0x00015ea0
        /*0c5c*/ 	.word	0x00000002
        /*0c60*/ 	.word	0x00036840
        /*0c64*/ 	.short	0x010a
        /*0c66*/ 	.byte	0x3f
	.zero		1


	//   ....[47]....
        /*0c68*/ 	.word	0x00016360
        /*0c6c*/ 	.word	0x00000002
        /*0c70*/ 	.word	0x00000060
        /*0c74*/ 	.short	0x010a
        /*0c76*/ 	.byte	0x3f
	.zero		1


	//   ....[48]....
        /*0c78*/ 	.word	0x00016b50
        /*0c7c*/ 	.word	0x00000003
        /*0c80*/ 	.word	0x00036840
        /*0c84*/ 	.short	0x010a
        /*0c86*/ 	.byte	0x3f
	.zero		1


	//   ....[49]....
        /*0c88*/ 	.word	0x00017010
        /*0c8c*/ 	.word	0x00000002
        /*0c90*/ 	.word	0x00000060
        /*0c94*/ 	.short	0x010a
        /*0c96*/ 	.byte	0x3f
	.zero		1


	//   ....[50]....
        /*0c98*/ 	.word	0x00017740
        /*0c9c*/ 	.word	0x00000002
        /*0ca0*/ 	.word	0x00036840
        /*0ca4*/ 	.short	0x010a
        /*0ca6*/ 	.byte	0x3f
	.zero		1


	//   ....[51]....
        /*0ca8*/ 	.word	0x00017c00
        /*0cac*/ 	.word	0x00000002
        /*0cb0*/ 	.word	0x00000060
        /*0cb4*/ 	.short	0x010a
        /*0cb6*/ 	.byte	0x3f
	.zero		1


	//   ....[52]....
        /*0cb8*/ 	.word	0x000182c0
        /*0cbc*/ 	.word	0x00000000
        /*0cc0*/ 	.word	0x00036860
        /*0cc4*/ 	.short	0x010a
        /*0cc6*/ 	.byte	0x3f
	.zero		1


	//   ....[53]....
        /*0cc8*/ 	.word	0x00019510
        /*0ccc*/ 	.word	0x00000000
        /*0cd0*/ 	.word	0x00036820
        /*0cd4*/ 	.short	0x010a
        /*0cd6*/ 	.byte	0x3f
	.zero		1


	//   ....[54]....
        /*0cd8*/ 	.word	0x000196f0
        /*0cdc*/ 	.word	0x00000006
        /*0ce0*/ 	.word	0x00000000
        /*0ce4*/ 	.short	0x010a
        /*0ce6*/ 	.byte	0x3f
	.zero		1


	//   ....[55]....
        /*0ce8*/ 	.word	0x00019760
        /*0cec*/ 	.word	0x00000007
        /*0cf0*/ 	.word	0x00000000
        /*0cf4*/ 	.short	0x010a
        /*0cf6*/ 	.byte	0x3f
	.zero		1


	//   ....[56]....
        /*0cf8*/ 	.word	0x000197d0
        /*0cfc*/ 	.word	0x00000004
        /*0d00*/ 	.word	0x00000000
        /*0d04*/ 	.short	0x010a
        /*0d06*/ 	.byte	0x3f
	.zero		1


	//   ....[57]....
        /*0d08*/ 	.word	0x00019800
        /*0d0c*/ 	.word	0x00000003
        /*0d10*/ 	.word	0x00000000
        /*0d14*/ 	.short	0x010a
        /*0d16*/ 	.byte	0x3f
	.zero		1


	//   ....[58]....
        /*0d18*/ 	.word	0x00019870
        /*0d1c*/ 	.word	0x00000003
        /*0d20*/ 	.word	0x00036800
        /*0d24*/ 	.short	0x010a
        /*0d26*/ 	.byte	0x3f
	.zero		1


	//   ....[59]....
        /*0d28*/ 	.word	0x000198c0
        /*0d2c*/ 	.word	0x00000000
        /*0d30*/ 	.word	0x00036830
        /*0d34*/ 	.short	0x010a
        /*0d36*/ 	.byte	0x3f
	.zero		1


	//   ....[60]....
        /*0d38*/ 	.word	0x00019920
        /*0d3c*/ 	.word	0x00000007
        /*0d40*/ 	.word	0x00036830
        /*0d44*/ 	.short	0x010a
        /*0d46*/ 	.byte	0x3f
	.zero		1


	//   ....[61]....
        /*0d48*/ 	.word	0x00019980
        /*0d4c*/ 	.word	0x00000007
        /*0d50*/ 	.word	0x00036850
        /*0d54*/ 	.short	0x010a
        /*0d56*/ 	.byte	0x3f
	.zero		1


	//   ....[62]....
        /*0d58*/ 	.word	0x000199e0
        /*0d5c*/ 	.word	0x00000007
        /*0d60*/ 	.word	0x00036830
        /*0d64*/ 	.short	0x010a
        /*0d66*/ 	.byte	0x3f
	.zero		1


	//   ....[63]....
        /*0d68*/ 	.word	0x00019a40
        /*0d6c*/ 	.word	0x00000007
        /*0d70*/ 	.word	0x00036850
        /*0d74*/ 	.short	0x010a
        /*0d76*/ 	.byte	0x3f
	.zero		1


	//   ....[64]....
        /*0d78*/ 	.word	0x00019aa0
        /*0d7c*/ 	.word	0x00000005
        /*0d80*/ 	.word	0x00036850
        /*0d84*/ 	.short	0x010a
        /*0d86*/ 	.byte	0x3f
	.zero		1


	//   ....[65]....
        /*0d88*/ 	.word	0x00019c40
        /*0d8c*/ 	.word	0x00000000
        /*0d90*/ 	.word	0x00036840
        /*0d94*/ 	.short	0x010a
        /*0d96*/ 	.byte	0x3f
	.zero		1


	//   ....[66]....
        /*0d98*/ 	.word	0x0001a890
        /*0d9c*/ 	.word	0x00000002
        /*0da0*/ 	.word	0x00036820
        /*0da4*/ 	.short	0x010a
        /*0da6*/ 	.byte	0x3f
	.zero		1


	//   ....[67]....
        /*0da8*/ 	.word	0x0001a8e0
        /*0dac*/ 	.word	0x00000002
        /*0db0*/ 	.word	0x00036840
        /*0db4*/ 	.short	0x010a
        /*0db6*/ 	.byte	0x3f
	.zero		1


	//   ....[68]....
        /*0db8*/ 	.word	0x0001a930
        /*0dbc*/ 	.word	0x00000002
        /*0dc0*/ 	.word	0x00000060
        /*0dc4*/ 	.short	0x010a
        /*0dc6*/ 	.byte	0x3f
	.zero		1


	//   ....[69]....
        /*0dc8*/ 	.word	0x0001a980
        /*0dcc*/ 	.word	0x00000003
        /*0dd0*/ 	.word	0x00036840
        /*0dd4*/ 	.short	0x010a
        /*0dd6*/ 	.byte	0x3f
	.zero		1


	//   ....[70]....
        /*0dd8*/ 	.word	0x0001a9d0
        /*0ddc*/ 	.word	0x00000002
        /*0de0*/ 	.word	0x00000060
        /*0de4*/ 	.short	0x010a
        /*0de6*/ 	.byte	0x3f
	.zero		1


	//   ....[71]....
        /*0de8*/ 	.word	0x0001aa20
        /*0dec*/ 	.word	0x00000002
        /*0df0*/ 	.word	0x00036840
        /*0df4*/ 	.short	0x010a
        /*0df6*/ 	.byte	0x3f
	.zero		1


	//   ....[72]....
        /*0df8*/ 	.word	0x0001aa70
        /*0dfc*/ 	.word	0x00000002
        /*0e00*/ 	.word	0x00000060
        /*0e04*/ 	.short	0x010a
        /*0e06*/ 	.byte	0x3f
	.zero		1


	//   ....[73]....
        /*0e08*/ 	.word	0x0001aac0
        /*0e0c*/ 	.word	0x00000000
        /*0e10*/ 	.word	0x00036860
        /*0e14*/ 	.short	0x010a
        /*0e16*/ 	.byte	0x3f
	.zero		1


	//   ....[74]....
        /*0e18*/ 	.word	0x0001b4d0
        /*0e1c*/ 	.word	0x00000000
        /*0e20*/ 	.word	0x00036820
        /*0e24*/ 	.short	0x010a
        /*0e26*/ 	.byte	0x3f
	.zero		1


	//   ....[75]....
        /*0e28*/ 	.word	0x0001b670
        /*0e2c*/ 	.word	0x00000006
        /*0e30*/ 	.word	0x00000000
        /*0e34*/ 	.short	0x010a
        /*0e36*/ 	.byte	0x3f
	.zero		1


	//   ....[76]....
        /*0e38*/ 	.word	0x0001b6c0
        /*0e3c*/ 	.word	0x00000007
        /*0e40*/ 	.word	0x00000000
        /*0e44*/ 	.short	0x010a
        /*0e46*/ 	.byte	0x3f
	.zero		1


	//   ....[77]....
        /*0e48*/ 	.word	0x0001b710
        /*0e4c*/ 	.word	0x00000004
        /*0e50*/ 	.word	0x00000000
        /*0e54*/ 	.short	0x010a
        /*0e56*/ 	.byte	0x3f
	.zero		1


	//----- nvinfo : EIATTR_NUM_MBARRIERS
	.align		4
.L_335:
        /*0e58*/ 	.byte	0x03, 0x38
        /*0e5a*/ 	.short	0x0016


	//----- nvinfo : EIATTR_EXIT_INSTR_OFFSETS
	.align		4
        /*0e5c*/ 	.byte	0x04, 0x1c
        /*0e5e*/ 	.short	(.L_337 - .L_336)


	//   ....[0]....
.L_336:
        /*0e60*/ 	.word	0x00000a50


	//   ....[1]....
        /*0e64*/ 	.word	0x00012cc0


	//   ....[2]....
        /*0e68*/ 	.word	0x00019850


	//----- nvinfo : EIATTR_MAX_THREADS
	.align		4
.L_337:
        /*0e6c*/ 	.byte	0x04, 0x05
        /*0e6e*/ 	.short	(.L_339 - .L_338)
.L_338:
        /*0e70*/ 	.word	0x00000180
        /*0e74*/ 	.word	0x00000001
        /*0e78*/ 	.word	0x00000001


	//----- nvinfo : EIATTR_CRS_STACK_SIZE
	.align		4
.L_339:
        /*0e7c*/ 	.byte	0x04, 0x1e
        /*0e7e*/ 	.short	(.L_341 - .L_340)
.L_340:
        /*0e80*/ 	.word	0x00000000


	//----- nvinfo : EIATTR_CBANK_PARAM_SIZE
	.align		4
.L_341:
        /*0e84*/ 	.byte	0x03, 0x19
        /*0e86*/ 	.short	0x0af0


	//----- nvinfo : EIATTR_PARAM_CBANK
	.align		4
        /*0e88*/ 	.byte	0x04, 0x0a
        /*0e8a*/ 	.short	(.L_343 - .L_342)
	.align		4
.L_342:
        /*0e8c*/ 	.word	index@(.nv.constant0._ZN7cutlass13device_kernelIN5flash11enable_sm90INS1_16FlashAttnFwdSm90INS1_25CollectiveMainloopFwdSm90ILi2EN4cute5tupleIJNS5_1CILi1EEES8_S8_EEENS6_IJNS7_ILi128EEENS7_ILi112EEENS7_ILi192EEEEEELi192ENS_10bfloat16_tEfNS_4arch4Sm90ELb1ELb0ELb1ELb1ELb0ELb0ELb0ELb1ELb1ELb1ELb0ELb0EEENS1_21CollectiveEpilogueFwdINS6_IJSA_SC_SB_EEES9_SE_SG_Li256ELb1ELb1ELb0ELb0EEENS1_36VarlenDynamicPersistentTileSchedulerILi128ELi112ELi256ELi128ELb0ELb1ELb1ELb1ELb1ELb1EEEEEEEEEvNT_6ParamsE)
        /*0e90*/ 	.short	0x0210
        /*0e92*/ 	.short	0x0af0


	//----- nvinfo : EIATTR_SW_WAR
	.align		4
.L_343:
        /*0e94*/ 	.byte	0x04, 0x36
        /*0e96*/ 	.short	(.L_345 - .L_344)
.L_344:
        /*0e98*/ 	.word	0x00000008
.L_345:


//--------------------- .nv.info._ZN7cutlass13device_kernelIN5flash11enable_sm90INS1_16FlashAttnFwdSm90INS1_25CollectiveMainloopFwdSm90ILi2EN4cute5tupleIJNS5_1CILi1EEES8_S8_EEENS6_IJNS7_ILi128EEENS7_ILi112EEENS7_ILi192EEEEEELi192ENS_10bfloat16_tEfNS_4arch4Sm90ELb1ELb0ELb1ELb1ELb0ELb1ELb0ELb1ELb1ELb1ELb0ELb0EEENS1_21CollectiveEpilogueFwdINS6_IJSA_SC_SB_EEES9_SE_SG_Li256ELb1ELb1ELb0ELb0EEENS1_36VarlenDynamicPersistentTileSchedulerILi128ELi112ELi256ELi128ELb0ELb1ELb1ELb1ELb1ELb1EEEEEEEEEvNT_6ParamsE --------------------------
	.section	.nv.info._ZN7cutlass13device_kernelIN5flash11enable_sm90INS1_16FlashAttnFwdSm90INS1_25CollectiveMainloopFwdSm90ILi2EN4cute5tupleIJNS5_1CILi1EEES8_S8_EEENS6_IJNS7_ILi128EEENS7_ILi112EEENS7_ILi192EEEEEELi192ENS_10bfloat16_tEfNS_4arch4Sm90ELb1ELb0ELb1ELb1ELb0ELb1ELb0ELb1ELb1ELb1ELb0ELb0EEENS1_21CollectiveEpilogueFwdINS6_IJSA_SC_SB_EEES9_SE_SG_Li256ELb1ELb1ELb0ELb0EEENS1_36VarlenDynamicPersistentTileSchedulerILi128ELi112ELi256ELi128ELb0ELb1ELb1ELb1ELb1ELb1EEEEEEEEEvNT_6ParamsE,"",@"SHT_CUDA_INFO"
	.sectionflags	@""
	.align	4


	//----- nvinfo : EIATTR_CUDA_API_VERSION
	.align		4
        /*0000*/ 	.byte	0x04, 0x37
        /*0002*/ 	.short	(.L_347 - .L_346)
.L_346:
        /*0004*/ 	.word	0x00000082


	//----- nvinfo : EIATTR_KPARAM_INFO
	.align		4
.L_347:
        /*0008*/ 	.byte	0x04, 0x17
        /*000a*/ 	.short	(.L_349 - .L_348)
.L_348:
        /*000c*/ 	.word	0x00000000
        /*0010*/ 	.short	0x0000
        /*0012*/ 	.short	0x0070
        /*0014*/ 	.byte	0x00, 0xf0, 0x01, 0x2a


	//----- nvinfo : EIATTR_SPARSE_MMA_MASK
	.align		4
.L_349:
        /*0018*/ 	.byte	0x03, 0x50
        /*001a*/ 	.short	0x0000


	//----- nvinfo : EIATTR_MAXREG_COUNT
	.align		4
        /*001c*/ 	.byte	0x03, 0x1b
        /*001e*/ 	.short	0x00a8


	//----- nvinfo : EIATTR_NUM_BARRIERS
	.align		4
        /*0020*/ 	.byte	0x02, 0x4c
        /*0022*/ 	.byte	0x10
	.zero		1


	//----- nvinfo : EIATTR_EXTERNS
	.align		4
        /*0024*/ 	.byte	0x04, 0x0f
        /*0026*/ 	.short	(.L_351 - .L_350)


	//   ....[0]....
	.align		4
.L_350:
        /*0028*/ 	.word	index@(__assertfail)


	//----- nvinfo : EIATTR_ANNOTATIONS
	.align		4
.L_351:
        /*002c*/ 	.byte	0x04, 0x55
        /*002e*/ 	.short	(.L_353 - .L_352)


	//   ....[0]....
.L_352:
        /* <DEDUP_REMOVED lines=138> */


	//----- nvinfo : EIATTR_MERCURY_ISA_VERSION
	.align		4
.L_353:
        /*08c0*/ 	.byte	0x03, 0x5f
        /*08c2*/ 	.short	0x0101


	//----- nvinfo : EIATTR_UNUSED_LOAD_BYTE_OFFSET
	.align		4
        /*08c4*/ 	.byte	0x04, 0x44
        /*08c6*/ 	.short	(.L_355 - .L_354)


	//   ....[0]....
.L_354:
        /*08c8*/ 	.word	0x00000ab0
        /*08cc*/ 	.word	0x0000fff0


	//   ....[1]....
        /*08d0*/ 	.word	0x000248e0
        /*08d4*/ 	.word	0x0000fff0


	//----- nvinfo : EIATTR_INT_WARP_WIDE_INSTR_OFFSETS
	.align		4
.L_355:
        /*08d8*/ 	.byte	0x04, 0x31
        /*08da*/ 	.short	(.L_357 - .L_356)


	//   ....[0]....
.L_356:
        /*08dc*/ 	.word	0x00000190


	//   ....[1]....
        /*08e0*/ 	.word	0x000001d0


	//   ....[2]....
        /*08e4*/ 	.word	0x00000240


	//   ....[3]....
        /*08e8*/ 	.word	0x00029bb0


	//   ....[4]....
        /*08ec*/ 	.word	0x00029c40


	//   ....[5]....
        /*08f0*/ 	.word	0x0002dbc0


	//   ....[6]....
        /*08f4*/ 	.word	0x0002dc20


	//----- nvinfo : EIATTR_COOP_GROUP_MASK_REGIDS
	.align		4
.L_357:
        /*08f8*/ 	.byte	0x04, 0x29
        /*08fa*/ 	.short	(.L_359 - .L_358)


	//   ....[0]....
.L_358:
        /*08fc*/ 	.word	0xffffffff


	//   ....[1]....
        /*0900*/ 	.word	0xffffffff


	//   ....[2]....
        /*0904*/ 	.word	0xffffffff


	//   ....[3]....
        /*0908*/ 	.word	0xffffffff


	//   ....[4]....
        /*090c*/ 	.word	0xffffffff


	//   ....[5]....
        /*0910*/ 	.word	0xffffffff


	//   ....[6]....
        /*0914*/ 	.word	0xffffffff


	//   ....[7]....
        /*0918*/ 	.word	0xffffffff


	//   ....[8]....
        /*091c*/ 	.word	0xffffffff


	//   ....[9]....
        /*0920*/ 	.word	0xffffffff


	//   ....[10]....
        /*0924*/ 	.word	0xffffffff


	//   ....[11]....
        /*0928*/ 	.word	0xffffffff


	//   ....[12]....
        /*092c*/ 	.word	0xffffffff


	//   ....[13]....
        /*0930*/ 	.word	0xffffffff


	//   ....[14]....
        /*0934*/ 	.word	0xffffffff


	//   ....[15]....
        /*0938*/ 	.word	0xffffffff


	//   ....[16]....
        /*093c*/ 	.word	0xffffffff


	//   ....[17]....
        /*0940*/ 	.word	0xffffffff


	//   ....[18]....
        /*0944*/ 	.word	0xffffffff


	//   ....[19]....
        /*0948*/ 	.word	0xffffffff


	//   ....[20]....
        /*094c*/ 	.word	0xffffffff


	//   ....[21]....
        /*0950*/ 	.word	0xffffffff


	//   ....[22]....
        /*0954*/ 	.word	0xffffffff


	//   ....[23]....
        /*0958*/ 	.word	0xffffffff


	//   ....[24]....
        /*095c*/ 	.word	0xffffffff


	//   ....[25]....
        /*0960*/ 	.word	0xffffffff


	//   ....[26]....
        /*0964*/ 	.word	0xffffffff


	//   ....[27]....
        /*0968*/ 	.word	0xffffffff


	//   ....[28]....
        /*096c*/ 	.word	0xffffffff


	//   ....[29]....
        /*0970*/ 	.word	0xffffffff


	//   ....[30]....
        /*0974*/ 	.word	0xffffffff


	//   ....[31]....
        /*0978*/ 	.word	0xffffffff


	//   ....[32]....
        /*097c*/ 	.word	0xffffffff


	//   ....[33]....
        /*0980*/ 	.word	0xffffffff


	//   ....[34]....
        /*0984*/ 	.word	0xffffffff


	//   ....[35]....
        /*0988*/ 	.word	0xffffffff


	//   ....[36]....
        /*098c*/ 	.word	0xffffffff


	//   ....[37]....
        /*0990*/ 	.word	0xffffffff


	//   ....[38]....
        /*0994*/ 	.word	0xffffffff


	//   ....[39]....
        /*0998*/ 	.word	0xffffffff


	//   ....[40]....
        /*099c*/ 	.word	0xffffffff


	//   ....[41]....
        /*09a0*/ 	.word	0xffffffff


	//   ....[42]....
        /*09a4*/ 	.word	0xffffffff


	//   ....[43]....
        /*09a8*/ 	.word	0xffffffff


	//   ....[44]....
        /*09ac*/ 	.word	0xffffffff


	//   ....[45]....
        /*09b0*/ 	.word	0xffffffff


	//   ....[46]....
        /*09b4*/ 	.word	0xffffffff


	//   ....[47]....
        /*09b8*/ 	.word	0xffffffff


	//   ....[48]....
        /*09bc*/ 	.word	0xffffffff


	//   ....[49]....
        /*09c0*/ 	.word	0xffffffff


	//   ....[50]....
        /*09c4*/ 	.word	0xffffffff


	//   ....[51]....
        /*09c8*/ 	.word	0xffffffff


	//   ....[52]....
        /*09cc*/ 	.word	0xffffffff


	//   ....[53]....
        /*09d0*/ 	.word	0xffffffff


	//   ....[54]....
        /*09d4*/ 	.word	0xffffffff


	//   ....[55]....
        /*09d8*/ 	.word	0xffffffff


	//   ....[56]....
        /*09dc*/ 	.word	0xffffffff


	//   ....[57]....
        /*09e0*/ 	.word	0xffffffff


	//   ....[58]....
        /*09e4*/ 	.word	0xffffffff


	//   ....[59]....
        /*09e8*/ 	.word	0xffffffff


	//   ....[60]....
        /*09ec*/ 	.word	0xffffffff


	//   ....[61]....
        /*09f0*/ 	.word	0xffffffff


	//   ....[62]....
        /*09f4*/ 	.word	0xffffffff


	//   ....[63]....
        /*09f8*/ 	.word	0xffffffff


	//   ....[64]....
        /*09fc*/ 	.word	0xffffffff


	//   ....[65]....
        /*0a00*/ 	.word	0xffffffff


	//   ....[66]....
        /*0a04*/ 	.word	0xffffffff


	//   ....[67]....
        /*0a08*/ 	.word	0xffffffff


	//   ....[68]....
        /*0a0c*/ 	.word	0xffffffff


	//   ....[69]....
        /*0a10*/ 	.word	0xffffffff


	//   ....[70]....
        /*0a14*/ 	.word	0xffffffff


	//   ....[71]....
        /*0a18*/ 	.word	0xffffffff


	//   ....[72]....
        /*0a1c*/ 	.word	0xffffffff


	//   ....[73]....
        /*0a20*/ 	.word	0xffffffff


	//   ....[74]....
        /*0a24*/ 	.word	0xffffffff


	//   ....[75]....
        /*0a28*/ 	.word	0xffffffff


	//   ....[76]....
        /*0a2c*/ 	.word	0xffffffff


	//   ....[77]....
        /*0a30*/ 	.word	0xffffffff


	//   ....[78]....
        /*0a34*/ 	.word	0xffffffff


	//   ....[79]....
        /*0a38*/ 	.word	0xffffffff


	//   ....[80]....
        /*0a3c*/ 	.word	0xffffffff


	//   ....[81]....
        /*0a40*/ 	.word	0xffffffff


	//   ....[82]....
        /*0a44*/ 	.word	0xffffffff


	//   ....[83]....
        /*0a48*/ 	.word	0xffffffff


	//   ....[84]....
        /*0a4c*/ 	.word	0xffffffff


	//   ....[85]....
        /*0a50*/ 	.word	0xffffffff


	//   ....[86]....
        /*0a54*/ 	.word	0xffffffff


	//   ....[87]....
        /*0a58*/ 	.word	0xffffffff


	//   ....[88]....
        /*0a5c*/ 	.word	0xffffffff


	//   ....[89]....
        /*0a60*/ 	.word	0xffffffff


	//   ....[90]....
        /*0a64*/ 	.word	0xffffffff


	//   ....[91]....
        /*0a68*/ 	.word	0xffffffff


	//   ....[92]....
        /*0a6c*/ 	.word	0xffffffff


	//   ....[93]....
        /*0a70*/ 	.word	0xffffffff


	//   ....[94]....
        /*0a74*/ 	.word	0xffffffff


	//   ....[95]....
        /*0a78*/ 	.word	0xffffffff


	//   ....[96]....
        /*0a7c*/ 	.word	0xffffffff


	//   ....[97]....
        /*0a80*/ 	.word	0xffffffff


	//   ....[98]....
        /*0a84*/ 	.word	0xffffffff


	//   ....[99]....
        /*0a88*/ 	.word	0xffffffff


	//   ....[100]....
        /*0a8c*/ 	.word	0xffffffff


	//   ....[101]....
        /*0a90*/ 	.word	0xffffffff


	//   ....[102]....
        /*0a94*/ 	.word	0xffffffff


	//   ....[103]....
        /*0a98*/ 	.word	0xffffffff


	//   ....[104]....
        /*0a9c*/ 	.word	0xffffffff


	//   ....[105]....
        /*0aa0*/ 	.word	0xffffffff


	//   ....[106]....
        /*0aa4*/ 	.word	0xffffffff


	//   ....[107]....
        /*0aa8*/ 	.word	0xffffffff


	//   ....[108]....
        /*0aac*/ 	.word	0xffffffff


	//   ....[109]....
        /*0ab0*/ 	.word	0xffffffff


	//   ....[110]....
        /*0ab4*/ 	.word	0xffffffff


	//   ....[111]....
        /*0ab8*/ 	.word	0xffffffff


	//   ....[112]....
        /*0abc*/ 	.word	0xffffffff


	//   ....[113]....
        /*0ac0*/ 	.word	0xffffffff


	//   ....[114]....
        /*0ac4*/ 	.word	0xffffffff


	//   ....[115]....
        /*0ac8*/ 	.word	0xffffffff


	//   ....[116]....
        /*0acc*/ 	.word	0x0500000f


	//   ....[117]....
        /*0ad0*/ 	.word	0x0500000f


	//   ....[118]....
        /*0ad4*/ 	.word	0x0500000f


	//   ....[119]....
        /*0ad8*/ 	.word	0x0500000f


	//   ....[120]....
        /*0adc*/ 	.word	0x0500000f


	//   ....[121]....
        /*0ae0*/ 	.word	0x0500000f


	//   ....[122]....
        /*0ae4*/ 	.word	0x0500000f


	//   ....[123]....
        /*0ae8*/ 	.word	0x0500000f


	//   ....[124]....
        /*0aec*/ 	.word	0x0500000f


	//   ....[125]....
        /*0af0*/ 	.word	0x0500000f


	//   ....[126]....
        /*0af4*/ 	.word	0x0500000f


	//   ....[127]....
        /*0af8*/ 	.word	0x0500000f


	//   ....[128]....
        /*0afc*/ 	.word	0x0500000f


	//   ....[129]....
        /*0b00*/ 	.word	0x0500000f


	//   ....[130]....
        /*0b04*/ 	.word	0x0500000f


	//   ....[131]....
        /*0b08*/ 	.word	0x0500000f


	//   ....[132]....
        /*0b0c*/ 	.word	0x0500000f


	//   ....[133]....
        /*0b10*/ 	.word	0x0500000f


	//   ....[134]....
        /*0b14*/ 	.word	0x0500000f


	//   ....[135]....
        /*0b18*/ 	.word	0x0500000f


	//   ....[136]....
        /*0b1c*/ 	.word	0x0500000f


	//   ....[137]....
        /*0b20*/ 	.word	0x0500000f


	//   ....[138]....
        /*0b24*/ 	.word	0x0500000f


	//   ....[139]....
        /*0b28*/ 	.word	0x0500000f


	//   ....[140]....
        /*0b2c*/ 	.word	0x0500000f


	//   ....[141]....
        /*0b30*/ 	.word	0x0500000f


	//   ....[142]....
        /*0b34*/ 	.word	0x0500000f


	//   ....[143]....
        /*0b38*/ 	.word	0x0500000f


	//   ....[144]....
        /*0b3c*/ 	.word	0x0500000f


	//   ....[145]....
        /*0b40*/ 	.word	0x0500000f


	//   ....[146]....
        /*0b44*/ 	.word	0x0500000f


	//   ....[147]....
        /*0b48*/ 	.word	0x0500000f


	//   ....[148]....
        /*0b4c*/ 	.word	0x0500000f


	//   ....[149]....
        /*0b50*/ 	.word	0x0500000f


	//   ....[150]....
        /*0b54*/ 	.word	0x0500000f


	//   ....[151]....
        /*0b58*/ 	.word	0x0500000f


	//   ....[152]....
        /*0b5c*/ 	.word	0x0500000f


	//   ....[153]....
        /*0b60*/ 	.word	0x0500000f


	//   ....[154]....
        /*0b64*/ 	.word	0x0500000f


	//   ....[155]....
        /*0b68*/ 	.word	0x0500000f


	//   ....[156]....
        /*0b6c*/ 	.word	0x0500000f


	//   ....[157]....
        /*0b70*/ 	.word	0x0500000f


	//   ....[158]....
        /*0b74*/ 	.word	0x0500000f


	//   ....[159]....
        /*0b78*/ 	.word	0x0500000f


	//   ....[160]....
        /*0b7c*/ 	.word	0x0500000f


	//   ....[161]....
        /*0b80*/ 	.word	0x0500000f


	//   ....[162]....
        /*0b84*/ 	.word	0x0500000f


	//   ....[163]....
        /*0b88*/ 	.word	0x0500000f


	//   ....[164]....
        /*0b8c*/ 	.word	0x0500000f


	//   ....[165]....
        /*0b90*/ 	.word	0x0500000f


	//   ....[166]....
        /*0b94*/ 	.word	0x0500000f


	//   ....[167]....
        /*0b98*/ 	.word	0x0500000f


	//----- nvinfo : EIATTR_COOP_GROUP_INSTR_OFFSETS
	.align		4
.L_359:
        /*0b9c*/ 	.byte	0x04, 0x28
        /*0b9e*/ 	.short	(.L_361 - .L_360)


	//   ....[0]....
.L_360:
        /*0ba0*/ 	.word	0x00000060


	//   ....[1]....
        /*0ba4*/ 	.word	0x000001a0


	//   ....[2]....
        /*0ba8*/ 	.word	0x000001f0


	//   ....[3]....
        /*0bac*/ 	.word	0x00000420


	//   ....[4]....
        /*0bb0*/ 	.word	0x00000580


	//   ....[5]....
        /*0bb4*/ 	.word	0x000006a0


	//   ....[6]....
        /*0bb8*/ 	.word	0x00000800


	//   ....[7]....
        /*0bbc*/ 	.word	0x0000b260


	//   ....[8]....
        /*0bc0*/ 	.word	0x0000b9d0


	//   ....[9]....
        /*0bc4*/ 	.word	0x0000b9e0


	//   ....[10]....
        /*0bc8*/ 	.word	0x0000b9f0


	//   ....[11]....
        /*0bcc*/ 	.word	0x0000ba00


	//   ....[12]....
        /*0bd0*/ 	.word	0x0000c2c0


	//   ....[13]....
        /*0bd4*/ 	.word	0x0000c2d0


	//   ....[14]....
        /*0bd8*/ 	.word	0x0000c2e0


	//   ....[15]....
        /*0bdc*/ 	.word	0x0000c2f0


	//   ....[16]....
        /*0be0*/ 	.word	0x0000f4b0


	//   ....[17]....
        /*0be4*/ 	.word	0x0000f4c0


	//   ....[18]....
        /*0be8*/ 	.word	0x0000f4d0


	//   ....[19]....
        /*0bec*/ 	.word	0x0000f4e0


	//   ....[20]....
        /*0bf0*/ 	.word	0x0000fb70


	//   ....[21]....
        /*0bf4*/ 	.word	0x0000fb80


	//   ....[22]....
        /*0bf8*/ 	.word	0x0000fb90


	//   ....[23]....
        /*0bfc*/ 	.word	0x0000fba0


	//   ....[24]....
        /*0c00*/ 	.word	0x000163b0


	//   ....[25]....
        /*0c04*/ 	.word	0x00016400


	//   ....[26]....
        /*0c08*/ 	.word	0x00016dd0


	//   ....[27]....
        /*0c0c*/ 	.word	0x00016e80


	//   ....[28]....
        /*0c10*/ 	.word	0x00017720


	//   ....[29]....
        /*0c14*/ 	.word	0x000177b0


	//   ....[30]....
        /*0c18*/ 	.word	0x0001c5e0


	//   ....[31]....
        /*0c1c*/ 	.word	0x0001c620


	//   ....[32]....
        /*0c20*/ 	.word	0x0001cda0


	//   ....[33]....
        /*0c24*/ 	.word	0x0001cea0


	//   ....[34]....
        /*0c28*/ 	.word	0x0001d480


	//   ....[35]....
        /*0c2c*/ 	.word	0x0001d510


	//   ....[36]....
        /*0c30*/ 	.word	0x00022590


	//   ....[37]....
        /*0c34*/ 	.word	0x000225b0


	//   ....[38]....
        /*0c38*/ 	.word	0x00022a80


	//   ....[39]....
        /*0c3c*/ 	.word	0x00022ad0


	//   ....[40]....
        /*0c40*/ 	.word	0x00024010


	//   ....[41]....
        /*0c44*/ 	.word	0x000240c0


	//   ....[42]....
        /*0c48*/ 	.word	0x000240e0


	//   ....[43]....
        /*0c4c*/ 	.word	0x000240f0


	//   ....[44]....
        /*0c50*/ 	.word	0x00025810


	//   ....[45]....
        /*0c54*/ 	.word	0x00025850


	//   ....[46]....
        /*0c58*/ 	.word	0x00025890


	//   ....[47]....
        /*0c5c*/ 	.word	0x000258a0


	//   ....[48]....
        /*0c60*/ 	.word	0x00025ea0


	//   ....[49]....
        /*0c64*/ 	.word	0x00025ec0


	//   ....[50]....
        /*0c68*/ 	.word	0x00025fc0


	//   ....[51]....
        /*0c6c*/ 	.word	0x00025fe0


	//   ....[52]....
        /*0c70*/ 	.word	0x000260e0


	//   ....[53]....
        /*0c74*/ 	.word	0x00026100


	//   ....[54]....
        /*0c78*/ 	.word	0x00026210


	//   ....[55]....
        /*0c7c*/ 	.word	0x00026230


	//   ....[56]....
        /*0c80*/ 	.word	0x00026b00


	//   ....[57]....
        /*0c84*/ 	.word	0x00026b20


	//   ....[58]....
        /*0c88*/ 	.word	0x00026c20


	//   ....[59]....
        /*0c8c*/ 	.word	0x00026c40


	//   ....[60]....
        /*0c90*/ 	.word	0x00026d40


	//   ....[61]....
        /*0c94*/ 	.word	0x00026d60


	//   ....[62]....
        /*0c98*/ 	.word	0x00026e70


	//   ....[63]....
        /*0c9c*/ 	.word	0x00026e90


	//   ....[64]....
        /*0ca0*/ 	.word	0x00027020


	//   ....[65]....
        /*0ca4*/ 	.word	0x000271f0


	//   ....[66]....
        /*0ca8*/ 	.word	0x00027220


	//   ....[67]....
        /*0cac*/ 	.word	0x00027250


	//   ....[68]....
        /*0cb0*/ 	.word	0x00027280


	//   ....[69]....
        /*0cb4*/ 	.word	0x000272b0


	//   ....[70]....
        /*0cb8*/ 	.word	0x000272e0


	//   ....[71]....
        /*0cbc*/ 	.word	0x00027450


	//   ....[72]....
        /*0cc0*/ 	.word	0x00027480


	//   ....[73]....
        /*0cc4*/ 	.word	0x000274b0


	//   ....[74]....
        /*0cc8*/ 	.word	0x000274e0


	//   ....[75]....
        /*0ccc*/ 	.word	0x00027510


	//   ....[76]....
        /*0cd0*/ 	.word	0x00027540


	//   ....[77]....
        /*0cd4*/ 	.word	0x000275e0


	//   ....[78]....
        /*0cd8*/ 	.word	0x00027640


	//   ....[79]....
        /*0cdc*/ 	.word	0x000276d0


	//   ....[80]....
        /*0ce0*/ 	.word	0x00028550


	//   ....[81]....
        /*0ce4*/ 	.word	0x0002a1b0


	//   ....[82]....
        /*0ce8*/ 	.word	0x0002ae80


	//   ....[83]....
        /*0cec*/ 	.word	0x0002aea0


	//   ....[84]....
        /*0cf0*/ 	.word	0x0002aec0


	//   ....[85]....
        /*0cf4*/ 	.word	0x0002aee0


	//   ....[86]....
        /*0cf8*/ 	.word	0x0002afc0


	//   ....[87]....
        /*0cfc*/ 	.word	0x0002b020


	//   ....[88]....
        /*0d00*/ 	.word	0x0002b050


	//   ....[89]....
        /*0d04*/ 	.word	0x0002b0d0


	//   ....[90]....
        /*0d08*/ 	.word	0x0002b100


	//   ....[91]....
        /*0d0c*/ 	.word	0x0002b190


	//   ....[92]....
        /*0d10*/ 	.word	0x0002b1c0


	//   ....[93]....
        /*0d14*/ 	.word	0x0002b250


	//   ....[94]....
        /*0d18*/ 	.word	0x0002b280


	//   ....[95]....
        /*0d1c*/ 	.word	0x0002b310


	//   ....[96]....
        /*0d20*/ 	.word	0x0002b320


	//   ....[97]....
        /*0d24*/ 	.word	0x0002b3b0


	//   ....[98]....
        /*0d28*/ 	.word	0x0002e3e0


	//   ....[99]....
        /*0d2c*/ 	.word	0x0002e440


	//   ....[100]....
        /*0d30*/ 	.word	0x0002e470


	//   ....[101]....
        /*0d34*/ 	.word	0x0002e480


	//   ....[102]....
        /*0d38*/ 	.word	0x0002e4b0


	//   ....[103]....
        /*0d3c*/ 	.word	0x0002e4e0


	//   ....[104]....
        /*0d40*/ 	.word	0x0002e510


	//   ....[105]....
        /*0d44*/ 	.word	0x0002e540


	//   ....[106]....
        /*0d48*/ 	.word	0x0002e6c0


	//   ....[107]....
        /*0d4c*/ 	.word	0x0002e6f0


	//   ....[108]....
        /*0d50*/ 	.word	0x0002e720


	//   ....[109]....
        /*0d54*/ 	.word	0x0002e750


	//   ....[110]....
        /*0d58*/ 	.word	0x0002e780


	//   ....[111]....
        /*0d5c*/ 	.word	0x0002e7b0


	//   ....[112]....
        /*0d60*/ 	.word	0x0002e870


	//   ....[113]....
        /*0d64*/ 	.word	0x0002e890


	//   ....[114]....
        /*0d68*/ 	.word	0x0002e900


	//   ....[115]....
        /*0d6c*/ 	.word	0x0002efd0


	//   ....[116]....
        /*0d70*/ 	.word	0x0002f430


	//   ....[117]....
        /*0d74*/ 	.word	0x0002f4c0


	//   ....[118]....
        /*0d78*/ 	.word	0x0002f510


	//   ....[119]....
        /*0d7c*/ 	.word	0x0002f560


	//   ....[120]....
        /*0d80*/ 	.word	0x0002f5f0


	//   ....[121]....
        /*0d84*/ 	.word	0x0002f680


	//   ....[122]....
        /*0d88*/ 	.word	0x0002f6d0


	//   ....[123]....
        /*0d8c*/ 	.word	0x0002f720


	//   ....[124]....
        /*0d90*/ 	.word	0x0002f810


	//   ....[125]....
        /*0d94*/ 	.word	0x0002f8a0


	//   ....[126]....
        /*0d98*/ 	.word	0x0002f900


	//   ....[127]....
        /*0d9c*/ 	.word	0x0002f960


	//   ....[128]....
        /*0da0*/ 	.word	0x0002f9f0


	//   ....[129]....
        /*0da4*/ 	.word	0x0002fa80


	//   ....[130]....
        /*0da8*/ 	.word	0x0002fae0


	//   ....[131]....
        /*0dac*/ 	.word	0x0002fb40


	//   ....[132]....
        /*0db0*/ 	.word	0x0002fe30


	//   ....[133]....
        /*0db4*/ 	.word	0x00030120


	//   ....[134]....
        /*0db8*/ 	.word	0x00030290


	//   ....[135]....
        /*0dbc*/ 	.word	0x000302e0


	//   ....[136]....
        /*0dc0*/ 	.word	0x00030340


	//   ....[137]....
        /*0dc4*/ 	.word	0x000303e0


	//   ....[138]....
        /*0dc8*/ 	.word	0x00030480


	//   ....[139]....
        /*0dcc*/ 	.word	0x000305b0


	//   ....[140]....
        /*0dd0*/ 	.word	0x00030690


	//   ....[141]....
        /*0dd4*/ 	.word	0x00030720


	//   ....[142]....
        /*0dd8*/ 	.word	0x00030800


	//   ....[143]....
        /*0ddc*/ 	.word	0x00030890


	//   ....[144]....
        /*0de0*/ 	.word	0x00030980


	//   ....[145]....
        /*0de4*/ 	.word	0x00030a10


	//   ....[146]....
        /*0de8*/ 	.word	0x00030b00


	//   ....[147]....
        /*0dec*/ 	.word	0x00030b90


	//   ....[148]....
        /*0df0*/ 	.word	0x00030c70


	//   ....[149]....
        /*0df4*/ 	.word	0x00030d80


	//   ....[150]....
        /*0df8*/ 	.word	0x000310b0


	//   ....[151]....
        /*0dfc*/ 	.word	0x00031150


	//   ....[152]....
        /*0e00*/ 	.word	0x00031270


	//   ....[153]....
        /*0e04*/ 	.word	0x000312f0


	//   ....[154]....
        /*0e08*/ 	.word	0x00031370


	//   ....[155]....
        /*0e0c*/ 	.word	0x000313f0


	//   ....[156]....
        /*0e10*/ 	.word	0x00031470


	//   ....[157]....
        /*0e14*/ 	.word	0x00031500


	//   ....[158]....
        /*0e18*/ 	.word	0x000315a0


	//   ....[159]....
        /*0e1c*/ 	.word	0x00031650


	//   ....[160]....
        /*0e20*/ 	.word	0x000316d0


	//   ....[161]....
        /*0e24*/ 	.word	0x00031750


	//   ....[162]....
        /*0e28*/ 	.word	0x000317d0


	//   ....[163]....
        /*0e2c*/ 	.word	0x00031860


	//   ....[164]....
        /*0e30*/ 	.word	0x000318e0


	//   ....[165]....
        /*0e34*/ 	.word	0x00031980


	//   ....[166]....
        /*0e38*/ 	.word	0x00031a10


	//   ....[167]....
        /*0e3c*/ 	.word	0x00031b40


	//----- nvinfo : EIATTR_REG_RECONFIG
	.align		4
.L_361:
        /*0e40*/ 	.byte	0x01, 0x54
	.zero		2


	//----- nvinfo : EIATTR_SYSCALL_OFFSETS
	.align		4
        /*0e44*/ 	.byte	0x04, 0x46
        /*0e46*/ 	.short	(.L_363 - .L_362)


	//   ....[0]....
.L_362:
        /*0e48*/ 	.word	0x00001c20


	//   ....[1]....
        /*0e4c*/ 	.word	0x00001d70


	//   ....[2]....
        /*0e50*/ 	.word	0x0000b400


	//   ....[3]....
        /*0e54*/ 	.word	0x0000b730


	//   ....[4]....
        /*0e58*/ 	.word	0x00029db0


	//   ....[5]....
        /*0e5c*/ 	.word	0x00029f10


	//   ....[6]....
        /*0e60*/ 	.word	0x0002a010


	//   ....[7]....
        /*0e64*/ 	.word	0x0002aa30


	//----- nvinfo : EIATTR_MBARRIER_INSTR_OFFSETS
	.align		4
.L_363:
        /*0e68*/ 	.byte	0x04, 0x39
        /*0e6a*/ 	.short	(.L_365 - .L_364)


	//   ....[0]....
.L_364:
        /*0e6c*/ 	.word	0x000002d0
        /*0e70*/ 	.word	0x000000ff
        /*0e74*/ 	.word	0x00036800
        /*0e78*/ 	.short	0x0100
        /*0e7a*/ 	.byte	0x08
	.zero		1


	//   ....[1]....
        /*0e7c*/ 	.word	0x000002e0
        /*0e80*/ 	.word	0x000000ff
        /*0e84*/ 	.word	0x00036820
        /*0e88*/ 	.short	0x0100
        /*0e8a*/ 	.byte	0x08
	.zero		1


	//   ....[2]....
        /*0e8c*/ 	.word	0x000003d0
        /*0e90*/ 	.word	0x000000ff
        /*0e94*/ 	.word	0x00036830
        /*0e98*/ 	.short	0x0100
        /*0e9a*/ 	.byte	0x08
	.zero		1


	//   ....[3]....
        /*0e9c*/ 	.word	0x000003e0
        /*0ea0*/ 	.word	0x000000ff
        /*0ea4*/ 	.word	0x00036840
        /*0ea8*/ 	.short	0x0100
        /*0eaa*/ 	.byte	0x08
	.zero		1


	//   ....[4]....
        /*0eac*/ 	.word	0x000003f0
        /*0eb0*/ 	.word	0x000000ff
        /*0eb4*/ 	.word	0x00036838
        /*0eb8*/ 	.short	0x0100
        /*0eba*/ 	.byte	0x08
	.zero		1


	//   ....[5]....
        /*0ebc*/ 	.word	0x00000400
        /*0ec0*/ 	.word	0x000000ff
        /*0ec4*/ 	.word	0x00036848
        /*0ec8*/ 	.short	0x0100
        /*0eca*/ 	.byte	0x08
	.zero		1


	//   ....[6]....
        /*0ecc*/ 	.word	0x00000530
        /*0ed0*/ 	.word	0x000000ff
        /*0ed4*/ 	.word	0x00036850
        /*0ed8*/ 	.short	0x0100
        /*0eda*/ 	.byte	0x08
	.zero		1


	//   ....[7]....
        /*0edc*/ 	.word	0x00000540
        /*0ee0*/ 	.word	0x000000ff
        /*0ee4*/ 	.word	0x00036860
        /*0ee8*/ 	.short	0x0100
        /*0eea*/ 	.byte	0x08
	.zero		1


	//   ....[8]....
        /*0eec*/ 	.word	0x00000550
        /*0ef0*/ 	.word	0x000000ff
        /*0ef4*/ 	.word	0x00036858
        /*0ef8*/ 	.short	0x0100
        /*0efa*/ 	.byte	0x08
	.zero		1


	//   ....[9]....
        /*0efc*/ 	.word	0x00000560
        /*0f00*/ 	.word	0x000000ff
        /*0f04*/ 	.word	0x00036868
        /*0f08*/ 	.short	0x0100
        /*0f0a*/ 	.byte	0x08
	.zero		1


	//   ....[10]....
        /*0f0c*/ 	.word	0x00000650
        /*0f10*/ 	.word	0x000000ff
        /*0f14*/ 	.word	0x00036870
        /*0f18*/ 	.short	0x0100
        /*0f1a*/ 	.byte	0x06
	.zero		1


	//   ....[11]....
        /*0f1c*/ 	.word	0x00000660
        /*0f20*/ 	.word	0x000000ff
        /*0f24*/ 	.word	0x00036880
        /*0f28*/ 	.short	0x0100
        /*0f2a*/ 	.byte	0x06
	.zero		1


	//   ....[12]....
        /*0f2c*/ 	.word	0x00000670
        /*0f30*/ 	.word	0x000000ff
        /*0f34*/ 	.word	0x00036878
        /*0f38*/ 	.short	0x0100
        /*0f3a*/ 	.byte	0x06
	.zero		1


	//   ....[13]....
        /*0f3c*/ 	.word	0x00000680
        /*0f40*/ 	.word	0x000000ff
        /*0f44*/ 	.word	0x00036888
        /*0f48*/ 	.short	0x0100
        /*0f4a*/ 	.byte	0x06
	.zero		1


	//   ....[14]....
        /*0f4c*/ 	.word	0x000007b0
        /*0f50*/ 	.word	0x000000ff
        /*0f54*/ 	.word	0x00036890
        /*0f58*/ 	.short	0x0100
        /*0f5a*/ 	.byte	0x08
	.zero		1


	//   ....[15]....
        /*0f5c*/ 	.word	0x000007c0
        /*0f60*/ 	.word	0x000000ff
        /*0f64*/ 	.word	0x000368a0
        /*0f68*/ 	.short	0x0100
        /*0f6a*/ 	.byte	0x08
	.zero		1


	//   ....[16]....
        /*0f6c*/ 	.word	0x000007d0
        /*0f70*/ 	.word	0x000000ff
        /*0f74*/ 	.word	0x00036898
        /*0f78*/ 	.short	0x0100
        /*0f7a*/ 	.byte	0x08
	.zero		1


	//   ....[17]....
        /*0f7c*/ 	.word	0x000007e0
        /*0f80*/ 	.word	0x000000ff
        /*0f84*/ 	.word	0x000368a8
        /*0f88*/ 	.short	0x0100
        /*0f8a*/ 	.byte	0x08
	.zero		1


	//   ....[18]....
        /*0f8c*/ 	.word	0x00000910
        /*0f90*/ 	.word	0x000000ff
        /*0f94*/ 	.word	0x000368b0
        /*0f98*/ 	.short	0x0100
        /*0f9a*/ 	.byte	0x08
	.zero		1


	//   ....[19]....
        /*0f9c*/ 	.word	0x00000920
        /*0fa0*/ 	.word	0x000000ff
        /*0fa4*/ 	.word	0x000368c0
        /*0fa8*/ 	.short	0x0100
        /*0faa*/ 	.byte	0x08
	.zero		1


	//   ....[20]....
        /*0fac*/ 	.word	0x00000930
        /*0fb0*/ 	.word	0x000000ff
        /*0fb4*/ 	.word	0x000368b8
        /*0fb8*/ 	.short	0x0100
        /*0fba*/ 	.byte	0x08
	.zero		1


	//   ....[21]....
        /*0fbc*/ 	.word	0x00000940
        /*0fc0*/ 	.word	0x000000ff
        /*0fc4*/ 	.word	0x000368c8
        /*0fc8*/ 	.short	0x0100
        /*0fca*/ 	.byte	0x08
	.zero		1


	//   ....[22]....
        /*0fcc*/ 	.word	0x000039e0
        /*0fd0*/ 	.word	0x00000062
        /*0fd4*/ 	.word	0x00036890
        /*0fd8*/ 	.short	0x010a
        /*0fda*/ 	.byte	0x3f
	.zero		1


	//   ....[23]....
        /*0fdc*/ 	.word	0x00006f10
        /*0fe0*/ 	.word	0x00000062
        /*0fe4*/ 	.word	0x00036890
        /*0fe8*/ 	.short	0x010a
        /*0fea*/ 	.byte	0x3f
	.zero		1


	//   ....[24]....
        /*0fec*/ 	.word	0x0000a220
        /*0ff0*/ 	.word	0x00000062
        /*0ff4*/ 	.word	0x00036890
        /*0ff8*/ 	.short	0x010a
        /*0ffa*/ 	.byte	0x3f
	.zero		1


	//   ....[25]....
        /*0ffc*/ 	.word	0x0000a600
        /*1000*/ 	.word	0x00000028
        /*1004*/ 	.word	0x00000000
        /*1008*/ 	.short	0x0101
        /*100a*/ 	.byte	0x3f
	.zero		1


	//   ....[26]....
        /*100c*/ 	.word	0x0000a640
        /*1010*/ 	.word	0x00000062
        /*1014*/ 	.word	0x000368b0
        /*1018*/ 	.short	0x010a
        /*101a*/ 	.byte	0x3f
	.zero		1


	//   ....[27]....
        /*101c*/ 	.word	0x0000acc0
        /*1020*/ 	.word	0x00000062
        /*1024*/ 	.word	0x00000000
        /*1028*/ 	.short	0x0101
        /*102a*/ 	.byte	0x3f
	.zero		1


	//   ....[28]....
        /*102c*/ 	.word	0x0000b490
        /*1030*/ 	.word	0x00000010
        /*1034*/ 	.word	0x00036800
        /*1038*/ 	.short	0x010a
        /*103a*/ 	.byte	0x3f
	.zero		1


	//   ....[29]....
        /*103c*/ 	.word	0x0000b4e0
        /*1040*/ 	.word	0x00000010
        /*1044*/ 	.word	0x00036800
        /*1048*/ 	.short	0x010a
        /*104a*/ 	.byte	0x3f
	.zero		1


	//   ....[30]....
        /*104c*/ 	.word	0x0000cbd0
        /*1050*/ 	.word	0x00000010
        /*1054*/ 	.word	0x00036800
        /*1058*/ 	.short	0x010a
        /*105a*/ 	.byte	0x3f
	.zero		1


	//   ....[31]....
        /*105c*/ 	.word	0x00010180
        /*1060*/ 	.word	0x00000010
        /*1064*/ 	.word	0x00036800
        /*1068*/ 	.short	0x010a
        /*106a*/ 	.byte	0x3f
	.zero		1


	//   ....[32]....
        /*106c*/ 	.word	0x00012d30
        /*1070*/ 	.word	0x00000000
        /*1074*/ 	.word	0x00036830
        /*1078*/ 	.short	0x010a
        /*107a*/ 	.byte	0x3f
	.zero		1


	//   ....[33]....
        /*107c*/ 	.word	0x00012da0
        /*1080*/ 	.word	0x00000000
        /*1084*/ 	.word	0x00036830
        /*1088*/ 	.short	0x010a
        /*108a*/ 	.byte	0x3f
	.zero		1


	//   ....[34]....
        /*108c*/ 	.word	0x00016c30
        /*1090*/ 	.word	0x00000000
        /*1094*/ 	.word	0x00000000
        /*1098*/ 	.short	0x0101
        /*109a*/ 	.byte	0x3f
	.zero		1


	//   ....[35]....
        /*109c*/ 	.word	0x000184b0
        /*10a0*/ 	.word	0x0000000d
        /*10a4*/ 	.word	0x00036830
        /*10a8*/ 	.short	0x010a
        /*10aa*/ 	.byte	0x3f
	.zero		1


	//   ....[36]....
        /*10ac*/ 	.word	0x00018530
        /*10b0*/ 	.word	0x0000000d
        /*10b4*/ 	.word	0x00036830
        /*10b8*/ 	.short	0x010a
        /*10ba*/ 	.byte	0x3f
	.zero		1


	//   ....[37]....
        /*10bc*/ 	.word	0x0001bc30
        /*10c0*/ 	.word	0x0000000b
        /*10c4*/ 	.word	0x00036850
        /*10c8*/ 	.short	0x010a
        /*10ca*/ 	.byte	0x3f
	.zero		1


	//   ....[38]....
        /*10cc*/ 	.word	0x0001bc80
        /*10d0*/ 	.word	0x0000000b
        /*10d4*/ 	.word	0x00036850
        /*10d8*/ 	.short	0x010a
        /*10da*/ 	.byte	0x3f
	.zero		1


	//   ....[39]....
        /*10dc*/ 	.word	0x0001da70
        /*10e0*/ 	.word	0x0000000d
        /*10e4*/ 	.word	0x00000000
        /*10e8*/ 	.short	0x0101
        /*10ea*/ 	.byte	0x3f
	.zero		1


	//   ....[40]....
        /*10ec*/ 	.word	0x0001daa0
        /*10f0*/ 	.word	0x0000000b
        /*10f4*/ 	.word	0x00000000
        /*10f8*/ 	.short	0x0101
        /*10fa*/ 	.byte	0x3f
	.zero		1


	//   ....[41]....
        /*10fc*/ 	.word	0x0001e210
        /*1100*/ 	.word	0x00000004
        /*1104*/ 	.word	0x00036830
        /*1108*/ 	.short	0x010a
        /*110a*/ 	.byte	0x3f
	.zero		1


	//   ....[42]....
        /*110c*/ 	.word	0x0001e290
        /*1110*/ 	.word	0x00000004
        /*1114*/ 	.word	0x00036830
        /*1118*/ 	.short	0x010a
        /*111a*/ 	.byte	0x3f
	.zero		1


	//   ....[43]....
        /*111c*/ 	.word	0x00021970
        /*1120*/ 	.word	0x0000000b
        /*1124*/ 	.word	0x00036850
        /*1128*/ 	.short	0x010a
        /*112a*/ 	.byte	0x3f
	.zero		1


	//   ....[44]....
        /*112c*/ 	.word	0x000219c0
        /*1130*/ 	.word	0x0000000b
        /*1134*/ 	.word	0x00036850
        /*1138*/ 	.short	0x010a
        /*113a*/ 	.byte	0x3f
	.zero		1


	//   ....[45]....
        /*113c*/ 	.word	0x00023070
        /*1140*/ 	.word	0x0000000f
        /*1144*/ 	.word	0x00000000
        /*1148*/ 	.short	0x0101
        /*114a*/ 	.byte	0x3f
	.zero		1


	//   ....[46]....
        /*114c*/ 	.word	0x000230c0
        /*1150*/ 	.word	0x0000000b
        /*1154*/ 	.word	0x00000000
        /*1158*/ 	.short	0x0101
        /*115a*/ 	.byte	0x3f
	.zero		1


	//   ....[47]....
        /*115c*/ 	.word	0x00023c60
        /*1160*/ 	.word	0x00000000
        /*1164*/ 	.word	0x00036850
        /*1168*/ 	.short	0x010a
        /*116a*/ 	.byte	0x3f
	.zero		1


	//   ....[48]....
        /*116c*/ 	.word	0x00023d00
        /*1170*/ 	.word	0x00000000
        /*1174*/ 	.word	0x00036850
        /*1178*/ 	.short	0x010a
        /*117a*/ 	.byte	0x3f
	.zero		1


	//   ....[49]....
        /*117c*/ 	.word	0x000242d0
        /*1180*/ 	.word	0x0000000a
        /*1184*/ 	.word	0x00000000
        /*1188*/ 	.short	0x0101
        /*118a*/ 	.byte	0x3f
	.zero		1


	//   ....[50]....
        /*118c*/ 	.word	0x00025e90
        /*1190*/ 	.word	0x00000000
        /*1194*/ 	.word	0x00000000
        /*1198*/ 	.short	0x0101
        /*119a*/ 	.byte	0x3f
	.zero		1


	//   ....[51]....
        /*119c*/ 	.word	0x00028640
        /*11a0*/ 	.word	0x00000005
        /*11a4*/ 	.word	0x00036820
        /*11a8*/ 	.short	0x010a
        /*11aa*/ 	.byte	0x3f
	.zero		1


	//   ....[52]....
        /*11ac*/ 	.word	0x00028720
        /*11b0*/ 	.word	0x00000006
        /*11b4*/ 	.word	0x000368a0
        /*11b8*/ 	.short	0x010a
        /*11ba*/ 	.byte	0x3f
	.zero		1


	//   ....[53]....
        /*11bc*/ 	.word	0x00028b70
        /*11c0*/ 	.word	0x00000006
        /*11c4*/ 	.word	0x000368c0
        /*11c8*/ 	.short	0x010a
        /*11ca*/ 	.byte	0x3f
	.zero		1


	//   ....[54]....
        /*11cc*/ 	.word	0x00029110
        /*11d0*/ 	.word	0x00000007
        /*11d4*/ 	.word	0x000368a0
        /*11d8*/ 	.short	0x010a
        /*11da*/ 	.byte	0x3f
	.zero		1


	//   ....[55]....
        /*11dc*/ 	.word	0x00029550
        /*11e0*/ 	.word	0x00000007
        /*11e4*/ 	.word	0x000368c0
        /*11e8*/ 	.short	0x010a
        /*11ea*/ 	.byte	0x3f
	.zero		1


	//   ....[56]....
        /*11ec*/ 	.word	0x0002a460
        /*11f0*/ 	.word	0x00000000
        /*11f4*/ 	.word	0x00036840
        /*11f8*/ 	.short	0x010a
        /*11fa*/ 	.byte	0x3f
	.zero		1


	//   ....[57]....
        /*11fc*/ 	.word	0x0002b4b0
        /*1200*/ 	.word	0x00000009
        /*1204*/ 	.word	0x00036800
        /*1208*/ 	.short	0x0107
        /*120a*/ 	.byte	0x3f
	.zero		1


	//   ....[58]....
        /*120c*/ 	.word	0x0002b5c0
        /*1210*/ 	.word	0x00000002
        /*1214*/ 	.word	0x00036800
        /*1218*/ 	.short	0x0101
        /*121a*/ 	.byte	0x3f
	.zero		1


	//   ....[59]....
        /*121c*/ 	.word	0x0002b5e0
        /*1220*/ 	.word	0x00000002
        /*1224*/ 	.word	0x00036820
        /*1228*/ 	.short	0x010a
        /*122a*/ 	.byte	0x3f
	.zero		1


	//   ....[60]....
        /*122c*/ 	.word	0x0002b940
        /*1230*/ 	.word	0x00000003
        /*1234*/ 	.word	0x00036840
        /*1238*/ 	.short	0x010a
        /*123a*/ 	.byte	0x3f
	.zero		1


	//   ....[61]....
        /*123c*/ 	.word	0x0002be00
        /*1240*/ 	.word	0x00000003
        /*1244*/ 	.word	0x00000060
        /*1248*/ 	.short	0x010a
        /*124a*/ 	.byte	0x3f
	.zero		1


	//   ....[62]....
        /*124c*/ 	.word	0x0002c5e0
        /*1250*/ 	.word	0x00000003
        /*1254*/ 	.word	0x00036840
        /*1258*/ 	.short	0x010a
        /*125a*/ 	.byte	0x3f
	.zero		1


	//   ....[63]....
        /*125c*/ 	.word	0x0002caa0
        /*1260*/ 	.word	0x00000002
        /*1264*/ 	.word	0x00000060
        /*1268*/ 	.short	0x010a
        /*126a*/ 	.byte	0x3f
	.zero		1


	//   ....[64]....
        /*126c*/ 	.word	0x0002d1c0
        /*1270*/ 	.word	0x00000002
        /*1274*/ 	.word	0x00036840
        /*1278*/ 	.short	0x010a
        /*127a*/ 	.byte	0x3f
	.zero		1


	//   ....[65]....
        /*127c*/ 	.word	0x0002d680
        /*1280*/ 	.word	0x00000002
        /*1284*/ 	.word	0x00000060
        /*1288*/ 	.short	0x010a
        /*128a*/ 	.byte	0x3f
	.zero		1


	//   ....[66]....
        /*128c*/ 	.word	0x0002dd30
        /*1290*/ 	.word	0x00000000
        /*1294*/ 	.word	0x00036860
        /*1298*/ 	.short	0x010a
        /*129a*/ 	.byte	0x3f
	.zero		1


	//   ....[67]....
        /*129c*/ 	.word	0x0002ef50
        /*12a0*/ 	.word	0x00000000
        /*12a4*/ 	.word	0x00036820
        /*12a8*/ 	.short	0x010a
        /*12aa*/ 	.byte	0x3f
	.zero		1


	//   ....[68]....
        /*12ac*/ 	.word	0x0002f120
        /*12b0*/ 	.word	0x00000006
        /*12b4*/ 	.word	0x00000000
        /*12b8*/ 	.short	0x010a
        /*12ba*/ 	.byte	0x3f
	.zero		1


	//   ....[69]....
        /*12bc*/ 	.word	0x0002f190
        /*12c0*/ 	.word	0x00000007
        /*12c4*/ 	.word	0x00000000
        /*12c8*/ 	.short	0x010a
        /*12ca*/ 	.byte	0x3f
	.zero		1


	//   ....[70]....
        /*12cc*/ 	.word	0x0002f200
        /*12d0*/ 	.word	0x00000004
        /*12d4*/ 	.word	0x00000000
        /*12d8*/ 	.short	0x010a
        /*12da*/ 	.byte	0x3f
	.zero		1


	//   ....[71]....
        /*12dc*/ 	.word	0x0002f230
        /*12e0*/ 	.word	0x00000003
        /*12e4*/ 	.word	0x00000000
        /*12e8*/ 	.short	0x010a
        /*12ea*/ 	.byte	0x3f
	.zero		1


	//   ....[72]....
        /*12ec*/ 	.word	0x0002f290
        /*12f0*/ 	.word	0x00000062
        /*12f4*/ 	.word	0x00036890
        /*12f8*/ 	.short	0x010a
        /*12fa*/ 	.byte	0x3f
	.zero		1


	//   ....[73]....
        /*12fc*/ 	.word	0x0002f2e0
        /*1300*/ 	.word	0x00000062
        /*1304*/ 	.word	0x00036890
        /*1308*/ 	.short	0x010a
        /*130a*/ 	.byte	0x3f
	.zero		1


	//   ....[74]....
        /*130c*/ 	.word	0x0002f330
        /*1310*/ 	.word	0x00000062
        /*1314*/ 	.word	0x00036890
        /*1318*/ 	.short	0x010a
        /*131a*/ 	.byte	0x3f
	.zero		1


	//   ....[75]....
        /*131c*/ 	.word	0x0002f380
        /*1320*/ 	.word	0x00000062
        /*1324*/ 	.word	0x000368b0
        /*1328*/ 	.short	0x010a
        /*132a*/ 	.byte	0x3f
	.zero		1


	//   ....[76]....
        /*132c*/ 	.word	0x0002f760
        /*1330*/ 	.word	0x00000010
        /*1334*/ 	.word	0x00036800
        /*1338*/ 	.short	0x010a
        /*133a*/ 	.byte	0x3f
	.zero		1


	//   ....[77]....
        /*133c*/ 	.word	0x0002fb70
        /*1340*/ 	.word	0x00000010
        /*1344*/ 	.word	0x00036800
        /*1348*/ 	.short	0x010a
        /*134a*/ 	.byte	0x3f
	.zero		1


	//   ....[78]....
        /*134c*/ 	.word	0x0002fbc0
        /*1350*/ 	.word	0x00000000
        /*1354*/ 	.word	0x00036830
        /*1358*/ 	.short	0x010a
        /*135a*/ 	.byte	0x3f
	.zero		1


	//   ....[79]....
        /*135c*/ 	.word	0x0002fc10
        /*1360*/ 	.word	0x0000000d
        /*1364*/ 	.word	0x00036830
        /*1368*/ 	.short	0x010a
        /*136a*/ 	.byte	0x3f
	.zero		1


	//   ....[80]....
        /*136c*/ 	.word	0x0002fc60
        /*1370*/ 	.word	0x0000000b
        /*1374*/ 	.word	0x00036850
        /*1378*/ 	.short	0x010a
        /*137a*/ 	.byte	0x3f
	.zero		1


	//   ....[81]....
        /*137c*/ 	.word	0x0002fcb0
        /*1380*/ 	.word	0x00000004
        /*1384*/ 	.word	0x00036830
        /*1388*/ 	.short	0x010a
        /*138a*/ 	.byte	0x3f
	.zero		1


	//   ....[82]....
        /*138c*/ 	.word	0x0002fd00
        /*1390*/ 	.word	0x0000000b
        /*1394*/ 	.word	0x00036850
        /*1398*/ 	.short	0x010a
        /*139a*/ 	.byte	0x3f
	.zero		1


	//   ....[83]....
        /*139c*/ 	.word	0x0002fd50
        /*13a0*/ 	.word	0x00000000
        /*13a4*/ 	.word	0x00036850
        /*13a8*/ 	.short	0x010a
        /*13aa*/ 	.byte	0x3f
	.zero		1


	//   ....[84]....
        /*13ac*/ 	.word	0x0002ff00
        /*13b0*/ 	.word	0x00000004
        /*13b4*/ 	.word	0x00036820
        /*13b8*/ 	.short	0x010a
        /*13ba*/ 	.byte	0x3f
	.zero		1


	//   ....[85]....
        /*13bc*/ 	.word	0x0002ff50
        /*13c0*/ 	.word	0x00000006
        /*13c4*/ 	.word	0x000368a0
        /*13c8*/ 	.short	0x010a
        /*13ca*/ 	.byte	0x3f
	.zero		1


	//   ....[86]....
        /*13cc*/ 	.word	0x0002ffa0
        /*13d0*/ 	.word	0x00000006
        /*13d4*/ 	.word	0x000368c0
        /*13d8*/ 	.short	0x010a
        /*13da*/ 	.byte	0x3f
	.zero		1


	//   ....[87]....
        /*13dc*/ 	.word	0x0002fff0
        /*13e0*/ 	.word	0x00000007
        /*13e4*/ 	.word	0x000368a0
        /*13e8*/ 	.short	0x010a
        /*13ea*/ 	.byte	0x3f
	.zero		1


	//   ....[88]....
        /*13ec*/ 	.word	0x00030040
        /*13f0*/ 	.word	0x00000007
        /*13f4*/ 	.word	0x000368c0
        /*13f8*/ 	.short	0x010a
        /*13fa*/ 	.byte	0x3f
	.zero		1


	//   ....[89]....
        /*13fc*/ 	.word	0x000301e0
        /*1400*/ 	.word	0x00000000
        /*1404*/ 	.word	0x00036840
        /*1408*/ 	.short	0x010a
        /*140a*/ 	.byte	0x3f
	.zero		1


	//   ....[90]....
        /*140c*/ 	.word	0x00030dd0
        /*1410*/ 	.word	0x00000002
        /*1414*/ 	.word	0x00036820
        /*1418*/ 	.short	0x010a
        /*141a*/ 	.byte	0x3f
	.zero		1


	//   ....[91]....
        /*141c*/ 	.word	0x00030e20
        /*1420*/ 	.word	0x00000003
        /*1424*/ 	.word	0x00036840
        /*1428*/ 	.short	0x010a
        /*142a*/ 	.byte	0x3f
	.zero		1


	//   ....[92]....
        /*142c*/ 	.word	0x00030e70
        /*1430*/ 	.word	0x00000003
        /*1434*/ 	.word	0x00000060
        /*1438*/ 	.short	0x010a
        /*143a*/ 	.byte	0x3f
	.zero		1


	//   ....[93]....
        /*143c*/ 	.word	0x00030ec0
        /*1440*/ 	.word	0x00000003
        /*1444*/ 	.word	0x00036840
        /*1448*/ 	.short	0x010a
        /*144a*/ 	.byte	0x3f
	.zero		1


	//   ....[94]....
        /*144c*/ 	.word	0x00030f10
        /*1450*/ 	.word	0x00000002
        /*1454*/ 	.word	0x00000060
        /*1458*/ 	.short	0x010a
        /*145a*/ 	.byte	0x3f
	.zero		1


	//   ....[95]....
        /*145c*/ 	.word	0x00030f60
        /*1460*/ 	.word	0x00000002
        /*1464*/ 	.word	0x00036840
        /*1468*/ 	.short	0x010a
        /*146a*/ 	.byte	0x3f
	.zero		1


	//   ....[96]....
        /*146c*/ 	.word	0x00030fb0
        /*1470*/ 	.word	0x00000002
        /*1474*/ 	.word	0x00000060
        /*1478*/ 	.short	0x010a
        /*147a*/ 	.byte	0x3f
	.zero		1


	//   ....[97]....
        /*147c*/ 	.word	0x00031000
        /*1480*/ 	.word	0x00000000
        /*1484*/ 	.word	0x00036860
        /*1488*/ 	.short	0x010a
        /*148a*/ 	.byte	0x3f
	.zero		1


	//   ....[98]....
        /*148c*/ 	.word	0x00031a60
        /*1490*/ 	.word	0x00000000
        /*1494*/ 	.word	0x00036820
        /*1498*/ 	.short	0x010a
        /*149a*/ 	.byte	0x3f
	.zero		1


	//   ....[99]....
        /*149c*/ 	.word	0x00031c00
        /*14a0*/ 	.word	0x00000006
        /*14a4*/ 	.word	0x00000000
        /*14a8*/ 	.short	0x010a
        /*14aa*/ 	.byte	0x3f
	.zero		1


	//   ....[100]....
        /*14ac*/ 	.word	0x00031c50
        /*14b0*/ 	.word	0x00000007
        /*14b4*/ 	.word	0x00000000
        /*14b8*/ 	.short	0x010a
        /*14ba*/ 	.byte	0x3f
	.zero		1


	//   ....[101]....
        /*14bc*/ 	.word	0x00031ca0
        /*14c0*/ 	.word	0x00000004
        /*14c4*/ 	.word	0x00000000
        /*14c8*/ 	.short	0x010a
        /*14ca*/ 	.byte	0x3f
	.zero		1


	//----- nvinfo : EIATTR_NUM_MBARRIERS
	.align		4
.L_365:
        /*14cc*/ 	.byte	0x03, 0x38
        /*14ce*/ 	.short	0x0016


	//----- nvinfo : EIATTR_EXIT_INSTR_OFFSETS
	.align		4
        /*14d0*/ 	.byte	0x04, 0x1c
        /*14d2*/ 	.short	(.L_367 - .L_366)


	//   ....[0]....
.L_366:
        /*14d4*/ 	.word	0x0002f280


	//----- nvinfo : EIATTR_MAX_THREADS
	.align		4
.L_367:
        /*14d8*/ 	.byte	0x04, 0x05
        /*14da*/ 	.short	(.L_369 - .L_368)
.L_368:
        /*14dc*/ 	.word	0x00000180
        /*14e0*/ 	.word	0x00000001
        /*14e4*/ 	.word	0x00000001


	//----- nvinfo : EIATTR_CRS_STACK_SIZE
	.align		4
.L_369:
        /*14e8*/ 	.byte	0x04, 0x1e
        /*14ea*/ 	.short	(.L_371 - .L_370)
.L_370:
        /*14ec*/ 	.word	0x00000000


	//----- nvinfo : EIATTR_CBANK_PARAM_SIZE
	.align		4
.L_371:
        /*14f0*/ 	.byte	0x03, 0x19
        /*14f2*/ 	.short	0x0af0


	//----- nvinfo : EIATTR_PARAM_CBANK
	.align		4
        /*14f4*/ 	.byte	0x04, 0x0a
        /*14f6*/ 	.short	(.L_373 - .L_372)
	.align		4
.L_372:
        /*14f8*/ 	.word	index@(.nv.constant0._ZN7cutlass13device_kernelIN5flash11enable_sm90INS1_16FlashAttnFwdSm90INS1_25CollectiveMainloopFwdSm90ILi2EN4cute5tupleIJNS5_1CILi1EEES8_S8_EEENS6_IJNS7_ILi128EEENS7_ILi112EEENS7_ILi192EEEEEELi192ENS_10bfloat16_tEfNS_4arch4Sm90ELb1ELb0ELb1ELb1ELb0ELb1ELb0ELb1ELb1ELb1ELb0ELb0EEENS1_21CollectiveEpilogueFwdINS6_IJSA_SC_SB_EEES9_SE_SG_Li256ELb1ELb1ELb0ELb0EEENS1_36VarlenDynamicPersistentTileSchedulerILi128ELi112ELi256ELi128ELb0ELb1ELb1ELb1ELb1ELb1EEEEEEEEEvNT_6ParamsE)
        /*14fc*/ 	.short	0x0210
        /*14fe*/ 	.short	0x0af0


	//----- nvinfo : EIATTR_SW_WAR
	.align		4
.L_373:
        /*1500*/ 	.byte	0x04, 0x36
        /*1502*/ 	.short	(.L_375 - .L_374)
.L_374:
        /*1504*/ 	.word	0x00000008
.L_375:


//--------------------- .nv.callgraph             --------------------------
	.section	.nv.callgraph,"",@"SHT_CUDA_CALLGRAPH"
	.align	4
	.sectionentsize	8
	.align		4
        /*0000*/ 	.word	0x00000000
	.align		4
        /*0004*/ 	.word	0xffffffff
	.align		4
        /*0008*/ 	.word	index@(_ZN7cutlass13device_kernelIN5flash11enable_sm90INS1_16FlashAttnFwdSm90INS1_25CollectiveMainloopFwdSm90ILi2EN4cute5tupleIJNS5_1CILi1EEES8_S8_EEENS6_IJNS7_ILi128EEENS7_ILi112EEENS7_ILi192EEEEEELi192ENS_10bfloat16_tEfNS_4arch4Sm90ELb0ELb0ELb1ELb0ELb0ELb0ELb0ELb1ELb1ELb1ELb0ELb0EEENS1_21CollectiveEpilogueFwdINS6_IJSA_SC_SB_EEES9_SE_SG_Li256ELb0ELb1ELb0ELb0EEENS1_29StaticPersistentTileSchedulerILb0EEEEEEEEEvNT_6ParamsE)
	.align		4
        /*000c*/ 	.word	index@(__assertfail)
	.align		4
        /*0010*/ 	.word	index@(_ZN7cutlass13device_kernelIN5flash11enable_sm90INS1_16FlashAttnFwdSm90INS1_25CollectiveMainloopFwdSm90ILi2EN4cute5tupleIJNS5_1CILi2EEENS7_ILi1EEES9_EEENS6_IJNS7_ILi128EEENS7_ILi112EEENS7_ILi192EEEEEELi192ENS_10bfloat16_tEfNS_4arch4Sm90ELb0ELb0ELb1ELb0ELb0ELb0ELb0ELb1ELb1ELb1ELb0ELb0EEENS1_21CollectiveEpilogueFwdINS6_IJSB_SD_SC_EEESA_SF_SH_Li256ELb0ELb1ELb0ELb0EEENS1_29StaticPersistentTileSchedulerILb0EEEEEEEEEvNT_6ParamsE)
	.align		4
        /*0014*/ 	.word	index@(__assertfail)
	.align		4
        /*0018*/ 	.word	index@(_ZN7cutlass13device_kernelIN5flash11enable_sm90INS1_16FlashAttnFwdSm90INS1_25CollectiveMainloopFwdSm90ILi2EN4cute5tupleIJNS5_1CILi1EEES8_S8_EEENS6_IJNS7_ILi128EEENS7_ILi112EEENS7_ILi192EEEEEELi192ENS_10bfloat16_tEfNS_4arch4Sm90ELb0ELb0ELb1ELb1ELb0ELb0ELb0ELb1ELb1ELb1ELb0ELb0EEENS1_21CollectiveEpilogueFwdINS6_IJSA_SC_SB_EEES9_SE_SG_Li256ELb1ELb1ELb0ELb0EEENS1_36VarlenDynamicPersistentTileSchedulerILi128ELi112ELi256ELi128ELb0ELb1ELb1ELb0ELb1ELb1EEEEEEEEEvNT_6ParamsE)
	.align		4
        /*001c*/ 	.word	index@(__assertfail)
	.align		4
        /*0020*/ 	.word	index@(_ZN7cutlass13device_kernelIN5flash11enable_sm90INS1_16FlashAttnFwdSm90INS1_25CollectiveMainloopFwdSm90ILi2EN4cute5tupleIJNS5_1CILi1EEES8_S8_EEENS6_IJNS7_ILi128EEENS7_ILi112EEENS7_ILi192EEEEEELi192ENS_10bfloat16_tEfNS_4arch4Sm90ELb0ELb0ELb1ELb1ELb0ELb1ELb0ELb1ELb1ELb1ELb0ELb0EEENS1_21CollectiveEpilogueFwdINS6_IJSA_SC_SB_EEES9_SE_SG_Li256ELb1ELb1ELb0ELb0EEENS1_36VarlenDynamicPersistentTileSchedulerILi128ELi112ELi256ELi128ELb0ELb1ELb1ELb0ELb1ELb1EEEEEEEEEvNT_6ParamsE)
	.align		4
        /*0024*/ 	.word	index@(__assertfail)
	.align		4
        /*0028*/ 	.word	index@(_ZN7cutlass13device_kernelIN5flash11enable_sm90INS1_16FlashAttnFwdSm90INS1_25CollectiveMainloopFwdSm90ILi2EN4cute5tupleIJNS5_1CILi1EEES8_S8_EEENS6_IJNS7_ILi128EEENS7_ILi96EEENS7_ILi192EEEEEELi192ENS_10bfloat16_tEfNS_4arch4Sm90ELb0ELb1ELb1ELb0ELb0ELb0ELb0ELb1ELb1ELb1ELb0ELb0EEENS1_21CollectiveEpilogueFwdINS6_IJSA_SC_SB_EEES9_SE_SG_Li256ELb0ELb1ELb0ELb0EEENS1_30DynamicPersistentTileSchedulerILi256ELi128ELb0ELb1ELb1EEEEEEEEEvNT_6ParamsE)
	.align		4
        /*002c*/ 	.word	index@(__assertfail)
	.align		4
        /*0030*/ 	.word	index@(_ZN7cutlass13device_kernelIN5flash11enable_sm90INS1_16FlashAttnFwdSm90INS1_25CollectiveMainloopFwdSm90ILi2EN4cute5tupleIJNS5_1CILi1EEES8_S8_EEENS6_IJNS7_ILi128EEENS7_ILi96EEENS7_ILi192EEEEEELi192ENS_10bfloat16_tEfNS_4arch4Sm90ELb0ELb1ELb1ELb1ELb0ELb0ELb0ELb1ELb1ELb1ELb0ELb0EEENS1_21CollectiveEpilogueFwdINS6_IJSA_SC_SB_EEES9_SE_SG_Li256ELb1ELb1ELb0ELb0EEENS1_36VarlenDynamicPersistentTileSchedulerILi128ELi96ELi256ELi128ELb0ELb1ELb1ELb1ELb0ELb1EEEEEEEEEvNT_6ParamsE)
	.align		4
        /*0034*/ 	.word	index@(__assertfail)
	.align		4
        /*0038*/ 	.word	index@(_ZN7cutlass13device_kernelIN5flash11enable_sm90INS1_16FlashAttnFwdSm90INS1_25CollectiveMainloopFwdSm90ILi2EN4cute5tupleIJNS5_1CILi1EEES8_S8_EEENS6_IJNS7_ILi128EEENS7_ILi96EEENS7_ILi192EEEEEELi192ENS_10bfloat16_tEfNS_4arch4Sm90ELb0ELb1ELb1ELb1ELb0ELb1ELb0ELb1ELb1ELb1ELb0ELb0EEENS1_21CollectiveEpilogueFwdINS6_IJSA_SC_SB_EEES9_SE_SG_Li256ELb1ELb1ELb0ELb0EEENS1_36VarlenDynamicPersistentTileSchedulerILi128ELi96ELi256ELi128ELb0ELb1ELb1ELb1ELb0ELb1EEEEEEEEEvNT_6ParamsE)
	.align		4
        /*003c*/ 	.word	index@(__assertfail)
	.align		4
        /*0040*/ 	.word	index@(_ZN7cutlass13device_kernelIN5flash11enable_sm90INS1_16FlashAttnFwdSm90INS1_25CollectiveMainloopFwdSm90ILi2EN4cute5tupleIJNS5_1CILi1EEES8_S8_EEENS6_IJNS7_ILi128EEENS7_ILi112EEENS7_ILi192EEEEEELi192ENS_10bfloat16_tEfNS_4arch4Sm90ELb1ELb0ELb1ELb0ELb0ELb0ELb0ELb1ELb1ELb1ELb0ELb0EEENS1_21CollectiveEpilogueFwdINS6_IJSA_SC_SB_EEES9_SE_SG_Li256ELb0ELb1ELb0ELb0EEENS1_30DynamicPersistentTileSchedulerILi256ELi128ELb0ELb1ELb1EEEEEEEEEvNT_6ParamsE)
	.align		4
        /*0044*/ 	.word	index@(__assertfail)
	.align		4
        /*0048*/ 	.word	index@(_ZN7cutlass13device_kernelIN5flash11enable_sm90INS1_16FlashAttnFwdSm90INS1_25CollectiveMainloopFwdSm90ILi2EN4cute5tupleIJNS5_1CILi1EEES8_S8_EEENS6_IJNS7_ILi128EEENS7_ILi112EEENS7_ILi192EEEEEELi192ENS_10bfloat16_tEfNS_4arch4Sm90ELb1ELb0ELb1ELb1ELb0ELb0ELb0ELb1ELb1ELb1ELb0ELb0EEENS1_21CollectiveEpilogueFwdINS6_IJSA_SC_SB_EEES9_SE_SG_Li256ELb1ELb1ELb0ELb0EEENS1_36VarlenDynamicPersistentTileSchedulerILi128ELi112ELi256ELi128ELb0ELb1ELb1ELb1ELb1ELb1EEEEEEEEEvNT_6ParamsE)
	.align		4
        /*004c*/ 	.word	index@(__assertfail)
	.align		4
        /*0050*/ 	.word	index@(_ZN7cutlass13device_kernelIN5flash11enable_sm90INS1_16FlashAttnFwdSm90INS1_25CollectiveMainloopFwdSm90ILi2EN4cute5tupleIJNS5_1CILi1EEES8_S8_EEENS6_IJNS7_ILi128EEENS7_ILi112EEENS7_ILi192EEEEEELi192ENS_10bfloat16_tEfNS_4arch4Sm90ELb1ELb0ELb1ELb1ELb0ELb1ELb0ELb1ELb1ELb1ELb0ELb0EEENS1_21CollectiveEpilogueFwdINS6_IJSA_SC_SB_EEES9_SE_SG_Li256ELb1ELb1ELb0ELb0EEENS1_36VarlenDynamicPersistentTileSchedulerILi128ELi112ELi256ELi128ELb0ELb1ELb1ELb1ELb1ELb1EEEEEEEEEvNT_6ParamsE)
	.align		4
        /*0054*/ 	.word	index@(__assertfail)
	.align		4
        /*0058*/ 	.word	0x00000000
	.align		4
        /*005c*/ 	.word	0xfffffffe
	.align		4
        /*0060*/ 	.word	0x00000000
	.align		4
        /*0064*/ 	.word	0xfffffffd
	.align		4
        /*0068*/ 	.word	0x00000000
	.align		4
        /*006c*/ 	.word	0xfffffffc


//--------------------- .nv.constant4             --------------------------
	.section	.nv.constant4,"a",@progbits
	.align	8
	.align		8
.nv.constant4:
        /*0000*/ 	.dword	__assertfail
	.align		8
        /*0008*/ 	.dword	__unnamed_1
	.align		8
        /*0010*/ 	.dword	__unnamed_2
	.align		8
        /*0018*/ 	.dword	__unnamed_3
	.align		8
        /*0020*/ 	.dword	__unnamed_4
	.align		8
        /*0028*/ 	.dword	__unnamed_5
	.align		8
        /*0030*/ 	.dword	__unnamed_6
	.align		8
        /*0038*/ 	.dword	__unnamed_7
	.align		8
        /*0040*/ 	.dword	__unnamed_8
	.align		8
        /*0048*/ 	.dword	__unnamed_9
	.align		8
        /*0050*/ 	.dword	_ZN82_INTERNAL_aa617ece_46_flash_fwd_hdim192_bf16_softcap_packgqa_sm90_cu_348dd9ca_30994cuda3std3__45__cpo5beginE
	.align		8
        /*0058*/ 	.dword	_ZN82_INTERNAL_aa617ece_46_flash_fwd_hdim192_bf16_softcap_packgqa_sm90_cu_348dd9ca_30994cuda3std3__45__cpo3endE
	.align		8
        /*0060*/ 	.dword	_ZN82_INTERNAL_aa617ece_46_flash_fwd_hdim192_bf16_softcap_packgqa_sm90_cu_348dd9ca_30994cuda3std3__45__cpo6cbeginE
	.align		8
        /*0068*/ 	.dword	_ZN82_INTERNAL_aa617ece_46_flash_fwd_hdim192_bf16_softcap_packgqa_sm90_cu_348dd9ca_30994cuda3std3__45__cpo4cendE
	.align		8
        /*0070*/ 	.dword	_ZN82_INTERNAL_aa617ece_46_flash_fwd_hdim192_bf16_softcap_packgqa_sm90_cu_348dd9ca_30994cuda3std3__484_GLOBAL__N__aa617ece_46_flash_fwd_hdim192_bf16_softcap_packgqa_sm90_cu_348dd9ca_30996ignoreE
	.align		8
        /*0078*/ 	.dword	_ZN82_INTERNAL_aa617ece_46_flash_fwd_hdim192_bf16_softcap_packgqa_sm90_cu_348dd9ca_30994cuda3std3__419piecewise_constructE
	.align		8
        /*0080*/ 	.dword	_ZN82_INTERNAL_aa617ece_46_flash_fwd_hdim192_bf16_softcap_packgqa_sm90_cu_348dd9ca_30994cuda3std3__48in_placeE
	.align		8
        /*0088*/ 	.dword	_ZN82_INTERNAL_aa617ece_46_flash_fwd_hdim192_bf16_softcap_packgqa_sm90_cu_348dd9ca_30994cuda3std6ranges3__45__cpo4swapE
	.align		8
        /*0090*/ 	.dword	_ZN82_INTERNAL_aa617ece_46_flash_fwd_hdim192_bf16_softcap_packgqa_sm90_cu_348dd9ca_30994cuda3std6ranges3__45__cpo9iter_moveE
	.align		8
        /*0098*/ 	.dword	_ZN82_INTERNAL_aa617ece_46_flash_fwd_hdim192_bf16_softcap_packgqa_sm90_cu_348dd9ca_30994cute7productE
	.align		8
        /*00a0*/ 	.dword	_ZN82_INTERNAL_aa617ece_46_flash_fwd_hdim192_bf16_softcap_packgqa_sm90_cu_348dd9ca_30994cute1_E
	.align		8
        /*00a8*/ 	.dword	$str$23
	.align		8
        /*00b0*/ 	.dword	$str$24


//--------------------- .text._ZN7cutlass13device_kernelIN5flash11enable_sm90INS1_16FlashAttnFwdSm90INS1_25CollectiveMainloopFwdSm90ILi2EN4cute5tupleIJNS5_1CILi1EEES8_S8_EEENS6_IJNS7_ILi128EEENS7_ILi112EEENS7_ILi192EEEEEELi192ENS_10bfloat16_tEfNS_4arch4Sm90ELb0ELb0ELb1ELb0ELb0ELb0ELb0ELb1ELb1ELb1ELb0ELb0EEENS1_21CollectiveEpilogueFwdINS6_IJSA_SC_SB_EEES9_SE_SG_Li256ELb0ELb1ELb0ELb0EEENS1_29StaticPersistentTileSchedulerILb0EEEEEEEEEvNT_6ParamsE --------------------------
	.section	.text._ZN7cutlass13device_kernelIN5flash11enable_sm90INS1_16FlashAttnFwdSm90INS1_25CollectiveMainloopFwdSm90ILi2EN4cute5tupleIJNS5_1CILi1EEES8_S8_EEENS6_IJNS7_ILi128EEENS7_ILi112EEENS7_ILi192EEEEEELi192ENS_10bfloat16_tEfNS_4arch4Sm90ELb0ELb0ELb1ELb0ELb0ELb0ELb0ELb1ELb1ELb1ELb0ELb0EEENS1_21CollectiveEpilogueFwdINS6_IJSA_SC_SB_EEES9_SE_SG_Li256ELb0ELb1ELb0ELb0EEENS1_29StaticPersistentTileSchedulerILb0EEEEEEEEEvNT_6ParamsE,"ax",@progbits
	.align	128
.text._ZN7cutlass13device_kernelIN5flash11enable_sm90INS1_16FlashAttnFwdSm90INS1_25CollectiveMainloopFwdSm90ILi2EN4cute5tupleIJNS5_1CILi1EEES8_S8_EEENS6_IJNS7_ILi128EEENS7_ILi112EEENS7_ILi192EEEEEELi192ENS_10bfloat16_tEfNS_4arch4Sm90ELb0ELb0ELb1ELb0ELb0ELb0ELb0ELb1ELb1ELb1ELb0ELb0EEENS1_21CollectiveEpilogueFwdINS6_IJSA_SC_SB_EEES9_SE_SG_Li256ELb0ELb1ELb0ELb0EEENS1_29StaticPersistentTileSchedulerILb0EEEEEEEEEvNT_6ParamsE:
        .type           _ZN7cutlass13device_kernelIN5flash11enable_sm90INS1_16FlashAttnFwdSm90INS1_25CollectiveMainloopFwdSm90ILi2EN4cute5tupleIJNS5_1CILi1EEES8_S8_EEENS6_IJNS7_ILi128EEENS7_ILi112EEENS7_ILi192EEEEEELi192ENS_10bfloat16_tEfNS_4arch4Sm90ELb0ELb0ELb1ELb0ELb0ELb0ELb0ELb1ELb1ELb1ELb0ELb0EEENS1_21CollectiveEpilogueFwdINS6_IJSA_SC_SB_EEES9_SE_SG_Li256ELb0ELb1ELb0ELb0EEENS1_29StaticPersistentTileSchedulerILb0EEEEEEEEEvNT_6ParamsE,@function
        .size           _ZN7cutlass13device_kernelIN5flash11enable_sm90INS1_16FlashAttnFwdSm90INS1_25CollectiveMainloopFwdSm90ILi2EN4cute5tupleIJNS5_1CILi1EEES8_S8_EEENS6_IJNS7_ILi128EEENS7_ILi112EEENS7_ILi192EEEEEELi192ENS_10bfloat16_tEfNS_4arch4Sm90ELb0ELb0ELb1ELb0ELb0ELb0ELb0ELb1ELb1ELb1ELb0ELb0EEENS1_21CollectiveEpilogueFwdINS6_IJSA_SC_SB_EEES9_SE_SG_Li256ELb0ELb1ELb0ELb0EEENS1_29StaticPersistentTileSchedulerILb0EEEEEEEEEvNT_6ParamsE,(.L_x_3235 - _ZN7cutlass13device_kernelIN5flash11enable_sm90INS1_16FlashAttnFwdSm90INS1_25CollectiveMainloopFwdSm90ILi2EN4cute5tupleIJNS5_1CILi1EEES8_S8_EEENS6_IJNS7_ILi128EEENS7_ILi112EEENS7_ILi192EEEEEELi192ENS_10bfloat16_tEfNS_4arch4Sm90ELb0ELb0ELb1ELb0ELb0ELb0ELb0ELb1ELb1ELb1ELb0ELb0EEENS1_21CollectiveEpilogueFwdINS6_IJSA_SC_SB_EEES9_SE_SG_Li256ELb0ELb1ELb0ELb0EEENS1_29StaticPersistentTileSchedulerILb0EEEEEEEEEvNT_6ParamsE)
        .other          _ZN7cutlass13device_kernelIN5flash11enable_sm90INS1_16FlashAttnFwdSm90INS1_25CollectiveMainloopFwdSm90ILi2EN4cute5tupleIJNS5_1CILi1EEES8_S8_EEENS6_IJNS7_ILi128EEENS7_ILi112EEENS7_ILi192EEEEEELi192ENS_10bfloat16_tEfNS_4arch4Sm90ELb0ELb0ELb1ELb0ELb0ELb0ELb0ELb1ELb1ELb1ELb0ELb0EEENS1_21CollectiveEpilogueFwdINS6_IJSA_SC_SB_EEES9_SE_SG_Li256ELb0ELb1ELb0ELb0EEENS1_29StaticPersistentTileSchedulerILb0EEEEEEEEEvNT_6ParamsE,@"STO_CUDA_ENTRY STV_DEFAULT"
_ZN7cutlass13device_kernelIN5flash11enable_sm90INS1_16FlashAttnFwdSm90INS1_25CollectiveMainloopFwdSm90ILi2EN4cute5tupleIJNS5_1CILi1EEES8_S8_EEENS6_IJNS7_ILi128EEENS7_ILi112EEENS7_ILi192EEEEEELi192ENS_10bfloat16_tEfNS_4arch4Sm90ELb0ELb0ELb1ELb0ELb0ELb0ELb0ELb1ELb1ELb1ELb0ELb0EEENS1_21CollectiveEpilogueFwdINS6_IJSA_SC_SB_EEES9_SE_SG_Li256ELb0ELb1ELb0ELb0EEENS1_29StaticPersistentTileSchedulerILb0EEEEEEEEEvNT_6ParamsE:
[----:B------:R-:W0:Y:S02]  /*0000*/  LDC R1, c[0x0][0x28] ;  /* 0x00000a00ff017b82 */ /* 0x000e240000000800 */
[----:B0-----:R-:W-:Y:S01]  /*0010*/  VIADD R1, R1, 0xffffffc8 ;  /* 0xffffffc801017836 */ /* 0x001fe20000000000 */
[----:B------:R-:W0:Y:S01]  /*0020*/  S2R R0, SR_TID.X ;  /* 0x0000000000007919 */ /* 0x000e220000002100 */
[----:B------:R-:W-:Y:S01]  /*0030*/  ELECT P0, URZ, PT ;  /* 0x00000000003f782f */ /* 0x000fe20003800000 */
[----:B------:R-:W-:Y:S01]  /*0040*/  BSSY B0, `(.L_x_0) ;  /* 0x000000d000007945 */ /* 0x000fe20003800000 */
[----:B0-----:R-:W-:-:S05]  /*0050*/  SHF.R.U32.HI R2, RZ, 0x5, R0 ;  /* 0x00000005ff027819 */ /* 0x001fca0000011600 */
[----:B------:R-:W0:Y:S02]  /*0060*/  SHFL.IDX PT, R3, R2, RZ, 0x1f ;  /* 0x00001fff02037589 */ /* 0x000e2400000e0000 */
[----:B0-----:R-:W-:-:S13]  /*0070*/  ISETP.EQ.AND P0, PT, R3, RZ, P0 ;  /* 0x000000ff0300720c */ /* 0x001fda0000702270 */
[----:B------:R-:W-:Y:S05]  /*0080*/  @!P0 BRA `(.L_x_1) ;  /* 0x0000000000208947 */ /* 0x000fea0003800000 */
[----:B------:R-:W-:Y:S02]  /*0090*/  ULDC.64 UR4, c[0x0][0x198] ;  /* 0x0000660000047ab9 */ /* 0x000fe40000000a00 */
[----:B------:R-:W-:Y:S02]  /*00a0*/  UIADD3 UR6, UP0, UR4, 0x370, URZ ;  /* 0x0000037004067890 */ /* 0x000fe4000ff1e03f */
[----:B------:R-:W-:Y:S02]  /*00b0*/  UIADD3 UR4, UP1, UR4, 0x470, URZ ;  /* 0x0000047004047890 */ /* 0x000fe4000ff3e03f */
[----:B------:R-:W-:Y:S02]  /*00c0*/  UIADD3.X UR7, URZ, UR5, URZ, UP0, !UPT ;  /* 0x000000053f077290 */ /* 0x000fe400087fe43f */
[----:B------:R-:W-:-:S07]  /*00d0*/  UIADD3.X UR5, URZ, UR5, URZ, UP1, !UPT ;  /* 0x000000053f057290 */ /* 0x000fce0008ffe43f */
[----:B------:R0:W-:Y:S02]  /*00e0*/  UTMACCTL.PF [UR6] ;  /* 0x00000000060079b9 */ /* 0x0001e40008040000 */
[----:B------:R0:W-:Y:S02]  /*00f0*/  UTMACCTL.PF [UR4] ;  /* 0x00000000040079b9 */ /* 0x0001e40008040000 */
[----:B0-----:R-:W-:Y:S01]  /*0100*/  NOP ;  /* 0x0000000000007918 */ /* 0x001fe20000000000 */
.L_x_1:
[----:B------:R-:W-:Y:S05]  /*0110*/  BSYNC B0 ;  /* 0x0000000000007941 */ /* 0x000fea0003800000 */
.L_x_0:
[----:B------:R-:W-:Y:S01]  /*0120*/  VOTEU.ANY UP0, P0 ;  /* 0x00000000003f7886 */ /* 0x000fe20000000100 */
[----:B------:R-:W0:Y:S01]  /*0130*/  SHFL.IDX PT, R3, R2, RZ, 0x1f ;  /* 0x00001fff02037589 */ /* 0x000e2200000e0000 */
[----:B------:R-:W-:Y:S01]  /*0140*/  UMOV UR4, 0x80 ;  /* 0x0000008000047882 */ /* 0x000fe20000000000 */
[----:B------:R-:W-:Y:S01]  /*0150*/  UMOV UR7, 0x100 ;  /* 0x0000010000077882 */ /* 0x000fe20000000000 */
[----:B------:R-:W-:Y:S01]  /*0160*/  VOTEU.ANY UP1, P0 ;  /* 0x00000000003f7886 */ /* 0x000fe20000020100 */
[----:B------:R-:W1:Y:S01]  /*0170*/  @UP0 S2UR UR8, SR_CgaCtaId ;  /* 0x00000000000809c3 */ /* 0x000e620000008800 */
[----:B------:R-:W-:Y:S01]  /*0180*/  @UP0 UMOV UR6, 0x400 ;  /* 0x0000040000060882 */ /* 0x000fe20000000000 */
[----:B------:R-:W-:-:S04]  /*0190*/  @UP0 UIADD3 UR4, -UR4, 0x100000, URZ ;  /* 0x0010000004040890 */ /* 0x000fc8000fffe13f */
[----:B------:R-:W-:Y:S02]  /*01a0*/  @UP0 USHF.L.U32 UR5, UR4, 0xb, URZ ;  /* 0x0000000b04050899 */ /* 0x000fe4000800063f */
[----:B------:R-:W-:Y:S01]  /*01b0*/  @UP0 USHF.L.U32 UR4, UR4, 0x1, URZ ;  /* 0x0000000104040899 */ /* 0x000fe2000800063f */
[----:B0-----:R-:W-:Y:S02]  /*01c0*/  ISETP.NE.AND P1, PT, R3, RZ, PT ;  /* 0x000000ff0300720c */ /* 0x001fe40003f25270 */
[----:B------:R-:W-:Y:S01]  /*01d0*/  SHF.R.U32.HI R3, RZ, 0x7, R0 ;  /* 0x00000007ff037819 */ /* 0x000fe20000011600 */
[----:B-1----:R-:W-:Y:S02]  /*01e0*/  @UP0 ULEA UR8, UR8, UR6, 0x18 ;  /* 0x0000000608080291 */ /* 0x002fe4000f8ec03f */
[----:B------:R-:W-:-:S04]  /*01f0*/  @UP0 UIADD3 UR6, -UR7, 0x100000, URZ ;  /* 0x0010000007060890 */ /* 0x000fc8000fffe13f */
[----:B------:R-:W-:Y:S02]  /*0200*/  @UP0 USHF.L.U32 UR7, UR6, 0xb, URZ ;  /* 0x0000000b06070899 */ /* 0x000fe4000800063f */
[----:B------:R-:W-:Y:S01]  /*0210*/  @UP0 USHF.L.U32 UR6, UR6, 0x1, URZ ;  /* 0x0000000106060899 */ /* 0x000fe2000800063f */
[----:B------:R-:W-:Y:S01]  /*0220*/  VOTEU.ANY UP0, P0 ;  /* 0x00000000003f7886 */ /* 0x000fe20000000100 */
[----:B------:R-:W0:Y:S04]  /*0230*/  SHFL.IDX PT, R3, R3, RZ, 0x1f ;  /* 0x00001fff03037589 */ /* 0x000e2800000e0000 */
[----:B------:R-:W1:Y:S02]  /*0240*/  FENCE.VIEW.ASYNC.S ;  /* 0x00000000000073c6 */ /* 0x000e640000000000 */
[----:B-1----:R1:W2:Y:S04]  /*0250*/  @UP0 SYNCS.EXCH.64 URZ, [UR8+0x36800], UR4 ;  /* 0x03680004083f05b2 */ /* 0x0022a80008000100 */
[----:B------:R1:W3:Y:S01]  /*0260*/  @UP1 SYNCS.EXCH.64 URZ, [UR8+0x36820], UR6 ;  /* 0x03682006083f15b2 */ /* 0x0002e20008000100 */
[----:B------:R-:W-:Y:S05]  /*0270*/  @P1 BRA `(.L_x_2) ;  /* 0x0000000000481947 */ /* 0x000fea0003800000 */
[----:B-1----:R-:W1:Y:S01]  /*0280*/  S2UR UR5, SR_CgaCtaId ;  /* 0x00000000000579c3 */ /* 0x002e620000008800 */
[----:B------:R-:W-:Y:S01]  /*0290*/  UMOV UR4, 0x400 ;  /* 0x0000040000047882 */ /* 0x000fe20000000000 */
[----:B------:R-:W-:Y:S01]  /*02a0*/  UMOV UR6, 0x1 ;  /* 0x0000000100067882 */ /* 0x000fe20000000000 */
[----:B------:R-:W-:Y:S01]  /*02b0*/  UMOV UR7, 0x2 ;  /* 0x0000000200077882 */ /* 0x000fe20000000000 */
[----:B------:R-:W-:Y:S01]  /*02c0*/  ELECT P0, URZ, PT ;  /* 0x00000000003f782f */ /* 0x000fe20003800000 */
[----:B-1----:R-:W-:Y:S02]  /*02d0*/  ULEA UR8, UR5, UR4, 0x18 ;  /* 0x0000000405087291 */ /* 0x002fe4000f8ec03f */
[----:B------:R-:W-:-:S04]  /*02e0*/  UIADD3 UR4, -UR6, 0x100000, URZ ;  /* 0x0010000006047890 */ /* 0x000fc8000fffe13f */
[----:B------:R-:W-:Y:S02]  /*02f0*/  USHF.L.U32 UR5, UR4, 0xb, URZ ;  /* 0x0000000b04057899 */ /* 0x000fe4000800063f */
[----:B------:R-:W-:Y:S02]  /*0300*/  USHF.L.U32 UR4, UR4, 0x1, URZ ;  /* 0x0000000104047899 */ /* 0x000fe4000800063f */
[----:B------:R-:W-:-:S04]  /*0310*/  UIADD3 UR6, -UR7, 0x100000, URZ ;  /* 0x0010000007067890 */ /* 0x000fc8000fffe13f */
[----:B------:R-:W-:Y:S02]  /*0320*/  USHF.L.U32 UR7, UR6, 0xb, URZ ;  /* 0x0000000b06077899 */ /* 0x000fe4000800063f */
[----:B------:R-:W-:Y:S01]  /*0330*/  USHF.L.U32 UR6, UR6, 0x1, URZ ;  /* 0x0000000106067899 */ /* 0x000fe2000800063f */
[----:B------:R-:W1:Y:S03]  /*0340*/  FENCE.VIEW.ASYNC.S ;  /* 0x00000000000073c6 */ /* 0x000e660000000000 */
[----:B-1----:R4:W1:Y:S08]  /*0350*/  SYNCS.EXCH.64 URZ, [UR8+0x36830], UR4 ;  /* 0x03683004083f75b2 */ /* 0x0028700008000100 */
[----:B------:R4:W0:Y:S01]  /*0360*/  SYNCS.EXCH.64 URZ, [UR8+0x36840], UR6 ;  /* 0x03684006083f75b2 */ /* 0x0008220008000100 */
[----:B------:R4:W0:Y:S01]  /*0370*/  SYNCS.EXCH.64 URZ, [UR8+0x36838], UR4 ;  /* 0x03683804083f75b2 */ /* 0x0008220008000100 */
[----:B------:R4:W0:Y:S02]  /*0380*/  SYNCS.EXCH.64 URZ, [UR8+0x36848], UR6 ;  /* 0x03684806083f75b2 */ /* 0x0008240008000100 */
[----:B----4-:R-:W-:Y:S01]  /*0390*/  NOP ;  /* 0x0000000000007918 */ /* 0x010fe20000000000 */
.L_x_2:
[----:B------:R-:W4:Y:S01]  /*03a0*/  SHFL.IDX PT, R4, R2, RZ, 0x1f ;  /* 0x00001fff02047589 */ /* 0x000f2200000e0000 */
[----:B------:R-:W-:Y:S01]  /*03b0*/  NOP ;  /* 0x0000000000007918 */ /* 0x000fe20000000000 */
[----:B----4-:R-:W-:-:S13]  /*03c0*/  ISETP.NE.AND P0, PT, R4, RZ, PT ;  /* 0x000000ff0400720c */ /* 0x010fda0003f05270 */
        /* <DEDUP_REMOVED lines=19> */
.L_x_3:
[----:B------:R-:W4:Y:S01]  /*0500*/  SHFL.IDX PT, R4, R2, RZ, 0x1f ;  /* 0x00001fff02047589 */ /* 0x000f2200000e0000 */
[----:B------:R-:W-:Y:S01]  /*0510*/  NOP ;  /* 0x0000000000007918 */ /* 0x000fe20000000000 */
[----:B----4-:R-:W-:-:S13]  /*0520*/  ISETP.NE.AND P0, PT, R4, RZ, PT ;  /* 0x000000ff0400720c */ /* 0x010fda0003f05270 */
[----:B------:R-:W-:Y:S05]  /*0530*/  @P0 BRA `(.L_x_4) ;  /* 0x0000000000380947 */ /* 0x000fea0003800000 */
[----:B-1----:R-:W1:Y:S01]  /*0540*/  S2UR UR5, SR_CgaCtaId ;  /* 0x00000000000579c3 */ /* 0x002e620000008800 */
[----:B------:R-:W-:Y:S01]  /*0550*/  UMOV UR4, 0x400 ;  /* 0x0000040000047882 */ /* 0x000fe20000000000 */
[----:B------:R-:W-:Y:S01]  /*0560*/  UMOV UR7, 0x1 ;  /* 0x0000000100077882 */ /* 0x000fe20000000000 */
[----:B------:R-:W-:Y:S01]  /*0570*/  ELECT P0, URZ, PT ;  /* 0x00000000003f782f */ /* 0x000fe20003800000 */
[----:B-1----:R-:W-:Y:S02]  /*0580*/  ULEA UR6, UR5, UR4, 0x18 ;  /* 0x0000000405067291 */ /* 0x002fe4000f8ec03f */
[----:B------:R-:W-:-:S04]  /*0590*/  UIADD3 UR4, -UR7, 0x100000, URZ ;  /* 0x0010000007047890 */ /* 0x000fc8000fffe13f */
[----:B------:R-:W-:Y:S02]  /*05a0*/  USHF.L.U32 UR5, UR4, 0xb, URZ ;  /* 0x0000000b04057899 */ /* 0x000fe4000800063f */
[----:B------:R-:W-:Y:S01]  /*05b0*/  USHF.L.U32 UR4, UR4, 0x1, URZ ;  /* 0x0000000104047899 */ /* 0x000fe2000800063f */
[----:B------:R-:W1:Y:S11]  /*05c0*/  FENCE.VIEW.ASYNC.S ;  /* 0x00000000000073c6 */ /* 0x000e760000000000 */
[----:B-1----:R4:W1:Y:S01]  /*05d0*/  SYNCS.EXCH.64 URZ, [UR6+0x36870], UR4 ;  /* 0x03687004063f75b2 */ /* 0x0028620008000100 */
[----:B------:R4:W0:Y:S01]  /*05e0*/  SYNCS.EXCH.64 URZ, [UR6+0x36880], UR4 ;  /* 0x03688004063f75b2 */ /* 0x0008220008000100 */
[----:B------:R4:W0:Y:S01]  /*05f0*/  SYNCS.EXCH.64 URZ, [UR6+0x36878], UR4 ;  /* 0x03687804063f75b2 */ /* 0x0008220008000100 */
[----:B------:R4:W0:Y:S02]  /*0600*/  SYNCS.EXCH.64 URZ, [UR6+0x36888], UR4 ;  /* 0x03688804063f75b2 */ /* 0x0008240008000100 */
[----:B----4-:R-:W-:Y:S01]  /*0610*/  NOP ;  /* 0x0000000000007918 */ /* 0x010fe20000000000 */
.L_x_4:
        /* <DEDUP_REMOVED lines=22> */
.L_x_5:
        /* <DEDUP_REMOVED lines=22> */
.L_x_6:
[----:B0-----:R-:W-:Y:S01]  /*08e0*/  ISETP.NE.AND P0, PT, R3, RZ, PT ;  /* 0x000000ff0300720c */ /* 0x001fe20003f05270 */
[----:B------:R-:W-:Y:S01]  /*08f0*/  IMAD.MOV.U32 R3, RZ, RZ, 0x1 ;  /* 0x00000001ff037424 */ /* 0x000fe200078e00ff */
[----:B------:R-:W-:Y:S01]  /*0900*/  NOP ;  /* 0x0000000000007918 */ /* 0x000fe20000000000 */
[----:B------:R-:W-:-:S03]  /*0910*/  ULDC.64 UR60, c[0x0][0x208] ;  /* 0x00008200003c7ab9 */ /* 0x000fc60000000a00 */
[----:B------:R-:W-:-:S05]  /*0920*/  SEL R3, R3, 0x2, !P0 ;  /* 0x0000000203037807 */ /* 0x000fca0004000000 */
[----:B------:R0:W-:Y:S01]  /*0930*/  STL [R1+0x34], R3 ;  /* 0x0000340301007387 */ /* 0x0001e20000100800 */
[----:B-123--:R-:W-:Y:S06]  /*0940*/  BAR.SYNC.DEFER_BLOCKING 0x0 ;  /* 0x0000000000007b1d */ /* 0x00efec0000010000 */
[----:B------:R-:W-:Y:S05]  /*0950*/  @!P0 BRA `(.L_x_7) ;  /* 0x000000c000348947 */ /* 0x000fea0003800000 */
.L_x_8:
[----:B------:R-:W-:-:S08]  /*0960*/  NOP ;  /* 0x0000000000007918 */ /* 0x000fd00000000000 */
[----:B------:R-:W1:Y:S02]  /*0970*/  USETMAXREG.TRY_ALLOC.CTAPOOL UP0, 0xf0 ;  /* 0x000000f0000079c8 */ /* 0x000e640008000600 */
[----:B-1----:R-:W-:-:S13]  /*0980*/  PLOP3.LUT P0, PT, PT, PT, UP0, 0x80, 0x0 ;  /* 0x000000000000781c */ /* 0x002fda0003f0f008 */
[----:B------:R-:W-:Y:S05]  /*0990*/  @!P0 BRA `(.L_x_8) ;  /* 0xfffffffc00f08947 */ /* 0x000fea000383ffff */
[----:B------:R-:W1:Y:S08]  /*09a0*/  S2UR UR4, SR_CTAID.X ;  /* 0x00000000000479c3 */ /* 0x000e700000002500 */
[----:B------:R-:W-:Y:S08]  /*09b0*/  BAR.ARV 0x8, 0x180 ;  /* 0x0206000000007b1d */ /* 0x000ff00000002000 */
[----:B------:R-:W1:Y:S02]  /*09c0*/  LDC R2, c[0x0][0xc34] ;  /* 0x00030d00ff027b82 */ /* 0x000e640000000800 */
[----:B-1----:R-:W-:-:S13]  /*09d0*/  ISETP.LE.AND P0, PT, R2, UR4, PT ;  /* 0x0000000402007c0c */ /* 0x002fda000bf03270 */
[----:B------:R-:W-:Y:S05]  /*09e0*/  @P0 EXIT ;  /* 0x000000000000094d */ /* 0x000fea0003800000 */
[----:B------:R-:W2:Y:S01]  /*09f0*/  LDL.LU R10, [R1+0x34] ;  /* 0x00003400010a7983 */ /* 0x000ea20000300800 */
[----:B------:R-:W-:Y:S01]  /*0a00*/  VIADD R0, R0, 0xffffff80 ;  /* 0xffffff8000007836 */ /* 0x000fe20000000000 */
[----:B------:R-:W-:Y:S01]  /*0a10*/  UMOV UR39, URZ ;  /* 0x0000003f00277c82 */ /* 0x000fe20008000000 */
[----:B------:R-:W-:Y:S01]  /*0a20*/  IMAD.MOV.U32 R214, RZ, RZ, -0x2 ;  /* 0xfffffffeffd67424 */ /* 0x000fe200078e00ff */
[----:B------:R-:W-:Y:S01]  /*0a30*/  UMOV UR36, URZ ;  /* 0x0000003f00247c82 */ /* 0x000fe20008000000 */
[----:B------:R-:W-:Y:S01]  /*0a40*/  IMAD.U32 R23, RZ, RZ, UR4 ;  /* 0x00000004ff177e24 */ /* 0x000fe2000f8e00ff */
[----:B0-----:R-:W-:Y:S01]  /*0a50*/  SHF.R.S32.HI R3, RZ, 0x1f, R0 ;  /* 0x0000001fff037819 */ /* 0x001fe20000011400 */
[----:B------:R-:W-:-:S03]  /*0a60*/  IMAD.MOV.U32 R204, RZ, RZ, RZ ;  /* 0x000000ffffcc7224 */ /* 0x000fc600078e00ff */
[CC--:B------:R-:W-:Y:S02]  /*0a70*/  LEA.HI R5, R3.reuse, R0.reuse, RZ, 0x7 ;  /* 0x0000000003057211 */ /* 0x0c0fe400078f38ff */
[-C--:B------:R-:W-:Y:S02]  /*0a80*/  LEA.HI R2, R3, R0.reuse, RZ, 0x5 ;  /* 0x0000000003027211 */ /* 0x080fe400078f28ff */
[----:B------:R-:W-:Y:S02]  /*0a90*/  LOP3.LUT R7, R5, 0xffffff80, RZ, 0xc0, !PT ;  /* 0xffffff8005077812 */ /* 0x000fe400078ec0ff */
[CC--:B------:R-:W-:Y:S01]  /*0aa0*/  LEA.HI R8, R3.reuse, R0.reuse, RZ, 0x2 ;  /* 0x0000000003087211 */ /* 0x0c0fe200078f10ff */
[----:B------:R-:W-:Y:S01]  /*0ab0*/  IMAD.SHL.U32 R6, R2, 0x20, RZ ;  /* 0x0000002002067824 */ /* 0x000fe200078e00ff */
[----:B------:R-:W-:Y:S01]  /*0ac0*/  LEA.HI R4, R3, R0, RZ, 0x4 ;  /* 0x0000000003047211 */ /* 0x000fe200078f20ff */
[----:B------:R-:W-:Y:S01]  /*0ad0*/  IMAD.IADD R206, R0, 0x1, -R7 ;  /* 0x0000000100ce7824 */ /* 0x000fe200078e0a07 */
[----:B------:R-:W-:-:S02]  /*0ae0*/  LOP3.LUT R13, R8, 0xfffffffc, RZ, 0xc0, !PT ;  /* 0xfffffffc080d7812 */ /* 0x000fc400078ec0ff */
[----:B------:R-:W-:Y:S02]  /*0af0*/  LEA.HI R205, R3, R0, RZ, 0x3 ;  /* 0x0000000003cd7211 */ /* 0x000fe400078f18ff */
[----:B------:R-:W-:Y:S02]  /*0b00*/  SHF.R.S32.HI R7, RZ, 0x1f, R206 ;  /* 0x0000001fff077819 */ /* 0x000fe400000114ce */
[----:B------:R-:W-:Y:S02]  /*0b10*/  SHF.R.S32.HI R210, RZ, 0x7, R5 ;  /* 0x00000007ffd27819 */ /* 0x000fe40000011405 */
[----:B------:R-:W-:Y:S02]  /*0b20*/  LEA.HI R2, R7, R206, RZ, 0x2 ;  /* 0x000000ce07027211 */ /* 0x000fe400078f10ff */
[----:B------:R-:W-:Y:S02]  /*0b30*/  LOP3.LUT R3, R4, 0x3fffff0, RZ, 0xc0, !PT ;  /* 0x03fffff004037812 */ /* 0x000fe400078ec0ff */
[----:B------:R-:W-:-:S02]  /*0b40*/  SHF.R.S32.HI R8, RZ, 0x2, R2 ;  /* 0x00000002ff087819 */ /* 0x000fc40000011402 */
[----:B------:R-:W-:Y:S01]  /*0b50*/  SHF.R.S32.HI R11, RZ, 0x1f, R2 ;  /* 0x0000001fff0b7819 */ /* 0x000fe20000011402 */
[C---:B------:R-:W-:Y:S01]  /*0b60*/  IMAD.IADD R3, R0.reuse, 0x1, -R3 ;  /* 0x0000000100037824 */ /* 0x040fe200078e0a03 */
[----:B------:R-:W-:Y:S02]  /*0b70*/  LOP3.LUT R15, R205, 0xfffffff8, RZ, 0xc0, !PT ;  /* 0xfffffff8cd0f7812 */ /* 0x000fe400078ec0ff */
[----:B------:R-:W-:Y:S02]  /*0b80*/  LEA.HI R11, R11, R8, RZ, 0x3 ;  /* 0x000000080b0b7211 */ /* 0x000fe400078f18ff */
[----:B------:R-:W-:Y:S01]  /*0b90*/  SHF.R.S32.HI R9, RZ, 0x4, R4 ;  /* 0x00000004ff097819 */ /* 0x000fe20000011404 */
[C---:B------:R-:W-:Y:S01]  /*0ba0*/  IMAD.IADD R22, R0.reuse, 0x1, -R15 ;  /* 0x0000000100167824 */ /* 0x040fe200078e0a0f */
[----:B------:R-:W-:Y:S02]  /*0bb0*/  IADD3 R13, R0, -R13, RZ ;  /* 0x8000000d000d7210 */ /* 0x000fe40007ffe0ff */
[----:B------:R-:W-:Y:S01]  /*0bc0*/  LOP3.LUT R11, R11, 0xfffffff8, RZ, 0xc0, !PT ;  /* 0xfffffff80b0b7812 */ /* 0x000fe200078ec0ff */
[----:B------:R-:W-:Y:S01]  /*0bd0*/  IMAD.SHL.U32 R17, R22, 0x8, RZ ;  /* 0x0000000816117824 */ /* 0x000fe200078e00ff */
[----:B------:R-:W-:-:S02]  /*0be0*/  LEA.HI R5, R5, R210, RZ, 0x1 ;  /* 0x000000d205057211 */ /* 0x000fc400078f08ff */
[----:B------:R-:W-:Y:S01]  /*0bf0*/  LEA.HI R7, R7, R206, RZ, 0x5 ;  /* 0x000000ce07077211 */ /* 0x000fe200078f28ff */
[----:B------:R-:W-:Y:S01]  /*0c00*/  IMAD.IADD R8, R8, 0x1, -R11 ;  /* 0x0000000108087824 */ /* 0x000fe200078e0a0b */
[----:B------:R-:W-:Y:S01]  /*0c10*/  LOP3.LUT R6, R6, 0xfffffc00, RZ, 0xc0, !PT ;  /* 0xfffffc0006067812 */ /* 0x000fe200078ec0ff */
[----:B------:R-:W-:Y:S01]  /*0c20*/  VIADD R18, R17, 0x80 ;  /* 0x0000008011127836 */ /* 0x000fe20000000000 */
[----:B------:R-:W-:Y:S02]  /*0c30*/  LEA.HI R4, R4, R9, RZ, 0x1 ;  /* 0x0000000904047211 */ /* 0x000fe400078f08ff */
[----:B------:R-:W-:Y:S01]  /*0c40*/  LEA.HI R0, R13, R13, RZ, 0x1 ;  /* 0x0000000d0d007211 */ /* 0x000fe200078f08ff */
[----:B------:R-:W-:Y:S01]  /*0c50*/  IMAD R213, R3, 0x40, R6 ;  /* 0x0000004003d57824 */ /* 0x000fe200078e0206 */
[----:B------:R-:W-:Y:S02]  /*0c60*/  LOP3.LUT R5, R5, 0x3fffffe, RZ, 0xc0, !PT ;  /* 0x03fffffe05057812 */ /* 0x000fe400078ec0ff */
[----:B------:R-:W-:-:S02]  /*0c70*/  SHF.R.S32.HI R7, RZ, 0x5, R7 ;  /* 0x00000005ff077819 */ /* 0x000fc40000011407 */
[----:B------:R-:W-:Y:S01]  /*0c80*/  LOP3.LUT R4, R4, 0x1ffffffe, RZ, 0xc0, !PT ;  /* 0x1ffffffe04047812 */ /* 0x000fe200078ec0ff */
[----:B------:R-:W-:Y:S01]  /*0c90*/  IMAD.IADD R5, R210, 0x1, -R5 ;  /* 0x00000001d2057824 */ /* 0x000fe200078e0a05 */
[----:B------:R-:W-:Y:S01]  /*0ca0*/  LOP3.LUT R3, R2, 0x7ffffffc, RZ, 0xc0, !PT ;  /* 0x7ffffffc02037812 */ /* 0x000fe200078ec0ff */
[----:B------:R-:W-:Y:S01]  /*0cb0*/  IMAD R8, R7, 0x10, R8 ;  /* 0x0000001007087824 */ /* 0x000fe200078e0208 */
[----:B------:R-:W-:Y:S01]  /*0cc0*/  LOP3.LUT R0, R0, 0x1ffffffe, RZ, 0xc0, !PT ;  /* 0x1ffffffe00007812 */ /* 0x000fe200078ec0ff */
[----:B------:R-:W-:Y:S01]  /*0cd0*/  IMAD.IADD R4, R9, 0x1, -R4 ;  /* 0x0000000109047824 */ /* 0x000fe200078e0a04 */
[----:B------:R-:W-:Y:S01]  /*0ce0*/  IADD3 R19, R17, 0x40, RZ ;  /* 0x0000004011137810 */ /* 0x000fe20007ffe0ff */
[----:B------:R-:W-:Y:S01]  /*0cf0*/  IMAD.IADD R3, R206, 0x1, -R3 ;  /* 0x00000001ce037824 */ /* 0x000fe200078e0a03 */
[----:B------:R-:W-:Y:S01]  /*0d00*/  SHF.R.S32.HI R205, RZ, 0x3, R205 ;  /* 0x00000003ffcd7819 */ /* 0x000fe200000114cd */
[----:B------:R-:W-:Y:S01]  /*0d10*/  IMAD.IADD R0, R13, 0x1, -R0 ;  /* 0x000000010d007824 */ /* 0x000fe200078e0a00 */
[----:B------:R-:W-:Y:S01]  /*0d20*/  LEA R213, R4, R213, 0x3 ;  /* 0x000000d504d57211 */ /* 0x000fe200078e18ff */
[----:B------:R-:W-:Y:S01]  /*0d30*/  IMAD R211, R5, 0x40, R8 ;  /* 0x0000004005d37824 */ /* 0x000fe200078e0208 */
[----:B------:R-:W-:Y:S01]  /*0d40*/  SHF.R.S32.HI R216, RZ, 0x1f, R19 ;  /* 0x0000001fffd87819 */ /* 0x000fe20000011413 */
[----:B------:R-:W-:Y:S01]  /*0d50*/  IMAD R214, R3, R214, 0x70 ;  /* 0x0000007003d67424 */ /* 0x000fe200078e02d6 */
[----:B------:R-:W-:Y:S01]  /*0d60*/  SHF.R.S32.HI R215, RZ, 0x1f, R18 ;  /* 0x0000001fffd77819 */ /* 0x000fe20000011412 */
[----:B------:R-:W-:Y:S01]  /*0d70*/  IMAD R212, R0, 0x8, R211 ;  /* 0x0000000800d47824 */ /* 0x000fe200078e02d3 */
[----:B--2---:R-:W-:-:S07]  /*0d80*/  LOP3.LUT R16, R10, 0x1, RZ, 0xfc, !PT ;  /* 0x000000010a107812 */ /* 0x004fce00078efcff */
.L_x_37:
[----:B0-----:R-:W0:Y:S01]  /*0d90*/  SHFL.IDX PT, R0, R210, RZ, 0x1f ;  /* 0x00001fffd2007589 */ /* 0x001e2200000e0000 */
[----:B-1----:R-:W1:Y:S01]  /*0da0*/  S2UR UR4, SR_CgaCtaId ;  /* 0x00000000000479c3 */ /* 0x002e620000008800 */
[----:B------:R-:W-:Y:S01]  /*0db0*/  ULDC UR5, c[0x0][0xc38] ;  /* 0x00030e0000057ab9 */ /* 0x000fe20000000800 */
[----:B------:R-:W-:Y:S01]  /*0dc0*/  R2UR UR13, R23 ;  /* 0x00000000170d72ca */ /* 0x000fe200000e0000 */
[----:B------:R-:W-:Y:S01]  /*0dd0*/  UISETP.NE.AND UP1, UPT, UR5, 0x1, UPT ;  /* 0x000000010500788c */ /* 0x000fe2000bf25270 */
[----:B------:R-:W-:Y:S01]  /*0de0*/  IMAD.MOV.U32 R2, RZ, RZ, RZ ;  /* 0x000000ffff027224 */ /* 0x000fe200078e00ff */
[----:B------:R-:W-:Y:S01]  /*0df0*/  ULDC.64 UR8, c[0x0][0x418] ;  /* 0x0001060000087ab9 */ /* 0x000fe20000000a00 */
[----:B------:R-:W-:Y:S01]  /*0e00*/  UMOV UR37, 0x400 ;  /* 0x0000040000257882 */ /* 0x000fe20000000000 */
[----:B------:R-:W-:Y:S01]  /*0e10*/  UISETP.NE.U32.AND UP0, UPT, UR8, URZ, UPT ;  /* 0x0000003f0800728c */ /* 0x000fe2000bf05070 */
[----:B------:R-:W2:Y:S01]  /*0e20*/  LDC R81, c[0x0][0x2f0] ;  /* 0x0000bc00ff517b82 */ /* 0x000ea20000000800 */
[----:B------:R-:W-:Y:S01]  /*0e30*/  ULDC UR5, c[0x0][0xc44] ;  /* 0x0003110000057ab9 */ /* 0x000fe20000000800 */
[----:B------:R-:W-:Y:S01]  /*0e40*/  ULDC UR6, c[0x0][0x424] ;  /* 0x0001090000067ab9 */ /* 0x000fe20000000800 */
[----:B------:R-:W-:-:S02]  /*0e50*/  UISETP.NE.AND.EX UP0, UPT, UR9, URZ, UPT, UP0 ;  /* 0x0000003f0900728c */ /* 0x000fc4000bf05300 */
[----:B------:R-:W-:Y:S02]  /*0e60*/  UISETP.NE.AND UP2, UPT, UR5, 0x1, UPT ;  /* 0x000000010500788c */ /* 0x000fe4000bf45270 */
[----:B------:R-:W-:Y:S01]  /*0e70*/  USEL UR6, UR6, 0x1, UP0 ;  /* 0x0000000106067887 */ /* 0x000fe20008000000 */
[----:B------:R-:W-:Y:S01]  /*0e80*/  @UP1 ULDC UR12, c[0x0][0xc40] ;  /* 0x00031000000c1ab9 */ /* 0x000fe20000000800 */
[----:B------:R-:W-:Y:S01]  /*0e90*/  UMOV UR14, UR13 ;  /* 0x0000000d000e7c82 */ /* 0x000fe20008000000 */
[----:B0-----:R-:W-:Y:S01]  /*0ea0*/  R2UR UR7, R0 ;  /* 0x00000000000772ca */ /* 0x001fe200000e0000 */
[----:B-1----:R-:W-:-:S05]  /*0eb0*/  ULEA UR37, UR4, UR37, 0x18 ;  /* 0x0000002504257291 */ /* 0x002fca000f8ec03f */
[----:B------:R-:W-:Y:S01]  /*0ec0*/  @UP2 ULDC.64 UR10, c[0x0][0xc48] ;  /* 0x00031200000a2ab9 */ /* 0x000fe20000000a00 */
[----:B------:R-:W-:Y:S01]  /*0ed0*/  @UP1 ULDC UR4, c[0x0][0xc3c] ;  /* 0x00030f0000041ab9 */ /* 0x000fe20000000800 */
[----:B------:R-:W-:Y:S02]  /*0ee0*/  UIADD3 UR9, UR37, 0x15400, URZ ;  /* 0x0001540025097890 */ /* 0x000fe4000fffe03f */
[----:B------:R-:W-:Y:S02]  /*0ef0*/  UIMAD.WIDE.U32 UR4, UR13, UR4, URZ ;  /* 0x000000040d0472a5 */ /* 0x000fe4000f8e003f */
[----:B------:R-:W-:Y:S01]  /*0f00*/  ULOP3.LUT UP0, URZ, UR9, 0x9f, URZ, 0xc0, !UPT ;  /* 0x0000009f093f7892 */ /* 0x000fe2000f80c03f */
[----:B--2---:R-:W-:Y:S01]  /*0f10*/  IMAD R81, R81, UR6, RZ ;  /* 0x0000000651517c24 */ /* 0x004fe2000f8e02ff */
[----:B------:R-:W-:Y:S02]  /*0f20*/  @UP1 USHF.R.U32.HI UR14, URZ, UR12, UR5 ;  /* 0x0000000c3f0e1299 */ /* 0x000fe40008011605 */
[----:B------:R-:W-:Y:S01]  /*0f30*/  ULEA.HI UR8, UR7, UR7, URZ, 0x1 ;  /* 0x0000000707087291 */ /* 0x000fe2000f8f083f */
[----:B------:R-:W-:Y:S01]  /*0f40*/  VIADD R3, R81, 0x6f ;  /* 0x0000006f51037836 */ /* 0x000fe20000000000 */
[----:B------:R-:W-:Y:S01]  /*0f50*/  PLOP3.LUT P0, PT, PT, PT, UP0, 0x80, 0x0 ;  /* 0x000000000000781c */ /* 0x000fe20003f0f008 */
[----:B------:R-:W-:-:S02]  /*0f60*/  UIMAD.WIDE.U32 UR4, UR14, UR10, URZ ;  /* 0x0000000a0e0472a5 */ /* 0x000fc4000f8e003f */
[----:B------:R-:W-:Y:S01]  /*0f70*/  IMAD.U32 R209, RZ, RZ, UR14 ;  /* 0x0000000effd17e24 */ /* 0x000fe2000f8e00ff */
[----:B------:R-:W-:Y:S01]  /*0f80*/  ULOP3.LUT UR8, UR8, 0x1e, URZ, 0xc0, !UPT ;  /* 0x0000001e08087892 */ /* 0x000fe2000f8ec03f */
[----:B------:R-:W-:Y:S01]  /*0f90*/  IMAD.HI R2, R3, -0x6db6db6d, R2 ;  /* 0x9249249303027827 */ /* 0x000fe200078e0202 */
[----:B------:R-:W-:Y:S01]  /*0fa0*/  UMOV UR6, UR14 ;  /* 0x0000000e00067c82 */ /* 0x000fe20008000000 */
[----:B------:R-:W-:Y:S02]  /*0fb0*/  @UP2 USHF.R.U32.HI UR6, URZ, UR11, UR5 ;  /* 0x0000000b3f062299 */ /* 0x000fe40008011605 */
[----:B------:R-:W-:Y:S01]  /*0fc0*/  UIADD3 UR8, UR7, -UR8, URZ ;  /* 0x8000000807087290 */ /* 0x000fe2000fffe03f */
[----:B------:R-:W-:Y:S01]  /*0fd0*/  SHF.R.U32.HI R3, RZ, 0x1f, R2 ;  /* 0x0000001fff037819 */ /* 0x000fe20000011602 */
[----:B------:R-:W-:Y:S02]  /*0fe0*/  UMOV UR4, UR13 ;  /* 0x0000000d00047c82 */ /* 0x000fe40008000000 */
[----:B------:R-:W-:Y:S01]  /*0ff0*/  ULEA UR8, UR8, UR9, 0xd ;  /* 0x0000000908087291 */ /* 0x000fe2000f8e683f */
[----:B------:R-:W-:Y:S01]  /*1000*/  MOV R208, UR6 ;  /* 0x0000000600d07c02 */ /* 0x000fe20008000f00 */
[----:B------:R-:W-:Y:S01]  /*1010*/  IMAD.U32 R207, RZ, RZ, UR4 ;  /* 0x00000004ffcf7e24 */ /* 0x000fe2000f8e00ff */
[----:B------:R-:W-:Y:S01]  /*1020*/  LEA.HI.SX32 R120, R2, R3, 0x1a ;  /* 0x0000000302787211 */ /* 0x000fe200078fd2ff */
[----:B------:R-:W-:-:S04]  /*1030*/  USHF.R.U32.HI UR8, URZ, 0x4, UR8 ;  /* 0x000000043f087899 */ /* 0x000fc80008011608 */
[----:B------:R-:W-:Y:S01]  /*1040*/  ULOP3.LUT UR38, UR8, 0x3fff, URZ, 0xc0, !UPT ;  /* 0x00003fff08267892 */ /* 0x000fe2000f8ec03f */
[----:B---3-5:R-:W-:Y:S11]  /*1050*/  @!P0 BRA `(.L_x_9) ;  /* 0x0000000000408947 */ /* 0x028ff60003800000 */
[----:B------:R-:W-:Y:S01]  /*1060*/  MOV R0, 0x0 ;  /* 0x0000000000007802 */ /* 0x000fe20000000f00 */
[----:B------:R-:W-:Y:S01]  /*1070*/  ULDC.64 UR4, c[0x4][0xa8] ;  /* 0x01002a0000047ab9 */ /* 0x000fe20000000a00 */
[----:B------:R-:W-:Y:S01]  /*1080*/  ULDC.64 UR6, c[0x4][0x28] ;  /* 0x01000a0000067ab9 */ /* 0x000fe20000000a00 */
[----:B------:R-:W-:Y:S01]  /*1090*/  IMAD.U32 R4, RZ, RZ, UR4 ;  /* 0x00000004ff047e24 */ /* 0x000fe2000f8e00ff */
[----:B------:R0:W1:Y:S01]  /*10a0*/  LDC.64 R2, c[0x4][R0] ;  /* 0x0100000000027b82 */ /* 0x0000620000000a00 */
[----:B------:R-:W-:Y:S01]  /*10b0*/  IMAD.U32 R5, RZ, RZ, UR5 ;  /* 0x00000005ff057e24 */ /* 0x000fe2000f8e00ff */
[----:B------:R-:W-:Y:S01]  /*10c0*/  ULDC.64 UR4, c[0x4][0xb0] ;  /* 0x01002c0000047ab9 */ /* 0x000fe20000000a00 */
[----:B------:R-:W-:Y:S01]  /*10d0*/  IMAD.U32 R10, RZ, RZ, UR6 ;  /* 0x00000006ff0a7e24 */ /* 0x000fe2000f8e00ff */
[----:B------:R-:W-:Y:S01]  /*10e0*/  MOV R11, UR7 ;  /* 0x00000007000b7c02 */ /* 0x000fe20008000f00 */
[----:B------:R-:W-:Y:S02]  /*10f0*/  IMAD.U32 R6, RZ, RZ, UR4 ;  /* 0x00000004ff067e24 */ /* 0x000fe4000f8e00ff */
[----:B------:R-:W-:-:S02]  /*1100*/  IMAD.U32 R7, RZ, RZ, UR5 ;  /* 0x00000005ff077e24 */ /* 0x000fc4000f8e00ff */
[----:B------:R-:W-:Y:S02]  /*1110*/  IMAD.MOV.U32 R8, RZ, RZ, 0x70 ;  /* 0x00000070ff087424 */ /* 0x000fe400078e00ff */
[----:B------:R-:W-:Y:S02]  /*1120*/  IMAD.MOV.U32 R12, RZ, RZ, 0x1 ;  /* 0x00000001ff0c7424 */ /* 0x000fe400078e00ff */
[----:B0-----:R-:W-:-:S07]  /*1130*/  IMAD.MOV.U32 R13, RZ, RZ, RZ ;  /* 0x000000ffff0d7224 */ /* 0x001fce00078e00ff */
[----:B------:R-:W-:-:S07]  /*1140*/  LEPC R20, `(.L_x_9) ;  /* 0x000000001014794e */ /* 0x000fce0000000000 */
[----:B-1----:R-:W-:Y:S05]  /*1150*/  CALL.ABS.NOINC R2 ;  /* 0x0000000002007343 */ /* 0x002fea0003c00000 */
.L_x_9:
[----:B------:R-:W-:Y:S02]  /*1160*/  LOP3.LUT R0, R204, 0x1, RZ, 0xc0, !PT ;  /* 0x00000001cc007812 */ /* 0x000fe400078ec0ff */
[----:B------:R-:W-:Y:S02]  /*1170*/  ISETP.NE.AND P0, PT, R16, 0x3, PT ;  /* 0x000000031000780c */ /* 0x000fe40003f05270 */
[----:B------:R-:W-:-:S04]  /*1180*/  SHF.L.U32 R0, R0, 0x1f, RZ ;  /* 0x0000001f00007819 */ /* 0x000fc800000006ff */
[----:B------:R-:W0:Y:S02]  /*1190*/  SYNCS.PHASECHK.TRANS64.TRYWAIT P1, [UR37+0x36800], R0 ;  /* 0x03680000ff0075a7 */ /* 0x000e240008020165 */
[----:B0-----:R-:W-:Y:S05]  /*11a0*/  @!P1 BRA `(.L_x_10) ;  /* 0x000000fc00cc9947 */ /* 0x001fea0003800000 */
.L_x_131:
[----:B------:R-:W-:Y:S05]  /*11b0*/  @!P0 BRA `(.L_x_11) ;  /* 0x0000000000048947 */ /* 0x000fea0003800000 */
[----:B------:R-:W-:Y:S01]  /*11c0*/  BPT.TRAP 0x1 ;  /* 0x000000040000795c */ /* 0x000fe20000300000 */
.L_x_11:
[----:B0-----:R-:W-:Y:S02]  /*11d0*/  IMAD.U32 R0, RZ, RZ, UR36 ;  /* 0x00000024ff007e24 */ /* 0x001fe4000f8e00ff */
[----:B------:R-:W-:-:S03]  /*11e0*/  IMAD.U32 R3, RZ, RZ, UR39 ;  /* 0x00000027ff037e24 */ /* 0x000fc6000f8e00ff */
[----:B------:R-:W-:Y:S02]  /*11f0*/  LEA R0, R0, UR37, 0x3 ;  /* 0x0000002500007c11 */ /* 0x000fe4000f8e18ff */
[----:B------:R-:W-:-:S04]  /*1200*/  SHF.L.U32 R3, R3, 0x1f, RZ ;  /* 0x0000001f03037819 */ /* 0x000fc800000006ff */
[----:B------:R0:W1:Y:S01]  /*1210*/  SYNCS.PHASECHK.TRANS64.TRYWAIT P2, [R0+URZ+0x36830], R3 ;  /* 0x03683003000075a7 */ /* 0x000062000804017f */
[----:B------:R-:W-:Y:S05]  /*1220*/  @!P0 BRA `(.L_x_12) ;  /* 0x0000000000048947 */ /* 0x000fea0003800000 */
[----:B------:R-:W-:Y:S01]  /*1230*/  BPT.TRAP 0x1 ;  /* 0x000000040000795c */ /* 0x000fe20000300000 */
.L_x_12:
[----:B------:R-:W2:Y:S01]  /*1240*/  S2R R2, SR_TID.X ;  /* 0x0000000000027919 */ /* 0x000ea20000002100 */
[----:B------:R-:W-:Y:S01]  /*1250*/  IMAD.MOV.U32 R119, RZ, RZ, RZ ;  /* 0x000000ffff777224 */ /* 0x000fe200078e00ff */
[----:B--2---:R-:W-:-:S04]  /*1260*/  LOP3.LUT R2, R2, 0x7f, RZ, 0xc0, !PT ;  /* 0x0000007f02027812 */ /* 0x004fc800078ec0ff */
[----:B------:R-:W-:Y:S01]  /*1270*/  ISETP.NE.AND P1, PT, R2, RZ, PT ;  /* 0x000000ff0200720c */ /* 0x000fe20003f25270 */
[----:B-1----:R-:W-:-:S12]  /*1280*/  @P2 BRA `(.L_x_13) ;  /* 0x0000000000082947 */ /* 0x002fd80003800000 */
[----:B------:R-:W1:Y:S02]  /*1290*/  SYNCS.PHASECHK.TRANS64.TRYWAIT P2, [R0+URZ+0x36830], R3 ;  /* 0x03683003000075a7 */ /* 0x000e64000804017f */
[----:B-1----:R-:W-:Y:S05]  /*12a0*/  @!P2 BRA `(.L_x_14) ;  /* 0x000000fc00a4a947 */ /* 0x002fea0003800000 */
.L_x_13:
[----:B------:R-:W-:Y:S05]  /*12b0*/  WARPSYNC.ALL ;  /* 0x0000000000007948 */ /* 0x000fea0003800000 */
[----:B------:R-:W-:Y:S01]  /*12c0*/  UIADD3 UR37, UR37, 0x21400, URZ ;  /* 0x0002140025257890 */ /* 0x000fe2000fffe03f */
[----:B------:R-:W-:Y:S01]  /*12d0*/  WARPGROUP.ARRIVE ;  /* 0x00000000000079c5 */ /* 0x000fe20000000000 */
[----:B------:R-:W-:Y:S01]  /*12e0*/  ULOP3.LUT UR5, UR38, 0x10000, URZ, 0xfc, !UPT ;  /* 0x0001000026057892 */ /* 0x000fe2000f8efc3f */
[----:B------:R-:W-:Y:S01]  /*12f0*/  MOV R7, UR39 ;  /* 0x0000002700077c02 */ /* 0x000fe20008000f00 */
[----:B------:R-:W-:Y:S01]  /*1300*/  USHF.R.U32.HI UR37, URZ, 0x4, UR37 ;  /* 0x000000043f257899 */ /* 0x000fe20008011625 */
[----:B------:R-:W-:Y:S01]  /*1310*/  MOV R8, UR36 ;  /* 0x0000002400087c02 */ /* 0x000fe20008000f00 */
[----:B------:R-:W-:Y:S01]  /*1320*/  UMOV UR57, 0x40000040 ;  /* 0x4000004000397882 */ /* 0x000fe20000000000 */
[----:B------:R-:W-:Y:S01]  /*1330*/  UMOV UR59, 0x40000040 ;  /* 0x40000040003b7882 */ /* 0x000fe20000000000 */
[----:B------:R-:W-:Y:S01]  /*1340*/  ULOP3.LUT UR37, UR37, 0x3fff, URZ, 0xc0, !UPT ;  /* 0x00003fff25257892 */ /* 0x000fe2000f8ec03f */
[----:B------:R-:W-:Y:S01]  /*1350*/  MOV R5, UR57 ;  /* 0x0000003900057c02 */ /* 0x000fe20008000f00 */
[----:B------:R-:W-:Y:S01]  /*1360*/  UMOV UR56, UR5 ;  /* 0x0000000500387c82 */ /* 0x000fe20008000000 */
[----:B------:R-:W-:Y:S01]  /*1370*/  UMOV UR9, UR57 ;  /* 0x0000003900097c82 */ /* 0x000fe20008000000 */
[----:B------:R-:W-:Y:S01]  /*1380*/  ULOP3.LUT UR4, UR37, 0x10000, URZ, 0xfc, !UPT ;  /* 0x0001000025047892 */ /* 0x000fe2000f8efc3f */
[----:B------:R-:W-:Y:S01]  /*1390*/  MOV R6, UR56 ;  /* 0x0000003800067c02 */ /* 0x000fe20008000f00 */
[----:B------:R-:W-:Y:S01]  /*13a0*/  UMOV UR8, UR56 ;  /* 0x0000003800087c82 */ /* 0x000fe20008000000 */
[----:B------:R-:W-:Y:S01]  /*13b0*/  UMOV UR11, 0x40000040 ;  /* 0x40000040000b7882 */ /* 0x000fe20000000000 */
[----:B------:R-:W-:Y:S01]  /*13c0*/  UMOV UR12, UR56 ;  /* 0x00000038000c7c82 */ /* 0x000fe20008000000 */
[----:B------:R-:W-:Y:S01]  /*13d0*/  UMOV UR13, UR57 ;  /* 0x00000039000d7c82 */ /* 0x000fe20008000000 */
[----:B------:R-:W-:Y:S01]  /*13e0*/  MOV R4, UR4 ;  /* 0x0000000400047c02 */ /* 0x000fe20008000f00 */
[----:B------:R-:W-:Y:S01]  /*13f0*/  UIMAD UR4, UR36, 0xa80, UR4 ;  /* 0x00000a80240478a4 */ /* 0x000fe2000f8e0204 */
[----:B------:R-:W-:Y:S01]  /*1400*/  IMAD.IADD R9, R214, 0x1, R81 ;  /* 0x00000001d6097824 */ /* 0x000fe200078e0251 */
[----:B------:R-:W-:Y:S01]  /*1410*/  UMOV UR15, 0x40000040 ;  /* 0x40000040000f7882 */ /* 0x000fe20000000000 */
[----:B------:R-:W-:Y:S01]  /*1420*/  UMOV UR16, UR56 ;  /* 0x0000003800107c82 */ /* 0x000fe20008000000 */
[----:B------:R-:W-:Y:S01]  /*1430*/  UIADD3 UR10, UR4, 0x80, URZ ;  /* 0x00000080040a7890 */ /* 0x000fe2000fffe03f */
[----:B------:R-:W-:Y:S01]  /*1440*/  P2R R83, PR, RZ, 0x1 ;  /* 0x00000001ff537803 */ /* 0x000fe20000000000 */
[----:B------:R-:W-:Y:S01]  /*1450*/  UIADD3 UR14, UR4, 0x100, URZ ;  /* 0x00000100040e7890 */ /* 0x000fe2000fffe03f */
[----:B01----:R-:W-:Y:S01]  /*1460*/  @!P1 VIADD R0, R0, 0x36840 ;  /* 0x0003684000009836 */ /* 0x003fe20000000000 */
[----:B------:R-:W-:Y:S01]  /*1470*/  UMOV UR58, UR4 ;  /* 0x00000004003a7c82 */ /* 0x000fe20008000000 */
[----:B------:R-:W-:Y:S01]  /*1480*/  UIADD3 UR18, UR4, 0x180, URZ ;  /* 0x0000018004127890 */ /* 0x000fe2000fffe03f */
[----:B------:R-:W-:Y:S01]  /*1490*/  HGMMA.64x16x16.F32.BF16 R72, gdesc[UR56], RZ, !UPT, gsb0 ;  /* 0x00200000384879f0 */ /* 0x000fe2000c0018ff */
[----:B------:R-:W-:Y:S01]  /*14a0*/  UMOV UR17, UR57 ;  /* 0x0000003900117c82 */ /* 0x000fe20008000000 */
[----:B------:R-:W-:Y:S01]  /*14b0*/  UMOV UR19, 0x40000040 ;  /* 0x4000004000137882 */ /* 0x000fe20000000000 */
[----:B------:R-:W-:Y:S01]  /*14c0*/  UIADD3 UR22, UR4, 0x200, URZ ;  /* 0x0000020004167890 */ /* 0x000fe2000fffe03f */
[----:B------:R-:W-:Y:S01]  /*14d0*/  @!P1 PRMT R0, RZ, 0x654, R0 ;  /* 0x00000654ff009816 */ /* 0x000fe20000000000 */
[----:B------:R-:W-:Y:S01]  /*14e0*/  UMOV UR20, UR56 ;  /* 0x0000003800147c82 */ /* 0x000fe20008000000 */
[----:B------:R-:W-:Y:S01]  /*14f0*/  UMOV UR21, UR57 ;  /* 0x0000003900157c82 */ /* 0x000fe20008000000 */
[----:B------:R-:W-:Y:S01]  /*1500*/  UMOV UR23, 0x40000040 ;  /* 0x4000004000177882 */ /* 0x000fe20000000000 */
[----:B------:R-:W-:Y:S01]  /*1510*/  UIADD3 UR26, UR4, 0x280, URZ ;  /* 0x00000280041a7890 */ /* 0x000fe2000fffe03f */
[--C-:B------:R-:W-:Y:S01]  /*1520*/  IMAD.MOV.U32 R118, RZ, RZ, R119.reuse ;  /* 0x000000ffff767224 */ /* 0x100fe200078e0077 */
[----:B------:R-:W-:Y:S01]  /*1530*/  UMOV UR24, UR56 ;  /* 0x0000003800187c82 */ /* 0x000fe20008000000 */
[----:B------:R-:W-:Y:S01]  /*1540*/  UMOV UR25, UR57 ;  /* 0x0000003900197c82 */ /* 0x000fe20008000000 */
[----:B------:R-:W-:Y:S01]  /*1550*/  UMOV UR27, 0x40000040 ;  /* 0x40000040001b7882 */ /* 0x000fe20000000000 */
[----:B------:R-:W-:Y:S01]  /*1560*/  UIADD3 UR58, UR4, 0x300, URZ ;  /* 0x00000300043a7890 */ /* 0x000fe2000fffe03f */
[-C--:B------:R-:W-:Y:S01]  /*1570*/  MOV R117, R119.reuse ;  /* 0x0000007700757202 */ /* 0x080fe20000000f00 */
[----:B------:R-:W-:Y:S01]  /*1580*/  UMOV UR59, 0x40000040 ;  /* 0x40000040003b7882 */ /* 0x000fe20000000000 */
[----:B------:R-:W-:Y:S01]  /*1590*/  UIADD3 UR6, UR5, 0x2, URZ ;  /* 0x0000000205067890 */ /* 0x000fe2000fffe03f */
[--C-:B------:R-:W-:Y:S01]  /*15a0*/  IMAD.MOV.U32 R116, RZ, RZ, R119.reuse ;  /* 0x000000ffff747224 */ /* 0x100fe200078e0077 */
[----:B------:R-:W-:Y:S01]  /*15b0*/  UIADD3 UR30, UR4, 0x284, URZ ;  /* 0x00000284041e7890 */ /* 0x000fe2000fffe03f */
[--C-:B------:R-:W-:Y:S01]  /*15c0*/  IMAD.MOV.U32 R115, RZ, RZ, R119.reuse ;  /* 0x000000ffff737224 */ /* 0x100fe200078e0077 */
[----:B------:R-:W-:Y:S01]  /*15d0*/  UMOV UR31, 0x40000040 ;  /* 0x40000040001f7882 */ /* 0x000fe20000000000 */
        /* <DEDUP_REMOVED lines=18> */
[-C--:B------:R-:W-:Y:S01]  /*1700*/  MOV R103, R119.reuse ;  /* 0x0000007700677202 */ /* 0x080fe20000000f00 */
[--C-:B------:R-:W-:Y:S01]  /*1710*/  IMAD.MOV.U32 R101, RZ, RZ, R119.reuse ;  /* 0x000000ffff657224 */ /* 0x100fe200078e0077 */
[----:B------:R-:W-:Y:S01]  /*1720*/  MOV R89, R119 ;  /* 0x0000007700597202 */ /* 0x000fe20000000f00 */
[--C-:B------:R-:W-:Y:S01]  /*1730*/  IMAD.MOV.U32 R99, RZ, RZ, R119.reuse ;  /* 0x000000ffff637224 */ /* 0x100fe200078e0077 */
[----:B------:R-:W-:Y:S01]  /*1740*/  UMOV UR38, UR7 ;  /* 0x0000000700267c82 */ /* 0x000fe20008000000 */
[----:B------:R-:W-:Y:S01]  /*1750*/  UIADD3 UR7, UR4, 0x782, URZ ;  /* 0x0000078204077890 */ /* 0x000fe2000fffe03f */
[----:B------:R-:W-:-:S02]  /*1760*/  IMAD.MOV.U32 R97, RZ, RZ, R119 ;  /* 0x000000ffff617224 */ /* 0x000fc400078e0077 */
[--C-:B------:R-:W-:Y:S02]  /*1770*/  IMAD.MOV.U32 R95, RZ, RZ, R119.reuse ;  /* 0x000000ffff5f7224 */ /* 0x100fe400078e0077 */
[--C-:B------:R-:W-:Y:S02]  /*1780*/  IMAD.MOV.U32 R93, RZ, RZ, R119.reuse ;  /* 0x000000ffff5d7224 */ /* 0x100fe400078e0077 */
[--C-:B------:R-:W-:Y:S01]  /*1790*/  IMAD.MOV.U32 R91, RZ, RZ, R119.reuse ;  /* 0x000000ffff5b7224 */ /* 0x100fe200078e0077 */
[----:B------:R-:W-:Y:S02]  /*17a0*/  WARPGROUP.DEPBAR.LE gsb0, 0x0 ;  /* 0x00008000000079c5 */ /* 0x000fe40000010000 */
[----:B------:R-:W-:Y:S01]  /*17b0*/  WARPGROUP.ARRIVE ;  /* 0x00000000000079c5 */ /* 0x000fe20000000000 */
[--C-:B------:R-:W-:Y:S02]  /*17c0*/  IMAD.MOV.U32 R87, RZ, RZ, R119.reuse ;  /* 0x000000ffff577224 */ /* 0x100fe400078e0077 */
[----:B------:R-:W-:-:S03]  /*17d0*/  IMAD.MOV.U32 R85, RZ, RZ, R119 ;  /* 0x000000ffff557224 */ /* 0x000fc600078e0077 */
[----:B------:R-:W-:Y:S01]  /*17e0*/  HGMMA.64x16x16.F32.BF16 R64, gdesc[UR8], RZ, !UPT, gsb0 ;  /* 0x00200000084079f0 */ /* 0x000fe2000c0018ff */
[----:B------:R-:W-:Y:S01]  /*17f0*/  UIADD3 UR10, UR4, 0x2, URZ ;  /* 0x00000002040a7890 */ /* 0x000fe2000fffe03f */
[----:B------:R-:W-:Y:S01]  /*1800*/  UMOV UR8, UR6 ;  /* 0x0000000600087c82 */ /* 0x000fe20008000000 */
[----:B------:R-:W-:Y:S01]  /*1810*/  UMOV UR9, 0x40000040 ;  /* 0x4000004000097882 */ /* 0x000fe20000000000 */
[----:B------:R-:W-:Y:S01]  /*1820*/  UMOV UR11, 0x40000040 ;  /* 0x40000040000b7882 */ /* 0x000fe20000000000 */
[----:B------:R-:W-:Y:S01]  /*1830*/  UIADD3 UR6, UR5, 0x4, URZ ;  /* 0x0000000405067890 */ /* 0x000fe2000fffe03f */
[----:B------:R-:W-:Y:S02]  /*1840*/  WARPGROUP.DEPBAR.LE gsb0, 0x0 ;  /* 0x00008000000079c5 */ /* 0x000fe40000010000 */
[----:B------:R-:W-:-:S06]  /*1850*/  WARPGROUP.ARRIVE ;  /* 0x00000000000079c5 */ /* 0x000fcc0000000000 */
[----:B------:R-:W-:Y:S01]  /*1860*/  HGMMA.64x16x16.F32.BF16 R56, gdesc[UR12], RZ, !UPT, gsb0 ;  /* 0x002000000c3879f0 */ /* 0x000fe2000c0018ff */
[----:B------:R-:W-:Y:S01]  /*1870*/  UIADD3 UR14, UR4, 0x102, URZ ;  /* 0x00000102040e7890 */ /* 0x000fe2000fffe03f */
[----:B------:R-:W-:Y:S01]  /*1880*/  UMOV UR12, UR8 ;  /* 0x00000008000c7c82 */ /* 0x000fe20008000000 */
[----:B------:R-:W-:Y:S01]  /*1890*/  UMOV UR13, UR9 ;  /* 0x00000009000d7c82 */ /* 0x000fe20008000000 */
[----:B------:R-:W-:Y:S01]  /*18a0*/  UMOV UR15, 0x40000040 ;  /* 0x40000040000f7882 */ /* 0x000fe20000000000 */
        /* <DEDUP_REMOVED lines=24> */
[----:B------:R-:W-:Y:S02]  /*1a30*/  UMOV UR59, 0x40000040 ;  /* 0x40000040003b7882 */ /* 0x000fe40000000000 */
[----:B------:R-:W-:Y:S02]  /*1a40*/  WARPGROUP.DEPBAR.LE gsb0, 0x0 ;  /* 0x00008000000079c5 */ /* 0x000fe40000010000 */
[----:B------:R-:W-:-:S06]  /*1a50*/  WARPGROUP.ARRIVE ;  /* 0x00000000000079c5 */ /* 0x000fcc0000000000 */
[----:B------:R-:W-:Y:S01]  /*1a60*/  HGMMA.64x16x16.F32.BF16 R72, gdesc[UR8], R72, gsb0 ;  /* 0x00200000084879f0 */ /* 0x000fe20008001848 */
[----:B------:R-:W-:Y:S01]  /*1a70*/  UIADD3 UR10, UR4, 0x82, URZ ;  /* 0x00000082040a7890 */ /* 0x000fe2000fffe03f */
[----:B------:R-:W-:Y:S01]  /*1a80*/  UMOV UR11, 0x40000040 ;  /* 0x40000040000b7882 */ /* 0x000fe20000000000 */
        /* <DEDUP_REMOVED lines=9> */
[----:B------:R-:W-:Y:S01]  /*1b20*/  UMOV UR12, UR6 ;  /* 0x00000006000c7c82 */ /* 0x000fe20008000000 */
[----:B------:R-:W-:Y:S01]  /*1b30*/  UMOV UR13, 0x40000040 ;  /* 0x40000040000d7882 */ /* 0x000fe20000000000 */
[----:B------:R-:W-:Y:S01]  /*1b40*/  UMOV UR15, 0x40000040 ;  /* 0x40000040000f7882 */ /* 0x000fe20000000000 */
[----:B------:R-:W-:Y:S01]  /*1b50*/  UMOV UR28, UR12 ;  /* 0x0000000c001c7c82 */ /* 0x000fe20008000000 */
[----:B------:R-:W-:Y:S01]  /*1b60*/  UMOV UR29, UR13 ;  /* 0x0000000d001d7c82 */ /* 0x000fe20008000000 */
[----:B------:R-:W-:Y:S01]  /*1b70*/  UIADD3 UR6, UR5, 0x6, URZ ;  /* 0x0000000605067890 */ /* 0x000fe2000fffe03f */
[----:B------:R-:W-:Y:S02]  /*1b80*/  MOV R2, UR13 ;  /* 0x0000000d00027c02 */ /* 0x000fe40008000f00 */
[----:B------:R-:W-:Y:S01]  /*1b90*/  MOV R3, UR12 ;  /* 0x0000000c00037c02 */ /* 0x000fe20008000f00 */
[----:B------:R-:W-:-:S02]  /*1ba0*/  WARPGROUP.DEPBAR.LE gsb0, 0x0 ;  /* 0x00008000000079c5 */ /* 0x000fc40000010000 */
[----:B------:R-:W-:-:S06]  /*1bb0*/  WARPGROUP.ARRIVE ;  /* 0x00000000000079c5 */ /* 0x000fcc0000000000 */
[----:B------:R-:W-:Y:S01]  /*1bc0*/  HGMMA.64x16x16.F32.BF16 R48, gdesc[UR16], R48, gsb0 ;  /* 0x00200000103079f0 */ /* 0x000fe20008001830 */
[----:B------:R-:W-:Y:S01]  /*1bd0*/  UIADD3 UR18, UR4, 0x104, URZ ;  /* 0x0000010404127890 */ /* 0x000fe2000fffe03f */
[----:B------:R-:W-:Y:S01]  /*1be0*/  UMOV UR16, UR12 ;  /* 0x0000000c00107c82 */ /* 0x000fe20008000000 */
[----:B------:R-:W-:Y:S01]  /*1bf0*/  UMOV UR17, UR13 ;  /* 0x0000000d00117c82 */ /* 0x000fe20008000000 */
[----:B------:R-:W-:Y:S01]  /*1c00*/  UMOV UR19, 0x40000040 ;  /* 0x4000004000137882 */ /* 0x000fe20000000000 */
[----:B------:R-:W-:Y:S02]  /*1c10*/  WARPGROUP.DEPBAR.LE gsb0, 0x0 ;  /* 0x00008000000079c5 */ /* 0x000fe40000010000 */
        /* <DEDUP_REMOVED lines=16> */
[----:B------:R-:W-:Y:S02]  /*1d20*/  UIADD3 UR10, UR4, 0x802, URZ ;  /* 0x00000802040a7890 */ /* 0x000fe4000fffe03f */
        /* <DEDUP_REMOVED lines=44> */
[----:B------:R-:W-:Y:S01]  /*1ff0*/  UMOV UR14, UR10 ;  /* 0x0000000a000e7c82 */ /* 0x000fe20008000000 */
[----:B------:R-:W-:Y:S01]  /*2000*/  UMOV UR15, 0x40000040 ;  /* 0x40000040000f7882 */ /* 0x000fe20000000000 */
[----:B------:R-:W-:Y:S01]  /*2010*/  UIADD3 UR10, UR4, 0x884, URZ ;  /* 0x00000884040a7890 */ /* 0x000fe2000fffe03f */
        /* <DEDUP_REMOVED lines=43> */
[----:B------:R-:W-:Y:S03]  /*22d0*/  HGMMA.64x16x16.F32.BF16 R24, gdesc[UR16], R24, gsb0 ;  /* 0x00200000101879f0 */ /* 0x000fe60008001818 */
        /* <DEDUP_REMOVED lines=184> */
[----:B------:R-:W-:Y:S01]  /*2e60*/  UMOV UR38, UR7 ;  /* 0x0000000700267c82 */ /* 0x000fe20008000000 */
[----:B------:R-:W-:Y:S01]  /*2e70*/  UMOV UR39, 0x40000040 ;  /* 0x4000004000277882 */ /* 0x000fe20000000000 */
[----:B------:R-:W-:-:S07]  /*2e80*/  UIADD3 UR7, UR4, 0x804, URZ ;  /* 0x0000080404077890 */ /* 0x000fce000fffe03f */
[----:B------:R-:W-:Y:S01]  /*2e90*/  UMOV UR58, UR7 ;  /* 0x00000007003a7c82 */ /* 0x000fe20008000000 */
        /* <DEDUP_REMOVED lines=15> */
[----:B------:R-:W-:Y:S01]  /*2f90*/  UMOV UR12, UR44 ;  /* 0x0000002c000c7c82 */ /* 0x000fe20008000000 */
[----:B------:R-:W-:Y:S01]  /*2fa0*/  UMOV UR13, UR45 ;  /* 0x0000002d000d7c82 */ /* 0x000fe20008000000 */
[----:B------:R-:W-:Y:S02]  /*2fb0*/  UIADD3 UR6, UR5, 0x804, URZ ;  /* 0x0000080405067890 */ /* 0x000fe4000fffe03f */
[----:B------:R-:W-:Y:S01]  /*2fc0*/  UIADD3 UR5, UR5, 0x806, URZ ;  /* 0x0000080605057890 */ /* 0x000fe2000fffe03f */
        /* <DEDUP_REMOVED lines=27> */
[----:B------:R-:W-:Y:S01]  /*3180*/  ULDC UR10, c[0x0][0x9d8] ;  /* 0x00027600000a7ab9 */ /* 0x000fe20000000800 */
[----:B------:R-:W-:Y:S02]  /*3190*/  WARPGROUP.DEPBAR.LE gsb0, 0x0 ;  /* 0x00008000000079c5 */ /* 0x000fe40000010000 */
[----:B------:R-:W-:-:S06]  /*31a0*/  WARPGROUP.ARRIVE ;  /* 0x00000000000079c5 */ /* 0x000fcc0000000000 */
[----:B------:R-:W-:Y:S01]  /*31b0*/  HGMMA.64x16x16.F32.BF16 R56, gdesc[UR12], R56, gsb0 ;  /* 0x002000000c3879f0 */ /* 0x000fe20008001838 */
        /* <DEDUP_REMOVED lines=13> */
[----:B------:R-:W-:Y:S01]  /*3290*/  UIADD3 UR6, UR4, 0x784, URZ ;  /* 0x0000078404067890 */ /* 0x000fe2000fffe03f */
[----:B------:R-:W-:Y:S01]  /*32a0*/  UMOV UR12, UR48 ;  /* 0x00000030000c7c82 */ /* 0x000fe20008000000 */
[----:B------:R-:W-:Y:S01]  /*32b0*/  UMOV UR13, UR49 ;  /* 0x00000031000d7c82 */ /* 0x000fe20008000000 */
[----:B------:R-:W-:Y:S01]  /*32c0*/  UMOV UR56, UR48 ;  /* 0x0000003000387c82 */ /* 0x000fe20008000000 */
[----:B------:R-:W-:Y:S01]  /*32d0*/  UMOV UR57, UR49 ;  /* 0x0000003100397c82 */ /* 0x000fe20008000000 */
[----:B------:R-:W-:-:S02]  /*32e0*/  UMOV UR36, UR48 ;  /* 0x0000003000247c82 */ /* 0x000fc40008000000 */
        /* <DEDUP_REMOVED lines=21> */
[----:B------:R-:W-:Y:S02]  /*3440*/  R2UR UR13, R2 ;  /* 0x00000000020d72ca */ /* 0x000fe400000e0000 */
[----:B------:R-:W-:Y:S01]  /*3450*/  R2UR UR12, R3 ;  /* 0x00000000030c72ca */ /* 0x000fe200000e0000 */
        /* <DEDUP_REMOVED lines=19> */
[----:B------:R-:W-:Y:S01]  /*3590*/  UMOV UR52, UR5 ;  /* 0x0000000500347c82 */ /* 0x000fe20008000000 */
[----:B------:R-:W-:Y:S01]  /*35a0*/  UMOV UR53, 0x40000040 ;  /* 0x4000004000357882 */ /* 0x000fe20000000000 */
[----:B------:R-:W-:Y:S01]  /*35b0*/  UMOV UR54, UR7 ;  /* 0x0000000700367c82 */ /* 0x000fe20008000000 */
[----:B------:R-:W-:Y:S01]  /*35c0*/  UMOV UR55, 0x40000040 ;  /* 0x4000004000377882 */ /* 0x000fe20000000000 */
        /* <DEDUP_REMOVED lines=11> */
[----:B------:R-:W-:Y:S01]  /*3680*/  WARPGROUP.ARRIVE ;  /* 0x00000000000079c5 */ /* 0x000fe20000000000 */
[----:B------:R-:W-:Y:S01]  /*3690*/  FMUL.FTZ R72, R72, UR10 ;  /* 0x0000000a48487c20 */ /* 0x000fe20008410000 */
[----:B------:R-:W-:Y:S01]  /*36a0*/  FMUL.FTZ R73, R73, UR10 ;  /* 0x0000000a49497c20 */ /* 0x000fe20008410000 */
[----:B------:R-:W-:Y:S01]  /*36b0*/  FMUL.FTZ R76, R76, UR10 ;  /* 0x0000000a4c4c7c20 */ /* 0x000fe20008410000 */
[----:B------:R-:W-:Y:S01]  /*36c0*/  FMUL.FTZ R77, R77, UR10 ;  /* 0x0000000a4d4d7c20 */ /* 0x000fe20008410000 */
[----:B------:R-:W-:Y:S01]  /*36d0*/  FMUL.FTZ R74, R74, UR10 ;  /* 0x0000000a4a4a7c20 */ /* 0x000fe20008410000 */
[----:B------:R-:W-:Y:S01]  /*36e0*/  HGMMA.64x16x16.F32.BF16 R64, gdesc[UR52], R64, gsb0 ;  /* 0x00200000344079f0 */ /* 0x000fe20008001840 */
[----:B------:R-:W-:Y:S01]  /*36f0*/  UIADD3 UR54, UR4, 0x806, URZ ;  /* 0x0000080604367890 */ /* 0x000fe2000fffe03f */
[----:B------:R-:W0:Y:S01]  /*3700*/  MUFU.TANH R72, R72 ;  /* 0x0000004800487308 */ /* 0x000e220000002400 */
[----:B------:R-:W-:Y:S01]  /*3710*/  UMOV UR55, 0x40000040 ;  /* 0x4000004000377882 */ /* 0x000fe20000000000 */
[----:B------:R-:W-:Y:S01]  /*3720*/  FMUL.FTZ R75, R75, UR10 ;  /* 0x0000000a4b4b7c20 */ /* 0x000fe20008410000 */
[----:B------:R-:W-:Y:S01]  /*3730*/  FMUL.FTZ R78, R78, UR10 ;  /* 0x0000000a4e4e7c20 */ /* 0x000fe20008410000 */
[----:B------:R-:W-:-:S04]  /*3740*/  FMUL.FTZ R79, R79, UR10 ;  /* 0x0000000a4f4f7c20 */ /* 0x000fc80008410000 */
[----:B------:R-:W1:Y:S08]  /*3750*/  MUFU.TANH R73, R73 ;  /* 0x0000004900497308 */ /* 0x000e700000002400 */
[----:B------:R-:W2:Y:S08]  /*3760*/  MUFU.TANH R76, R76 ;  /* 0x0000004c004c7308 */ /* 0x000eb00000002400 */
[----:B------:R-:W-:Y:S08]  /*3770*/  MUFU.TANH R77, R77 ;  /* 0x0000004d004d7308 */ /* 0x000ff00000002400 */
[----:B------:R-:W3:Y:S08]  /*3780*/  MUFU.TANH R2, R74 ;  /* 0x0000004a00027308 */ /* 0x000ef00000002400 */
[----:B------:R4:W-:Y:S08]  /*3790*/  MUFU.TANH R3, R75 ;  /* 0x0000004b00037308 */ /* 0x0009f00000002400 */
[----:B------:R-:W-:Y:S01]  /*37a0*/  MUFU.TANH R6, R78 ;  /* 0x0000004e00067308 */ /* 0x000fe20000002400 */
[----:B----4-:R-:W-:Y:S01]  /*37b0*/  MOV R75, R119 ;  /* 0x00000077004b7202 */ /* 0x010fe20000000f00 */
[----:B------:R-:W-:-:S02]  /*37c0*/  WARPGROUP.DEPBAR.LE gsb0, 0x0 ;  /* 0x00008000000079c5 */ /* 0x000fc40000010000 */
[----:B------:R-:W-:Y:S01]  /*37d0*/  WARPGROUP.ARRIVE ;  /* 0x00000000000079c5 */ /* 0x000fe20000000000 */
[----:B------:R-:W-:Y:S01]  /*37e0*/  FMUL.FTZ R66, R66, UR10 ;  /* 0x0000000a42427c20 */ /* 0x000fe20008410000 */
[----:B------:R-:W-:Y:S01]  /*37f0*/  FMUL.FTZ R64, R64, UR10 ;  /* 0x0000000a40407c20 */ /* 0x000fe20008410000 */
[----:B------:R-:W-:Y:S01]  /*3800*/  FMUL.FTZ R65, R65, UR10 ;  /* 0x0000000a41417c20 */ /* 0x000fe20008410000 */
[----:B------:R-:W-:Y:S01]  /*3810*/  FMUL.FTZ R68, R68, UR10 ;  /* 0x0000000a44447c20 */ /* 0x000fe20008410000 */
[----:B------:R4:W-:Y:S01]  /*3820*/  MUFU.TANH R12, R66 ;  /* 0x00000042000c7308 */ /* 0x0009e20000002400 */
[----:B------:R-:W-:Y:S01]  /*3830*/  HGMMA.64x16x16.F32.BF16 R56, gdesc[UR52], R56, gsb0 ;  /* 0x00200000343879f0 */ /* 0x000fe20008001838 */
[----:B------:R-:W-:Y:S01]  /*3840*/  UIADD3 UR54, UR4, 0x886, URZ ;  /* 0x0000088604367890 */ /* 0x000fe2000fffe03f */
[----:B------:R-:W-:Y:S01]  /*3850*/  FMUL.FTZ R69, R69, UR10 ;  /* 0x0000000a45457c20 */ /* 0x000fe20008410000 */
[----:B------:R-:W-:Y:S01]  /*3860*/  UMOV UR55, 0x40000040 ;  /* 0x4000004000377882 */ /* 0x000fe20000000000 */
[----:B------:R-:W-:Y:S01]  /*3870*/  FMUL.FTZ R70, R70, UR10 ;  /* 0x0000000a46467c20 */ /* 0x000fe20008410000 */
[----:B------:R-:W-:Y:S01]  /*3880*/  FMUL.FTZ R67, R67, UR10 ;  /* 0x0000000a43437c20 */ /* 0x000fe20008410000 */
[----:B------:R-:W-:Y:S01]  /*3890*/  FMUL.FTZ R71, R71, UR10 ;  /* 0x0000000a47477c20 */ /* 0x000fe20008410000 */
[----:B------:R-:W5:Y:S01]  /*38a0*/  MUFU.TANH R64, R64 ;  /* 0x0000004000407308 */ /* 0x000f620000002400 */
[----:B----4-:R-:W-:-:S05]  /*38b0*/  IMAD R66, R120, -0x70, R9 ;  /* 0xffffff9078427824 */ /* 0x010fca00078e0209 */
[C---:B------:R-:W-:Y:S02]  /*38c0*/  ISETP.GT.AND P4, PT, R66.reuse, RZ, PT ;  /* 0x000000ff4200720c */ /* 0x040fe40003f84270 */
[C---:B------:R-:W-:Y:S01]  /*38d0*/  ISETP.GT.AND P2, PT, R66.reuse, 0x1, PT ;  /* 0x000000014200780c */ /* 0x040fe20003f44270 */
[----:B------:R-:W4:Y:S01]  /*38e0*/  MUFU.TANH R65, R65 ;  /* 0x0000004100417308 */ /* 0x000f220000002400 */
[----:B------:R-:W-:Y:S02]  /*38f0*/  ISETP.GT.AND P3, PT, R66, 0x8, PT ;  /* 0x000000084200780c */ /* 0x000fe40003f64270 */
[----:B0-----:R-:W-:Y:S02]  /*3900*/  FSEL R72, R72, -INF , P4 ;  /* 0xff80000048487808 */ /* 0x001fe40002000000 */
[----:B-1----:R-:W-:Y:S02]  /*3910*/  FSEL R73, R73, -INF , P2 ;  /* 0xff80000049497808 */ /* 0x002fe40001000000 */
[----:B------:R-:W-:Y:S01]  /*3920*/  ISETP.GT.AND P6, PT, R66, 0x9, PT ;  /* 0x000000094200780c */ /* 0x000fe20003fc4270 */
[----:B------:R-:W0:Y:S01]  /*3930*/  MUFU.TANH R68, R68 ;  /* 0x0000004400447308 */ /* 0x000e220000002400 */
[----:B--2---:R-:W-:-:S02]  /*3940*/  FSEL R76, R76, -INF , P3 ;  /* 0xff8000004c4c7808 */ /* 0x004fc40001800000 */
[----:B------:R-:W-:Y:S02]  /*3950*/  FMNMX.FTZ R13, R72, R73, !PT ;  /* 0x00000049480d7209 */ /* 0x000fe40007810000 */
[----:B------:R-:W-:Y:S02]  /*3960*/  ISETP.GT.AND P5, PT, R66, 0x10, PT ;  /* 0x000000104200780c */ /* 0x000fe40003fa4270 */
[----:B------:R-:W-:Y:S01]  /*3970*/  FMNMX.FTZ R13, R76, R13, !PT ;  /* 0x0000000d4c0d7209 */ /* 0x000fe20007810000 */
[----:B------:R1:W2:Y:S01]  /*3980*/  MUFU.TANH R10, R79 ;  /* 0x0000004f000a7308 */ /* 0x0002a20000002400 */
[----:B---3--:R-:W-:Y:S02]  /*3990*/  FSEL R2, R2, -INF , P4 ;  /* 0xff80000002027808 */ /* 0x008fe40002000000 */
[----:B------:R-:W-:Y:S02]  /*39a0*/  ISETP.GT.AND P4, PT, R66, 0x11, PT ;  /* 0x000000114200780c */ /* 0x000fe40003f84270 */
[----:B-----5:R-:W-:-:S02]  /*39b0*/  FSEL R64, R64, -INF , P5 ;  /* 0xff80000040407808 */ /* 0x020fc40002800000 */
[----:B------:R-:W-:Y:S01]  /*39c0*/  FSEL R3, R3, -INF , P2 ;  /* 0xff80000003037808 */ /* 0x000fe20001000000 */
[----:B------:R-:W3:Y:S01]  /*39d0*/  MUFU.TANH R69, R69 ;  /* 0x0000004500457308 */ /* 0x000ee20000002400 */
[----:B------:R-:W-:Y:S01]  /*39e0*/  ISETP.GT.AND P2, PT, R66, 0x18, PT ;  /* 0x000000184200780c */ /* 0x000fe20003f44270 */
[--C-:B-1----:R-:W-:Y:S01]  /*39f0*/  IMAD.MOV.U32 R79, RZ, RZ, R119.reuse ;  /* 0x000000ffff4f7224 */ /* 0x102fe200078e0077 */
[----:B----4-:R-:W-:Y:S01]  /*3a00*/  FSEL R74, R65, -INF , P4 ;  /* 0xff800000414a7808 */ /* 0x010fe20002000000 */
[----:B------:R-:W-:Y:S01]  /*3a10*/  IMAD.MOV.U32 R65, RZ, RZ, R119 ;  /* 0x000000ffff417224 */ /* 0x000fe200078e0077 */
[----:B------:R-:W-:Y:S02]  /*3a20*/  FSEL R6, R6, -INF , P3 ;  /* 0xff80000006067808 */ /* 0x000fe40001800000 */
[----:B------:R-:W-:Y:S01]  /*3a30*/  ISETP.GT.AND P3, PT, R66, 0x19, PT ;  /* 0x000000194200780c */ /* 0x000fe20003f64270 */
[----:B------:R1:W-:Y:S01]  /*3a40*/  MUFU.TANH R20, R70 ;  /* 0x0000004600147308 */ /* 0x0003e20000002400 */
[----:B0-----:R-:W-:-:S02]  /*3a50*/  FSEL R68, R68, -INF , P2 ;  /* 0xff80000044447808 */ /* 0x001fc40001000000 */
[----:B--2---:R-:W-:Y:S01]  /*3a60*/  FSEL R10, R10, -INF , P6 ;  /* 0xff8000000a0a7808 */ /* 0x004fe20003000000 */
[----:B------:R-:W-:Y:S02]  /*3a70*/  WARPGROUP.DEPBAR.LE gsb0, 0x0 ;  /* 0x00008000000079c5 */ /* 0x000fe40000010000 */
[----:B------:R-:W-:Y:S01]  /*3a80*/  WARPGROUP.ARRIVE ;  /* 0x00000000000079c5 */ /* 0x000fe20000000000 */
[----:B------:R-:W-:Y:S01]  /*3a90*/  FMUL.FTZ R56, R56, UR10 ;  /* 0x0000000a38387c20 */ /* 0x000fe20008410000 */
[----:B------:R-:W-:Y:S01]  /*3aa0*/  FMUL.FTZ R57, R57, UR10 ;  /* 0x0000000a39397c20 */ /* 0x000fe20008410000 */
[----:B-1----:R-:W-:Y:S01]  /*3ab0*/  FSEL R70, R77, -INF , P6 ;  /* 0xff8000004d467808 */ /* 0x002fe20003000000 */
[----:B------:R-:W-:Y:S01]  /*3ac0*/  FMUL.FTZ R60, R60, UR10 ;  /* 0x0000000a3c3c7c20 */ /* 0x000fe20008410000 */
[----:B------:R0:W-:Y:S01]  /*3ad0*/  MUFU.TANH R14, R67 ;  /* 0x00000043000e7308 */ /* 0x0001e20000002400 */
[----:B------:R-:W-:Y:S01]  /*3ae0*/  HGMMA.64x16x16.F32.BF16 R48, gdesc[UR52], R48, gsb0 ;  /* 0x00200000343079f0 */ /* 0x000fe20008001830 */
[----:B------:R-:W-:Y:S01]  /*3af0*/  UIADD3 UR54, UR4, 0x906, URZ ;  /* 0x0000090604367890 */ /* 0x000fe2000fffe03f */
[----:B------:R-:W-:Y:S01]  /*3b00*/  FMNMX.FTZ R13, R70, R13, !PT ;  /* 0x0000000d460d7209 */ /* 0x000fe20007810000 */
[----:B------:R-:W-:Y:S01]  /*3b10*/  UMOV UR55, 0x40000040 ;  /* 0x4000004000377882 */ /* 0x000fe20000000000 */
[----:B------:R-:W-:Y:S01]  /*3b20*/  FMUL.FTZ R62, R62, UR10 ;  /* 0x0000000a3e3e7c20 */ /* 0x000fe20008410000 */
[----:B------:R-:W-:Y:S01]  /*3b30*/  FMUL.FTZ R61, R61, UR10 ;  /* 0x0000000a3d3d7c20 */ /* 0x000fe20008410000 */
[----:B------:R-:W-:Y:S01]  /*3b40*/  FMNMX.FTZ R15, R64, R13, !PT ;  /* 0x0000000d400f7209 */ /* 0x000fe20007810000 */
[----:B------:R-:W1:Y:S01]  /*3b50*/  MUFU.TANH R56, R56 ;  /* 0x0000003800387308 */ /* 0x000e620000002400 */
[----:B------:R-:W-:Y:S01]  /*3b60*/  FMUL.FTZ R58, R58, UR10 ;  /* 0x0000000a3a3a7c20 */ /* 0x000fe20008410000 */
[----:B------:R-:W-:Y:S01]  /*3b70*/  FMUL.FTZ R59, R59, UR10 ;  /* 0x0000000a3b3b7c20 */ /* 0x000fe20008410000 */
[----:B------:R-:W-:Y:S01]  /*3b80*/  FMNMX.FTZ R15, R74, R15, !PT ;  /* 0x0000000f4a0f7209 */ /* 0x000fe20007810000 */
[----:B------:R-:W-:Y:S01]  /*3b90*/  FMUL.FTZ R63, R63, UR10 ;  /* 0x0000000a3f3f7c20 */ /* 0x000fe20008410000 */
[----:B------:R-:W-:Y:S01]  /*3ba0*/  ISETP.GT.AND P6, PT, R66, 0x20, PT ;  /* 0x000000204200780c */ /* 0x000fe20003fc4270 */
[--C-:B------:R-:W-:Y:S01]  /*3bb0*/  IMAD.MOV.U32 R77, RZ, RZ, R119.reuse ;  /* 0x000000ffff4d7224 */ /* 0x100fe200078e0077 */
[----:B---3--:R-:W-:Y:S01]  /*3bc0*/  FSEL R78, R69, -INF , P3 ;  /* 0xff800000454e7808 */ /* 0x008fe20001800000 */
[----:B------:R-:W2:Y:S01]  /*3bd0*/  MUFU.TANH R57, R57 ;  /* 0x0000003900397308 */ /* 0x000ea20000002400 */
[----:B------:R-:W-:Y:S01]  /*3be0*/  FMNMX.FTZ R15, R68, R15, !PT ;  /* 0x0000000f440f7209 */ /* 0x000fe20007810000 */
[--C-:B------:R-:W-:Y:S01]  /*3bf0*/  IMAD.MOV.U32 R69, RZ, RZ, R119.reuse ;  /* 0x000000ffff457224 */ /* 0x100fe200078e0077 */
[----:B------:R-:W-:Y:S01]  /*3c00*/  FSEL R12, R12, -INF , P5 ;  /* 0xff8000000c0c7808 */ /* 0x000fe20002800000 */
[----:B0-----:R-:W-:Y:S01]  /*3c10*/  IMAD.MOV.U32 R67, RZ, RZ, R119 ;  /* 0x000000ffff437224 */ /* 0x001fe200078e0077 */
[----:B------:R-:W-:-:S02]  /*3c20*/  ISETP.GT.AND P5, PT, R66, 0x21, PT ;  /* 0x000000214200780c */ /* 0x000fc40003fa4270 */
[----:B------:R-:W-:Y:S01]  /*3c30*/  FMNMX.FTZ R15, R78, R15, !PT ;  /* 0x0000000f4e0f7209 */ /* 0x000fe20007810000 */
[----:B------:R-:W0:Y:S01]  /*3c40*/  MUFU.TANH R60, R60 ;  /* 0x0000003c003c7308 */ /* 0x000e220000002400 */
[----:B-1----:R-:W-:Y:S02]  /*3c50*/  FSEL R80, R56, -INF , P6 ;  /* 0xff80000038507808 */ /* 0x002fe40003000000 */
[----:B------:R-:W-:Y:S02]  /*3c60*/  FSEL R14, R14, -INF , P4 ;  /* 0xff8000000e0e7808 */ /* 0x000fe40002000000 */
[----:B------:R-:W-:Y:S02]  /*3c70*/  ISETP.GT.AND P4, PT, R66, 0x28, PT ;  /* 0x000000284200780c */ /* 0x000fe40003f84270 */
[----:B------:R-:W-:Y:S01]  /*3c80*/  FMNMX.FTZ R21, R80, R15, !PT ;  /* 0x0000000f50157209 */ /* 0x000fe20007810000 */
[----:B------:R-:W1:Y:S01]  /*3c90*/  MUFU.TANH R71, R71 ;  /* 0x0000004700477308 */ /* 0x000e620000002400 */
[----:B--2---:R-:W-:Y:S01]  /*3ca0*/  FSEL R82, R57, -INF , P5 ;  /* 0xff80000039527808 */ /* 0x004fe20002800000 */
[----:B------:R-:W-:Y:S01]  /*3cb0*/  IMAD.MOV.U32 R57, RZ, RZ, R119 ;  /* 0x000000ffff397224 */ /* 0x000fe200078e0077 */
[----:B------:R-:W-:-:S02]  /*3cc0*/  FSEL R20, R20, -INF , P2 ;  /* 0xff80000014147808 */ /* 0x000fc40001000000 */
[----:B------:R-:W-:Y:S02]  /*3cd0*/  ISETP.GT.AND P2, PT, R66, 0x29, PT ;  /* 0x000000294200780c */ /* 0x000fe40003f44270 */
[----:B------:R-:W-:Y:S01]  /*3ce0*/  FMNMX.FTZ R21, R82, R21, !PT ;  /* 0x0000001552157209 */ /* 0x000fe20007810000 */
[----:B------:R-:W-:Y:S01]  /*3cf0*/  MUFU.TANH R62, R62 ;  /* 0x0000003e003e7308 */ /* 0x000fe20000002400 */
[----:B0-----:R-:W-:-:S04]  /*3d00*/  FSEL R60, R60, -INF , P4 ;  /* 0xff8000003c3c7808 */ /* 0x001fc80002000000 */
[----:B------:R-:W-:-:S03]  /*3d10*/  FMNMX.FTZ R21, R60, R21, !PT ;  /* 0x000000153c157209 */ /* 0x000fc60007810000 */
[----:B------:R-:W-:Y:S01]  /*3d20*/  MUFU.TANH R61, R61 ;  /* 0x0000003d003d7308 */ /* 0x000fe20000002400 */
[----:B------:R-:W-:Y:S02]  /*3d30*/  WARPGROUP.DEPBAR.LE gsb0, 0x0 ;  /* 0x00008000000079c5 */ /* 0x000fe40000010000 */
[----:B------:R-:W-:Y:S01]  /*3d40*/  WARPGROUP.ARRIVE ;  /* 0x00000000000079c5 */ /* 0x000fe20000000000 */
[----:B------:R-:W-:Y:S01]  /*3d50*/  FMUL.FTZ R48, R48, UR10 ;  /* 0x0000000a30307c20 */ /* 0x000fe20008410000 */
[----:B------:R-:W-:-:S03]  /*3d60*/  FMUL.FTZ R49, R49, UR10 ;  /* 0x0000000a31317c20 */ /* 0x000fc60008410000 */
[----:B------:R-:W-:Y:S01]  /*3d70*/  MUFU.TANH R58, R58 ;  /* 0x0000003a003a7308 */ /* 0x000fe20000002400 */
[----:B------:R-:W-:Y:S01]  /*3d80*/  FMUL.FTZ R52, R52, UR10 ;  /* 0x0000000a34347c20 */ /* 0x000fe20008410000 */
[----:B------:R-:W-:Y:S01]  /*3d90*/  FMUL.FTZ R51, R51, UR10 ;  /* 0x0000000a33337c20 */ /* 0x000fe20008410000 */
[----:B------:R-:W-:Y:S01]  /*3da0*/  HGMMA.64x16x16.F32.BF16 R40, gdesc[UR52], R40, gsb0 ;  /* 0x00200000342879f0 */ /* 0x000fe20008001828 */
[----:B------:R-:W-:Y:S01]  /*3db0*/  UIADD3 UR54, UR4, 0x986, URZ ;  /* 0x0000098604367890 */ /* 0x000fe2000fffe03f */
[----:B------:R-:W-:Y:S01]  /*3dc0*/  FMUL.FTZ R53, R53, UR10 ;  /* 0x0000000a35357c20 */ /* 0x000fe20008410000 */
[----:B------:R-:W-:Y:S01]  /*3dd0*/  UMOV UR55, 0x40000040 ;  /* 0x4000004000377882 */ /* 0x000fe20000000000 */
[----:B------:R-:W-:Y:S01]  /*3de0*/  UMOV UR4, UR52 ;  /* 0x0000003400047c82 */ /* 0x000fe20008000000 */
[----:B------:R-:W0:Y:S01]  /*3df0*/  MUFU.TANH R48, R48 ;  /* 0x0000003000307308 */ /* 0x000e220000002400 */
[----:B------:R-:W-:Y:S01]  /*3e00*/  FMUL.FTZ R50, R50, UR10 ;  /* 0x0000000a32327c20 */ /* 0x000fe20008410000 */
[----:B------:R-:W-:Y:S01]  /*3e10*/  FMUL.FTZ R54, R54, UR10 ;  /* 0x0000000a36367c20 */ /* 0x000fe20008410000 */
[----:B------:R-:W-:-:S05]  /*3e20*/  FMUL.FTZ R55, R55, UR10 ;  /* 0x0000000a37377c20 */ /* 0x000fca0008410000 */
[----:B------:R-:W2:Y:S08]  /*3e30*/  MUFU.TANH R59, R59 ;  /* 0x0000003b003b7308 */ /* 0x000eb00000002400 */
[----:B------:R-:W-:Y:S08]  /*3e40*/  MUFU.TANH R49, R49 ;  /* 0x0000003100317308 */ /* 0x000ff00000002400 */
[----:B------:R-:W3:Y:S08]  /*3e50*/  MUFU.TANH R52, R52 ;  /* 0x0000003400347308 */ /* 0x000ef00000002400 */
[----:B------:R-:W4:Y:S08]  /*3e60*/  MUFU.TANH R63, R63 ;  /* 0x0000003f003f7308 */ /* 0x000f300000002400 */
[----:B------:R-:W5:Y:S01]  /*3e70*/  MUFU.TANH R51, R51 ;  /* 0x0000003300337308 */ /* 0x000f620000002400 */
[----:B------:R-:W-:-:S02]  /*3e80*/  WARPGROUP.DEPBAR.LE gsb0, 0x0 ;  /* 0x00008000000079c5 */ /* 0x000fc40000010000 */
[----:B------:R-:W-:Y:S01]  /*3e90*/  WARPGROUP.ARRIVE ;  /* 0x00000000000079c5 */ /* 0x000fe20000000000 */
[----:B------:R-:W-:-:S04]  /*3ea0*/  FMUL.FTZ R40, R40, UR10 ;  /* 0x0000000a28287c20 */ /* 0x000fc80008410000 */
[----:B------:R-:W5:Y:S01]  /*3eb0*/  MUFU.TANH R53, R53 ;  /* 0x0000003500357308 */ /* 0x000f620000002400 */
[----:B------:R-:W-:Y:S01]  /*3ec0*/  FMUL.FTZ R41, R41, UR10 ;  /* 0x0000000a29297c20 */ /* 0x000fe20008410000 */
[----:B------:R-:W-:Y:S01]  /*3ed0*/  FMUL.FTZ R42, R42, UR10 ;  /* 0x0000000a2a2a7c20 */ /* 0x000fe20008410000 */
[----:B------:R-:W-:Y:S01]  /*3ee0*/  FMUL.FTZ R44, R44, UR10 ;  /* 0x0000000a2c2c7c20 */ /* 0x000fe20008410000 */
[----:B------:R-:W-:Y:S01]  /*3ef0*/  HGMMA.64x16x16.F32.BF16 R32, gdesc[UR52], R32, gsb0 ;  /* 0x00200000342079f0 */ /* 0x000fe20008001820 */
[----:B------:R-:W-:Y:S01]  /*3f00*/  FMUL.FTZ R45, R45, UR10 ;  /* 0x0000000a2d2d7c20 */ /* 0x000fe20008410000 */
[----:B------:R-:W-:Y:S01]  /*3f10*/  FMUL.FTZ R46, R46, UR10 ;  /* 0x0000000a2e2e7c20 */ /* 0x000fe20008410000 */
[----:B------:R-:W-:Y:S01]  /*3f20*/  FMUL.FTZ R43, R43, UR10 ;  /* 0x0000000a2b2b7c20 */ /* 0x000fe20008410000 */
[----:B------:R1:W-:Y:S01]  /*3f30*/  MUFU.TANH R5, R40 ;  /* 0x0000002800057308 */ /* 0x0003e20000002400 */
[----:B------:R-:W-:-:S07]  /*3f40*/  FMUL.FTZ R47, R47, UR10 ;  /* 0x0000000a2f2f7c20 */ /* 0x000fce0008410000 */
[----:B------:R-:W5:Y:S01]  /*3f50*/  MUFU.TANH R50, R50 ;  /* 0x0000003200327308 */ /* 0x000f620000002400 */
[----:B-1----:R-:W-:Y:S01]  /*3f60*/  FSEL R40, R71, -INF , P3 ;  /* 0xff80000047287808 */ /* 0x002fe20001800000 */
[----:B------:R-:W-:Y:S01]  /*3f70*/  IMAD.MOV.U32 R71, RZ, RZ, R119 ;  /* 0x000000ffff477224 */ /* 0x000fe200078e0077 */
[----:B------:R-:W-:-:S04]  /*3f80*/  ISETP.GT.AND P3, PT, R66, 0x30, PT ;  /* 0x000000304200780c */ /* 0x000fc80003f64270 */
[----:B0-----:R-:W-:Y:S01]  /*3f90*/  FSEL R84, R48, -INF , P3 ;  /* 0xff80000030547808 */ /* 0x001fe20001800000 */
[----:B------:R2:W-:Y:S08]  /*3fa0*/  MUFU.TANH R7, R42 ;  /* 0x0000002a00077308 */ /* 0x0005f00000002400 */
[----:B------:R-:W0:Y:S01]  /*3fb0*/  MUFU.TANH R41, R41 ;  /* 0x0000002900297308 */ /* 0x000e220000002400 */
[----:B--2---:R-:W-:Y:S01]  /*3fc0*/  FSEL R42, R59, -INF , P5 ;  /* 0xff8000003b2a7808 */ /* 0x004fe20002800000 */
[----:B------:R-:W-:Y:S01]  /*3fd0*/  IMAD.MOV.U32 R59, RZ, RZ, R119 ;  /* 0x000000ffff3b7224 */ /* 0x000fe200078e0077 */
[----:B------:R-:W-:-:S04]  /*3fe0*/  ISETP.GT.AND P5, PT, R66, 0x38, PT ;  /* 0x000000384200780c */ /* 0x000fc80003fa4270 */
[----:B---3--:R-:W-:Y:S01]  /*3ff0*/  FSEL R88, R52, -INF , P5 ;  /* 0xff80000034587808 */ /* 0x008fe20002800000 */
[----:B------:R-:W1:Y:S08]  /*4000*/  MUFU.TANH R54, R54 ;  /* 0x0000003600367308 */ /* 0x000e700000002400 */
[----:B------:R4:W2:Y:S01]  /*4010*/  MUFU.TANH R8, R44 ;  /* 0x0000002c00087308 */ /* 0x0008a20000002400 */
[----:B------:R-:W-:-:S02]  /*4020*/  WARPGROUP.DEPBAR.LE gsb0, 0x0 ;  /* 0x00008000000079c5 */ /* 0x000fc40000010000 */
[----:B------:R-:W-:Y:S01]  /*4030*/  WARPGROUP.ARRIVE ;  /* 0x00000000000079c5 */ /* 0x000fe20000000000 */
[----:B------:R-:W-:Y:S01]  /*4040*/  FMUL.FTZ R13, R34, UR10 ;  /* 0x0000000a220d7c20 */ /* 0x000fe20008410000 */
[----:B------:R-:W-:Y:S01]  /*4050*/  FSEL R34, R62, -INF , P4 ;  /* 0xff8000003e227808 */ /* 0x000fe20002000000 */
[----:B------:R-:W-:Y:S01]  /*4060*/  FMUL.FTZ R11, R32, UR10 ;  /* 0x0000000a200b7c20 */ /* 0x000fe20008410000 */
[----:B------:R-:W-:Y:S01]  /*4070*/  FSEL R62, R61, -INF , P2 ;  /* 0xff8000003d3e7808 */ /* 0x000fe20001000000 */
[----:B------:R-:W3:Y:S01]  /*4080*/  MUFU.TANH R55, R55 ;  /* 0x0000003700377308 */ /* 0x000ee20000002400 */
[----:B------:R-:W-:Y:S01]  /*4090*/  HGMMA.64x16x16.F32.BF16 R24, gdesc[UR4], R24, gsb0 ;  /* 0x00200000041879f0 */ /* 0x000fe20008001818 */
[----:B------:R-:W-:Y:S01]  /*40a0*/  FSEL R32, R58, -INF , P6 ;  /* 0xff8000003a207808 */ /* 0x000fe20003000000 */
[----:B------:R-:W-:Y:S01]  /*40b0*/  FMUL.FTZ R33, R33, UR10 ;  /* 0x0000000a21217c20 */ /* 0x000fe20008410000 */
[----:B------:R-:W-:Y:S01]  /*40c0*/  ISETP.GT.AND P6, PT, R66, 0x31, PT ;  /* 0x000000314200780c */ /* 0x000fe20003fc4270 */
[----:B------:R-:W-:Y:S01]  /*40d0*/  FMUL.FTZ R15, R36, UR10 ;  /* 0x0000000a240f7c20 */ /* 0x000fe20008410000 */
[----:B------:R-:W-:Y:S01]  /*40e0*/  FMNMX.FTZ R21, R62, R21, !PT ;  /* 0x000000153e157209 */ /* 0x000fe20007810000 */
[----:B------:R-:W-:Y:S01]  /*40f0*/  FMUL.FTZ R37, R37, UR10 ;  /* 0x0000000a25257c20 */ /* 0x000fe20008410000 */
[----:B------:R-:W-:Y:S01]  /*4100*/  FSEL R86, R49, -INF , P6 ;  /* 0xff80000031567808 */ /* 0x000fe20003000000 */
[----:B------:R5:W-:Y:S01]  /*4110*/  MUFU.TANH R9, R46 ;  /* 0x0000002e00097308 */ /* 0x000be20000002400 */
[----:B------:R-:W-:Y:S01]  /*4120*/  FMNMX.FTZ R49, R84, R21, !PT ;  /* 0x0000001554317209 */ /* 0x000fe20007810000 */
[----:B------:R-:W-:Y:S01]  /*4130*/  FMUL.FTZ R21, R38, UR10 ;  /* 0x0000000a26157c20 */ /* 0x000fe20008410000 */
[----:B------:R-:W-:Y:S01]  /*4140*/  ISETP.GT.AND P4, PT, R66, 0x39, PT ;  /* 0x000000394200780c */ /* 0x000fe20003f84270 */
[----:B------:R-:W-:Y:S01]  /*4150*/  FMUL.FTZ R35, R35, UR10 ;  /* 0x0000000a23237c20 */ /* 0x000fe20008410000 */
[----:B------:R-:W-:Y:S01]  /*4160*/  FMNMX.FTZ R49, R86, R49, !PT ;  /* 0x0000003156317209 */ /* 0x000fe20007810000 */
[----:B------:R-:W-:Y:S01]  /*4170*/  FMUL.FTZ R39, R39, UR10 ;  /* 0x0000000a27277c20 */ /* 0x000fe20008410000 */
[----:B----4-:R-:W-:Y:S01]  /*4180*/  FSEL R44, R63, -INF , P2 ;  /* 0xff8000003f2c7808 */ /* 0x010fe20001000000 */
[----:B------:R-:W4:Y:S01]  /*4190*/  MUFU.TANH R45, R45 ;  /* 0x0000002d002d7308 */ /* 0x000f220000002400 */
[----:B-----5:R-:W-:Y:S01]  /*41a0*/  FSEL R46, R51, -INF , P6 ;  /* 0xff800000332e7808 */ /* 0x020fe20003000000 */
[----:B------:R-:W-:Y:S01]  /*41b0*/  ULDC UR4, c[0x0][0x988] ;  /* 0x0002620000047ab9 */ /* 0x000fe20000000800 */
[----:B------:R-:W-:Y:S01]  /*41c0*/  ISETP.GT.AND P2, PT, R66, 0x40, PT ;  /* 0x000000404200780c */ /* 0x000fe20003f44270 */
[--C-:B------:R-:W-:Y:S01]  /*41d0*/  IMAD.MOV.U32 R63, RZ, RZ, R119.reuse ;  /* 0x000000ffff3f7224 */ /* 0x100fe200078e0077 */
[----:B------:R-:W-:Y:S01]  /*41e0*/  FSEL R90, R53, -INF , P4 ;  /* 0xff800000355a7808 */ /* 0x000fe20002000000 */
[----:B------:R-:W-:Y:S01]  /*41f0*/  IMAD.MOV.U32 R53, RZ, RZ, R119 ;  /* 0x000000ffff357224 */ /* 0x000fe200078e0077 */
[----:B------:R-:W-:Y:S01]  /*4200*/  FMNMX.FTZ R51, R88, R49, !PT ;  /* 0x0000003158337209 */ /* 0x000fe20007810000 */
[----:B------:R-:W5:Y:S01]  /*4210*/  MUFU.TANH R43, R43 ;  /* 0x0000002b002b7308 */ /* 0x000f620000002400 */
[----:B------:R-:W-:-:S02]  /*4220*/  FSEL R36, R50, -INF , P3 ;  /* 0xff80000032247808 */ /* 0x000fc40001800000 */
[----:B------:R-:W-:Y:S02]  /*4230*/  ISETP.GT.AND P3, PT, R66, 0x41, PT ;  /* 0x000000414200780c */ /* 0x000fe40003f64270 */
[----:B------:R-:W-:Y:S02]  /*4240*/  FSEL R92, R5, -INF , P2 ;  /* 0xff800000055c7808 */ /* 0x000fe40001000000 */
[----:B------:R-:W-:Y:S01]  /*4250*/  FMNMX.FTZ R51, R90, R51, !PT ;  /* 0x000000335a337209 */ /* 0x000fe20007810000 */
[----:B------:R-:W5:Y:S01]  /*4260*/  MUFU.TANH R11, R11 ;  /* 0x0000000b000b7308 */ /* 0x000f620000002400 */
[----:B------:R-:W-:Y:S02]  /*4270*/  ISETP.GT.AND P6, PT, R66, 0x48, PT ;  /* 0x000000484200780c */ /* 0x000fe40003fc4270 */
[----:B0-----:R-:W-:Y:S02]  /*4280*/  FSEL R94, R41, -INF , P3 ;  /* 0xff800000295e7808 */ /* 0x001fe40001800000 */
[----:B------:R-:W-:-:S02]  /*4290*/  FMNMX.FTZ R51, R92, R51, !PT ;  /* 0x000000335c337209 */ /* 0x000fc40007810000 */
[----:B-1----:R-:W-:Y:S01]  /*42a0*/  FSEL R48, R54, -INF , P5 ;  /* 0xff80000036307808 */ /* 0x002fe20002800000 */
[----:B------:R-:W0:Y:S01]  /*42b0*/  MUFU.TANH R33, R33 ;  /* 0x0000002100217308 */ /* 0x000e220000002400 */
[----:B------:R-:W-:Y:S02]  /*42c0*/  ISETP.GT.AND P5, PT, R66, 0x49, PT ;  /* 0x000000494200780c */ /* 0x000fe40003fa4270 */
[----:B--2---:R-:W-:Y:S02]  /*42d0*/  FSEL R8, R8, -INF , P6 ;  /* 0xff80000008087808 */ /* 0x004fe40003000000 */
[----:B------:R-:W-:Y:S02]  /*42e0*/  FMNMX.FTZ R51, R94, R51, !PT ;  /* 0x000000335e337209 */ /* 0x000fe40007810000 */
[----:B---3--:R-:W-:Y:S01]  /*42f0*/  FSEL R38, R55, -INF , P4 ;  /* 0xff80000037267808 */ /* 0x008fe20002000000 */
[----:B------:R-:W1:Y:S01]  /*4300*/  MUFU.TANH R15, R15 ;  /* 0x0000000f000f7308 */ /* 0x000e620000002400 */
[----:B------:R-:W-:Y:S01]  /*4310*/  ISETP.GT.AND P4, PT, R66, 0x50, PT ;  /* 0x000000504200780c */ /* 0x000fe20003f84270 */
[----:B------:R-:W-:Y:S01]  /*4320*/  IMAD.MOV.U32 R55, RZ, RZ, R119 ;  /* 0x000000ffff377224 */ /* 0x000fe200078e0077 */
[----:B----4-:R-:W-:Y:S01]  /*4330*/  FSEL R96, R45, -INF , P5 ;  /* 0xff8000002d607808 */ /* 0x010fe20002800000 */
[----:B------:R-:W-:-:S02]  /*4340*/  WARPGROUP.DEPBAR.LE gsb0, 0x0 ;  /* 0x00008000000079c5 */ /* 0x000fc40000010000 */
[----:B------:R-:W-:Y:S01]  /*4350*/  FMUL.FTZ R49, R24, UR10 ;  /* 0x0000000a18317c20 */ /* 0x000fe20008410000 */
[----:B------:R-:W-:Y:S01]  /*4360*/  FMNMX.FTZ R51, R8, R51, !PT ;  /* 0x0000003308337209 */ /* 0x000fe20007810000 */
[----:B------:R-:W2:Y:S01]  /*4370*/  MUFU.TANH R47, R47 ;  /* 0x0000002f002f7308 */ /* 0x000ea20000002400 */
[----:B------:R-:W-:Y:S01]  /*4380*/  FMUL.FTZ R25, R25, UR10 ;  /* 0x0000000a19197c20 */ /* 0x000fe20008410000 */
[----:B-----5:R-:W-:Y:S01]  /*4390*/  FSEL R50, R43, -INF , P3 ;  /* 0xff8000002b327808 */ /* 0x020fe20001800000 */
[----:B------:R-:W-:Y:S01]  /*43a0*/  FMUL.FTZ R5, R28, UR10 ;  /* 0x0000000a1c057c20 */ /* 0x000fe20008410000 */
[----:B------:R-:W-:Y:S01]  /*43b0*/  ISETP.GT.AND P3, PT, R66, 0x51, PT ;  /* 0x000000514200780c */ /* 0x000fe20003f64270 */
[----:B------:R-:W-:Y:S01]  /*43c0*/  FMUL.FTZ R29, R29, UR10 ;  /* 0x0000000a1d1d7c20 */ /* 0x000fe20008410000 */
[----:B------:R-:W-:Y:S01]  /*43d0*/  FSEL R98, R11, -INF , P4 ;  /* 0xff8000000b627808 */ /* 0x000fe20002000000 */
[----:B------:R-:W-:Y:S01]  /*43e0*/  FMUL.FTZ R26, R26, UR10 ;  /* 0x0000000a1a1a7c20 */ /* 0x000fe20008410000 */
[----:B------:R-:W3:Y:S01]  /*43f0*/  MUFU.TANH R37, R37 ;  /* 0x0000002500257308 */ /* 0x000ee20000002400 */
[----:B------:R-:W-:Y:S01]  /*4400*/  FMNMX.FTZ R51, R96, R51, !PT ;  /* 0x0000003360337209 */ /* 0x000fe20007810000 */
[----:B------:R-:W-:Y:S01]  /*4410*/  FMUL.FTZ R27, R27, UR10 ;  /* 0x0000000a1b1b7c20 */ /* 0x000fe20008410000 */
[----:B------:R-:W-:Y:S01]  /*4420*/  FSEL R24, R7, -INF , P2 ;  /* 0xff80000007187808 */ /* 0x000fe20001000000 */
[----:B------:R-:W-:Y:S01]  /*4430*/  FMUL.FTZ R30, R30, UR10 ;  /* 0x0000000a1e1e7c20 */ /* 0x000fe20008410000 */
[----:B------:R-:W-:Y:S01]  /*4440*/  ISETP.GT.AND P2, PT, R66, 0x58, PT ;  /* 0x000000584200780c */ /* 0x000fe20003f44270 */
[----:B------:R-:W-:Y:S01]  /*4450*/  FMUL.FTZ R31, R31, UR10 ;  /* 0x0000000a1f1f7c20 */ /* 0x000fe20008410000 */
[----:B0-----:R-:W-:Y:S01]  /*4460*/  FSEL R100, R33, -INF , P3 ;  /* 0xff80000021647808 */ /* 0x001fe20001800000 */
[----:B------:R-:W0:Y:S01]  /*4470*/  MUFU.TANH R13, R13 ;  /* 0x0000000d000d7308 */ /* 0x000e220000002400 */
[----:B------:R-:W-:Y:S01]  /*4480*/  FMNMX.FTZ R51, R98, R51, !PT ;  /* 0x0000003362337209 */ /* 0x000fe20007810000 */
[----:B------:R4:W-:Y:S01]  /*4490*/  @!P1 SYNCS.ARRIVE.TRANS64.RED.A1T0 RZ, [R0+URZ], RZ ;  /* 0x000000ff00ff99a7 */ /* 0x0009e2000810043f */
[----:B------:R-:W-:-:S02]  /*44a0*/  FSEL R28, R9, -INF , P6 ;  /* 0xff800000091c7808 */ /* 0x000fc40003000000 */
[----:B------:R-:W-:Y:S02]  /*44b0*/  ISETP.GT.AND P6, PT, R66, 0x59, PT ;  /* 0x000000594200780c */ /* 0x000fe40003fc4270 */
[----:B-1----:R-:W-:Y:S01]  /*44c0*/  FSEL R102, R15, -INF , P2 ;  /* 0xff8000000f667808 */ /* 0x002fe20001000000 */
[----:B------:R-:W1:Y:S01]  /*44d0*/  MUFU.TANH R49, R49 ;  /* 0x0000003100317308 */ /* 0x000e620000002400 */
[----:B------:R-:W-:Y:S02]  /*44e0*/  FMNMX.FTZ R51, R100, R51, !PT ;  /* 0x0000003364337209 */ /* 0x000fe40007810000 */
[----:B--2---:R-:W-:Y:S02]  /*44f0*/  FSEL R52, R47, -INF , P5 ;  /* 0xff8000002f347808 */ /* 0x004fe40002800000 */
[----:B------:R-:W-:Y:S02]  /*4500*/  ISETP.GT.AND P5, PT, R66, 0x60, PT ;  /* 0x000000604200780c */ /* 0x000fe40003fa4270 */
[----:B---3--:R-:W-:Y:S01]  /*4510*/  FSEL R104, R37, -INF , P6 ;  /* 0xff80000025687808 */ /* 0x008fe20003000000 */
[----:B------:R-:W2:Y:S01]  /*4520*/  MUFU.TANH R35, R35 ;  /* 0x0000002300237308 */ /* 0x000ea20000002400 */
[----:B------:R-:W-:-:S02]  /*4530*/  FMNMX.FTZ R51, R102, R51, !PT ;  /* 0x0000003366337209 */ /* 0x000fc40007810000 */
[----:B0-----:R-:W-:Y:S02]  /*4540*/  FSEL R54, R13, -INF , P4 ;  /* 0xff8000000d367808 */ /* 0x001fe40002000000 */
[----:B------:R-:W-:Y:S02]  /*4550*/  ISETP.GT.AND P4, PT, R66, 0x61, PT ;  /* 0x000000614200780c */ /* 0x000fe40003f84270 */
[----:B------:R-:W-:Y:S01]  /*4560*/  FMNMX.FTZ R51, R104, R51, !PT ;  /* 0x0000003368337209 */ /* 0x000fe20007810000 */
[----:B------:R-:W0:Y:S01]  /*4570*/  MUFU.TANH R25, R25 ;  /* 0x0000001900197308 */ /* 0x000e220000002400 */
[----:B-1----:R-:W-:Y:S01]  /*4580*/  FSEL R106, R49, -INF , P5 ;  /* 0xff800000316a7808 */ /* 0x002fe20002800000 */
[----:B------:R-:W-:Y:S01]  /*4590*/  IMAD.MOV.U32 R49, RZ, RZ, R119 ;  /* 0x000000ffff317224 */ /* 0x000fe200078e0077 */
[----:B------:R-:W-:Y:S02]  /*45a0*/  FMNMX.FTZ R11, R2, R3, !PT ;  /* 0x00000003020b7209 */ /* 0x000fe40007810000 */
[----:B------:R-:W-:-:S02]  /*45b0*/  FMNMX.FTZ R51, R106, R51, !PT ;  /* 0x000000336a337209 */ /* 0x000fc40007810000 */
[----:B------:R-:W-:Y:S01]  /*45c0*/  FMNMX.FTZ R11, R6, R11, !PT ;  /* 0x0000000b060b7209 */ /* 0x000fe20007810000 */
[----:B------:R-:W1:Y:S01]  /*45d0*/  MUFU.TANH R21, R21 ;  /* 0x0000001500157308 */ /* 0x000e620000002400 */
[----:B--2---:R-:W-:Y:S02]  /*45e0*/  FSEL R56, R35, -INF , P3 ;  /* 0xff80000023387808 */ /* 0x004fe40001800000 */
[----:B------:R-:W-:Y:S02]  /*45f0*/  ISETP.GT.AND P3, PT, R66, 0x68, PT ;  /* 0x000000684200780c */ /* 0x000fe40003f64270 */
[----:B------:R-:W-:Y:S02]  /*4600*/  FMNMX.FTZ R11, R10, R11, !PT ;  /* 0x0000000b0a0b7209 */ /* 0x000fe40007810000 */
[----:B------:R-:W-:Y:S01]  /*4610*/  MOV R61, R119 ;  /* 0x00000077003d7202 */ /* 0x000fe20000000f00 */
[----:B------:R-:W2:Y:S01]  /*4620*/  MUFU.TANH R5, R5 ;  /* 0x0000000500057308 */ /* 0x000ea20000002400 */
[----:B0-----:R-:W-:-:S02]  /*4630*/  FSEL R108, R25, -INF , P4 ;  /* 0xff800000196c7808 */ /* 0x001fc40002000000 */
[----:B------:R-:W-:Y:S02]  /*4640*/  FMNMX.FTZ R11, R12, R11, !PT ;  /* 0x0000000b0c0b7209 */ /* 0x000fe40007810000 */
[----:B------:R-:W-:Y:S02]  /*4650*/  FMNMX.FTZ R51, R108, R51, !PT ;  /* 0x000000336c337209 */ /* 0x000fe40007810000 */
[----:B------:R-:W-:Y:S01]  /*4660*/  FMNMX.FTZ R13, R14, R11, !PT ;  /* 0x0000000b0e0d7209 */ /* 0x000fe20007810000 */
[----:B------:R-:W0:Y:S01]  /*4670*/  MUFU.TANH R29, R29 ;  /* 0x0000001d001d7308 */ /* 0x000e220000002400 */
[----:B-1----:R-:W-:Y:S02]  /*4680*/  FSEL R58, R21, -INF , P2 ;  /* 0xff800000153a7808 */ /* 0x002fe40001000000 */
[----:B------:R-:W-:Y:S02]  /*4690*/  ISETP.GT.AND P2, PT, R66, 0x69, PT ;  /* 0x000000694200780c */ /* 0x000fe40003f44270 */
[----:B------:R-:W-:-:S02]  /*46a0*/  FMNMX.FTZ R13, R20, R13, !PT ;  /* 0x0000000d140d7209 */ /* 0x000fc40007810000 */
[----:B------:R-:W-:Y:S01]  /*46b0*/  MOV R47, R119 ;  /* 0x00000077002f7202 */ /* 0x000fe20000000f00 */
[----:B------:R-:W-:Y:S01]  /*46c0*/  MUFU.TANH R39, R39 ;  /* 0x0000002700277308 */ /* 0x000fe20000002400 */
[----:B--2---:R-:W-:Y:S01]  /*46d0*/  FSEL R66, R5, -INF , P3 ;  /* 0xff80000005427808 */ /* 0x004fe20001800000 */
[----:B------:R-:W-:Y:S01]  /*46e0*/  IMAD.U32 R5, RZ, RZ, UR4 ;  /* 0x00000004ff057e24 */ /* 0x000fe2000f8e00ff */
[----:B------:R-:W-:Y:S02]  /*46f0*/  FMNMX.FTZ R13, R40, R13, !PT ;  /* 0x0000000d280d7209 */ /* 0x000fe40007810000 */
[----:B------:R-:W-:Y:S02]  /*4700*/  FMNMX.FTZ R51, R66, R51, !PT ;  /* 0x0000003342337209 */ /* 0x000fe40007810000 */
[----:B------:R-:W-:Y:S01]  /*4710*/  FMNMX.FTZ R13, R32, R13, !PT ;  /* 0x0000000d200d7209 */ /* 0x000fe20007810000 */
[----:B------:R-:W1:Y:S01]  /*4720*/  MUFU.TANH R26, R26 ;  /* 0x0000001a001a7308 */ /* 0x000e620000002400 */
[----:B0-----:R-:W-:-:S02]  /*4730*/  FSEL R110, R29, -INF , P2 ;  /* 0xff8000001d6e7808 */ /* 0x001fc40001000000 */
[----:B------:R-:W-:Y:S02]  /*4740*/  FMNMX.FTZ R15, R42, R13, !PT ;  /* 0x0000000d2a0f7209 */ /* 0x000fe40007810000 */
[----:B------:R-:W-:Y:S02]  /*4750*/  FMNMX.FTZ R51, R110, R51, !PT ;  /* 0x000000336e337209 */ /* 0x000fe40007810000 */
[----:B------:R-:W-:Y:S01]  /*4760*/  FMNMX.FTZ R15, R34, R15, !PT ;  /* 0x0000000f220f7209 */ /* 0x000fe20007810000 */
[----:B------:R-:W-:Y:S02]  /*4770*/  MUFU.TANH R27, R27 ;  /* 0x0000001b001b7308 */ /* 0x000fe40000002400 */
[----:B------:R-:W0:Y:S01]  /*4780*/  SHFL.BFLY PT, R112, R51, 0x2, 0x1f ;  /* 0x0c401f0033707f89 */ /* 0x000e2200000e0000 */
[----:B------:R-:W-:-:S04]  /*4790*/  FMNMX.FTZ R15, R44, R15, !PT ;  /* 0x0000000f2c0f7209 */ /* 0x000fc80007810000 */
[----:B------:R-:W-:Y:S01]  /*47a0*/  FMNMX.FTZ R15, R36, R15, !PT ;  /* 0x0000000f240f7209 */ /* 0x000fe20007810000 */
[----:B------:R-:W2:Y:S01]  /*47b0*/  MUFU.TANH R30, R30 ;  /* 0x0000001e001e7308 */ /* 0x000ea20000002400 */
[----:B-1----:R-:W-:Y:S02]  /*47c0*/  FSEL R26, R26, -INF , P5 ;  /* 0xff8000001a1a7808 */ /* 0x002fe40002800000 */
[----:B------:R-:W-:-:S04]  /*47d0*/  FMNMX.FTZ R21, R46, R15, !PT ;  /* 0x0000000f2e157209 */ /* 0x000fc80007810000 */
[----:B------:R-:W-:Y:S01]  /*47e0*/  FMNMX.FTZ R21, R48, R21, !PT ;  /* 0x0000001530157209 */ /* 0x000fe20007810000 */
[----:B------:R-:W1:Y:S03]  /*47f0*/  MUFU.TANH R31, R31 ;  /* 0x0000001f001f7308 */ /* 0x000e660000002400 */
[----:B------:R-:W-:-:S04]  /*4800*/  FMNMX.FTZ R21, R38, R21, !PT ;  /* 0x0000001526157209 */ /* 0x000fc80007810000 */
[----:B------:R-:W-:Y:S02]  /*4810*/  FMNMX.FTZ R21, R24, R21, !PT ;  /* 0x0000001518157209 */ /* 0x000fe40007810000 */
[----:B--2---:R-:W-:Y:S02]  /*4820*/  FSEL R30, R30, -INF , P3 ;  /* 0xff8000001e1e7808 */ /* 0x004fe40001800000 */
[----:B0-----:R-:W-:Y:S01]  /*4830*/  FMNMX.FTZ R112, R51, R112, !PT ;  /* 0x0000007033707209 */ /* 0x001fe20007810000 */
[----:B------:R-:W-:Y:S01]  /*4840*/  IMAD.MOV.U32 R51, RZ, RZ, R119 ;  /* 0x000000ffff337224 */ /* 0x000fe200078e0077 */
[----:B------:R-:W-:-:S03]  /*4850*/  FMNMX.FTZ R21, R50, R21, !PT ;  /* 0x0000001532157209 */ /* 0x000fc60007810000 */
[----:B------:R-:W0:Y:S01]  /*4860*/  SHFL.BFLY PT, R7, R112, 0x1, 0x1f ;  /* 0x0c201f0070077f89 */ /* 0x000e2200000e0000 */
[----:B------:R-:W-:-:S04]  /*4870*/  FMNMX.FTZ R21, R28, R21, !PT ;  /* 0x000000151c157209 */ /* 0x000fc80007810000 */
[----:B------:R-:W-:-:S04]  /*4880*/  FMNMX.FTZ R21, R52, R21, !PT ;  /* 0x0000001534157209 */ /* 0x000fc80007810000 */
[----:B------:R-:W-:-:S04]  /*4890*/  FMNMX.FTZ R21, R54, R21, !PT ;  /* 0x0000001536157209 */ /* 0x000fc80007810000 */
[----:B------:R-:W-:-:S04]  /*48a0*/  FMNMX.FTZ R21, R56, R21, !PT ;  /* 0x0000001538157209 */ /* 0x000fc80007810000 */
[----:B------:R-:W-:Y:S02]  /*48b0*/  FMNMX.FTZ R21, R58, R21, !PT ;  /* 0x000000153a157209 */ /* 0x000fe40007810000 */
[----:B0-----:R-:W-:Y:S01]  /*48c0*/  FMNMX.FTZ R7, R112, R7, !PT ;  /* 0x0000000770077209 */ /* 0x001fe20007810000 */
[----:B------:R-:W-:-:S03]  /*48d0*/  IMAD.MOV.U32 R112, RZ, RZ, R119 ;  /* 0x000000ffff707224 */ /* 0x000fc600078e0077 */
[C---:B------:R-:W-:Y:S01]  /*48e0*/  FSETP.NEU.FTZ.AND P0, PT, R7.reuse, -INF , PT ;  /* 0xff8000000700780b */ /* 0x040fe20003f1d000 */
[----:B------:R-:W-:-:S05]  /*48f0*/  FMUL.FTZ R9, R7, R5 ;  /* 0x0000000507097220 */ /* 0x000fca0000410000 */
[----:B------:R-:W-:Y:S02]  /*4900*/  FSEL R25, R9, RZ, P0 ;  /* 0x000000ff09197208 */ /* 0x000fe40000000000 */
[----:B------:R-:W-:Y:S01]  /*4910*/  ISETP.NE.AND P0, PT, R83, RZ, PT ;  /* 0x000000ff5300720c */ /* 0x000fe20003f05270 */
[----:B------:R-:W-:Y:S02]  /*4920*/  IMAD.MOV.U32 R83, RZ, RZ, R119 ;  /* 0x000000ffff537224 */ /* 0x000fe400078e0077 */
[-CC-:B------:R-:W-:Y:S01]  /*4930*/  FFMA.FTZ R33, R60, R5.reuse, -R25.reuse ;  /* 0x000000053c217223 */ /* 0x180fe20000010819 */
[----:B------:R-:W-:Y:S01]  /*4940*/  FSEL R60, R39, -INF , P6 ;  /* 0xff800000273c7808 */ /* 0x000fe20003000000 */
[-CC-:B------:R-:W-:Y:S01]  /*4950*/  FFMA.FTZ R35, R62, R5.reuse, -R25.reuse ;  /* 0x000000053e237223 */ /* 0x180fe20000010819 */
[----:B------:R-:W-:Y:S01]  /*4960*/  FSEL R62, R27, -INF , P4 ;  /* 0xff8000001b3e7808 */ /* 0x000fe20002000000 */
[--C-:B------:R-:W-:Y:S01]  /*4970*/  FFMA.FTZ R196, R64, R5, -R25.reuse ;  /* 0x0000000540c47223 */ /* 0x100fe20000010819 */
[----:B------:R-:W-:Y:S01]  /*4980*/  FMNMX.FTZ R21, R60, R21, !PT ;  /* 0x000000153c157209 */ /* 0x000fe20007810000 */
[-CC-:B------:R-:W-:Y:S01]  /*4990*/  FFMA.FTZ R198, R68, R5.reuse, -R25.reuse ;  /* 0x0000000544c67223 */ /* 0x180fe20000010819 */
[----:B-1----:R-:W-:Y:S01]  /*49a0*/  FSEL R64, R31, -INF , P2 ;  /* 0xff8000001f407808 */ /* 0x002fe20001000000 */
[--C-:B------:R-:W-:Y:S01]  /*49b0*/  FFMA.FTZ R8, R8, R5, -R25.reuse ;  /* 0x0000000508087223 */ /* 0x100fe20000010819 */
[----:B------:R-:W-:Y:S01]  /*49c0*/  FMNMX.FTZ R21, R26, R21, !PT ;  /* 0x000000151a157209 */ /* 0x000fe20007810000 */
[-CC-:B------:R-:W-:Y:S01]  /*49d0*/  FFMA.FTZ R200, R72, R5.reuse, -R25.reuse ;  /* 0x0000000548c87223 */ /* 0x180fe20000010819 */
[--C-:B------:R-:W-:Y:S01]  /*49e0*/  FFMA.FTZ R9, R73, R5, -R25.reuse ;  /* 0x0000000549097223 */ /* 0x100fe20000010819 */
[----:B------:R-:W-:Y:S01]  /*49f0*/  MUFU.EX2 R186, R8 ;  /* 0x0000000800ba7308 */ /* 0x000fe20000000800 */
[----:B------:R-:W-:Y:S01]  /*4a00*/  FMNMX.FTZ R21, R62, R21, !PT ;  /* 0x000000153e157209 */ /* 0x000fe20007810000 */
[-CC-:B------:R-:W-:Y:S01]  /*4a10*/  FFMA.FTZ R202, R76, R5.reuse, -R25.reuse ;  /* 0x000000054cca7223 */ /* 0x180fe20000010819 */
[-CC-:B------:R-:W-:Y:S01]  /*4a20*/  FFMA.FTZ R70, R70, R5.reuse, -R25.reuse ;  /* 0x0000000546467223 */ /* 0x180fe20000010819 */
        /* <DEDUP_REMOVED lines=8> */
[-CC-:B------:R-:W-:Y:S01]  /*4ab0*/  FFMA.FTZ R86, R86, R5.reuse, -R25.reuse ;  /* 0x0000000556567223 */ /* 0x180fe20000010819 */
[-CC-:B------:R-:W-:Y:S01]  /*4ac0*/  FFMA.FTZ R88, R88, R5.reuse, -R25.reuse ;  /* 0x0000000558587223 */ /* 0x180fe20000010819 */
[----:B------:R-:W0:Y:S01]  /*4ad0*/  SHFL.BFLY PT, R68, R21, 0x2, 0x1f ;  /* 0x0c401f0015447f89 */ /* 0x000e2200000e0000 */
[-CC-:B------:R-:W-:Y:S01]  /*4ae0*/  FFMA.FTZ R90, R90, R5.reuse, -R25.reuse ;  /* 0x000000055a5a7223 */ /* 0x180fe20000010819 */
[----:B------:R-:W1:Y:S01]  /*4af0*/  MUFU.EX2 R9, R9 ;  /* 0x0000000900097308 */ /* 0x000e620000000800 */
[-CC-:B------:R-:W-:Y:S01]  /*4b00*/  FFMA.FTZ R92, R92, R5.reuse, -R25.reuse ;  /* 0x000000055c5c7223 */ /* 0x180fe20000010819 */
[-CC-:B------:R-:W-:Y:S01]  /*4b10*/  FFMA.FTZ R94, R94, R5.reuse, -R25.reuse ;  /* 0x000000055e5e7223 */ /* 0x180fe20000010819 */
[-CC-:B------:R-:W-:Y:S01]  /*4b20*/  FFMA.FTZ R96, R96, R5.reuse, -R25.reuse ;  /* 0x0000000560607223 */ /* 0x180fe20000010819 */
[-CC-:B------:R-:W-:Y:S01]  /*4b30*/  FFMA.FTZ R98, R98, R5.reuse, -R25.reuse ;  /* 0x0000000562627223 */ /* 0x180fe20000010819 */
[-CC-:B------:R-:W-:Y:S01]  /*4b40*/  FFMA.FTZ R100, R100, R5.reuse, -R25.reuse ;  /* 0x0000000564647223 */ /* 0x180fe20000010819 */
[-CC-:B------:R-:W-:Y:S01]  /*4b50*/  FFMA.FTZ R102, R102, R5.reuse, -R25.reuse ;  /* 0x0000000566667223 */ /* 0x180fe20000010819 */
[-CC-:B------:R-:W-:Y:S01]  /*4b60*/  FFMA.FTZ R104, R104, R5.reuse, -R25.reuse ;  /* 0x0000000568687223 */ /* 0x180fe20000010819 */
[----:B------:R-:W2:Y:S01]  /*4b70*/  MUFU.EX2 R202, R202 ;  /* 0x000000ca00ca7308 */ /* 0x000ea20000000800 */
[-CC-:B------:R-:W-:Y:S01]  /*4b80*/  FFMA.FTZ R106, R106, R5.reuse, -R25.reuse ;  /* 0x000000056a6a7223 */ /* 0x180fe20000010819 */
[-CC-:B------:R-:W-:Y:S01]  /*4b90*/  FFMA.FTZ R108, R108, R5.reuse, -R25.reuse ;  /* 0x000000056c6c7223 */ /* 0x180fe20000010819 */
[-CC-:B------:R-:W-:Y:S01]  /*4ba0*/  FFMA.FTZ R66, R66, R5.reuse, -R25.reuse ;  /* 0x0000000542427223 */ /* 0x180fe20000010819 */
[----:B------:R-:W-:Y:S01]  /*4bb0*/  FFMA.FTZ R25, R110, R5, -R25 ;  /* 0x000000056e197223 */ /* 0x000fe20000010819 */
[----:B------:R-:W-:Y:S01]  /*4bc0*/  MOV R110, R119 ;  /* 0x00000077006e7202 */ /* 0x000fe20000000f00 */
[----:B------:R-:W-:-:S02]  /*4bd0*/  IMAD.MOV.U32 R80, RZ, RZ, R119 ;  /* 0x000000ffff507224 */ /* 0x000fc400078e0077 */
[----:B------:R3:W5:Y:S01]  /*4be0*/  MUFU.EX2 R11, R70 ;  /* 0x00000046000b7308 */ /* 0x0007620000000800 */
[--C-:B------:R-:W-:Y:S02]  /*4bf0*/  IMAD.MOV.U32 R76, RZ, RZ, R119.reuse ;  /* 0x000000ffff4c7224 */ /* 0x100fe400078e0077 */
[--C-:B------:R-:W-:Y:S02]  /*4c00*/  IMAD.MOV.U32 R73, RZ, RZ, R119.reuse ;  /* 0x000000ffff497224 */ /* 0x100fe400078e0077 */
[--C-:B------:R-:W-:Y:S01]  /*4c10*/  IMAD.MOV.U32 R72, RZ, RZ, R119.reuse ;  /* 0x000000ffff487224 */ /* 0x100fe200078e0077 */
[----:B0-----:R-:W-:Y:S02]  /*4c20*/  FMNMX.FTZ R68, R21, R68, !PT ;  /* 0x0000004415447209 */ /* 0x001fe40007810000 */
[----:B------:R-:W0:Y:S01]  /*4c30*/  MUFU.EX2 R196, R196 ;  /* 0x000000c400c47308 */ /* 0x000e220000000800 */
[--C-:B---3--:R-:W-:Y:S02]  /*4c40*/  IMAD.MOV.U32 R70, RZ, RZ, R119.reuse ;  /* 0x000000ffff467224 */ /* 0x108fe400078e0077 */
[----:B------:R-:W3:Y:S05]  /*4c50*/  SHFL.BFLY PT, R21, R68, 0x1, 0x1f ;  /* 0x0c201f0044157f89 */ /* 0x000eea00000e0000 */
[----:B------:R4:W-:Y:S08]  /*4c60*/  MUFU.EX2 R13, R74 ;  /* 0x0000004a000d7308 */ /* 0x0009f00000000800 */
[----:B------:R-:W-:Y:S01]  /*4c70*/  MUFU.EX2 R198, R198 ;  /* 0x000000c600c67308 */ /* 0x000fe20000000800 */
[----:B----4-:R-:W-:-:S07]  /*4c80*/  IMAD.MOV.U32 R74, RZ, RZ, R119 ;  /* 0x000000ffff4a7224 */ /* 0x010fce00078e0077 */
[----:B------:R4:W-:Y:S01]  /*4c90*/  MUFU.EX2 R15, R78 ;  /* 0x0000004e000f7308 */ /* 0x0009e20000000800 */
[----:B---3--:R-:W-:Y:S02]  /*4ca0*/  FMNMX.FTZ R8, R68, R21, !PT ;  /* 0x0000001544087209 */ /* 0x008fe40007810000 */
[----:B------:R-:W-:Y:S02]  /*4cb0*/  MOV R68, R119 ;  /* 0x0000007700447202 */ /* 0x000fe40000000f00 */
[C---:B------:R-:W-:Y:S01]  /*4cc0*/  FSETP.NEU.FTZ.AND P2, PT, R8.reuse, -INF , PT ;  /* 0xff8000000800780b */ /* 0x040fe20003f5d000 */
[----:B------:R-:W-:Y:S02]  /*4cd0*/  FMUL.FTZ R43, R8, R5 ;  /* 0x00000005082b7220 */ /* 0x000fe40000410000 */
[----:B------:R-:W-:Y:S01]  /*4ce0*/  MUFU.EX2 R192, R192 ;  /* 0x000000c000c07308 */ /* 0x000fe20000000800 */
[----:B----4-:R-:W-:Y:S02]  /*4cf0*/  IMAD.MOV.U32 R78, RZ, RZ, R119 ;  /* 0x000000ffff4e7224 */ /* 0x010fe400078e0077 */
[----:B------:R-:W-:-:S02]  /*4d00*/  FSEL R43, R43, RZ, P2 ;  /* 0x000000ff2b2b7208 */ /* 0x000fc40001000000 */
[----:B------:R-:W-:Y:S01]  /*4d10*/  ISETP.GE.AND P2, PT, R81, 0x71, PT ;  /* 0x000000715100780c */ /* 0x000fe20003f46270 */
[----:B------:R-:W-:Y:S02]  /*4d20*/  IMAD.MOV.U32 R81, RZ, RZ, R119 ;  /* 0x000000ffff517224 */ /* 0x000fe400078e0077 */
[----:B------:R-:W-:Y:S01]  /*4d30*/  MUFU.EX2 R29, R82 ;  /* 0x00000052001d7308 */ /* 0x000fe20000000800 */
[-CC-:B------:R-:W-:Y:S01]  /*4d40*/  FFMA.FTZ R2, R2, R5.reuse, -R43.reuse ;  /* 0x0000000502027223 */ /* 0x180fe2000001082b */
[-CC-:B------:R-:W-:Y:S01]  /*4d50*/  FFMA.FTZ R3, R3, R5.reuse, -R43.reuse ;  /* 0x0000000503037223 */ /* 0x180fe2000001082b */
[-CC-:B------:R-:W-:Y:S01]  /*4d60*/  FFMA.FTZ R6, R6, R5.reuse, -R43.reuse ;  /* 0x0000000506067223 */ /* 0x180fe2000001082b */
[-CC-:B------:R-:W-:Y:S01]  /*4d70*/  FFMA.FTZ R10, R10, R5.reuse, -R43.reuse ;  /* 0x000000050a0a7223 */ /* 0x180fe2000001082b */
[-CC-:B------:R-:W-:Y:S01]  /*4d80*/  FFMA.FTZ R12, R12, R5.reuse, -R43.reuse ;  /* 0x000000050c0c7223 */ /* 0x180fe2000001082b */
[-CC-:B------:R-:W-:Y:S01]  /*4d90*/  FFMA.FTZ R14, R14, R5.reuse, -R43.reuse ;  /* 0x000000050e0e7223 */ /* 0x180fe2000001082b */
[-CC-:B------:R-:W-:Y:S01]  /*4da0*/  FFMA.FTZ R20, R20, R5.reuse, -R43.reuse ;  /* 0x0000000514147223 */ /* 0x180fe2000001082b */
        /* <DEDUP_REMOVED lines=8> */
[----:B------:R1:W3:Y:S01]  /*4e30*/  MUFU.EX2 R201, R3 ;  /* 0x0000000300c97308 */ /* 0x0002e20000000800 */
[-CC-:B------:R-:W-:Y:S01]  /*4e40*/  FFMA.FTZ R48, R48, R5.reuse, -R43.reuse ;  /* 0x0000000530307223 */ /* 0x180fe2000001082b */
[-CC-:B------:R-:W-:Y:S01]  /*4e50*/  FFMA.FTZ R38, R38, R5.reuse, -R43.reuse ;  /* 0x0000000526267223 */ /* 0x180fe2000001082b */
[-CC-:B------:R-:W-:Y:S01]  /*4e60*/  FFMA.FTZ R24, R24, R5.reuse, -R43.reuse ;  /* 0x0000000518187223 */ /* 0x180fe2000001082b */
[-CC-:B------:R-:W-:Y:S01]  /*4e70*/  FFMA.FTZ R50, R50, R5.reuse, -R43.reuse ;  /* 0x0000000532327223 */ /* 0x180fe2000001082b */
[-CC-:B------:R-:W-:Y:S01]  /*4e80*/  FFMA.FTZ R28, R28, R5.reuse, -R43.reuse ;  /* 0x000000051c1c7223 */ /* 0x180fe2000001082b */
[-CC-:B------:R-:W-:Y:S01]  /*4e90*/  FFMA.FTZ R52, R52, R5.reuse, -R43.reuse ;  /* 0x0000000534347223 */ /* 0x180fe2000001082b */
[-C--:B------:R-:W-:Y:S01]  /*4ea0*/  FFMA.FTZ R54, R54, R5.reuse, -R43 ;  /* 0x0000000536367223 */ /* 0x080fe2000001082b */
[----:B------:R-:W4:Y:S01]  /*4eb0*/  MUFU.EX2 R6, R6 ;  /* 0x0000000600067308 */ /* 0x000f220000000800 */
[----:B-1----:R-:W-:Y:S01]  /*4ec0*/  FADD.FTZ R3, R200, R9 ;  /* 0x00000009c8037221 */ /* 0x002fe20000010000 */
[----:B------:R-:W-:Y:S01]  /*4ed0*/  F2FP.BF16.F32.PACK_AB R200, R9, R200 ;  /* 0x000000c809c8723e */ /* 0x000fe200000010ff */
[-CC-:B------:R-:W-:Y:S01]  /*4ee0*/  FFMA.FTZ R56, R56, R5.reuse, -R43.reuse ;  /* 0x0000000538387223 */ /* 0x180fe2000001082b */
[-CC-:B------:R-:W-:Y:S01]  /*4ef0*/  FFMA.FTZ R58, R58, R5.reuse, -R43.reuse ;  /* 0x000000053a3a7223 */ /* 0x180fe2000001082b */
[-CC-:B------:R-:W-:Y:S01]  /*4f00*/  FFMA.FTZ R60, R60, R5.reuse, -R43.reuse ;  /* 0x000000053c3c7223 */ /* 0x180fe2000001082b */
[-CC-:B------:R-:W-:Y:S01]  /*4f10*/  FFMA.FTZ R26, R26, R5.reuse, -R43.reuse ;  /* 0x000000051a1a7223 */ /* 0x180fe2000001082b */
[-CC-:B------:R-:W-:Y:S01]  /*4f20*/  FFMA.FTZ R62, R62, R5.reuse, -R43.reuse ;  /* 0x000000053e3e7223 */ /* 0x180fe2000001082b */
[----:B------:R2:W1:Y:S01]  /*4f30*/  MUFU.EX2 R203, R10 ;  /* 0x0000000a00cb7308 */ /* 0x0004620000000800 */
[-CC-:B------:R-:W-:Y:S01]  /*4f40*/  FFMA.FTZ R30, R30, R5.reuse, -R43.reuse ;  /* 0x000000051e1e7223 */ /* 0x180fe2000001082b */
[----:B------:R-:W-:Y:S01]  /*4f50*/  FFMA.FTZ R43, R64, R5, -R43 ;  /* 0x00000005402b7223 */ /* 0x000fe2000001082b */
[----:B------:R-:W-:Y:S01]  /*4f60*/  MOV R82, R119 ;  /* 0x0000007700527202 */ /* 0x000fe20000000f00 */
[----:B------:R-:W-:-:S04]  /*4f70*/  IMAD.MOV.U32 R64, RZ, RZ, R119 ;  /* 0x000000ffff407224 */ /* 0x000fc800078e0077 */
[----:B------:R-:W1:Y:S01]  /*4f80*/  MUFU.EX2 R12, R12 ;  /* 0x0000000c000c7308 */ /* 0x000e620000000800 */
[----:B--2---:R-:W-:Y:S01]  /*4f90*/  FADD.FTZ R10, R202, R3 ;  /* 0x00000003ca0a7221 */ /* 0x004fe20000010000 */
[----:B-----5:R-:W-:-:S03]  /*4fa0*/  F2FP.BF16.F32.PACK_AB R202, R11, R202 ;  /* 0x000000ca0bca723e */ /* 0x020fc600000010ff */
[----:B------:R-:W-:-:S03]  /*4fb0*/  FADD.FTZ R3, R11, R10 ;  /* 0x0000000a0b037221 */ /* 0x000fc60000010000 */
[----:B------:R2:W5:Y:S01]  /*4fc0*/  MUFU.EX2 R197, R14 ;  /* 0x0000000e00c57308 */ /* 0x0005620000000800 */
[----:B0-----:R-:W-:Y:S01]  /*4fd0*/  FADD.FTZ R10, R196, R3 ;  /* 0x00000003c40a7221 */ /* 0x001fe20000010000 */
[----:B---3--:R-:W-:Y:S01]  /*4fe0*/  FADD.FTZ R3, R2, R201 ;  /* 0x000000c902037221 */ /* 0x008fe20000010000 */
[----:B------:R-:W-:Y:S02]  /*4ff0*/  F2FP.BF16.F32.PACK_AB R201, R201, R2 ;  /* 0x00000002c9c9723e */ /* 0x000fe400000010ff */
[C---:B------:R-:W-:Y:S01]  /*5000*/  FADD.FTZ R45, R13.reuse, R10 ;  /* 0x0000000a0d2d7221 */ /* 0x040fe20000010000 */
[----:B----4-:R-:W-:Y:S01]  /*5010*/  FADD.FTZ R10, R6, R3 ;  /* 0x00000003060a7221 */ /* 0x010fe20000010000 */
[----:B------:R-:W-:Y:S01]  /*5020*/  F2FP.BF16.F32.PACK_AB R196, R13, R196 ;  /* 0x000000c40dc4723e */ /* 0x000fe200000010ff */
[----:B------:R-:W0:Y:S01]  /*5030*/  MUFU.EX2 R20, R20 ;  /* 0x0000001400147308 */ /* 0x000e220000000800 */
[----:B--2---:R-:W-:Y:S01]  /*5040*/  FADD.FTZ R14, R198, R45 ;  /* 0x0000002dc60e7221 */ /* 0x004fe20000010000 */
[C---:B-1----:R-:W-:Y:S01]  /*5050*/  FADD.FTZ R3, R203.reuse, R10 ;  /* 0x0000000acb037221 */ /* 0x042fe20000010000 */
[----:B------:R-:W-:Y:S01]  /*5060*/  F2FP.BF16.F32.PACK_AB R203, R203, R6 ;  /* 0x00000006cbcb723e */ /* 0x000fe200000010ff */
[----:B------:R-:W-:-:S02]  /*5070*/  IMAD.MOV.U32 R6, RZ, RZ, 0x3f800000 ;  /* 0x3f800000ff067424 */ /* 0x000fc400078e00ff */
[C---:B------:R-:W-:Y:S01]  /*5080*/  FADD.FTZ R45, R15.reuse, R14 ;  /* 0x0000000e0f2d7221 */ /* 0x040fe20000010000 */
[----:B------:R-:W-:Y:S01]  /*5090*/  FADD.FTZ R10, R12, R3 ;  /* 0x000000030c0a7221 */ /* 0x000fe20000010000 */
[----:B------:R-:W-:Y:S01]  /*50a0*/  F2FP.BF16.F32.PACK_AB R198, R15, R198 ;  /* 0x000000c60fc6723e */ /* 0x000fe200000010ff */
[----:B------:R-:W1:Y:S01]  /*50b0*/  MUFU.EX2 R33, R33 ;  /* 0x0000002100217308 */ /* 0x000e620000000800 */
[----:B------:R-:W-:Y:S01]  /*50c0*/  FADD.FTZ R14, R192, R45 ;  /* 0x0000002dc00e7221 */ /* 0x000fe20000010000 */
[----:B-----5:R-:W-:Y:S01]  /*50d0*/  FADD.FTZ R3, R197, R10 ;  /* 0x0000000ac5037221 */ /* 0x020fe20000010000 */
[C---:B------:R-:W-:Y:S02]  /*50e0*/  F2FP.BF16.F32.PACK_AB R192, R29.reuse, R192 ;  /* 0x000000c01dc0723e */ /* 0x040fe400000010ff */
[----:B------:R-:W-:Y:S01]  /*50f0*/  FADD.FTZ R14, R29, R14 ;  /* 0x0000000e1d0e7221 */ /* 0x000fe20000010000 */
[----:B------:R-:W-:Y:S01]  /*5100*/  F2FP.BF16.F32.PACK_AB R197, R197, R12 ;  /* 0x0000000cc5c5723e */ /* 0x000fe200000010ff */
[----:B------:R-:W-:Y:S01]  /*5110*/  IMAD.MOV.U32 R29, RZ, RZ, R119 ;  /* 0x000000ffff1d7224 */ /* 0x000fe200078e0077 */
[----:B------:R2:W3:Y:S01]  /*5120*/  MUFU.EX2 R199, R40 ;  /* 0x0000002800c77308 */ /* 0x0004e20000000800 */
[----:B0-----:R-:W-:-:S07]  /*5130*/  FADD.FTZ R10, R20, R3 ;  /* 0x00000003140a7221 */ /* 0x001fce0000010000 */
[----:B------:R-:W0:Y:S01]  /*5140*/  MUFU.EX2 R194, R35 ;  /* 0x0000002300c27308 */ /* 0x000e220000000800 */
[----:B-1----:R-:W-:Y:S01]  /*5150*/  FADD.FTZ R45, R33, R14 ;  /* 0x0000000e212d7221 */ /* 0x002fe20000010000 */
[----:B--2---:R-:W-:-:S06]  /*5160*/  MOV R40, R119 ;  /* 0x0000007700287202 */ /* 0x004fcc0000000f00 */
[----:B------:R-:W1:Y:S01]  /*5170*/  MUFU.EX2 R32, R32 ;  /* 0x0000002000207308 */ /* 0x000e620000000800 */
[C---:B---3--:R-:W-:Y:S01]  /*5180*/  FADD.FTZ R3, R199.reuse, R10 ;  /* 0x0000000ac7037221 */ /* 0x048fe20000010000 */
[----:B------:R-:W-:-:S06]  /*5190*/  F2FP.BF16.F32.PACK_AB R199, R199, R20 ;  /* 0x00000014c7c7723e */ /* 0x000fcc00000010ff */
[----:B------:R-:W2:Y:S01]  /*51a0*/  MUFU.EX2 R84, R84 ;  /* 0x0000005400547308 */ /* 0x000ea20000000800 */
[C---:B0-----:R-:W-:Y:S01]  /*51b0*/  FADD.FTZ R45, R194.reuse, R45 ;  /* 0x0000002dc22d7221 */ /* 0x041fe20000010000 */
[----:B------:R-:W-:Y:S02]  /*51c0*/  F2FP.BF16.F32.PACK_AB R194, R194, R33 ;  /* 0x00000021c2c2723e */ /* 0x000fe400000010ff */
[----:B------:R-:W-:-:S04]  /*51d0*/  MOV R33, R119 ;  /* 0x0000007700217202 */ /* 0x000fc80000000f00 */
[----:B------:R0:W3:Y:S01]  /*51e0*/  MUFU.EX2 R193, R42 ;  /* 0x0000002a00c17308 */ /* 0x0000e20000000800 */
[----:B-1----:R-:W-:-:S07]  /*51f0*/  FADD.FTZ R10, R32, R3 ;  /* 0x00000003200a7221 */ /* 0x002fce0000010000 */
[----:B------:R1:W4:Y:S01]  /*5200*/  MUFU.EX2 R27, R86 ;  /* 0x00000056001b7308 */ /* 0x0003220000000800 */
[----:B--2---:R-:W-:Y:S01]  /*5210*/  FADD.FTZ R14, R84, R45 ;  /* 0x0000002d540e7221 */ /* 0x004fe20000010000 */
[----:B0-----:R-:W-:-:S06]  /*5220*/  IMAD.MOV.U32 R42, RZ, RZ, R119 ;  /* 0x000000ffff2a7224 */ /* 0x001fcc00078e0077 */
[----:B------:R-:W0:Y:S01]  /*5230*/  MUFU.EX2 R34, R34 ;  /* 0x0000002200227308 */ /* 0x000e220000000800 */
[C---:B---3--:R-:W-:Y:S01]  /*5240*/  FADD.FTZ R3, R193.reuse, R10 ;  /* 0x0000000ac1037221 */ /* 0x048fe20000010000 */
[----:B------:R-:W-:Y:S01]  /*5250*/  F2FP.BF16.F32.PACK_AB R193, R193, R32 ;  /* 0x00000020c1c1723e */ /* 0x000fe200000010ff */
[--C-:B-1----:R-:W-:Y:S02]  /*5260*/  IMAD.MOV.U32 R86, RZ, RZ, R119.reuse ;  /* 0x000000ffff567224 */ /* 0x102fe400078e0077 */
[----:B------:R-:W-:-:S03]  /*5270*/  IMAD.MOV.U32 R32, RZ, RZ, R119 ;  /* 0x000000ffff207224 */ /* 0x000fc600078e0077 */
[----:B------:R-:W1:Y:S01]  /*5280*/  MUFU.EX2 R88, R88 ;  /* 0x0000005800587308 */ /* 0x000e620000000800 */
[C---:B----4-:R-:W-:Y:S01]  /*5290*/  FADD.FTZ R45, R27.reuse, R14 ;  /* 0x0000000e1b2d7221 */ /* 0x050fe20000010000 */
[----:B------:R-:W-:Y:S01]  /*52a0*/  F2FP.BF16.F32.PACK_AB R188, R27, R84 ;  /* 0x000000541bbc723e */ /* 0x000fe200000010ff */
[--C-:B------:R-:W-:Y:S02]  /*52b0*/  IMAD.MOV.U32 R84, RZ, RZ, R119.reuse ;  /* 0x000000ffff547224 */ /* 0x100fe400078e0077 */
[----:B------:R-:W-:-:S03]  /*52c0*/  IMAD.MOV.U32 R27, RZ, RZ, R119 ;  /* 0x000000ffff1b7224 */ /* 0x000fc600078e0077 */
[----:B------:R2:W3:Y:S01]  /*52d0*/  MUFU.EX2 R195, R44 ;  /* 0x0000002c00c37308 */ /* 0x0004e20000000800 */
[----:B0-----:R-:W-:-:S07]  /*52e0*/  FADD.FTZ R0, R34, R3 ;  /* 0x0000000322007221 */ /* 0x001fce0000010000 */
[----:B------:R0:W4:Y:S01]  /*52f0*/  MUFU.EX2 R31, R90 ;  /* 0x0000005a001f7308 */ /* 0x0001220000000800 */
[----:B-1----:R-:W-:Y:S01]  /*5300*/  FADD.FTZ R10, R88, R45 ;  /* 0x0000002d580a7221 */ /* 0x002fe20000010000 */
[----:B--2---:R-:W-:-:S06]  /*5310*/  IMAD.MOV.U32 R44, RZ, RZ, R119 ;  /* 0x000000ffff2c7224 */ /* 0x004fcc00078e0077 */
[----:B------:R-:W1:Y:S01]  /*5320*/  MUFU.EX2 R36, R36 ;  /* 0x0000002400247308 */ /* 0x000e620000000800 */
[C---:B---3--:R-:W-:Y:S01]  /*5330*/  FADD.FTZ R3, R195.reuse, R0 ;  /* 0x00000000c3037221 */ /* 0x048fe20000010000 */
[----:B------:R-:W-:Y:S01]  /*5340*/  F2FP.BF16.F32.PACK_AB R195, R195, R34 ;  /* 0x00000022c3c3723e */ /* 0x000fe200000010ff */
[--C-:B0-----:R-:W-:Y:S02]  /*5350*/  IMAD.MOV.U32 R90, RZ, RZ, R119.reuse ;  /* 0x000000ffff5a7224 */ /* 0x101fe400078e0077 */
[----:B------:R-:W-:-:S03]  /*5360*/  IMAD.MOV.U32 R34, RZ, RZ, R119 ;  /* 0x000000ffff227224 */ /* 0x000fc600078e0077 */
[----:B------:R-:W0:Y:S01]  /*5370*/  MUFU.EX2 R92, R92 ;  /* 0x0000005c005c7308 */ /* 0x000e220000000800 */
[C---:B----4-:R-:W-:Y:S01]  /*5380*/  FADD.FTZ R45, R31.reuse, R10 ;  /* 0x0000000a1f2d7221 */ /* 0x050fe20000010000 */
[----:B------:R-:W-:Y:S01]  /*5390*/  F2FP.BF16.F32.PACK_AB R190, R31, R88 ;  /* 0x000000581fbe723e */ /* 0x000fe200000010ff */
[--C-:B------:R-:W-:Y:S02]  /*53a0*/  IMAD.MOV.U32 R88, RZ, RZ, R119.reuse ;  /* 0x000000ffff587224 */ /* 0x100fe400078e0077 */
[----:B------:R-:W-:-:S03]  /*53b0*/  IMAD.MOV.U32 R31, RZ, RZ, R119 ;  /* 0x000000ffff1f7224 */ /* 0x000fc600078e0077 */
[----:B------:R2:W3:Y:S01]  /*53c0*/  MUFU.EX2 R189, R46 ;  /* 0x0000002e00bd7308 */ /* 0x0004e20000000800 */
[----:B-1----:R-:W-:-:S07]  /*53d0*/  FADD.FTZ R0, R36, R3 ;  /* 0x0000000324007221 */ /* 0x002fce0000010000 */
[----:B------:R1:W4:Y:S01]  /*53e0*/  MUFU.EX2 R35, R94 ;  /* 0x0000005e00237308 */ /* 0x0003220000000800 */
[----:B0-----:R-:W-:Y:S01]  /*53f0*/  FADD.FTZ R10, R92, R45 ;  /* 0x0000002d5c0a7221 */ /* 0x001fe20000010000 */
[----:B--2---:R-:W-:-:S06]  /*5400*/  IMAD.MOV.U32 R46, RZ, RZ, R119 ;  /* 0x000000ffff2e7224 */ /* 0x004fcc00078e0077 */
[----:B------:R-:W0:Y:S01]  /*5410*/  MUFU.EX2 R48, R48 ;  /* 0x0000003000307308 */ /* 0x000e220000000800 */
[C---:B---3--:R-:W-:Y:S01]  /*5420*/  FADD.FTZ R3, R189.reuse, R0 ;  /* 0x00000000bd037221 */ /* 0x048fe20000010000 */
[----:B------:R-:W-:Y:S01]  /*5430*/  F2FP.BF16.F32.PACK_AB R189, R189, R36 ;  /* 0x00000024bdbd723e */ /* 0x000fe200000010ff */
[--C-:B-1----:R-:W-:Y:S02]  /*5440*/  IMAD.MOV.U32 R94, RZ, RZ, R119.reuse ;  /* 0x000000ffff5e7224 */ /* 0x102fe400078e0077 */
[----:B------:R-:W-:-:S03]  /*5450*/  IMAD.MOV.U32 R36, RZ, RZ, R119 ;  /* 0x000000ffff247224 */ /* 0x000fc600078e0077 */
[----:B------:R1:W2:Y:S01]  /*5460*/  MUFU.EX2 R191, R38 ;  /* 0x0000002600bf7308 */ /* 0x0002a20000000800 */
[C---:B----4-:R-:W-:Y:S01]  /*5470*/  FADD.FTZ R45, R35.reuse, R10 ;  /* 0x0000000a232d7221 */ /* 0x050fe20000010000 */
[----:B------:R-:W-:Y:S01]  /*5480*/  F2FP.BF16.F32.PACK_AB R184, R35, R92 ;  /* 0x0000005c23b8723e */ /* 0x000fe200000010ff */
[----:B------:R-:W-:Y:S02]  /*5490*/  IMAD.MOV.U32 R92, RZ, RZ, R119 ;  /* 0x000000ffff5c7224 */ /* 0x000fe400078e0077 */
[----:B------:R-:W-:Y:S01]  /*54a0*/  FADD.FTZ R10, R186, R45 ;  /* 0x0000002dba0a7221 */ /* 0x000fe20000010000 */
[----:B------:R-:W-:Y:S02]  /*54b0*/  IMAD.MOV.U32 R45, RZ, RZ, R119 ;  /* 0x000000ffff2d7224 */ /* 0x000fe400078e0077 */
[----:B------:R3:W4:Y:S01]  /*54c0*/  MUFU.EX2 R37, R96 ;  /* 0x0000006000257308 */ /* 0x0007220000000800 */
[----:B0-----:R-:W-:Y:S01]  /*54d0*/  FADD.FTZ R0, R48, R3 ;  /* 0x0000000330007221 */ /* 0x001fe20000010000 */
[----:B-1----:R-:W-:-:S02]  /*54e0*/  IMAD.MOV.U32 R38, RZ, RZ, R119 ;  /* 0x000000ffff267224 */ /* 0x002fc400078e0077 */
[----:B------:R-:W-:-:S04]  /*54f0*/  IMAD.MOV.U32 R35, RZ, RZ, R119 ;  /* 0x000000ffff237224 */ /* 0x000fc800078e0077 */
[----:B------:R-:W0:Y:S01]  /*5500*/  MUFU.EX2 R24, R24 ;  /* 0x0000001800187308 */ /* 0x000e220000000800 */
[C---:B--2---:R-:W-:Y:S01]  /*5510*/  FADD.FTZ R3, R191.reuse, R0 ;  /* 0x00000000bf037221 */ /* 0x044fe20000010000 */
[----:B------:R-:W-:Y:S01]  /*5520*/  F2FP.BF16.F32.PACK_AB R191, R191, R48 ;  /* 0x00000030bfbf723e */ /* 0x000fe200000010ff */
[----:B------:R-:W-:Y:S01]  /*5530*/  IMAD.MOV.U32 R48, RZ, RZ, R119 ;  /* 0x000000ffff307224 */ /* 0x000fe200078e0077 */
[----:B---3--:R-:W-:-:S04]  /*5540*/  MOV R96, R119 ;  /* 0x0000007700607202 */ /* 0x008fc80000000f00 */
[----:B------:R-:W1:Y:S01]  /*5550*/  MUFU.EX2 R98, R98 ;  /* 0x0000006200627308 */ /* 0x000e620000000800 */
[C---:B----4-:R-:W-:Y:S01]  /*5560*/  FADD.FTZ R9, R37.reuse, R10 ;  /* 0x0000000a25097221 */ /* 0x050fe20000010000 */
[----:B------:R-:W-:Y:S01]  /*5570*/  F2FP.BF16.F32.PACK_AB R186, R37, R186 ;  /* 0x000000ba25ba723e */ /* 0x000fe200000010ff */
[----:B------:R-:W-:-:S05]  /*5580*/  IMAD.MOV.U32 R37, RZ, RZ, R119 ;  /* 0x000000ffff257224 */ /* 0x000fca00078e0077 */
        /* <DEDUP_REMOVED lines=38> */
[----:B0-----:R-:W-:Y:S01]  /*57f0*/  IMAD.MOV.U32 R108, RZ, RZ, R119 ;  /* 0x000000ffff6c7224 */ /* 0x001fe200078e0077 */
[----:B------:R-:W-:-:S04]  /*5800*/  MOV R54, R119 ;  /* 0x0000007700367202 */ /* 0x000fc80000000f00 */
[----:B------:R-:W0:Y:S01]  /*5810*/  MUFU.EX2 R66, R66 ;  /* 0x0000004200427308 */ /* 0x000e220000000800 */
[C---:B----4-:R-:W-:Y:S01]  /*5820*/  FADD.FTZ R9, R21.reuse, R10 ;  /* 0x0000000a15097221 */ /* 0x050fe20000010000 */
[----:B------:R-:W-:Y:S01]  /*5830*/  F2FP.BF16.F32.PACK_AB R176, R21, R106 ;  /* 0x0000006a15b0723e */ /* 0x000fe200000010ff */
[----:B------:R-:W-:-:S05]  /*5840*/  IMAD.MOV.U32 R106, RZ, RZ, R119 ;  /* 0x000000ffff6a7224 */ /* 0x000fca00078e0077 */
[----:B------:R2:W3:Y:S01]  /*5850*/  MUFU.EX2 R183, R60 ;  /* 0x0000003c00b77308 */ /* 0x0004e20000000800 */
[----:B-1----:R-:W-:-:S07]  /*5860*/  FADD.FTZ R0, R58, R3 ;  /* 0x000000033a007221 */ /* 0x002fce0000010000 */
[----:B------:R-:W1:Y:S01]  /*5870*/  MUFU.EX2 R26, R26 ;  /* 0x0000001a001a7308 */ /* 0x000e620000000800 */
[----:B0-----:R-:W-:Y:S01]  /*5880*/  FADD.FTZ R10, R66, R9 ;  /* 0x00000009420a7221 */ /* 0x001fe20000010000 */
[----:B--2---:R-:W-:-:S06]  /*5890*/  IMAD.MOV.U32 R60, RZ, RZ, R119 ;  /* 0x000000ffff3c7224 */ /* 0x004fcc00078e0077 */
[----:B------:R0:W2:Y:S01]  /*58a0*/  MUFU.EX2 R177, R62 ;  /* 0x0000003e00b17308 */ /* 0x0000a20000000800 */
[C---:B---3--:R-:W-:Y:S01]  /*58b0*/  FADD.FTZ R9, R183.reuse, R0 ;  /* 0x00000000b7097221 */ /* 0x048fe20000010000 */
[----:B------:R-:W-:Y:S01]  /*58c0*/  F2FP.BF16.F32.PACK_AB R183, R183, R58 ;  /* 0x0000003ab7b7723e */ /* 0x000fe200000010ff */
[----:B------:R-:W-:-:S05]  /*58d0*/  IMAD.MOV.U32 R58, RZ, RZ, R119 ;  /* 0x000000ffff3a7224 */ /* 0x000fca00078e0077 */
[----:B------:R-:W3:Y:S01]  /*58e0*/  MUFU.EX2 R30, R30 ;  /* 0x0000001e001e7308 */ /* 0x000ee20000000800 */
[----:B-1----:R-:W-:Y:S01]  /*58f0*/  FADD.FTZ R0, R26, R9 ;  /* 0x000000091a007221 */ /* 0x002fe20000010000 */
[----:B0-----:R-:W-:-:S06]  /*5900*/  IMAD.MOV.U32 R62, RZ, RZ, R119 ;  /* 0x000000ffff3e7224 */ /* 0x001fcc00078e0077 */
[----:B------:R-:W0:Y:S01]  /*5910*/  MUFU.EX2 R25, R25 ;  /* 0x0000001900197308 */ /* 0x000e220000000800 */
[C---:B--2---:R-:W-:Y:S01]  /*5920*/  FADD.FTZ R9, R177.reuse, R0 ;  /* 0x00000000b1097221 */ /* 0x044fe20000010000 */
[----:B------:R-:W-:Y:S01]  /*5930*/  F2FP.BF16.F32.PACK_AB R177, R177, R26 ;  /* 0x0000001ab1b1723e */ /* 0x000fe200000010ff */
[----:B------:R-:W-:Y:S01]  /*5940*/  IMAD.MOV.U32 R0, RZ, RZ, 0x3f800000 ;  /* 0x3f800000ff007424 */ /* 0x000fe200078e00ff */
[----:B------:R-:W-:-:S04]  /*5950*/  MOV R26, R119 ;  /* 0x00000077001a7202 */ /* 0x000fc80000000f00 */
[----:B------:R-:W1:Y:S01]  /*5960*/  MUFU.EX2 R43, R43 ;  /* 0x0000002b002b7308 */ /* 0x000e620000000800 */
[----:B---3--:R-:W-:Y:S01]  /*5970*/  FADD.FTZ R2, R30, R9 ;  /* 0x000000091e027221 */ /* 0x008fe20000010000 */
[C---:B0-----:R-:W-:Y:S01]  /*5980*/  FADD.FTZ R3, R25.reuse, R10 ;  /* 0x0000000a19037221 */ /* 0x041fe20000010000 */
[----:B------:R-:W-:Y:S01]  /*5990*/  F2FP.BF16.F32.PACK_AB R178, R25, R66 ;  /* 0x0000004219b2723e */ /* 0x000fe200000010ff */
[--C-:B------:R-:W-:Y:S02]  /*59a0*/  IMAD.MOV.U32 R66, RZ, RZ, R119.reuse ;  /* 0x000000ffff427224 */ /* 0x100fe400078e0077 */
[--C-:B------:R-:W-:Y:S02]  /*59b0*/  IMAD.MOV.U32 R25, RZ, RZ, R119.reuse ;  /* 0x000000ffff197224 */ /* 0x100fe400078e0077 */
[C---:B-1----:R-:W-:Y:S01]  /*59c0*/  FADD.FTZ R2, R43.reuse, R2 ;  /* 0x000000022b027221 */ /* 0x042fe20000010000 */
[----:B------:R-:W-:Y:S01]  /*59d0*/  F2FP.BF16.F32.PACK_AB R179, R43, R30 ;  /* 0x0000001e2bb3723e */ /* 0x000fe200000010ff */
[----:B------:R-:W-:-:S02]  /*59e0*/  IMAD.MOV.U32 R43, RZ, RZ, R119 ;  /* 0x000000ffff2b7224 */ /* 0x000fc400078e0077 */
[----:B------:R-:W-:Y:S01]  /*59f0*/  IMAD.MOV.U32 R30, RZ, RZ, R119 ;  /* 0x000000ffff1e7224 */ /* 0x000fe200078e0077 */
[----:B------:R-:W-:Y:S06]  /*5a00*/  @!P2 BRA `(.L_x_15) ;  /* 0x000000440074a947 */ /* 0x000fec0003800000 */
[----:B------:R-:W-:Y:S01]  /*5a10*/  VIADD R11, R120, 0xfffffffe ;  /* 0xfffffffe780b7836 */ /* 0x000fe20000000000 */
[----:B------:R-:W-:Y:S01]  /*5a20*/  CS2R R118, SRZ ;  /* 0x0000000000767805 */ /* 0x000fe2000001ff00 */
[----:B------:R-:W-:Y:S01]  /*5a30*/  IMAD.MOV.U32 R9, RZ, RZ, R8 ;  /* 0x000000ffff097224 */ /* 0x000fe200078e0008 */
[----:B------:R-:W-:Y:S01]  /*5a40*/  CS2R R114, SRZ ;  /* 0x0000000000727805 */ /* 0x000fe2000001ff00 */
[----:B------:R-:W-:Y:S01]  /*5a50*/  IMAD.MOV.U32 R10, RZ, RZ, R7 ;  /* 0x000000ffff0a7224 */ /* 0x000fe200078e0007 */
[----:B------:R-:W-:Y:S01]  /*5a60*/  CS2R R110, SRZ ;  /* 0x00000000006e7805 */ /* 0x000fe2000001ff00 */
[----:B------:R-:W-:Y:S01]  /*5a70*/  IMAD.MOV.U32 R0, RZ, RZ, 0x3f800000 ;  /* 0x3f800000ff007424 */ /* 0x000fe200078e00ff */
[----:B------:R-:W-:Y:S02]  /*5a80*/  CS2R R106, SRZ ;  /* 0x00000000006a7805 */ /* 0x000fe4000001ff00 */
[----:B------:R-:W-:Y:S02]  /*5a90*/  CS2R R102, SRZ ;  /* 0x0000000000667805 */ /* 0x000fe4000001ff00 */
[----:B------:R-:W-:-:S02]  /*5aa0*/  CS2R R98, SRZ ;  /* 0x0000000000627805 */ /* 0x000fc4000001ff00 */
[----:B------:R-:W-:Y:S02]  /*5ab0*/  CS2R R94, SRZ ;  /* 0x00000000005e7805 */ /* 0x000fe4000001ff00 */
[----:B------:R-:W-:Y:S02]  /*5ac0*/  CS2R R90, SRZ ;  /* 0x00000000005a7805 */ /* 0x000fe4000001ff00 */
[----:B------:R-:W-:Y:S02]  /*5ad0*/  CS2R R86, SRZ ;  /* 0x0000000000567805 */ /* 0x000fe4000001ff00 */
        /* <DEDUP_REMOVED lines=38> */
[----:B------:R-:W-:Y:S01]  /*5d40*/  CS2R R24, SRZ ;  /* 0x0000000000187805 */ /* 0x000fe2000001ff00 */
[----:B------:R-:W-:Y:S01]  /*5d50*/  UMOV UR38, UR39 ;  /* 0x0000002700267c82 */ /* 0x000fe20008000000 */
[----:B------:R-:W-:Y:S01]  /*5d60*/  UMOV UR6, UR36 ;  /* 0x0000002400067c82 */ /* 0x000fe20008000000 */
[----:B------:R-:W-:-:S05]  /*5d70*/  ULDC UR5, c[0x0][0x9d8] ;  /* 0x0002760000057ab9 */ /* 0x000fca0000000800 */
.L_x_24:
[----:B------:R-:W-:-:S04]  /*5d80*/  UIADD3 UR4, UR6, 0x1, URZ ;  /* 0x0000000106047890 */ /* 0x000fc8000fffe03f */
[----:B------:R-:W-:-:S04]  /*5d90*/  UISETP.NE.AND UP0, UPT, UR4, 0x2, UPT ;  /* 0x000000020400788c */ /* 0x000fc8000bf05270 */
[----:B------:R-:W-:Y:S02]  /*5da0*/  USEL UR39, URZ, 0x1, UP0 ;  /* 0x000000013f277887 */ /* 0x000fe40008000000 */
[----:B------:R-:W-:Y:S02]  /*5db0*/  USEL UR36, UR4, URZ, UP0 ;  /* 0x0000003f04247287 */ /* 0x000fe40008000000 */
[----:B------:R-:W-:Y:S01]  /*5dc0*/  ULOP3.LUT UR39, UR38, UR39, URZ, 0x3c, !UPT ;  /* 0x0000002726277292 */ /* 0x000fe2000f8e3c3f */
[----:B------:R-:W-:Y:S11]  /*5dd0*/  @!P0 BRA `(.L_x_16) ;  /* 0x0000000000048947 */ /* 0x000ff60003800000 */
[----:B------:R-:W-:Y:S01]  /*5de0*/  BPT.TRAP 0x1 ;  /* 0x000000040000795c */ /* 0x000fe20000300000 */
.L_x_16:
[----:B------:R-:W0:Y:S01]  /*5df0*/  S2UR UR4, SR_CgaCtaId ;  /* 0x00000000000479c3 */ /* 0x000e220000008800 */
[----:B------:R-:W-:Y:S01]  /*5e00*/  UMOV UR37, 0x400 ;  /* 0x0000040000257882 */ /* 0x000fe20000000000 */
[----:B------:R-:W-:-:S04]  /*5e10*/  MOV R5, UR39 ;  /* 0x0000002700057c02 */ /* 0x000fc80008000f00 */
[----:B------:R-:W-:Y:S01]  /*5e20*/  SHF.L.U32 R5, R5, 0x1f, RZ ;  /* 0x0000001f05057819 */ /* 0x000fe200000006ff */
[----:B0-----:R-:W-:-:S04]  /*5e30*/  ULEA UR37, UR4, UR37, 0x18 ;  /* 0x0000002504257291 */ /* 0x001fc8000f8ec03f */
[----:B------:R-:W-:-:S09]  /*5e40*/  ULEA UR7, UR36, UR37, 0x3 ;  /* 0x0000002524077291 */ /* 0x000fd2000f8e183f */
[----:B------:R0:W1:Y:S01]  /*5e50*/  SYNCS.PHASECHK.TRANS64.TRYWAIT P2, [UR7+0x36830], R5 ;  /* 0x03683005ff0075a7 */ /* 0x0000620008040147 */
[----:B------:R-:W-:Y:S05]  /*5e60*/  @!P0 BRA `(.L_x_17) ;  /* 0x0000000000048947 */ /* 0x000fea0003800000 */
[----:B------:R-:W-:Y:S01]  /*5e70*/  BPT.TRAP 0x1 ;  /* 0x000000040000795c */ /* 0x000fe20000300000 */
.L_x_17:
[----:B-1----:R-:W-:Y:S05]  /*5e80*/  @P2 BRA `(.L_x_18) ;  /* 0x0000000000082947 */ /* 0x002fea0003800000 */
[----:B------:R-:W1:Y:S02]  /*5e90*/  SYNCS.PHASECHK.TRANS64.TRYWAIT P2, [UR7+0x36830], R5 ;  /* 0x03683005ff0075a7 */ /* 0x000e640008040147 */
[----:B-1----:R-:W-:Y:S05]  /*5ea0*/  @!P2 BRA `(.L_x_19) ;  /* 0x000000b000b8a947 */ /* 0x002fea0003800000 */
.L_x_18:
[----:B------:R-:W-:Y:S01]  /*5eb0*/  R2UR UR4, R4 ;  /* 0x00000000040472ca */ /* 0x000fe200000e0000 */
[----:B------:R-:W-:Y:S01]  /*5ec0*/  WARPGROUP.ARRIVE ;  /* 0x00000000000079c5 */ /* 0x000fe20000000000 */
[----:B------:R-:W-:Y:S01]  /*5ed0*/  UMOV UR59, 0x40000040 ;  /* 0x40000040003b7882 */ /* 0x000fe20000000000 */
        /* <DEDUP_REMOVED lines=9> */
[-C--:B------:R-:W-:Y:S01]  /*5f70*/  FMUL.FTZ R24, R24, R6.reuse ;  /* 0x0000000618187220 */ /* 0x080fe20000410000 */
[----:B------:R-:W-:Y:S01]  /*5f80*/  UIMAD UR4, UR36, 0xa80, UR4 ;  /* 0x00000a80240478a4 */ /* 0x000fe2000f8e0204 */
[-C--:B------:R-:W-:Y:S01]  /*5f90*/  FMUL.FTZ R25, R25, R6.reuse ;  /* 0x0000000619197220 */ /* 0x080fe20000410000 */
[-C--:B------:R-:W-:Y:S01]  /*5fa0*/  FMUL.FTZ R28, R28, R6.reuse ;  /* 0x000000061c1c7220 */ /* 0x080fe20000410000 */
[-C--:B------:R-:W-:Y:S01]  /*5fb0*/  FMUL.FTZ R29, R29, R6.reuse ;  /* 0x000000061d1d7220 */ /* 0x080fe20000410000 */
[----:B------:R-:W-:Y:S01]  /*5fc0*/  UIADD3 UR10, UR4, 0x80, URZ ;  /* 0x00000080040a7890 */ /* 0x000fe2000fffe03f */
[-C--:B------:R-:W-:Y:S01]  /*5fd0*/  FMUL.FTZ R32, R32, R6.reuse ;  /* 0x0000000620207220 */ /* 0x080fe20000410000 */
[----:B------:R-:W-:Y:S01]  /*5fe0*/  UIADD3 UR11, UR4, 0x100, URZ ;  /* 0x00000100040b7890 */ /* 0x000fe2000fffe03f */
[-C--:B------:R-:W-:Y:S01]  /*5ff0*/  FMUL.FTZ R33, R33, R6.reuse ;  /* 0x0000000621217220 */ /* 0x080fe20000410000 */
[----:B------:R-:W-:Y:S01]  /*6000*/  UMOV UR58, UR4 ;  /* 0x00000004003a7c82 */ /* 0x000fe20008000000 */
[----:B------:R-:W-:Y:S01]  /*6010*/  UIADD3 UR14, UR4, 0x82, URZ ;  /* 0x00000082040e7890 */ /* 0x000fe2000fffe03f */
[----:B------:R-:W-:Y:S01]  /*6020*/  HGMMA.64x16x16.F32.BF16 R168, gdesc[UR56], RZ, !UPT, gsb0 ;  /* 0x0020000038a879f0 */ /* 0x000fe2000c0018ff */
[----:B------:R-:W-:Y:S01]  /*6030*/  UMOV UR58, UR10 ;  /* 0x0000000a003a7c82 */ /* 0x000fe20008000000 */
[----:B------:R-:W-:Y:S01]  /*6040*/  UMOV UR59, 0x40000040 ;  /* 0x40000040003b7882 */ /* 0x000fe20000000000 */
[----:B------:R-:W-:Y:S01]  /*6050*/  UIADD3 UR10, UR4, 0x180, URZ ;  /* 0x00000180040a7890 */ /* 0x000fe2000fffe03f */
[-C--:B------:R-:W-:Y:S01]  /*6060*/  FMUL.FTZ R36, R36, R6.reuse ;  /* 0x0000000624247220 */ /* 0x080fe20000410000 */
        /* <DEDUP_REMOVED lines=46> */
[----:B------:R-:W-:Y:S01]  /*6350*/  FMUL.FTZ R109, R109, R6 ;  /* 0x000000066d6d7220 */ /* 0x000fe20000410000 */
[----:B------:R-:W-:-:S02]  /*6360*/  WARPGROUP.DEPBAR.LE gsb0, 0x0 ;  /* 0x00008000000079c5 */ /* 0x000fc40000010000 */
[----:B------:R-:W-:Y:S01]  /*6370*/  WARPGROUP.ARRIVE ;  /* 0x00000000000079c5 */ /* 0x000fe20000000000 */
[-C--:B------:R-:W-:Y:S01]  /*6380*/  FMUL.FTZ R112, R112, R6.reuse ;  /* 0x0000000670707220 */ /* 0x080fe20000410000 */
[-C--:B------:R-:W-:Y:S01]  /*6390*/  FMUL.FTZ R113, R113, R6.reuse ;  /* 0x0000000671717220 */ /* 0x080fe20000410000 */
[-C--:B------:R-:W-:Y:S01]  /*63a0*/  FMUL.FTZ R116, R116, R6.reuse ;  /* 0x0000000674747220 */ /* 0x080fe20000410000 */
[----:B------:R-:W-:Y:S01]  /*63b0*/  FMUL.FTZ R117, R117, R6 ;  /* 0x0000000675757220 */ /* 0x000fe20000410000 */
[-C--:B------:R-:W-:Y:S01]  /*63c0*/  FMUL.FTZ R26, R26, R0.reuse ;  /* 0x000000001a1a7220 */ /* 0x080fe20000410000 */
[----:B------:R-:W-:Y:S01]  /*63d0*/  HGMMA.64x16x16.F32.BF16 R160, gdesc[UR56], RZ, !UPT, gsb0 ;  /* 0x0020000038a079f0 */ /* 0x000fe2000c0018ff */
[----:B------:R-:W-:Y:S01]  /*63e0*/  UMOV UR58, UR11 ;  /* 0x0000000b003a7c82 */ /* 0x000fe20008000000 */
[----:B------:R-:W-:Y:S01]  /*63f0*/  UMOV UR59, 0x40000040 ;  /* 0x40000040003b7882 */ /* 0x000fe20000000000 */
        /* <DEDUP_REMOVED lines=49> */
[----:B------:R-:W-:-:S06]  /*6710*/  WARPGROUP.ARRIVE ;  /* 0x00000000000079c5 */ /* 0x000fcc0000000000 */
[----:B------:R-:W-:Y:S01]  /*6720*/  HGMMA.64x16x16.F32.BF16 R152, gdesc[UR56], RZ, !UPT, gsb0 ;  /* 0x00200000389879f0 */ /* 0x000fe2000c0018ff */
[----:B------:R-:W-:Y:S01]  /*6730*/  UMOV UR58, UR10 ;  /* 0x0000000a003a7c82 */ /* 0x000fe20008000000 */
[----:B------:R-:W-:Y:S01]  /*6740*/  UMOV UR59, 0x40000040 ;  /* 0x40000040003b7882 */ /* 0x000fe20000000000 */
[----:B------:R-:W-:Y:S01]  /*6750*/  UIADD3 UR10, UR4, 0x280, URZ ;  /* 0x00000280040a7890 */ /* 0x000fe2000fffe03f */
[----:B------:R-:W-:Y:S02]  /*6760*/  WARPGROUP.DEPBAR.LE gsb0, 0x0 ;  /* 0x00008000000079c5 */ /* 0x000fe40000010000 */
        /* <DEDUP_REMOVED lines=16> */
[----:B------:R-:W-:Y:S01]  /*6870*/  UMOV UR11, 0x40000040 ;  /* 0x40000040000b7882 */ /* 0x000fe20000000000 */
[----:B------:R-:W-:Y:S02]  /*6880*/  WARPGROUP.DEPBAR.LE gsb0, 0x0 ;  /* 0x00008000000079c5 */ /* 0x000fe40000010000 */
[----:B------:R-:W-:-:S06]  /*6890*/  WARPGROUP.ARRIVE ;  /* 0x00000000000079c5 */ /* 0x000fcc0000000000 */
[----:B------:R-:W-:Y:S03]  /*68a0*/  HGMMA.64x16x16.F32.BF16 R120, gdesc[UR56], RZ, !UPT, gsb0 ;  /* 0x00200000387879f0 */ /* 0x000fe6000c0018ff */
        /* <DEDUP_REMOVED lines=35> */
[----:B------:R-:W-:Y:S01]  /*6ae0*/  UMOV UR15, 0x40000040 ;  /* 0x40000040000f7882 */ /* 0x000fe20000000000 */
[----:B------:R-:W-:Y:S02]  /*6af0*/  WARPGROUP.DEPBAR.LE gsb0, 0x0 ;  /* 0x00008000000079c5 */ /* 0x000fe40000010000 */
[----:B------:R-:W-:-:S06]  /*6b00*/  WARPGROUP.ARRIVE ;  /* 0x00000000000079c5 */ /* 0x000fcc0000000000 */
[----:B------:R-:W-:Y:S01]  /*6b10*/  HGMMA.64x16x16.F32.BF16 R120, gdesc[UR8], R120, gsb0 ;  /* 0x00200000087879f0 */ /* 0x000fe20008001878 */
[----:B------:R-:W-:Y:S02]  /*6b20*/  UIADD3 UR10, UR4, 0x84, URZ ;  /* 0x00000084040a7890 */ /* 0x000fe4000fffe03f */
        /* <DEDUP_REMOVED lines=39> */
[----:B------:R-:W-:Y:S03]  /*6da0*/  HGMMA.64x16x16.F32.BF16 R120, gdesc[UR12], R120, gsb0 ;  /* 0x002000000c7879f0 */ /* 0x000fe60008001878 */
        /* <DEDUP_REMOVED lines=329> */
[----:B------:R-:W-:Y:S02]  /*8240*/  UIADD3 UR10, UR4, 0x986, URZ ;  /* 0x00000986040a7890 */ /* 0x000fe4000fffe03f */
[----:B------:R-:W-:Y:S01]  /*8250*/  UIADD3 UR4, UR4, 0xa06, URZ ;  /* 0x00000a0604047890 */ /* 0x000fe2000fffe03f */
[----:B------:R-:W-:Y:S02]  /*8260*/  WARPGROUP.DEPBAR.LE gsb0, 0x0 ;  /* 0x00008000000079c5 */ /* 0x000fe40000010000 */
[----:B------:R-:W-:-:S06]  /*8270*/  WARPGROUP.ARRIVE ;  /* 0x00000000000079c5 */ /* 0x000fcc0000000000 */
[----:B------:R-:W-:Y:S01]  /*8280*/  HGMMA.64x16x16.F32.BF16 R144, gdesc[UR52], R144, gsb0 ;  /* 0x00200000349079f0 */ /* 0x000fe20008001890 */
[----:B------:R-:W-:Y:S01]  /*8290*/  UMOV UR54, UR11 ;  /* 0x0000000b00367c82 */ /* 0x000fe20008000000 */
[----:B------:R-:W-:Y:S01]  /*82a0*/  UMOV UR55, 0x40000040 ;  /* 0x4000004000377882 */ /* 0x000fe20000000000 */
        /* <DEDUP_REMOVED lines=12> */
[----:B------:R-:W-:Y:S03]  /*8370*/  HGMMA.64x16x16.F32.BF16 R120, gdesc[UR52], R120, gsb0 ;  /* 0x00200000347879f0 */ /* 0x000fe60008001878 */
[----:B------:R-:W-:Y:S02]  /*8380*/  WARPGROUP.DEPBAR.LE gsb0, 0x0 ;  /* 0x00008000000079c5 */ /* 0x000fe40000010000 */
[----:B------:R-:W-:Y:S05]  /*8390*/  @!P0 BRA `(.L_x_20) ;  /* 0x0000000000048947 */ /* 0x000fea0003800000 */
[----:B------:R-:W-:Y:S01]  /*83a0*/  BPT.TRAP 0x1 ;  /* 0x000000040000795c */ /* 0x000fe20000300000 */
.L_x_20:
[----:B------:R-:W-:Y:S01]  /*83b0*/  ULEA UR10, UR6, UR37, 0x3 ;  /* 0x00000025060a7291 */ /* 0x000fe2000f8e183f */
[----:B------:R-:W-:-:S05]  /*83c0*/  IMAD.U32 R0, RZ, RZ, UR38 ;  /* 0x00000026ff007e24 */ /* 0x000fca000f8e00ff */
[----:B------:R-:W-:-:S04]  /*83d0*/  SHF.L.U32 R0, R0, 0x1f, RZ ;  /* 0x0000001f00007819 */ /* 0x000fc800000006ff */
[----:B------:R2:W3:Y:S01]  /*83e0*/  SYNCS.PHASECHK.TRANS64.TRYWAIT P2, [UR10+0x36850], R0 ;  /* 0x03685000ff0075a7 */ /* 0x0004e2000804014a */
[----:B------:R-:W-:Y:S05]  /*83f0*/  @!P0 BRA `(.L_x_21) ;  /* 0x0000000000048947 */ /* 0x000fea0003800000 */
[----:B------:R-:W-:Y:S01]  /*8400*/  BPT.TRAP 0x1 ;  /* 0x000000040000795c */ /* 0x000fe20000300000 */
.L_x_21:
[----:B---3--:R-:W-:Y:S05]  /*8410*/  @P2 BRA `(.L_x_22) ;  /* 0x0000000000082947 */ /* 0x008fea0003800000 */
[----:B------:R-:W3:Y:S02]  /*8420*/  SYNCS.PHASECHK.TRANS64.TRYWAIT P2, [UR10+0x36850], R0 ;  /* 0x03685000ff0075a7 */ /* 0x000ee4000804014a */
[----:B---3--:R-:W-:Y:S05]  /*8430*/  @!P2 BRA `(.L_x_23) ;  /* 0x0000008c006ca947 */ /* 0x008fea0003800000 */
.L_x_22:
[----:B------:R-:W-:Y:S01]  /*8440*/  UIADD3 UR37, UR37, 0x400, URZ ;  /* 0x0000040025257890 */ /* 0x000fe2000fffe03f */
[----:B------:R-:W-:Y:S01]  /*8450*/  WARPGROUP.ARRIVE ;  /* 0x00000000000079c5 */ /* 0x000fe20000000000 */
[----:B------:R-:W-:Y:S01]  /*8460*/  UMOV UR15, 0x40000040 ;  /* 0x40000040000f7882 */ /* 0x000fe20000000000 */
[----:B0-2---:R-:W-:Y:S01]  /*8470*/  FMUL.FTZ R0, R168, UR5 ;  /* 0x00000005a8007c20 */ /* 0x005fe20008410000 */
[----:B------:R-:W-:Y:S01]  /*8480*/  USHF.R.U32.HI UR37, URZ, 0x4, UR37 ;  /* 0x000000043f257899 */ /* 0x000fe20008011625 */
[----:B-1----:R-:W-:Y:S01]  /*8490*/  FMUL.FTZ R8, R169, UR5 ;  /* 0x00000005a9087c20 */ /* 0x002fe20008410000 */
[----:B------:R-:W-:Y:S01]  /*84a0*/  FMUL.FTZ R20, R172, UR5 ;  /* 0x00000005ac147c20 */ /* 0x000fe20008410000 */
[----:B------:R-:W-:Y:S01]  /*84b0*/  FMUL.FTZ R12, R170, UR5 ;  /* 0x00000005aa0c7c20 */ /* 0x000fe20008410000 */
[----:B------:R-:W-:Y:S01]  /*84c0*/  ULOP3.LUT UR37, UR37, 0x3fff, URZ, 0xc0, !UPT ;  /* 0x00003fff25257892 */ /* 0x000fe2000f8ec03f */
[----:B------:R-:W0:Y:S01]  /*84d0*/  MUFU.TANH R0, R0 ;  /* 0x0000000000007308 */ /* 0x000e220000002400 */
[----:B------:R-:W-:Y:S01]  /*84e0*/  FMUL.FTZ R170, R173, UR5 ;  /* 0x00000005adaa7c20 */ /* 0x000fe20008410000 */
[----:B------:R-:W-:Y:S01]  /*84f0*/  FMUL.FTZ R168, R174, UR5 ;  /* 0x00000005aea87c20 */ /* 0x000fe20008410000 */
[----:B------:R-:W-:Y:S01]  /*8500*/  ULOP3.LUT UR4, UR37, 0x3800000, URZ, 0xfc, !UPT ;  /* 0x0380000025047892 */ /* 0x000fe2000f8efc3f */
[----:B------:R-:W-:Y:S01]  /*8510*/  FMUL.FTZ R174, R160, UR5 ;  /* 0x00000005a0ae7c20 */ /* 0x000fe20008410000 */
[----:B------:R-:W-:Y:S01]  /*8520*/  FMUL.FTZ R218, R153, UR5 ;  /* 0x0000000599da7c20 */ /* 0x000fe20008410000 */
[----:B------:R-:W-:Y:S01]  /*8530*/  FMUL.FTZ R222, R144, UR5 ;  /* 0x0000000590de7c20 */ /* 0x000fe20008410000 */
[----:B------:R-:W-:Y:S01]  /*8540*/  UIMAD UR4, UR6, 0xa80, UR4 ;  /* 0x00000a80060478a4 */ /* 0x000fe2000f8e0204 */
[----:B------:R-:W1:Y:S01]  /*8550*/  MUFU.TANH R8, R8 ;  /* 0x0000000800087308 */ /* 0x000e620000002400 */
[----:B------:R-:W-:Y:S01]  /*8560*/  FMUL.FTZ R220, R145, UR5 ;  /* 0x0000000591dc7c20 */ /* 0x000fe20008410000 */
[----:B------:R-:W-:Y:S01]  /*8570*/  FMUL.FTZ R226, R148, UR5 ;  /* 0x0000000594e27c20 */ /* 0x000fe20008410000 */
[----:B------:R-:W-:Y:S01]  /*8580*/  UIADD3 UR6, UR4, 0x80, URZ ;  /* 0x0000008004067890 */ /* 0x000fe2000fffe03f */
[----:B------:R-:W-:Y:S01]  /*8590*/  FMUL.FTZ R224, R149, UR5 ;  /* 0x0000000595e07c20 */ /* 0x000fe20008410000 */
[----:B------:R-:W-:Y:S01]  /*85a0*/  FMUL.FTZ R230, R136, UR5 ;  /* 0x0000000588e67c20 */ /* 0x000fe20008410000 */
[----:B------:R-:W-:Y:S01]  /*85b0*/  UMOV UR14, UR4 ;  /* 0x00000004000e7c82 */ /* 0x000fe20008000000 */
[----:B------:R-:W-:Y:S01]  /*85c0*/  FMUL.FTZ R136, R137, UR5 ;  /* 0x0000000589887c20 */ /* 0x000fe20008410000 */
[----:B------:R-:W-:Y:S01]  /*85d0*/  HGMMA.64x192x16.F32.BF16 R24, R200, gdesc[UR12].tnspB, R24, gsb0 ;  /* 0x42e0000cc8187df0 */ /* 0x000fe20008001818 */
[----:B------:R-:W-:Y:S01]  /*85e0*/  UMOV UR15, 0x40000040 ;  /* 0x40000040000f7882 */ /* 0x000fe20000000000 */
[----:B------:R-:W-:Y:S01]  /*85f0*/  UMOV UR14, UR6 ;  /* 0x00000006000e7c82 */ /* 0x000fe20008000000 */
[----:B------:R-:W-:Y:S01]  /*8600*/  UIADD3 UR6, UR4, 0x100, URZ ;  /* 0x0000010004067890 */ /* 0x000fe2000fffe03f */
[----:B------:R-:W2:Y:S01]  /*8610*/  MUFU.TANH R20, R20 ;  /* 0x0000001400147308 */ /* 0x000ea20000002400 */
[----:B0-----:R-:W-:Y:S01]  /*8620*/  FMNMX.FTZ R5, R0, R10, !PT ;  /* 0x0000000a00057209 */ /* 0x001fe20007810000 */
[----:B------:R-:W-:Y:S01]  /*8630*/  FMUL.FTZ R148, R150, UR5 ;  /* 0x0000000596947c20 */ /* 0x000fe20008410000 */
[----:B------:R-:W-:Y:S01]  /*8640*/  FMUL.FTZ R150, R140, UR5 ;  /* 0x000000058c967c20 */ /* 0x000fe20008410000 */
[----:B------:R-:W-:Y:S01]  /*8650*/  FMUL.FTZ R228, R141, UR5 ;  /* 0x000000058de47c20 */ /* 0x000fe20008410000 */
[----:B-1----:R-:W-:Y:S01]  /*8660*/  FMNMX.FTZ R5, R8, R5, !PT ;  /* 0x0000000508057209 */ /* 0x002fe20007810000 */
[----:B------:R-:W-:Y:S01]  /*8670*/  FMUL.FTZ R232, R128, UR5 ;  /* 0x0000000580e87c20 */ /* 0x000fe20008410000 */
[----:B------:R-:W-:Y:S01]  /*8680*/  FMUL.FTZ R14, R171, UR5 ;  /* 0x00000005ab0e7c20 */ /* 0x000fe20008410000 */
[----:B------:R-:W0:Y:S01]  /*8690*/  MUFU.TANH R170, R170 ;  /* 0x000000aa00aa7308 */ /* 0x000e220000002400 */
[----:B------:R-:W-:Y:S01]  /*86a0*/  FMUL.FTZ R140, R129, UR5 ;  /* 0x00000005818c7c20 */ /* 0x000fe20008410000 */
[----:B------:R-:W-:Y:S01]  /*86b0*/  FMUL.FTZ R128, R132, UR5 ;  /* 0x0000000584807c20 */ /* 0x000fe20008410000 */
[----:B------:R-:W-:Y:S01]  /*86c0*/  FMUL.FTZ R172, R175, UR5 ;  /* 0x00000005afac7c20 */ /* 0x000fe20008410000 */
[----:B------:R-:W-:Y:S01]  /*86d0*/  FMUL.FTZ R132, R133, UR5 ;  /* 0x0000000585847c20 */ /* 0x000fe20008410000 */
[----:B------:R-:W-:Y:S01]  /*86e0*/  FMUL.FTZ R160, R162, UR5 ;  /* 0x00000005a2a07c20 */ /* 0x000fe20008410000 */
[----:B------:R-:W-:Y:S01]  /*86f0*/  FMUL.FTZ R120, R120, UR5 ;  /* 0x0000000578787c20 */ /* 0x000fe20008410000 */
[----:B------:R-:W-:Y:S01]  /*8700*/  FMUL.FTZ R162, R163, UR5 ;  /* 0x00000005a3a27c20 */ /* 0x000fe20008410000 */
[----:B------:R-:W1:Y:S01]  /*8710*/  MUFU.TANH R174, R174 ;  /* 0x000000ae00ae7308 */ /* 0x000e620000002400 */
[----:B--2---:R-:W-:Y:S01]  /*8720*/  FMNMX.FTZ R5, R20, R5, !PT ;  /* 0x0000000514057209 */ /* 0x004fe20007810000 */
[----:B------:R-:W-:Y:S01]  /*8730*/  FMUL.FTZ R141, R121, UR5 ;  /* 0x00000005798d7c20 */ /* 0x000fe20008410000 */
[----:B------:R-:W-:Y:S01]  /*8740*/  FMUL.FTZ R144, R146, UR5 ;  /* 0x0000000592907c20 */ /* 0x000fe20008410000 */
[----:B------:R-:W-:Y:S01]  /*8750*/  FMUL.FTZ R146, R147, UR5 ;  /* 0x0000000593927c20 */ /* 0x000fe20008410000 */
[----:B------:R-:W-:Y:S01]  /*8760*/  FMUL.FTZ R147, R124, UR5 ;  /* 0x000000057c937c20 */ /* 0x000fe20008410000 */
[----:B------:R-:W-:Y:S01]  /*8770*/  FMUL.FTZ R145, R125, UR5 ;  /* 0x000000057d917c20 */ /* 0x000fe20008410000 */
[----:B------:R-:W-:Y:S01]  /*8780*/  FMUL.FTZ R124, R151, UR5 ;  /* 0x00000005977c7c20 */ /* 0x000fe20008410000 */
[----:B------:R-:W-:Y:S01]  /*8790*/  MUFU.TANH R218, R218 ;  /* 0x000000da00da7308 */ /* 0x000fe20000002400 */
[----:B0-----:R-:W-:Y:S01]  /*87a0*/  FMNMX.FTZ R5, R170, R5, !PT ;  /* 0x00000005aa057209 */ /* 0x001fe20007810000 */
[----:B------:R-:W-:Y:S01]  /*87b0*/  FMUL.FTZ R138, R138, UR5 ;  /* 0x000000058a8a7c20 */ /* 0x000fe20008410000 */
[----:B------:R-:W-:Y:S01]  /*87c0*/  FMUL.FTZ R142, R142, UR5 ;  /* 0x000000058e8e7c20 */ /* 0x000fe20008410000 */
[----:B------:R-:W-:Y:S01]  /*87d0*/  FMUL.FTZ R130, R130, UR5 ;  /* 0x0000000582827c20 */ /* 0x000fe20008410000 */
[----:B------:R-:W-:Y:S01]  /*87e0*/  FMUL.FTZ R234, R131, UR5 ;  /* 0x0000000583ea7c20 */ /* 0x000fe20008410000 */
[----:B------:R-:W-:Y:S01]  /*87f0*/  FMUL.FTZ R134, R134, UR5 ;  /* 0x0000000586867c20 */ /* 0x000fe20008410000 */
[----:B------:R-:W-:Y:S01]  /*8800*/  FMUL.FTZ R236, R135, UR5 ;  /* 0x0000000587ec7c20 */ /* 0x000fe20008410000 */
[----:B------:R-:W-:Y:S01]  /*8810*/  MUFU.TANH R222, R222 ;  /* 0x000000de00de7308 */ /* 0x000fe20000002400 */
[----:B-1----:R-:W-:Y:S01]  /*8820*/  FMNMX.FTZ R5, R174, R5, !PT ;  /* 0x00000005ae057209 */ /* 0x002fe20007810000 */
[----:B------:R-:W-:Y:S01]  /*8830*/  FMUL.FTZ R122, R122, UR5 ;  /* 0x000000057a7a7c20 */ /* 0x000fe20008410000 */
[----:B------:R-:W-:Y:S01]  /*8840*/  FMUL.FTZ R13, R123, UR5 ;  /* 0x000000057b0d7c20 */ /* 0x000fe20008410000 */
[----:B------:R-:W-:Y:S01]  /*8850*/  FMUL.FTZ R126, R126, UR5 ;  /* 0x000000057e7e7c20 */ /* 0x000fe20008410000 */
[----:B------:R-:W-:Y:S01]  /*8860*/  FMUL.FTZ R15, R127, UR5 ;  /* 0x000000057f0f7c20 */ /* 0x000fe20008410000 */
[C---:B------:R-:W-:Y:S01]  /*8870*/  ISETP.GT.AND P2, PT, R11.reuse, RZ, PT ;  /* 0x000000ff0b00720c */ /* 0x040fe20003f44270 */
[----:B------:R-:W-:Y:S01]  /*8880*/  UMOV UR38, UR39 ;  /* 0x0000002700267c82 */ /* 0x000fe20008000000 */
[----:B------:R-:W-:Y:S01]  /*8890*/  MUFU.TANH R220, R220 ;  /* 0x000000dc00dc7308 */ /* 0x000fe20000002400 */
[----:B------:R-:W-:-:S07]  /*88a0*/  VIADD R11, R11, 0xffffffff ;  /* 0xffffffff0b0b7836 */ /* 0x000fce0000000000 */
[----:B------:R-:W-:Y:S08]  /*88b0*/  MUFU.TANH R226, R226 ;  /* 0x000000e200e27308 */ /* 0x000ff00000002400 */
[----:B------:R-:W-:Y:S08]  /*88c0*/  MUFU.TANH R224, R224 ;  /* 0x000000e000e07308 */ /* 0x000ff00000002400 */
[----:B------:R-:W-:Y:S08]  /*88d0*/  MUFU.TANH R230, R230 ;  /* 0x000000e600e67308 */ /* 0x000ff00000002400 */
[----:B------:R-:W-:Y:S08]  /*88e0*/  MUFU.TANH R136, R136 ;  /* 0x0000008800887308 */ /* 0x000ff00000002400 */
[----:B------:R-:W-:Y:S08]  /*88f0*/  MUFU.TANH R150, R150 ;  /* 0x0000009600967308 */ /* 0x000ff00000002400 */
[----:B------:R-:W-:Y:S08]  /*8900*/  MUFU.TANH R228, R228 ;  /* 0x000000e400e47308 */ /* 0x000ff00000002400 */
[----:B------:R-:W0:Y:S08]  /*8910*/  MUFU.TANH R12, R12 ;  /* 0x0000000c000c7308 */ /* 0x000e300000002400 */
[----:B------:R-:W-:Y:S08]  /*8920*/  MUFU.TANH R232, R232 ;  /* 0x000000e800e87308 */ /* 0x000ff00000002400 */
[----:B------:R-:W1:Y:S01]  /*8930*/  MUFU.TANH R14, R14 ;  /* 0x0000000e000e7308 */ /* 0x000e620000002400 */
[----:B0-----:R-:W-:-:S07]  /*8940*/  FMNMX.FTZ R121, R12, R9, !PT ;  /* 0x000000090c797209 */ /* 0x001fce0007810000 */
[----:B------:R-:W-:Y:S08]  /*8950*/  MUFU.TANH R140, R140 ;  /* 0x0000008c008c7308 */ /* 0x000ff00000002400 */
[----:B------:R-:W0:Y:S01]  /*8960*/  MUFU.TANH R168, R168 ;  /* 0x000000a800a87308 */ /* 0x000e220000002400 */
[----:B-1----:R-:W-:-:S07]  /*8970*/  FMNMX.FTZ R121, R14, R121, !PT ;  /* 0x000000790e797209 */ /* 0x002fce0007810000 */
        /* <DEDUP_REMOVED lines=10> */
[----:B------:R-:W-:Y:S01]  /*8a20*/  MUFU.TANH R147, R147 ;  /* 0x0000009300937308 */ /* 0x000fe20000002400 */
[----:B-1----:R-:W-:-:S07]  /*8a30*/  FMNMX.FTZ R121, R162, R121, !PT ;  /* 0x00000079a2797209 */ /* 0x002fce0007810000 */
[----:B------:R-:W-:Y:S01]  /*8a40*/  MUFU.TANH R145, R145 ;  /* 0x0000009100917308 */ /* 0x000fe20000002400 */
[----:B------:R-:W-:Y:S02]  /*8a50*/  WARPGROUP.DEPBAR.LE gsb0, 0x0 ;  /* 0x00008000000079c5 */ /* 0x000fe40000010000 */
[----:B------:R-:W-:Y:S01]  /*8a60*/  WARPGROUP.ARRIVE ;  /* 0x00000000000079c5 */ /* 0x000fe20000000000 */
[----:B------:R-:W-:Y:S01]  /*8a70*/  FMUL.FTZ R200, R165, UR5 ;  /* 0x00000005a5c87c20 */ /* 0x000fe20008410000 */
[----:B------:R-:W-:Y:S01]  /*8a80*/  FMUL.FTZ R202, R152, UR5 ;  /* 0x0000000598ca7c20 */ /* 0x000fe20008410000 */
[----:B------:R-:W-:Y:S01]  /*8a90*/  FMUL.FTZ R152, R154, UR5 ;  /* 0x000000059a987c20 */ /* 0x000fe20008410000 */
[----:B------:R-:W-:Y:S01]  /*8aa0*/  FMUL.FTZ R154, R155, UR5 ;  /* 0x000000059b9a7c20 */ /* 0x000fe20008410000 */
[----:B------:R-:W-:Y:S01]  /*8ab0*/  MUFU.TANH R144, R144 ;  /* 0x0000009000907308 */ /* 0x000fe20000002400 */
[----:B------:R-:W-:Y:S01]  /*8ac0*/  HGMMA.64x192x16.F32.BF16 R24, R196, gdesc[UR12].tnspB, R24, gsb0 ;  /* 0x42e0000cc4187df0 */ /* 0x000fe20008001818 */
[----:B------:R-:W-:Y:S01]  /*8ad0*/  UMOV UR14, UR6 ;  /* 0x00000006000e7c82 */ /* 0x000fe20008000000 */
[----:B------:R-:W-:Y:S01]  /*8ae0*/  UMOV UR15, 0x40000040 ;  /* 0x40000040000f7882 */ /* 0x000fe20000000000 */
[----:B------:R-:W-:-:S04]  /*8af0*/  UIADD3 UR6, UR4, 0x180, URZ ;  /* 0x0000018004067890 */ /* 0x000fc8000fffe03f */
[----:B------:R-:W-:Y:S08]  /*8b00*/  MUFU.TANH R200, R200 ;  /* 0x000000c800c87308 */ /* 0x000ff00000002400 */
        /* <DEDUP_REMOVED lines=15> */
[----:B------:R-:W-:Y:S01]  /*8c00*/  MUFU.TANH R15, R15 ;  /* 0x0000000f000f7308 */ /* 0x000fe20000002400 */
[----:B------:R-:W-:-:S02]  /*8c10*/  WARPGROUP.DEPBAR.LE gsb0, 0x0 ;  /* 0x00008000000079c5 */ /* 0x000fc40000010000 */
[----:B------:R-:W-:Y:S01]  /*8c20*/  WARPGROUP.ARRIVE ;  /* 0x00000000000079c5 */ /* 0x000fe20000000000 */
[----:B------:R-:W-:Y:S01]  /*8c30*/  FMUL.FTZ R196, R161, UR5 ;  /* 0x00000005a1c47c20 */ /* 0x000fe20008410000 */
[----:B------:R-:W-:Y:S01]  /*8c40*/  FMUL.FTZ R198, R164, UR5 ;  /* 0x00000005a4c67c20 */ /* 0x000fe20008410000 */
[----:B------:R-:W-:Y:S01]  /*8c50*/  FMUL.FTZ R164, R166, UR5 ;  /* 0x00000005a6a47c20 */ /* 0x000fe20008410000 */
[----:B------:R-:W-:Y:S02]  /*8c60*/  FMUL.FTZ R166, R167, UR5 ;  /* 0x00000005a7a67c20 */ /* 0x000fe40008410000 */
[----:B------:R-:W-:Y:S01]  /*8c70*/  HGMMA.64x192x16.F32.BF16 R24, R192, gdesc[UR12].tnspB, R24, gsb0 ;  /* 0x42e0000cc0187df0 */ /* 0x000fe20008001818 */
[----:B------:R-:W-:Y:S01]  /*8c80*/  UMOV UR14, UR6 ;  /* 0x00000006000e7c82 */ /* 0x000fe20008000000 */
[----:B------:R-:W-:Y:S01]  /*8c90*/  UMOV UR15, 0x40000040 ;  /* 0x40000040000f7882 */ /* 0x000fe20000000000 */
[----:B------:R-:W-:Y:S01]  /*8ca0*/  UIADD3 UR6, UR4, 0x200, URZ ;  /* 0x0000020004067890 */ /* 0x000fe2000fffe03f */
[----:B------:R-:W0:Y:S08]  /*8cb0*/  MUFU.TANH R196, R196 ;  /* 0x000000c400c47308 */ /* 0x000e300000002400 */
[----:B------:R-:W1:Y:S08]  /*8cc0*/  MUFU.TANH R198, R198 ;  /* 0x000000c600c67308 */ /* 0x000e700000002400 */
[----:B------:R-:W2:Y:S01]  /*8cd0*/  MUFU.TANH R164, R164 ;  /* 0x000000a400a47308 */ /* 0x000ea20000002400 */
[----:B0-----:R-:W-:-:S07]  /*8ce0*/  FMNMX.FTZ R5, R196, R5, !PT ;  /* 0x00000005c4057209 */ /* 0x001fce0007810000 */
[----:B------:R-:W0:Y:S01]  /*8cf0*/  MUFU.TANH R166, R166 ;  /* 0x000000a600a67308 */ /* 0x000e220000002400 */
[----:B-1----:R-:W-:-:S04]  /*8d00*/  FMNMX.FTZ R5, R198, R5, !PT ;  /* 0x00000005c6057209 */ /* 0x002fc80007810000 */
[----:B------:R-:W-:-:S04]  /*8d10*/  FMNMX.FTZ R5, R200, R5, !PT ;  /* 0x00000005c8057209 */ /* 0x000fc80007810000 */
[----:B------:R-:W-:Y:S02]  /*8d20*/  FMNMX.FTZ R5, R202, R5, !PT ;  /* 0x00000005ca057209 */ /* 0x000fe40007810000 */
[----:B--2---:R-:W-:Y:S02]  /*8d30*/  FMNMX.FTZ R121, R164, R121, !PT ;  /* 0x00000079a4797209 */ /* 0x004fe40007810000 */
[----:B------:R-:W-:Y:S02]  /*8d40*/  FMNMX.FTZ R5, R218, R5, !PT ;  /* 0x00000005da057209 */ /* 0x000fe40007810000 */
[----:B0-----:R-:W-:-:S04]  /*8d50*/  FMNMX.FTZ R121, R166, R121, !PT ;  /* 0x00000079a6797209 */ /* 0x001fc80007810000 */
[----:B------:R-:W-:-:S04]  /*8d60*/  FMNMX.FTZ R121, R152, R121, !PT ;  /* 0x0000007998797209 */ /* 0x000fc80007810000 */
[----:B------:R-:W-:Y:S01]  /*8d70*/  FMNMX.FTZ R121, R154, R121, !PT ;  /* 0x000000799a797209 */ /* 0x000fe20007810000 */
[----:B------:R-:W-:Y:S02]  /*8d80*/  WARPGROUP.DEPBAR.LE gsb0, 0x0 ;  /* 0x00008000000079c5 */ /* 0x000fe40000010000 */
        /* <DEDUP_REMOVED lines=8> */
[----:B------:R-:W0:Y:S01]  /*8e10*/  MUFU.TANH R194, R194 ;  /* 0x000000c200c27308 */ /* 0x000e220000002400 */
[----:B------:R-:W-:-:S02]  /*8e20*/  UIADD3 UR6, UR4, 0x280, URZ ;  /* 0x0000028004067890 */ /* 0x000fc4000fffe03f */
[----:B------:R-:W-:-:S05]  /*8e30*/  UIADD3 UR4, UR4, 0x300, URZ ;  /* 0x0000030004047890 */ /* 0x000fca000fffe03f */
        /* <DEDUP_REMOVED lines=8> */
[----:B------:R-:W-:-:S04]  /*8ec0*/  FMNMX.FTZ R5, R226, R5, !PT ;  /* 0x00000005e2057209 */ /* 0x000fc80007810000 */
[----:B------:R-:W-:Y:S02]  /*8ed0*/  FMNMX.FTZ R5, R224, R5, !PT ;  /* 0x00000005e0057209 */ /* 0x000fe40007810000 */
[----:B0-----:R-:W-:Y:S02]  /*8ee0*/  FMNMX.FTZ R121, R158, R121, !PT ;  /* 0x000000799e797209 */ /* 0x001fe40007810000 */
[----:B------:R-:W-:Y:S02]  /*8ef0*/  FMNMX.FTZ R5, R230, R5, !PT ;  /* 0x00000005e6057209 */ /* 0x000fe40007810000 */
[----:B------:R-:W-:Y:S02]  /*8f00*/  FMNMX.FTZ R121, R144, R121, !PT ;  /* 0x0000007990797209 */ /* 0x000fe40007810000 */
[----:B------:R-:W-:Y:S02]  /*8f10*/  FMNMX.FTZ R5, R136, R5, !PT ;  /* 0x0000000588057209 */ /* 0x000fe40007810000 */
[----:B------:R-:W-:-:S02]  /*8f20*/  FMNMX.FTZ R121, R146, R121, !PT ;  /* 0x0000007992797209 */ /* 0x000fc40007810000 */
[----:B------:R-:W-:Y:S02]  /*8f30*/  FMNMX.FTZ R5, R150, R5, !PT ;  /* 0x0000000596057209 */ /* 0x000fe40007810000 */
[----:B------:R-:W-:Y:S02]  /*8f40*/  FMNMX.FTZ R121, R148, R121, !PT ;  /* 0x0000007994797209 */ /* 0x000fe40007810000 */
[----:B------:R-:W-:Y:S02]  /*8f50*/  FMNMX.FTZ R5, R228, R5, !PT ;  /* 0x00000005e4057209 */ /* 0x000fe40007810000 */
[----:B------:R-:W-:Y:S02]  /*8f60*/  FMNMX.FTZ R121, R124, R121, !PT ;  /* 0x000000797c797209 */ /* 0x000fe40007810000 */
[----:B------:R-:W-:Y:S02]  /*8f70*/  FMNMX.FTZ R5, R232, R5, !PT ;  /* 0x00000005e8057209 */ /* 0x000fe40007810000 */
[----:B------:R-:W-:-:S02]  /*8f80*/  FMNMX.FTZ R121, R138, R121, !PT ;  /* 0x000000798a797209 */ /* 0x000fc40007810000 */
[----:B------:R-:W-:-:S04]  /*8f90*/  FMNMX.FTZ R5, R140, R5, !PT ;  /* 0x000000058c057209 */ /* 0x000fc80007810000 */
[----:B------:R-:W-:-:S04]  /*8fa0*/  FMNMX.FTZ R5, R128, R5, !PT ;  /* 0x0000000580057209 */ /* 0x000fc80007810000 */
[----:B------:R-:W-:-:S04]  /*8fb0*/  FMNMX.FTZ R5, R132, R5, !PT ;  /* 0x0000000584057209 */ /* 0x000fc80007810000 */
[----:B------:R-:W-:-:S04]  /*8fc0*/  FMNMX.FTZ R6, R120, R5, !PT ;  /* 0x0000000578067209 */ /* 0x000fc80007810000 */
[----:B------:R-:W-:-:S04]  /*8fd0*/  FMNMX.FTZ R6, R141, R6, !PT ;  /* 0x000000068d067209 */ /* 0x000fc80007810000 */
[----:B------:R-:W-:-:S04]  /*8fe0*/  FMNMX.FTZ R6, R147, R6, !PT ;  /* 0x0000000693067209 */ /* 0x000fc80007810000 */
[----:B------:R-:W-:-:S05]  /*8ff0*/  FMNMX.FTZ R6, R145, R6, !PT ;  /* 0x0000000691067209 */ /* 0x000fca0007810000 */
[----:B------:R-:W0:Y:S02]  /*9000*/  SHFL.BFLY PT, R5, R6, 0x2, 0x1f ;  /* 0x0c401f0006057f89 */ /* 0x000e2400000e0000 */
[----:B0-----:R-:W-:Y:S02]  /*9010*/  FMNMX.FTZ R7, R6, R5, !PT ;  /* 0x0000000506077209 */ /* 0x001fe40007810000 */
[----:B------:R-:W0:Y:S03]  /*9020*/  LDC R5, c[0x0][0x988] ;  /* 0x00026200ff057b82 */ /* 0x000e260000000800 */
[----:B------:R-:W1:Y:S02]  /*9030*/  SHFL.BFLY PT, R6, R7, 0x1, 0x1f ;  /* 0x0c201f0007067f89 */ /* 0x000e6400000e0000 */
[----:B-1----:R-:W-:-:S05]  /*9040*/  FMNMX.FTZ R7, R7, R6, !PT ;  /* 0x0000000607077209 */ /* 0x002fca0007810000 */
[C---:B0-----:R-:W-:Y:S01]  /*9050*/  FMUL.FTZ R149, R7.reuse, R5 ;  /* 0x0000000507957220 */ /* 0x041fe20000410000 */
[----:B------:R-:W-:-:S03]  /*9060*/  FADD.FTZ R6, -R7, R10 ;  /* 0x0000000a07067221 */ /* 0x000fc60000010100 */
[-CC-:B------:R-:W-:Y:S01]  /*9070*/  FFMA.FTZ R21, R0, R5.reuse, -R149.reuse ;  /* 0x0000000500157223 */ /* 0x180fe20000010895 */
        /* <DEDUP_REMOVED lines=17> */
[-C--:B------:R-:W-:Y:S01]  /*9190*/  FFMA.FTZ R141, R141, R5.reuse, -R149 ;  /* 0x000000058d8d7223 */ /* 0x080fe20000010895 */
[----:B------:R-:W-:Y:S01]  /*91a0*/  FMUL.FTZ R6, R6, R5 ;  /* 0x0000000506067220 */ /* 0x000fe20000410000 */
[----:B------:R-:W-:Y:S08]  /*91b0*/  MUFU.EX2 R21, R21 ;  /* 0x0000001500157308 */ /* 0x000ff00000000800 */
[----:B------:R-:W0:Y:S08]  /*91c0*/  MUFU.EX2 R6, R6 ;  /* 0x0000000600067308 */ /* 0x000e300000000800 */
[----:B------:R-:W1:Y:S08]  /*91d0*/  MUFU.EX2 R10, R10 ;  /* 0x0000000a000a7308 */ /* 0x000e700000000800 */
[----:B------:R-:W-:Y:S01]  /*91e0*/  MUFU.EX2 R20, R20 ;  /* 0x0000001400147308 */ /* 0x000fe20000000800 */
[----:B0-----:R-:W-:Y:S01]  /*91f0*/  FFMA.FTZ R3, R6, R3, R21 ;  /* 0x0000000306037223 */ /* 0x001fe20000010015 */
[----:B------:R-:W-:-:S02]  /*9200*/  WARPGROUP.DEPBAR.LE gsb0, 0x0 ;  /* 0x00008000000079c5 */ /* 0x000fc40000010000 */
[----:B------:R-:W-:Y:S01]  /*9210*/  WARPGROUP.ARRIVE ;  /* 0x00000000000079c5 */ /* 0x000fe20000000000 */
[----:B------:R-:W-:Y:S01]  /*9220*/  FMUL.FTZ R188, R139, UR5 ;  /* 0x000000058bbc7c20 */ /* 0x000fe20008410000 */
[----:B------:R-:W-:Y:S01]  /*9230*/  FMUL.FTZ R190, R143, UR5 ;  /* 0x000000058fbe7c20 */ /* 0x000fe20008410000 */
[----:B------:R-:W-:Y:S01]  /*9240*/  FFMA.FTZ R143, R140, R5, -R149 ;  /* 0x000000058c8f7223 */ /* 0x000fe20000010895 */
[----:B------:R-:W0:Y:S01]  /*9250*/  MUFU.EX2 R135, R135 ;  /* 0x0000008700877308 */ /* 0x000e220000000800 */
[C---:B-1----:R-:W-:Y:S01]  /*9260*/  FADD.FTZ R3, R10.reuse, R3 ;  /* 0x000000030a037221 */ /* 0x042fe20000010000 */
[----:B------:R-:W-:Y:S01]  /*9270*/  HGMMA.64x192x16.F32.BF16 R24, R184, gdesc[UR12].tnspB, R24, gsb0 ;  /* 0x42e0000cb8187df0 */ /* 0x000fe20008001818 */
[----:B------:R-:W-:Y:S01]  /*9280*/  UMOV UR14, UR6 ;  /* 0x00000006000e7c82 */ /* 0x000fe20008000000 */
[----:B------:R-:W-:Y:S01]  /*9290*/  UMOV UR15, 0x40000040 ;  /* 0x40000040000f7882 */ /* 0x000fe20000000000 */
[----:B------:R-:W-:Y:S01]  /*92a0*/  UMOV UR6, UR4 ;  /* 0x0000000400067c82 */ /* 0x000fe20008000000 */
[----:B------:R-:W-:-:S02]  /*92b0*/  F2FP.BF16.F32.PACK_AB R200, R10, R21 ;  /* 0x000000150ac8723e */ /* 0x000fc400000010ff */
[----:B------:R-:W1:Y:S08]  /*92c0*/  MUFU.TANH R188, R188 ;  /* 0x000000bc00bc7308 */ /* 0x000e700000002400 */
[----:B------:R-:W2:Y:S01]  /*92d0*/  MUFU.TANH R190, R190 ;  /* 0x000000be00be7308 */ /* 0x000ea20000002400 */
[----:B0-----:R-:W-:-:S07]  /*92e0*/  F2FP.BF16.F32.PACK_AB R202, R135, R20 ;  /* 0x0000001487ca723e */ /* 0x001fce00000010ff */
[----:B------:R-:W-:Y:S01]  /*92f0*/  MUFU.EX2 R137, R137 ;  /* 0x0000008900897308 */ /* 0x000fe20000000800 */
[----:B-1----:R-:W-:-:S04]  /*9300*/  FMNMX.FTZ R121, R188, R121, !PT ;  /* 0x00000079bc797209 */ /* 0x002fc80007810000 */
[----:B------:R-:W-:-:S03]  /*9310*/  FMNMX.FTZ R121, R142, R121, !PT ;  /* 0x000000798e797209 */ /* 0x000fc60007810000 */
[----:B------:R-:W-:Y:S01]  /*9320*/  MUFU.EX2 R196, R196 ;  /* 0x000000c400c47308 */ /* 0x000fe20000000800 */
[----:B--2---:R-:W-:-:S04]  /*9330*/  FMNMX.FTZ R121, R190, R121, !PT ;  /* 0x00000079be797209 */ /* 0x004fc80007810000 */
[----:B------:R-:W-:-:S03]  /*9340*/  FMNMX.FTZ R121, R130, R121, !PT ;  /* 0x0000007982797209 */ /* 0x000fc60007810000 */
[----:B------:R-:W-:Y:S01]  /*9350*/  MUFU.EX2 R198, R198 ;  /* 0x000000c600c67308 */ /* 0x000fe20000000800 */
[----:B------:R-:W-:-:S04]  /*9360*/  FMNMX.FTZ R121, R234, R121, !PT ;  /* 0x00000079ea797209 */ /* 0x000fc80007810000 */
[----:B------:R-:W-:-:S03]  /*9370*/  FMNMX.FTZ R131, R134, R121, !PT ;  /* 0x0000007986837209 */ /* 0x000fc60007810000 */
[----:B------:R-:W-:Y:S01]  /*9380*/  MUFU.EX2 R127, R127 ;  /* 0x0000007f007f7308 */ /* 0x000fe20000000800 */
[----:B------:R-:W-:-:S04]  /*9390*/  FMNMX.FTZ R131, R236, R131, !PT ;  /* 0x00000083ec837209 */ /* 0x000fc80007810000 */
[----:B------:R-:W-:-:S03]  /*93a0*/  FMNMX.FTZ R0, R122, R131, !PT ;  /* 0x000000837a007209 */ /* 0x000fc60007810000 */
[----:B------:R-:W-:Y:S01]  /*93b0*/  MUFU.EX2 R125, R125 ;  /* 0x0000007d007d7308 */ /* 0x000fe20000000800 */
[----:B------:R-:W-:-:S04]  /*93c0*/  FMNMX.FTZ R131, R13, R0, !PT ;  /* 0x000000000d837209 */ /* 0x000fc80007810000 */
[----:B------:R-:W-:Y:S01]  /*93d0*/  FMNMX.FTZ R0, R126, R131, !PT ;  /* 0x000000837e007209 */ /* 0x000fe20007810000 */
[----:B------:R-:W-:Y:S02]  /*93e0*/  FFMA.FTZ R131, R136, R5, -R149 ;  /* 0x0000000588837223 */ /* 0x000fe40000010895 */
[----:B------:R-:W0:Y:S01]  /*93f0*/  MUFU.EX2 R170, R170 ;  /* 0x000000aa00aa7308 */ /* 0x000e220000000800 */
[----:B------:R-:W-:-:S05]  /*9400*/  FMNMX.FTZ R0, R15, R0, !PT ;  /* 0x000000000f007209 */ /* 0x000fca0007810000 */
[----:B------:R-:W1:Y:S02]  /*9410*/  SHFL.BFLY PT, R139, R0, 0x2, 0x1f ;  /* 0x0c401f00008b7f89 */ /* 0x000e6400000e0000 */
[----:B------:R-:W-:Y:S08]  /*9420*/  MUFU.EX2 R194, R194 ;  /* 0x000000c200c27308 */ /* 0x000ff00000000800 */
[----:B------:R-:W-:Y:S01]  /*9430*/  MUFU.EX2 R129, R129 ;  /* 0x0000008100817308 */ /* 0x000fe20000000800 */
[----:B0-----:R-:W-:-:S07]  /*9440*/  F2FP.BF16.F32.PACK_AB R192, R170, R125 ;  /* 0x0000007daac0723e */ /* 0x001fce00000010ff */
[----:B------:R-:W-:Y:S01]  /*9450*/  MUFU.EX2 R123, R123 ;  /* 0x0000007b007b7308 */ /* 0x000fe20000000800 */
[----:B-1----:R-:W-:Y:S01]  /*9460*/  FMNMX.FTZ R136, R0, R139, !PT ;  /* 0x0000008b00887209 */ /* 0x002fe20007810000 */
[----:B------:R-:W-:-:S06]  /*9470*/  FFMA.FTZ R139, R132, R5, -R149 ;  /* 0x00000005848b7223 */ /* 0x000fcc0000010895 */
[----:B------:R-:W-:Y:S01]  /*9480*/  MUFU.EX2 R174, R174 ;  /* 0x000000ae00ae7308 */ /* 0x000fe20000000800 */
[----:B------:R-:W0:Y:S07]  /*9490*/  SHFL.BFLY PT, R151, R136, 0x1, 0x1f ;  /* 0x0c201f0088977f89 */ /* 0x000e2e00000e0000 */
[----:B------:R-:W-:Y:S08]  /*94a0*/  MUFU.EX2 R121, R226 ;  /* 0x000000e200797308 */ /* 0x000ff00000000800 */
[----:B------:R-:W-:Y:S08]  /*94b0*/  MUFU.EX2 R218, R218 ;  /* 0x000000da00da7308 */ /* 0x000ff00000000800 */
[----:B------:R-:W-:Y:S01]  /*94c0*/  MUFU.EX2 R131, R131 ;  /* 0x0000008300837308 */ /* 0x000fe20000000800 */
[----:B0-----:R-:W-:-:S05]  /*94d0*/  FMNMX.FTZ R8, R136, R151, !PT ;  /* 0x0000009788087209 */ /* 0x001fca0007810000 */
[----:B------:R-:W-:Y:S02]  /*94e0*/  FADD.FTZ R0, -R8, R9 ;  /* 0x0000000908007221 */ /* 0x000fe40000010100 */
[----:B------:R-:W-:Y:S02]  /*94f0*/  MUFU.EX2 R133, R133 ;  /* 0x0000008500857308 */ /* 0x000fe40000000800 */
[----:B------:R-:W-:-:S06]  /*9500*/  FMUL.FTZ R0, R0, R5 ;  /* 0x0000000500007220 */ /* 0x000fcc0000410000 */
[----:B------:R-:W-:Y:S08]  /*9510*/  MUFU.EX2 R143, R143 ;  /* 0x0000008f008f7308 */ /* 0x000ff00000000800 */
[----:B------:R-:W-:Y:S08]  /*9520*/  MUFU.EX2 R0, R0 ;  /* 0x0000000000007308 */ /* 0x000ff00000000800 */
[----:B------:R-:W-:Y:S08]  /*9530*/  MUFU.EX2 R139, R139 ;  /* 0x0000008b008b7308 */ /* 0x000ff00000000800 */
[----:B------:R-:W-:Y:S08]  /*9540*/  MUFU.EX2 R120, R120 ;  /* 0x0000007800787308 */ /* 0x000ff00000000800 */
[----:B------:R-:W0:Y:S01]  /*9550*/  MUFU.EX2 R141, R141 ;  /* 0x0000008d008d7308 */ /* 0x000e220000000800 */
[----:B------:R-:W-:-:S02]  /*9560*/  WARPGROUP.DEPBAR.LE gsb0, 0x0 ;  /* 0x00008000000079c5 */ /* 0x000fc40000010000 */
[----:B------:R-:W-:Y:S01]  /*9570*/  WARPGROUP.ARRIVE ;  /* 0x00000000000079c5 */ /* 0x000fe20000000000 */
[-CC-:B------:R-:W-:Y:S01]  /*9580*/  FFMA.FTZ R184, R230, R5.reuse, -R149.reuse ;  /* 0x00000005e6b87223 */ /* 0x180fe20000010895 */
[----:B------:R-:W-:-:S04]  /*9590*/  FFMA.FTZ R186, R150, R5, -R149 ;  /* 0x0000000596ba7223 */ /* 0x000fc80000010895 */
[----:B------:R-:W-:Y:S01]  /*95a0*/  HGMMA.64x192x16.F32.BF16 R24, R180, gdesc[UR12].tnspB, R24, gsb0 ;  /* 0x42e0000cb4187df0 */ /* 0x000fe20008001818 */
[----:B------:R-:W-:Y:S08]  /*95b0*/  MUFU.EX2 R184, R184 ;  /* 0x000000b800b87308 */ /* 0x000ff00000000800 */
[----:B------:R-:W-:Y:S01]  /*95c0*/  MUFU.EX2 R186, R186 ;  /* 0x000000ba00ba7308 */ /* 0x000fe20000000800 */
[----:B------:R-:W-:-:S02]  /*95d0*/  WARPGROUP.DEPBAR.LE gsb0, 0x0 ;  /* 0x00008000000079c5 */ /* 0x000fc40000010000 */
[-CC-:B------:R-:W-:Y:S01]  /*95e0*/  FFMA.FTZ R182, R128, R5.reuse, -R149.reuse ;  /* 0x0000000580b67223 */ /* 0x180fe20000010895 */
[-CC-:B------:R-:W-:Y:S01]  /*95f0*/  FFMA.FTZ R180, R232, R5.reuse, -R149.reuse ;  /* 0x00000005e8b47223 */ /* 0x180fe20000010895 */
[-CC-:B------:R-:W-:Y:S01]  /*9600*/  FFMA.FTZ R128, R147, R5.reuse, -R149.reuse ;  /* 0x0000000593807223 */ /* 0x180fe20000010895 */
[-C--:B------:R-:W-:Y:S01]  /*9610*/  FFMA.FTZ R149, R145, R5.reuse, -R149 ;  /* 0x0000000591957223 */ /* 0x080fe20000010895 */
[-C--:B------:R-:W-:Y:S01]  /*9620*/  FMUL.FTZ R145, R8, R5.reuse ;  /* 0x0000000508917220 */ /* 0x080fe20000410000 */
[----:B------:R-:W-:Y:S01]  /*9630*/  WARPGROUP.ARRIVE ;  /* 0x00000000000079c5 */ /* 0x000fe20000000000 */
[----:B------:R-:W-:Y:S01]  /*9640*/  IMAD.U32 R147, RZ, RZ, UR10 ;  /* 0x0000000aff937e24 */ /* 0x000fe2000f8e00ff */
[----:B------:R-:W-:Y:S01]  /*9650*/  MUFU.EX2 R9, R149 ;  /* 0x0000009500097308 */ /* 0x000fe20000000800 */
[-CC-:B------:R-:W-:Y:S01]  /*9660*/  FFMA.FTZ R189, R144, R5.reuse, -R145.reuse ;  /* 0x0000000590bd7223 */ /* 0x180fe20000010891 */
[-CC-:B------:R-:W-:Y:S01]  /*9670*/  FFMA.FTZ R144, R146, R5.reuse, -R145.reuse ;  /* 0x0000000592907223 */ /* 0x180fe20000010891 */
[----:B------:R-:W-:Y:S01]  /*9680*/  IMAD.U32 R146, RZ, RZ, UR7 ;  /* 0x00000007ff927e24 */ /* 0x000fe2000f8e00ff */
[----:B------:R-:W-:Y:S01]  /*9690*/  UMOV UR7, 0x40000040 ;  /* 0x4000004000077882 */ /* 0x000fe20000000000 */
[-CC-:B------:R-:W-:Y:S01]  /*96a0*/  FFMA.FTZ R201, R12, R5.reuse, -R145.reuse ;  /* 0x000000050cc97223 */ /* 0x180fe20000010891 */
[----:B------:R-:W-:Y:S01]  /*96b0*/  HGMMA.64x192x16.F32.BF16 R24, R176, gdesc[UR4].tnspB, R24, gsb0 ;  /* 0x42e00004b0187df0 */ /* 0x000fe20008001818 */
[-CC-:B------:R-:W-:Y:S01]  /*96c0*/  FFMA.FTZ R12, R14, R5.reuse, -R145.reuse ;  /* 0x000000050e0c7223 */ /* 0x180fe20000010891 */
[----:B------:R-:W-:Y:S01]  /*96d0*/  FFMA.FTZ R203, R168, R5, -R145 ;  /* 0x00000005a8cb7223 */ /* 0x000fe20000010891 */
[----:B------:R-:W-:-:S02]  /*96e0*/  @!P1 VIADD R146, R146, 0x36840 ;  /* 0x0003684092929836 */ /* 0x000fc40000000000 */
[-CC-:B------:R-:W-:Y:S01]  /*96f0*/  FFMA.FTZ R14, R172, R5.reuse, -R145.reuse ;  /* 0x00000005ac0e7223 */ /* 0x180fe20000010891 */
[----:B------:R-:W1:Y:S01]  /*9700*/  MUFU.EX2 R201, R201 ;  /* 0x000000c900c97308 */ /* 0x000e620000000800 */
[-CC-:B------:R-:W-:Y:S01]  /*9710*/  FFMA.FTZ R197, R160, R5.reuse, -R145.reuse ;  /* 0x00000005a0c57223 */ /* 0x180fe20000010891 */
[-CC-:B------:R-:W-:Y:S01]  /*9720*/  FFMA.FTZ R132, R162, R5.reuse, -R145.reuse ;  /* 0x00000005a2847223 */ /* 0x180fe20000010891 */
[----:B------:R-:W-:Y:S01]  /*9730*/  @!P1 PRMT R146, RZ, 0x654, R146 ;  /* 0x00000654ff929816 */ /* 0x000fe20000000092 */
        /* <DEDUP_REMOVED lines=19> */
[----:B------:R-:W-:Y:S01]  /*9870*/  FFMA.FTZ R15, R15, R5, -R145 ;  /* 0x000000050f0f7223 */ /* 0x000fe20000010891 */
[----:B------:R-:W-:Y:S01]  /*9880*/  MUFU.EX2 R14, R14 ;  /* 0x0000000e000e7308 */ /* 0x000fe20000000800 */
[----:B------:R-:W-:-:S07]  /*9890*/  UMOV UR6, UR36 ;  /* 0x0000002400067c82 */ /* 0x000fce0008000000 */
[----:B------:R-:W-:Y:S08]  /*98a0*/  MUFU.EX2 R197, R197 ;  /* 0x000000c500c57308 */ /* 0x000ff00000000800 */
        /* <DEDUP_REMOVED lines=20> */
[----:B------:R-:W3:Y:S01]  /*99f0*/  MUFU.EX2 R128, R128 ;  /* 0x0000008000807308 */ /* 0x000ee20000000800 */
[----:B------:R-:W-:-:S02]  /*9a00*/  WARPGROUP.DEPBAR.LE gsb0, 0x0 ;  /* 0x00008000000079c5 */ /* 0x000fc40000010000 */
[----:B------:R4:W-:Y:S01]  /*9a10*/  @!P1 SYNCS.ARRIVE.TRANS64.RED.A1T0 RZ, [R146+URZ], RZ ;  /* 0x000000ff92ff99a7 */ /* 0x0009e2000810043f */
[----:B0-----:R-:W-:-:S04]  /*9a20*/  F2FP.BF16.F32.PACK_AB R176, R141, R120 ;  /* 0x000000788db0723e */ /* 0x001fc800000010ff */
[----:B------:R-:W-:Y:S01]  /*9a30*/  MUFU.EX2 R179, R126 ;  /* 0x0000007e00b37308 */ /* 0x000fe20000000800 */
[----:B----4-:R-:W-:Y:S02]  /*9a40*/  @!P1 VIADD R146, R147, 0x36860 ;  /* 0x0003686093929836 */ /* 0x010fe40000000000 */
[----:B-1----:R-:W-:Y:S01]  /*9a50*/  FFMA.FTZ R147, R0, R2, R201 ;  /* 0x0000000200937223 */ /* 0x002fe200000100c9 */
[----:B------:R-:W-:Y:S01]  /*9a60*/  FFMA.FTZ R2, R188, R5, -R145 ;  /* 0x00000005bc027223 */ /* 0x000fe20000010891 */
[C---:B--2---:R-:W-:Y:S02]  /*9a70*/  F2FP.BF16.F32.PACK_AB R201, R12.reuse, R201 ;  /* 0x000000c90cc9723e */ /* 0x044fe400000010ff */
[----:B------:R-:W-:Y:S01]  /*9a80*/  @!P1 PRMT R146, RZ, 0x654, R146 ;  /* 0x00000654ff929816 */ /* 0x000fe20000000092 */
[----:B------:R-:W-:Y:S01]  /*9a90*/  FADD.FTZ R138, R12, R147 ;  /* 0x000000930c8a7221 */ /* 0x000fe20000010000 */
[----:B------:R-:W-:Y:S01]  /*9aa0*/  MUFU.EX2 R15, R15 ;  /* 0x0000000f000f7308 */ /* 0x000fe20000000800 */
[----:B---3--:R-:W-:Y:S01]  /*9ab0*/  F2FP.BF16.F32.PACK_AB R178, R9, R128 ;  /* 0x0000008009b2723e */ /* 0x008fe200000010ff */
[----:B------:R0:W-:Y:S01]  /*9ac0*/  @!P1 SYNCS.ARRIVE.TRANS64.RED.A1T0 RZ, [R146+URZ], RZ ;  /* 0x000000ff92ff99a7 */ /* 0x0001e2000810043f */
[----:B------:R-:W-:-:S05]  /*9ad0*/  F2FP.BF16.F32.PACK_AB R188, R174, R123 ;  /* 0x0000007baebc723e */ /* 0x000fca00000010ff */
[----:B------:R-:W1:Y:S01]  /*9ae0*/  MUFU.EX2 R2, R2 ;  /* 0x0000000200027308 */ /* 0x000e620000000800 */
[----:B0-----:R-:W-:Y:S01]  /*9af0*/  FADD.FTZ R146, R20, R3 ;  /* 0x0000000314927221 */ /* 0x001fe20000010000 */
[----:B------:R-:W-:Y:S01]  /*9b00*/  FADD.FTZ R3, R203, R138 ;  /* 0x0000008acb037221 */ /* 0x000fe20000010000 */
[C---:B------:R-:W-:Y:S02]  /*9b10*/  F2FP.BF16.F32.PACK_AB R203, R14.reuse, R203 ;  /* 0x000000cb0ecb723e */ /* 0x040fe400000010ff */
[----:B------:R-:W-:Y:S01]  /*9b20*/  FADD.FTZ R146, R135, R146 ;  /* 0x0000009287927221 */ /* 0x000fe20000010000 */
[----:B------:R-:W-:-:S03]  /*9b30*/  FADD.FTZ R138, R14, R3 ;  /* 0x000000030e8a7221 */ /* 0x000fc60000010000 */
[----:B------:R-:W-:Y:S01]  /*9b40*/  FADD.FTZ R3, R137, R146 ;  /* 0x0000009289037221 */ /* 0x000fe20000010000 */
[----:B------:R-:W-:Y:S01]  /*9b50*/  FADD.FTZ R147, R197, R138 ;  /* 0x0000008ac5937221 */ /* 0x000fe20000010000 */
[----:B------:R-:W-:Y:S02]  /*9b60*/  F2FP.BF16.F32.PACK_AB R197, R132, R197 ;  /* 0x000000c584c5723e */ /* 0x000fe400000010ff */
[----:B------:R-:W-:Y:S01]  /*9b70*/  FADD.FTZ R3, R196, R3 ;  /* 0x00000003c4037221 */ /* 0x000fe20000010000 */
[----:B------:R-:W-:Y:S01]  /*9b80*/  FADD.FTZ R130, R132, R147 ;  /* 0x0000009384827221 */ /* 0x000fe20000010000 */
[----:B------:R-:W-:Y:S02]  /*9b90*/  F2FP.BF16.F32.PACK_AB R196, R196, R137 ;  /* 0x00000089c4c4723e */ /* 0x000fe400000010ff */
[----:B------:R-:W-:Y:S01]  /*9ba0*/  FADD.FTZ R138, R198, R3 ;  /* 0x00000003c68a7221 */ /* 0x000fe20000010000 */
[----:B------:R-:W-:Y:S01]  /*9bb0*/  FADD.FTZ R147, R199, R130 ;  /* 0x00000082c7937221 */ /* 0x000fe20000010000 */
[C---:B------:R-:W-:Y:S01]  /*9bc0*/  F2FP.BF16.F32.PACK_AB R198, R127.reuse, R198 ;  /* 0x000000c67fc6723e */ /* 0x040fe200000010ff */
[----:B------:R-:W-:Y:S01]  /*9bd0*/  FFMA.FTZ R3, R122, R5, -R145 ;  /* 0x000000057a037223 */ /* 0x000fe20000010891 */
[----:B------:R-:W-:Y:S01]  /*9be0*/  FADD.FTZ R138, R127, R138 ;  /* 0x0000008a7f8a7221 */ /* 0x000fe20000010000 */
[C---:B------:R-:W-:Y:S01]  /*9bf0*/  FADD.FTZ R130, R136.reuse, R147 ;  /* 0x0000009388827221 */ /* 0x040fe20000010000 */
[----:B------:R0:W2:Y:S01]  /*9c00*/  MUFU.EX2 R122, R190 ;  /* 0x000000be007a7308 */ /* 0x0000a20000000800 */
[----:B------:R-:W-:Y:S01]  /*9c10*/  F2FP.BF16.F32.PACK_AB R199, R136, R199 ;  /* 0x000000c788c7723e */ /* 0x000fe200000010ff */
[----:B------:R-:W-:Y:S01]  /*9c20*/  FADD.FTZ R147, R125, R138 ;  /* 0x0000008a7d937221 */ /* 0x000fe20000010000 */
[----:B------:R-:W-:Y:S01]  /*9c30*/  FADD.FTZ R149, R193, R130 ;  /* 0x00000082c1957221 */ /* 0x000fe20000010000 */
[----:B------:R-:W-:-:S02]  /*9c40*/  F2FP.BF16.F32.PACK_AB R193, R140, R193 ;  /* 0x000000c18cc1723e */ /* 0x000fc400000010ff */
[----:B------:R-:W-:Y:S01]  /*9c50*/  FADD.FTZ R147, R170, R147 ;  /* 0x00000093aa937221 */ /* 0x000fe20000010000 */
[----:B------:R-:W-:Y:S01]  /*9c60*/  FADD.FTZ R130, R140, R149 ;  /* 0x000000958c827221 */ /* 0x000fe20000010000 */
[----:B------:R3:W4:Y:S01]  /*9c70*/  MUFU.EX2 R177, R3 ;  /* 0x0000000300b17308 */ /* 0x0007220000000800 */
[----:B0-----:R-:W-:Y:S01]  /*9c80*/  F2FP.BF16.F32.PACK_AB R190, R218, R121 ;  /* 0x00000079dabe723e */ /* 0x001fe200000010ff */
[----:B------:R-:W-:Y:S01]  /*9c90*/  FADD.FTZ R10, R194, R147 ;  /* 0x00000093c20a7221 */ /* 0x000fe20000010000 */
[----:B------:R-:W-:Y:S01]  /*9ca0*/  FADD.FTZ R21, R195, R130 ;  /* 0x00000082c3157221 */ /* 0x000fe20000010000 */
[C---:B------:R-:W-:Y:S02]  /*9cb0*/  F2FP.BF16.F32.PACK_AB R194, R129.reuse, R194 ;  /* 0x000000c281c2723e */ /* 0x040fe400000010ff */
[----:B------:R-:W-:Y:S01]  /*9cc0*/  FADD.FTZ R10, R129, R10 ;  /* 0x0000000a810a7221 */ /* 0x000fe20000010000 */
[C---:B------:R-:W-:Y:S01]  /*9cd0*/  FADD.FTZ R20, R150.reuse, R21 ;  /* 0x0000001596147221 */ /* 0x040fe20000010000 */
[----:B------:R-:W-:-:S02]  /*9ce0*/  F2FP.BF16.F32.PACK_AB R195, R150, R195 ;  /* 0x000000c396c3723e */ /* 0x000fc400000010ff */
[----:B------:R-:W-:Y:S01]  /*9cf0*/  FADD.FTZ R21, R123, R10 ;  /* 0x0000000a7b157221 */ /* 0x000fe20000010000 */
[----:B------:R-:W-:Y:S01]  /*9d00*/  FADD.FTZ R135, R189, R20 ;  /* 0x00000014bd877221 */ /* 0x000fe20000010000 */
[----:B------:R-:W-:Y:S02]  /*9d10*/  F2FP.BF16.F32.PACK_AB R189, R144, R189 ;  /* 0x000000bd90bd723e */ /* 0x000fe400000010ff */
[----:B------:R-:W-:Y:S01]  /*9d20*/  FADD.FTZ R10, R174, R21 ;  /* 0x00000015ae0a7221 */ /* 0x000fe20000010000 */
[----:B------:R-:W-:-:S03]  /*9d30*/  FADD.FTZ R12, R144, R135 ;  /* 0x00000087900c7221 */ /* 0x000fc60000010000 */
[----:B------:R-:W-:Y:S01]  /*9d40*/  FADD.FTZ R21, R121, R10 ;  /* 0x0000000a79157221 */ /* 0x000fe20000010000 */
[----:B------:R-:W-:Y:S01]  /*9d50*/  FADD.FTZ R127, R191, R12 ;  /* 0x0000000cbf7f7221 */ /* 0x000fe20000010000 */
[----:B------:R-:W-:Y:S02]  /*9d60*/  F2FP.BF16.F32.PACK_AB R191, R124, R191 ;  /* 0x000000bf7cbf723e */ /* 0x000fe400000010ff */
[----:B------:R-:W-:Y:S01]  /*9d70*/  FADD.FTZ R21, R218, R21 ;  /* 0x00000015da157221 */ /* 0x000fe20000010000 */
[----:B------:R-:W-:-:S03]  /*9d80*/  FADD.FTZ R10, R124, R127 ;  /* 0x0000007f7c0a7221 */ /* 0x000fc60000010000 */
[----:B------:R-:W-:Y:S01]  /*9d90*/  FADD.FTZ R12, R184, R21 ;  /* 0x00000015b80c7221 */ /* 0x000fe20000010000 */
[----:B------:R-:W-:Y:S01]  /*9da0*/  FADD.FTZ R21, R185, R10 ;  /* 0x0000000ab9157221 */ /* 0x000fe20000010000 */
[C---:B-1----:R-:W-:Y:S02]  /*9db0*/  F2FP.BF16.F32.PACK_AB R185, R2.reuse, R185 ;  /* 0x000000b902b9723e */ /* 0x042fe400000010ff */
[C---:B------:R-:W-:Y:S01]  /*9dc0*/  FADD.FTZ R125, R131.reuse, R12 ;  /* 0x0000000c837d7221 */ /* 0x040fe20000010000 */
[----:B------:R-:W-:Y:S01]  /*9dd0*/  FADD.FTZ R10, R2, R21 ;  /* 0x00000015020a7221 */ /* 0x000fe20000010000 */
[----:B------:R-:W-:Y:S02]  /*9de0*/  F2FP.BF16.F32.PACK_AB R184, R131, R184 ;  /* 0x000000b883b8723e */ /* 0x000fe400000010ff */
[----:B------:R-:W-:Y:S01]  /*9df0*/  FADD.FTZ R12, R186, R125 ;  /* 0x0000007dba0c7221 */ /* 0x000fe20000010000 */
[----:B------:R-:W-:Y:S01]  /*9e00*/  FADD.FTZ R21, R187, R10 ;  /* 0x0000000abb157221 */ /* 0x000fe20000010000 */
[----:B------:R-:W-:-:S02]  /*9e10*/  F2FP.BF16.F32.PACK_AB R186, R133, R186 ;  /* 0x000000ba85ba723e */ /* 0x000fc400000010ff */
[----:B------:R-:W-:Y:S01]  /*9e20*/  FADD.FTZ R121, R133, R12 ;  /* 0x0000000c85797221 */ /* 0x000fe20000010000 */
[C---:B--2---:R-:W-:Y:S01]  /*9e30*/  FADD.FTZ R10, R122.reuse, R21 ;  /* 0x000000157a0a7221 */ /* 0x044fe20000010000 */
[----:B------:R-:W-:Y:S02]  /*9e40*/  F2FP.BF16.F32.PACK_AB R187, R122, R187 ;  /* 0x000000bb7abb723e */ /* 0x000fe400000010ff */
[----:B------:R-:W-:Y:S01]  /*9e50*/  FADD.FTZ R12, R180, R121 ;  /* 0x00000079b40c7221 */ /* 0x000fe20000010000 */
[----:B------:R-:W-:Y:S01]  /*9e60*/  FADD.FTZ R10, R181, R10 ;  /* 0x0000000ab50a7221 */ /* 0x000fe20000010000 */
[C---:B------:R-:W-:Y:S02]  /*9e70*/  F2FP.BF16.F32.PACK_AB R180, R143.reuse, R180 ;  /* 0x000000b48fb4723e */ /* 0x040fe400000010ff */
[----:B---3--:R-:W-:Y:S01]  /*9e80*/  FADD.FTZ R3, R143, R12 ;  /* 0x0000000c8f037221 */ /* 0x008fe20000010000 */
[C---:B------:R-:W-:Y:S01]  /*9e90*/  FADD.FTZ R10, R234.reuse, R10 ;  /* 0x0000000aea0a7221 */ /* 0x040fe20000010000 */
[----:B------:R-:W-:-:S02]  /*9ea0*/  F2FP.BF16.F32.PACK_AB R181, R234, R181 ;  /* 0x000000b5eab5723e */ /* 0x000fc400000010ff */
[----:B------:R-:W-:Y:S01]  /*9eb0*/  FADD.FTZ R2, R182, R3 ;  /* 0x00000003b6027221 */ /* 0x000fe20000010000 */
[----:B------:R-:W-:Y:S01]  /*9ec0*/  FADD.FTZ R10, R183, R10 ;  /* 0x0000000ab70a7221 */ /* 0x000fe20000010000 */
[C---:B------:R-:W-:Y:S02]  /*9ed0*/  F2FP.BF16.F32.PACK_AB R182, R139.reuse, R182 ;  /* 0x000000b68bb6723e */ /* 0x040fe400000010ff */
[----:B------:R-:W-:Y:S01]  /*9ee0*/  FADD.FTZ R3, R139, R2 ;  /* 0x000000028b037221 */ /* 0x000fe20000010000 */
[C---:B------:R-:W-:Y:S01]  /*9ef0*/  FADD.FTZ R10, R236.reuse, R10 ;  /* 0x0000000aec0a7221 */ /* 0x040fe20000010000 */
[----:B------:R-:W-:Y:S02]  /*9f00*/  F2FP.BF16.F32.PACK_AB R183, R236, R183 ;  /* 0x000000b7ecb7723e */ /* 0x000fe400000010ff */
[----:B------:R-:W-:Y:S01]  /*9f10*/  FADD.FTZ R2, R120, R3 ;  /* 0x0000000378027221 */ /* 0x000fe20000010000 */
[----:B----4-:R-:W-:Y:S01]  /*9f20*/  FADD.FTZ R10, R177, R10 ;  /* 0x0000000ab10a7221 */ /* 0x010fe20000010000 */
[----:B------:R-:W-:-:S02]  /*9f30*/  F2FP.BF16.F32.PACK_AB R177, R13, R177 ;  /* 0x000000b10db1723e */ /* 0x000fc400000010ff */
[----:B------:R-:W-:Y:S01]  /*9f40*/  FADD.FTZ R3, R141, R2 ;  /* 0x000000028d037221 */ /* 0x000fe20000010000 */
[----:B------:R-:W-:-:S03]  /*9f50*/  FADD.FTZ R10, R13, R10 ;  /* 0x0000000a0d0a7221 */ /* 0x000fc60000010000 */
[----:B------:R-:W-:Y:S01]  /*9f60*/  FADD.FTZ R2, R128, R3 ;  /* 0x0000000380027221 */ /* 0x000fe20000010000 */
[----:B------:R-:W-:Y:S01]  /*9f70*/  FADD.FTZ R10, R179, R10 ;  /* 0x0000000ab30a7221 */ /* 0x000fe20000010000 */
[----:B------:R-:W-:Y:S02]  /*9f80*/  F2FP.BF16.F32.PACK_AB R179, R15, R179 ;  /* 0x000000b30fb3723e */ /* 0x000fe400000010ff */
[----:B------:R-:W-:Y:S01]  /*9f90*/  FADD.FTZ R3, R9, R2 ;  /* 0x0000000209037221 */ /* 0x000fe20000010000 */
[----:B------:R-:W-:Y:S01]  /*9fa0*/  FADD.FTZ R2, R15, R10 ;  /* 0x0000000a0f027221 */ /* 0x000fe20000010000 */
[----:B------:R-:W-:Y:S01]  /*9fb0*/  MOV R9, R8 ;  /* 0x0000000800097202 */ /* 0x000fe20000000f00 */
[----:B------:R-:W-:Y:S01]  /*9fc0*/  IMAD.MOV.U32 R10, RZ, RZ, R7 ;  /* 0x000000ffff0a7224 */ /* 0x000fe200078e0007 */
[----:B------:R-:W-:Y:S06]  /*9fd0*/  @P2 BRA `(.L_x_24) ;  /* 0xffffffbc00682947 */ /* 0x000fec000383ffff */
.L_x_15:
[----:B------:R-:W-:Y:S06]  /*9fe0*/  BAR.ARV 0x8, 0x180 ;  /* 0x0206000000007b1d */ /* 0x000fec0000002000 */
        /* <DEDUP_REMOVED lines=96> */
[----:B------:R-:W-:Y:S06]  /*a5f0*/  @!P0 BRA `(.L_x_25) ;  /* 0x0000000000048947 */ /* 0x000fec0003800000 */
[----:B------:R-:W-:Y:S01]  /*a600*/  BPT.TRAP 0x1 ;  /* 0x000000040000795c */ /* 0x000fe20000300000 */
.L_x_25:
[----:B------:R-:W0:Y:S01]  /*a610*/  S2UR UR5, SR_CgaCtaId ;  /* 0x00000000000579c3 */ /* 0x000e220000008800 */
[----:B------:R-:W-:Y:S01]  /*a620*/  UMOV UR4, 0x400 ;  /* 0x0000040000047882 */ /* 0x000fe20000000000 */
[----:B------:R-:W-:-:S05]  /*a630*/  IMAD.U32 R0, RZ, RZ, UR39 ;  /* 0x00000027ff007e24 */ /* 0x000fca000f8e00ff */
[----:B------:R-:W-:Y:S01]  /*a640*/  SHF.L.U32 R0, R0, 0x1f, RZ ;  /* 0x0000001f00007819 */ /* 0x000fe200000006ff */
[----:B0-----:R-:W-:-:S04]  /*a650*/  ULEA UR4, UR5, UR4, 0x18 ;  /* 0x0000000405047291 */ /* 0x001fc8000f8ec03f */
[----:B------:R-:W-:-:S09]  /*a660*/  ULEA UR12, UR36, UR4, 0x3 ;  /* 0x00000004240c7291 */ /* 0x000fd2000f8e183f */
[----:B------:R0:W1:Y:S01]  /*a670*/  SYNCS.PHASECHK.TRANS64.TRYWAIT P2, [UR12+0x36850], R0 ;  /* 0x03685000ff0075a7 */ /* 0x000062000804014c */
[----:B------:R-:W-:Y:S05]  /*a680*/  @!P0 BRA `(.L_x_26) ;  /* 0x0000000000048947 */ /* 0x000fea0003800000 */
[----:B------:R-:W-:Y:S01]  /*a690*/  BPT.TRAP 0x1 ;  /* 0x000000040000795c */ /* 0x000fe20000300000 */
.L_x_26:
[----:B-1----:R-:W-:Y:S05]  /*a6a0*/  @P2 BRA `(.L_x_27) ;  /* 0x0000000000082947 */ /* 0x002fea0003800000 */
[----:B------:R-:W1:Y:S02]  /*a6b0*/  SYNCS.PHASECHK.TRANS64.TRYWAIT P0, [UR12+0x36850], R0 ;  /* 0x03685000ff0075a7 */ /* 0x000e64000800014c */
[----:B-1----:R-:W-:Y:S05]  /*a6c0*/  @!P0 BRA `(.L_x_28) ;  /* 0x0000006800e08947 */ /* 0x002fea0003800000 */
.L_x_27:
[----:B------:R-:W-:Y:S01]  /*a6d0*/  UIADD3 UR5, UR4, 0x400, URZ ;  /* 0x0000040004057890 */ /* 0x000fe2000fffe03f */
[----:B------:R-:W-:Y:S01]  /*a6e0*/  WARPGROUP.ARRIVE ;  /* 0x00000000000079c5 */ /* 0x000fe20000000000 */
[----:B------:R-:W-:Y:S01]  /*a6f0*/  UMOV UR7, 0x40000040 ;  /* 0x4000004000077882 */ /* 0x000fe20000000000 */
[----:B01----:R-:W0:Y:S01]  /*a700*/  SHFL.BFLY PT, R0, R3, 0x2, 0x1f ;  /* 0x0c401f0003007f89 */ /* 0x003e2200000e0000 */
[----:B------:R-:W-:Y:S01]  /*a710*/  USHF.R.U32.HI UR5, URZ, 0x4, UR5 ;  /* 0x000000043f057899 */ /* 0x000fe20008011605 */
[----:B------:R-:W-:Y:S01]  /*a720*/  CS2R R142, SRZ ;  /* 0x00000000008e7805 */ /* 0x000fe2000001ff00 */
[----:B------:R-:W-:Y:S01]  /*a730*/  IMAD.MOV.U32 R130, RZ, RZ, -0x800000 ;  /* 0xff800000ff827424 */ /* 0x000fe200078e00ff */
[----:B------:R-:W1:Y:S01]  /*a740*/  SHFL.BFLY PT, R9, R2, 0x2, 0x1f ;  /* 0x0c401f0002097f89 */ /* 0x000e6200000e0000 */
[----:B------:R-:W-:Y:S01]  /*a750*/  ULOP3.LUT UR5, UR5, 0x3fff, URZ, 0xc0, !UPT ;  /* 0x00003fff05057892 */ /* 0x000fe2000f8ec03f */
[----:B------:R-:W2:Y:S01]  /*a760*/  LDC R131, c[0x0][0xbe8] ;  /* 0x0002fa00ff837b82 */ /* 0x000ea20000000800 */
[----:B------:R-:W-:Y:S01]  /*a770*/  R2UR UR13, R208 ;  /* 0x00000000d00d72ca */ /* 0x000fe200000e0000 */
[----:B------:R-:W-:Y:S01]  /*a780*/  ULDC UR10, c[0x0][0xc44] ;  /* 0x00031100000a7ab9 */ /* 0x000fe20000000800 */
[----:B------:R-:W-:Y:S01]  /*a790*/  ULOP3.LUT UR5, UR5, 0x3800000, URZ, 0xfc, !UPT ;  /* 0x0380000005057892 */ /* 0x000fe2000f8efc3f */
[----:B------:R-:W-:-:S02]  /*a7a0*/  R2UR UR15, R209 ;  /* 0x00000000d10f72ca */ /* 0x000fc400000e0000 */
[----:B------:R-:W-:Y:S01]  /*a7b0*/  R2UR UR14, R207 ;  /* 0x00000000cf0e72ca */ /* 0x000fe200000e0000 */
[----:B------:R-:W-:-:S07]  /*a7c0*/  UIMAD UR8, UR36, 0xa80, UR5 ;  /* 0x00000a80240878a4 */ /* 0x000fce000f8e0205 */
[----:B------:R-:W-:Y:S01]  /*a7d0*/  UMOV UR6, UR8 ;  /* 0x0000000800067c82 */ /* 0x000fe20008000000 */
[----:B------:R-:W3:Y:S02]  /*a7e0*/  S2UR UR5, SR_SWINHI ;  /* 0x00000000000579c3 */ /* 0x000ee40000002f00 */
[----:B---3--:R-:W-:Y:S01]  /*a7f0*/  HGMMA.64x192x16.F32.BF16 R24, R200, gdesc[UR4].tnspB, R24, gsb0 ;  /* 0x42e00004c8187df0 */ /* 0x008fe20008001818 */
[----:B------:R-:W-:Y:S01]  /*a800*/  UIADD3 UR6, UR8, 0x80, URZ ;  /* 0x0000008008067890 */ /* 0x000fe2000fffe03f */
[----:B0-----:R-:W-:Y:S01]  /*a810*/  FADD.FTZ R0, R0, R3 ;  /* 0x0000000300007221 */ /* 0x001fe20000010000 */
[----:B------:R-:W-:Y:S01]  /*a820*/  UMOV UR7, 0x40000040 ;  /* 0x4000004000077882 */ /* 0x000fe20000000000 */
[----:B-1----:R-:W-:-:S03]  /*a830*/  FADD.FTZ R4, R9, R2 ;  /* 0x0000000209047221 */ /* 0x002fc60000010000 */
[----:B------:R-:W0:Y:S04]  /*a840*/  SHFL.BFLY PT, R9, R0, 0x1, 0x1f ;  /* 0x0c201f0000097f89 */ /* 0x000e2800000e0000 */
[----:B------:R-:W1:Y:S01]  /*a850*/  SHFL.BFLY PT, R11, R4, 0x1, 0x1f ;  /* 0x0c201f00040b7f89 */ /* 0x000e6200000e0000 */
[----:B0-----:R-:W-:Y:S01]  /*a860*/  FADD.FTZ R10, R0, R9 ;  /* 0x00000009000a7221 */ /* 0x001fe20000010000 */
[----:B------:R-:W-:Y:S01]  /*a870*/  MOV R0, 0xff800000 ;  /* 0xff80000000007802 */ /* 0x000fe20000000f00 */
[----:B------:R-:W-:Y:S02]  /*a880*/  IMAD R9, R205, 0x40, R17 ;  /* 0x00000040cd097824 */ /* 0x000fe400078e0211 */
[----:B-1----:R-:W-:Y:S01]  /*a890*/  FADD.FTZ R11, R4, R11 ;  /* 0x0000000b040b7221 */ /* 0x002fe20000010000 */
[----:B------:R-:W-:-:S04]  /*a8a0*/  FSETP.NE.FTZ.AND P0, PT, R10, RZ, PT ;  /* 0x000000ff0a00720b */ /* 0x000fc80003f15000 */
[----:B------:R-:W-:-:S09]  /*a8b0*/  FSETP.NE.FTZ.AND P2, PT, R11, RZ, PT ;  /* 0x000000ff0b00720b */ /* 0x000fd20003f55000 */
[----:B------:R-:W0:Y:S01]  /*a8c0*/  @P0 MUFU.LG2 R3, R10 ;  /* 0x0000000a00030308 */ /* 0x000e220000000c00 */
[----:B------:R-:W-:-:S03]  /*a8d0*/  @P0 FMUL.FTZ R2, R5, 0.69314718246459960938 ;  /* 0x3f31721805020820 */ /* 0x000fc60000410000 */
[----:B------:R-:W-:-:S04]  /*a8e0*/  @P2 FMUL.FTZ R4, R5, 0.69314718246459960938 ;  /* 0x3f31721805042820 */ /* 0x000fc80000410000 */
[----:B------:R-:W1:Y:S08]  /*a8f0*/  @P2 MUFU.LG2 R6, R11 ;  /* 0x0000000b00062308 */ /* 0x000e700000000c00 */
[----:B------:R-:W-:Y:S01]  /*a900*/  @P2 MUFU.RCP R142, R11 ;  /* 0x0000000b008e2308 */ /* 0x000fe20000001000 */
[----:B0-----:R-:W-:-:S04]  /*a910*/  @P0 FMUL.FTZ R3, R3, 0.69314718246459960938 ;  /* 0x3f31721803030820 */ /* 0x001fc80000410000 */
[----:B------:R-:W-:-:S03]  /*a920*/  @P0 FFMA.FTZ R130, R2, R7, R3 ;  /* 0x0000000702820223 */ /* 0x000fc60000010003 */
[----:B------:R0:W3:Y:S01]  /*a930*/  @P0 MUFU.RCP R143, R10 ;  /* 0x0000000a008f0308 */ /* 0x0000e20000001000 */
[----:B-1----:R-:W-:-:S04]  /*a940*/  @P2 FMUL.FTZ R5, R6, 0.69314718246459960938 ;  /* 0x3f31721806052820 */ /* 0x002fc80000410000 */
[----:B------:R-:W-:Y:S01]  /*a950*/  @P2 FFMA.FTZ R0, R4, R8, R5 ;  /* 0x0000000804002223 */ /* 0x000fe20000010005 */
[----:B------:R-:W-:Y:S02]  /*a960*/  WARPGROUP.DEPBAR.LE gsb0, 0x0 ;  /* 0x00008000000079c5 */ /* 0x000fe40000010000 */
[----:B------:R-:W-:-:S06]  /*a970*/  WARPGROUP.ARRIVE ;  /* 0x00000000000079c5 */ /* 0x000fcc0000000000 */
[----:B------:R-:W-:Y:S01]  /*a980*/  HGMMA.64x192x16.F32.BF16 R24, R196, gdesc[UR4].tnspB, R24, gsb0 ;  /* 0x42e00004c4187df0 */ /* 0x000fe20008001818 */
[----:B------:R-:W-:Y:S01]  /*a990*/  UIADD3 UR6, UR8, 0x100, URZ ;  /* 0x0000010008067890 */ /* 0x000fe2000fffe03f */
[----:B------:R-:W-:Y:S01]  /*a9a0*/  UMOV UR7, 0x40000040 ;  /* 0x4000004000077882 */ /* 0x000fe20000000000 */
[----:B------:R-:W-:Y:S02]  /*a9b0*/  WARPGROUP.DEPBAR.LE gsb0, 0x0 ;  /* 0x00008000000079c5 */ /* 0x000fe40000010000 */
[----:B------:R-:W-:-:S15]  /*a9c0*/  WARPGROUP.ARRIVE ;  /* 0x00000000000079c5 */ /* 0x000fde0000000000 */
        /* <DEDUP_REMOVED lines=13> */
[----:B------:R-:W-:Y:S01]  /*aaa0*/  UIADD3 UR8, UR8, 0x300, URZ ;  /* 0x0000030008087890 */ /* 0x000fe2000fffe03f */
[----:B------:R-:W-:Y:S02]  /*aab0*/  WARPGROUP.DEPBAR.LE gsb0, 0x0 ;  /* 0x00008000000079c5 */ /* 0x000fe40000010000 */
[----:B------:R-:W-:-:S14]  /*aac0*/  WARPGROUP.ARRIVE ;  /* 0x00000000000079c5 */ /* 0x000fdc0000000000 */
[----:B------:R-:W-:Y:S01]  /*aad0*/  HGMMA.64x192x16.F32.BF16 R24, R180, gdesc[UR4].tnspB, R24, gsb0 ;  /* 0x42e00004b4187df0 */ /* 0x000fe20008001818 */
[----:B------:R-:W-:Y:S01]  /*aae0*/  UMOV UR6, UR4 ;  /* 0x0000000400067c82 */ /* 0x000fe20008000000 */
[----:B------:R-:W-:Y:S01]  /*aaf0*/  UMOV UR7, UR5 ;  /* 0x0000000500077c82 */ /* 0x000fe20008000000 */
[----:B------:R-:W-:Y:S01]  /*ab00*/  UIADD3 UR5, -UR13, URZ, URZ ;  /* 0x0000003f0d057290 */ /* 0x000fe2000fffe13f */
[----:B------:R-:W-:Y:S01]  /*ab10*/  IMAD.U32 R126, RZ, RZ, UR6 ;  /* 0x00000006ff7e7e24 */ /* 0x000fe2000f8e00ff */
[----:B------:R-:W-:Y:S01]  /*ab20*/  UMOV UR6, UR8 ;  /* 0x0000000800067c82 */ /* 0x000fe20008000000 */
[----:B------:R-:W-:Y:S01]  /*ab30*/  IMAD.U32 R127, RZ, RZ, UR7 ;  /* 0x00000007ff7f7e24 */ /* 0x000fe2000f8e00ff */
[----:B------:R-:W-:Y:S01]  /*ab40*/  UMOV UR7, 0x40000040 ;  /* 0x4000004000077882 */ /* 0x000fe20000000000 */
[----:B------:R-:W-:Y:S01]  /*ab50*/  UIMAD UR10, UR10, UR5, UR15 ;  /* 0x000000050a0a72a4 */ /* 0x000fe2000f8e020f */
[----:B------:R-:W-:Y:S01]  /*ab60*/  IMAD.WIDE R140, R213, 0x2, R126 ;  /* 0x00000002d58c7825 */ /* 0x000fe200078e027e */
[----:B------:R-:W-:-:S02]  /*ab70*/  ULDC.64 UR8, c[0x0][0xb90] ;  /* 0x0002e40000087ab9 */ /* 0x000fc40000000a00 */
[----:B------:R-:W-:Y:S01]  /*ab80*/  USHF.R.S32.HI UR11, URZ, 0x1f, UR10 ;  /* 0x0000001f3f0b7899 */ /* 0x000fe2000801140a */
[----:B------:R-:W-:Y:S01]  /*ab90*/  IMAD.WIDE R126, R9, 0x2, R126 ;  /* 0x00000002097e7825 */ /* 0x000fe200078e027e */
[C---:B------:R-:W-:Y:S02]  /*aba0*/  IADD3 R135, P4, R140.reuse, 0x8060, RZ ;  /* 0x000080608c877810 */ /* 0x040fe40007f9e0ff */
[----:B------:R-:W-:Y:S01]  /*abb0*/  UIMAD UR5, UR11, UR8, URZ ;  /* 0x000000080b0572a4 */ /* 0x000fe2000f8e023f */
[C---:B------:R-:W-:Y:S02]  /*abc0*/  LOP3.LUT R3, R140.reuse, 0x380, RZ, 0xc0, !PT ;  /* 0x000003808c037812 */ /* 0x040fe400078ec0ff */
[----:B------:R-:W-:Y:S01]  /*abd0*/  LOP3.LUT R134, R135, 0x380, RZ, 0xc0, !PT ;  /* 0x0000038087867812 */ /* 0x000fe200078ec0ff */
[----:B------:R-:W-:Y:S01]  /*abe0*/  UIMAD UR5, UR10, UR9, UR5 ;  /* 0x000000090a0572a4 */ /* 0x000fe2000f8e0205 */
[----:B------:R-:W-:Y:S02]  /*abf0*/  IADD3 R15, P3, R140, 0x8040, RZ ;  /* 0x000080408c0f7810 */ /* 0x000fe40007f7e0ff */
[----:B------:R-:W-:-:S02]  /*ac00*/  SHF.R.U64 R134, R134, 0x3, RZ ;  /* 0x0000000386867819 */ /* 0x000fc400000012ff */
[C---:B------:R-:W-:Y:S01]  /*ac10*/  IADD3 R12, P6, R140.reuse, 0x8020, RZ ;  /* 0x000080208c0c7810 */ /* 0x040fe20007fde0ff */
[--C-:B------:R-:W-:Y:S01]  /*ac20*/  IMAD.X R157, RZ, RZ, R141.reuse, P3 ;  /* 0x000000ffff9d7224 */ /* 0x100fe200018e068d */
[C---:B------:R-:W-:Y:S02]  /*ac30*/  IADD3 R13, P5, R140.reuse, 0x8000, RZ ;  /* 0x000080008c0d7810 */ /* 0x040fe40007fbe0ff */
[----:B------:R-:W-:Y:S01]  /*ac40*/  IADD3 R8, P2, R140, 0x4060, RZ ;  /* 0x000040608c087810 */ /* 0x000fe20007f5e0ff */
[--C-:B------:R-:W-:Y:S01]  /*ac50*/  IMAD.X R137, RZ, RZ, R141.reuse, P6 ;  /* 0x000000ffff897224 */ /* 0x100fe200030e068d */
[----:B------:R-:W-:Y:S01]  /*ac60*/  SHF.R.U64 R3, R3, 0x3, RZ ;  /* 0x0000000303037819 */ /* 0x000fe200000012ff */
[--C-:B------:R-:W-:Y:S01]  /*ac70*/  IMAD.X R155, RZ, RZ, R141.reuse, P5 ;  /* 0x000000ffff9b7224 */ /* 0x100fe200028e068d */
[----:B------:R-:W-:Y:S01]  /*ac80*/  LOP3.LUT R134, R134, R135, RZ, 0x3c, !PT ;  /* 0x0000008786867212 */ /* 0x000fe200078e3cff */
[--C-:B------:R-:W-:Y:S01]  /*ac90*/  IMAD.X R135, RZ, RZ, R141.reuse, P4 ;  /* 0x000000ffff877224 */ /* 0x100fe200020e068d */
[----:B0-----:R-:W-:Y:S01]  /*aca0*/  LOP3.LUT R10, R12, 0x380, RZ, 0xc0, !PT ;  /* 0x000003800c0a7812 */ /* 0x001fe200078ec0ff */
[----:B------:R-:W-:Y:S01]  /*acb0*/  IMAD.X R133, RZ, RZ, R141, P2 ;  /* 0x000000ffff857224 */ /* 0x000fe200010e068d */
[----:B------:R-:W-:-:S02]  /*acc0*/  LOP3.LUT R2, R13, 0x380, RZ, 0xc0, !PT ;  /* 0x000003800d027812 */ /* 0x000fc400078ec0ff */
[C---:B------:R-:W-:Y:S02]  /*acd0*/  IADD3 R5, P0, R140.reuse, 0x20, RZ ;  /* 0x000000208c057810 */ /* 0x040fe40007f1e0ff */
[C---:B------:R-:W-:Y:S02]  /*ace0*/  IADD3 R6, P4, R140.reuse, 0x4040, RZ ;  /* 0x000040408c067810 */ /* 0x040fe40007f9e0ff */
[C---:B------:R-:W-:Y:S01]  /*acf0*/  IADD3 R4, P3, R140.reuse, 0x4020, RZ ;  /* 0x000040208c047810 */ /* 0x040fe20007f7e0ff */
[--C-:B------:R-:W-:Y:S01]  /*ad00*/  IMAD.X R145, RZ, RZ, R141.reuse, P0 ;  /* 0x000000ffff917224 */ /* 0x100fe200000e068d */
[C---:B------:R-:W-:Y:S02]  /*ad10*/  IADD3 R11, P6, R140.reuse, 0x4000, RZ ;  /* 0x000040008c0b7810 */ /* 0x040fe40007fde0ff */
[C---:B------:R-:W-:Y:S01]  /*ad20*/  IADD3 R9, P5, R140.reuse, 0x60, RZ ;  /* 0x000000608c097810 */ /* 0x040fe20007fbe0ff */
[--C-:B------:R-:W-:Y:S01]  /*ad30*/  IMAD.X R153, RZ, RZ, R141.reuse, P3 ;  /* 0x000000ffff997224 */ /* 0x100fe200018e068d */
[----:B------:R-:W-:Y:S01]  /*ad40*/  IADD3 R7, P2, R140, 0x40, RZ ;  /* 0x000000408c077810 */ /* 0x000fe20007f5e0ff */
[--C-:B------:R-:W-:Y:S01]  /*ad50*/  IMAD.X R151, RZ, RZ, R141.reuse, P6 ;  /* 0x000000ffff977224 */ /* 0x100fe200030e068d */
[----:B------:R-:W-:Y:S01]  /*ad60*/  LOP3.LUT R140, R3, R140, RZ, 0x3c, !PT ;  /* 0x0000008c038c7212 */ /* 0x000fe200078e3cff */
[--C-:B------:R-:W-:Y:S01]  /*ad70*/  IMAD.X R149, RZ, RZ, R141.reuse, P5 ;  /* 0x000000ffff957224 */ /* 0x100fe200028e068d */
[----:B------:R-:W-:Y:S01]  /*ad80*/  SHF.R.U64 R3, R10, 0x3, RZ ;  /* 0x000000030a037819 */ /* 0x000fe200000012ff */
[----:B------:R-:W-:Y:S01]  /*ad90*/  IMAD.X R147, RZ, RZ, R141, P2 ;  /* 0x000000ffff937224 */ /* 0x000fe200010e068d */
[----:B------:R-:W-:-:S02]  /*ada0*/  SHF.R.U64 R2, R2, 0x3, RZ ;  /* 0x0000000302027819 */ /* 0x000fc400000012ff */
[----:B------:R-:W-:Y:S02]  /*adb0*/  LOP3.LUT R136, R3, R12, RZ, 0x3c, !PT ;  /* 0x0000000c03887212 */ /* 0x000fe400078e3cff */
[----:B------:R-:W-:Y:S02]  /*adc0*/  LOP3.LUT R154, R2, R13, RZ, 0x3c, !PT ;  /* 0x0000000d029a7212 */ /* 0x000fe400078e3cff */
[----:B------:R-:W-:Y:S02]  /*add0*/  LOP3.LUT R3, R8, 0x380, RZ, 0xc0, !PT ;  /* 0x0000038008037812 */ /* 0x000fe400078ec0ff */
[----:B------:R-:W-:Y:S02]  /*ade0*/  LOP3.LUT R2, R5, 0x380, RZ, 0xc0, !PT ;  /* 0x0000038005027812 */ /* 0x000fe400078ec0ff */
[----:B------:R-:W-:Y:S02]  /*adf0*/  SHF.R.U64 R3, R3, 0x3, RZ ;  /* 0x0000000303037819 */ /* 0x000fe400000012ff */
[----:B------:R-:W-:-:S02]  /*ae00*/  SHF.R.U64 R2, R2, 0x3, RZ ;  /* 0x0000000302027819 */ /* 0x000fc400000012ff */
[----:B------:R-:W-:Y:S02]  /*ae10*/  LOP3.LUT R132, R3, R8, RZ, 0x3c, !PT ;  /* 0x0000000803847212 */ /* 0x000fe400078e3cff */
[----:B------:R-:W-:Y:S02]  /*ae20*/  LOP3.LUT R144, R2, R5, RZ, 0x3c, !PT ;  /* 0x0000000502907212 */ /* 0x000fe400078e3cff */
[----:B------:R-:W-:Y:S02]  /*ae30*/  LOP3.LUT R5, R6, 0x380, RZ, 0xc0, !PT ;  /* 0x0000038006057812 */ /* 0x000fe400078ec0ff */
[----:B------:R-:W-:Y:S02]  /*ae40*/  LOP3.LUT R3, R4, 0x380, RZ, 0xc0, !PT ;  /* 0x0000038004037812 */ /* 0x000fe400078ec0ff */
[----:B------:R-:W-:Y:S02]  /*ae50*/  LOP3.LUT R8, R9, 0x380, RZ, 0xc0, !PT ;  /* 0x0000038009087812 */ /* 0x000fe400078ec0ff */
[----:B------:R-:W-:-:S02]  /*ae60*/  LOP3.LUT R2, R11, 0x380, RZ, 0xc0, !PT ;  /* 0x000003800b027812 */ /* 0x000fc400078ec0ff */
[----:B------:R-:W-:Y:S02]  /*ae70*/  SHF.R.U64 R5, R5, 0x3, RZ ;  /* 0x0000000305057819 */ /* 0x000fe400000012ff */
[----:B------:R-:W-:Y:S02]  /*ae80*/  SHF.R.U64 R3, R3, 0x3, RZ ;  /* 0x0000000303037819 */ /* 0x000fe400000012ff */
[----:B------:R-:W-:Y:S02]  /*ae90*/  SHF.R.U64 R8, R8, 0x3, RZ ;  /* 0x0000000308087819 */ /* 0x000fe400000012ff */
[----:B------:R-:W-:Y:S02]  /*aea0*/  IADD3 R21, P2, R126, 0x5000, RZ ;  /* 0x000050007e157810 */ /* 0x000fe40007f5e0ff */
[----:B------:R-:W-:Y:S02]  /*aeb0*/  IADD3.X R139, RZ, R141, RZ, P4, !PT ;  /* 0x0000008dff8b7210 */ /* 0x000fe400027fe4ff */
[----:B------:R-:W-:-:S02]  /*aec0*/  SHF.R.U64 R2, R2, 0x3, RZ ;  /* 0x0000000302027819 */ /* 0x000fc400000012ff */
[----:B------:R-:W-:Y:S02]  /*aed0*/  LOP3.LUT R138, R5, R6, RZ, 0x3c, !PT ;  /* 0x00000006058a7212 */ /* 0x000fe400078e3cff */
[----:B------:R-:W-:Y:S02]  /*aee0*/  LOP3.LUT R152, R3, R4, RZ, 0x3c, !PT ;  /* 0x0000000403987212 */ /* 0x000fe400078e3cff */
[----:B------:R-:W-:Y:S02]  /*aef0*/  LOP3.LUT R148, R8, R9, RZ, 0x3c, !PT ;  /* 0x0000000908947212 */ /* 0x000fe400078e3cff */
[----:B------:R-:W-:Y:S02]  /*af00*/  LOP3.LUT R20, R21, 0x380, RZ, 0xc0, !PT ;  /* 0x0000038015147812 */ /* 0x000fe400078ec0ff */
[C---:B------:R-:W-:Y:S02]  /*af10*/  IADD3 R3, P4, R126.reuse, 0x1000, RZ ;  /* 0x000010007e037810 */ /* 0x040fe40007f9e0ff */
[----:B------:R-:W-:-:S02]  /*af20*/  IADD3 R5, P3, R126, 0x2000, RZ ;  /* 0x000020007e057810 */ /* 0x000fc40007f7e0ff */
[C---:B------:R-:W-:Y:S02]  /*af30*/  IADD3 R9, P6, R126.reuse, 0x3000, RZ ;  /* 0x000030007e097810 */ /* 0x040fe40007fde0ff */
[----:B------:R-:W-:Y:S02]  /*af40*/  IADD3 R13, P5, R126, 0x4000, RZ ;  /* 0x000040007e0d7810 */ /* 0x000fe40007fbe0ff */
[----:B------:R-:W-:Y:S02]  /*af50*/  LOP3.LUT R150, R2, R11, RZ, 0x3c, !PT ;  /* 0x0000000b02967212 */ /* 0x000fe400078e3cff */
[----:B------:R-:W-:Y:S02]  /*af60*/  SHF.R.U64 R20, R20, 0x3, RZ ;  /* 0x0000000314147819 */ /* 0x000fe400000012ff */
[----:B------:R-:W-:Y:S02]  /*af70*/  LOP3.LUT R2, R3, 0x380, RZ, 0xc0, !PT ;  /* 0x0000038003027812 */ /* 0x000fe400078ec0ff */
[----:B------:R-:W-:-:S02]  /*af80*/  LOP3.LUT R4, R5, 0x380, RZ, 0xc0, !PT ;  /* 0x0000038005047812 */ /* 0x000fc400078ec0ff */
[----:B------:R-:W-:Y:S02]  /*af90*/  LOP3.LUT R8, R9, 0x380, RZ, 0xc0, !PT ;  /* 0x0000038009087812 */ /* 0x000fe400078ec0ff */
[----:B------:R-:W-:Y:S02]  /*afa0*/  LOP3.LUT R12, R13, 0x380, RZ, 0xc0, !PT ;  /* 0x000003800d0c7812 */ /* 0x000fe400078ec0ff */
[----:B------:R-:W-:Y:S02]  /*afb0*/  LOP3.LUT R14, R15, 0x380, RZ, 0xc0, !PT ;  /* 0x000003800f0e7812 */ /* 0x000fe400078ec0ff */
[----:B------:R-:W-:Y:S02]  /*afc0*/  LOP3.LUT R6, R7, 0x380, RZ, 0xc0, !PT ;  /* 0x0000038007067812 */ /* 0x000fe400078ec0ff */
[----:B------:R-:W-:Y:S01]  /*afd0*/  LOP3.LUT R20, R20, R21, RZ, 0x3c, !PT ;  /* 0x0000001514147212 */ /* 0x000fe200078e3cff */
[----:B------:R-:W-:Y:S01]  /*afe0*/  IMAD.X R21, RZ, RZ, R127, P2 ;  /* 0x000000ffff157224 */ /* 0x000fe200010e067f */
[----:B------:R-:W-:-:S02]  /*aff0*/  LOP3.LUT R11, R126, 0x380, RZ, 0xc0, !PT ;  /* 0x000003807e0b7812 */ /* 0x000fc400078ec0ff */
[----:B------:R-:W-:Y:S02]  /*b000*/  SHF.R.U64 R2, R2, 0x3, RZ ;  /* 0x0000000302027819 */ /* 0x000fe400000012ff */
[----:B------:R-:W-:Y:S02]  /*b010*/  SHF.R.U64 R4, R4, 0x3, RZ ;  /* 0x0000000304047819 */ /* 0x000fe400000012ff */
[----:B------:R-:W-:Y:S02]  /*b020*/  SHF.R.U64 R8, R8, 0x3, RZ ;  /* 0x0000000308087819 */ /* 0x000fe400000012ff */
[----:B------:R-:W-:Y:S02]  /*b030*/  SHF.R.U64 R12, R12, 0x3, RZ ;  /* 0x000000030c0c7819 */ /* 0x000fe400000012ff */
[----:B------:R-:W-:Y:S02]  /*b040*/  SHF.R.U64 R14, R14, 0x3, RZ ;  /* 0x000000030e0e7819 */ /* 0x000fe400000012ff */
[----:B------:R-:W-:-:S02]  /*b050*/  SHF.R.U64 R6, R6, 0x3, RZ ;  /* 0x0000000306067819 */ /* 0x000fc400000012ff */
[----:B------:R-:W-:Y:S02]  /*b060*/  IADD3 R159, P2, R126, 0xb000, RZ ;  /* 0x0000b0007e9f7810 */ /* 0x000fe40007f5e0ff */
[----:B------:R-:W-:Y:S02]  /*b070*/  SHF.R.U64 R11, R11, 0x3, RZ ;  /* 0x000000030b0b7819 */ /* 0x000fe400000012ff */
[----:B------:R-:W-:Y:S01]  /*b080*/  LOP3.LUT R2, R2, R3, RZ, 0x3c, !PT ;  /* 0x0000000302027212 */ /* 0x000fe200078e3cff */
[--C-:B------:R-:W-:Y:S01]  /*b090*/  IMAD.X R3, RZ, RZ, R127.reuse, P4 ;  /* 0x000000ffff037224 */ /* 0x100fe200020e067f */
[----:B------:R-:W-:Y:S01]  /*b0a0*/  LOP3.LUT R4, R4, R5, RZ, 0x3c, !PT ;  /* 0x0000000504047212 */ /* 0x000fe200078e3cff */
[--C-:B------:R-:W-:Y:S01]  /*b0b0*/  IMAD.X R5, RZ, RZ, R127.reuse, P3 ;  /* 0x000000ffff057224 */ /* 0x100fe200018e067f */
[----:B------:R-:W-:Y:S01]  /*b0c0*/  LOP3.LUT R8, R8, R9, RZ, 0x3c, !PT ;  /* 0x0000000908087212 */ /* 0x000fe200078e3cff */
[--C-:B------:R-:W-:Y:S01]  /*b0d0*/  IMAD.X R9, RZ, RZ, R127.reuse, P6 ;  /* 0x000000ffff097224 */ /* 0x100fe200030e067f */
[----:B------:R-:W-:Y:S01]  /*b0e0*/  LOP3.LUT R12, R12, R13, RZ, 0x3c, !PT ;  /* 0x0000000d0c0c7212 */ /* 0x000fe200078e3cff */
[----:B------:R-:W-:Y:S01]  /*b0f0*/  IMAD.X R13, RZ, RZ, R127, P5 ;  /* 0x000000ffff0d7224 */ /* 0x000fe200028e067f */
[----:B------:R-:W-:-:S02]  /*b100*/  LOP3.LUT R156, R14, R15, RZ, 0x3c, !PT ;  /* 0x0000000f0e9c7212 */ /* 0x000fc400078e3cff */
[----:B------:R-:W-:Y:S02]  /*b110*/  LOP3.LUT R146, R6, R7, RZ, 0x3c, !PT ;  /* 0x0000000706927212 */ /* 0x000fe400078e3cff */
[----:B------:R-:W-:Y:S02]  /*b120*/  LOP3.LUT R10, R159, 0x380, RZ, 0xc0, !PT ;  /* 0x000003809f0a7812 */ /* 0x000fe400078ec0ff */
[C---:B------:R-:W-:Y:S02]  /*b130*/  IADD3 R121, P0, R126.reuse, 0x6000, RZ ;  /* 0x000060007e797810 */ /* 0x040fe40007f1e0ff */
[C---:B------:R-:W-:Y:S02]  /*b140*/  IADD3 R125, P4, R126.reuse, 0x7000, RZ ;  /* 0x000070007e7d7810 */ /* 0x040fe40007f9e0ff */
[C---:B------:R-:W-:Y:S02]  /*b150*/  IADD3 R7, P3, R126.reuse, 0x8000, RZ ;  /* 0x000080007e077810 */ /* 0x040fe40007f7e0ff */
[----:B------:R-:W-:-:S02]  /*b160*/  IADD3 R15, P6, R126, 0x9000, RZ ;  /* 0x000090007e0f7810 */ /* 0x000fc40007fde0ff */
[----:B------:R-:W-:Y:S02]  /*b170*/  IADD3 R123, P5, R126, 0xa000, RZ ;  /* 0x0000a0007e7b7810 */ /* 0x000fe40007fbe0ff */
[----:B------:R-:W-:Y:S01]  /*b180*/  LOP3.LUT R126, R11, R126, RZ, 0x3c, !PT ;  /* 0x0000007e0b7e7212 */ /* 0x000fe200078e3cff */
[----:B------:R-:W-:Y:S01]  /*b190*/  IMAD.X R11, RZ, RZ, R127, P2 ;  /* 0x000000ffff0b7224 */ /* 0x000fe200010e067f */
[----:B------:R-:W-:Y:S02]  /*b1a0*/  SHF.R.U64 R10, R10, 0x3, RZ ;  /* 0x000000030a0a7819 */ /* 0x000fe400000012ff */
[----:B--2---:R-:W-:Y:S02]  /*b1b0*/  ISETP.NE.AND P2, PT, R131, 0x1, PT ;  /* 0x000000018300780c */ /* 0x004fe40003f45270 */
[----:B------:R-:W-:Y:S01]  /*b1c0*/  MOV R145, R144 ;  /* 0x0000009000917202 */ /* 0x000fe20000000f00 */
[----:B------:R-:W-:Y:S01]  /*b1d0*/  IMAD.U32 R144, RZ, RZ, UR12 ;  /* 0x0000000cff907e24 */ /* 0x000fe2000f8e00ff */
[----:B------:R-:W-:Y:S01]  /*b1e0*/  LOP3.LUT R10, R10, R159, RZ, 0x3c, !PT ;  /* 0x0000009f0a0a7212 */ /* 0x000fe200078e3cff */
[----:B------:R-:W-:Y:S01]  /*b1f0*/  USHF.R.S32.HI UR12, URZ, 0x1f, UR13 ;  /* 0x0000001f3f0c7899 */ /* 0x000fe2000801140d */
[----:B------:R-:W0:Y:S01]  /*b200*/  LDC R159, c[0x0][0xc38] ;  /* 0x00030e00ff9f7b82 */ /* 0x000e220000000800 */
[----:B------:R-:W-:-:S02]  /*b210*/  MOV R141, R140 ;  /* 0x0000008c008d7202 */ /* 0x000fc40000000f00 */
[----:B------:R-:W-:Y:S02]  /*b220*/  @!P1 IADD3 R144, R144, 0x36860, RZ ;  /* 0x0003686090909810 */ /* 0x000fe40007ffe0ff */
[----:B------:R-:W-:Y:S02]  /*b230*/  MOV R140, R150 ;  /* 0x00000096008c7202 */ /* 0x000fe40000000f00 */
[----:B------:R-:W-:Y:S02]  /*b240*/  @!P1 PRMT R150, RZ, 0x654, R144 ;  /* 0x00000654ff969816 */ /* 0x000fe40000000090 */
[----:B------:R-:W-:Y:S02]  /*b250*/  MOV R144, R148 ;  /* 0x0000009400907202 */ /* 0x000fe40000000f00 */
[----:B------:R-:W1:Y:S01]  /*b260*/  @P2 LDC R149, c[0x0][0xbec] ;  /* 0x0002fb00ff952b82 */ /* 0x000e620000000800 */
[----:B------:R-:W-:Y:S02]  /*b270*/  MOV R138, R138 ;  /* 0x0000008a008a7202 */ /* 0x000fe40000000f00 */
[----:B------:R-:W-:-:S02]  /*b280*/  MOV R139, R152 ;  /* 0x00000098008b7202 */ /* 0x000fc40000000f00 */
[----:B------:R-:W-:Y:S01]  /*b290*/  MOV R133, R132 ;  /* 0x0000008400857202 */ /* 0x000fe20000000f00 */
[----:B------:R-:W-:Y:S01]  /*b2a0*/  IMAD R132, RZ, RZ, -UR15 ;  /* 0x8000000fff847e24 */ /* 0x000fe2000f8e02ff */
[----:B------:R-:W-:Y:S01]  /*b2b0*/  MOV R146, R146 ;  /* 0x0000009200927202 */ /* 0x000fe20000000f00 */
[----:B------:R-:W2:Y:S01]  /*b2c0*/  @P2 LDC R152, c[0x0][0xbf0] ;  /* 0x0002fc00ff982b82 */ /* 0x000ea20000000800 */
[----:B------:R-:W-:Y:S02]  /*b2d0*/  LOP3.LUT R120, R121, 0x380, RZ, 0xc0, !PT ;  /* 0x0000038079787812 */ /* 0x000fe400078ec0ff */
[----:B------:R-:W-:Y:S01]  /*b2e0*/  LOP3.LUT R6, R7, 0x380, RZ, 0xc0, !PT ;  /* 0x0000038007067812 */ /* 0x000fe200078ec0ff */
[----:B0-----:R-:W-:Y:S01]  /*b2f0*/  IMAD R132, R159, R132, UR14 ;  /* 0x0000000e9f847e24 */ /* 0x001fe2000f8e0284 */
[----:B------:R-:W-:Y:S02]  /*b300*/  SHF.R.U64 R120, R120, 0x3, RZ ;  /* 0x0000000378787819 */ /* 0x000fe400000012ff */
[----:B------:R-:W-:Y:S01]  /*b310*/  SHF.R.U64 R6, R6, 0x3, RZ ;  /* 0x0000000306067819 */ /* 0x000fe200000012ff */
[----:B------:R-:W-:-:S02]  /*b320*/  WARPGROUP.DEPBAR.LE gsb0, 0x0 ;  /* 0x00008000000079c5 */ /* 0x000fc40000010000 */
[----:B------:R-:W-:Y:S01]  /*b330*/  WARPGROUP.ARRIVE ;  /* 0x00000000000079c5 */ /* 0x000fe20000000000 */
[----:B------:R-:W-:Y:S01]  /*b340*/  IMAD R148, R132, 0x80, R212 ;  /* 0x0000008084947824 */ /* 0x000fe200078e02d4 */
[----:B------:R-:W-:Y:S01]  /*b350*/  LOP3.LUT R120, R120, R121, RZ, 0x3c, !PT ;  /* 0x0000007978787212 */ /* 0x000fe200078e3cff */
[--C-:B------:R-:W-:Y:S01]  /*b360*/  IMAD.X R121, RZ, RZ, R127.reuse, P0 ;  /* 0x000000ffff797224 */ /* 0x100fe200000e067f */
[----:B------:R-:W-:Y:S01]  /*b370*/  LOP3.LUT R6, R6, R7, RZ, 0x3c, !PT ;  /* 0x0000000706067212 */ /* 0x000fe200078e3cff */
[----:B-1----:R-:W-:Y:S01]  /*b380*/  @P2 IMAD.HI.U32 R149, R148, R149, RZ ;  /* 0x0000009594952227 */ /* 0x002fe200078e00ff */
[----:B------:R-:W-:Y:S01]  /*b390*/  HGMMA.64x192x16.F32.BF16 R24, R176, gdesc[UR4].tnspB, R24, gsb0 ;  /* 0x42e00004b0187df0 */ /* 0x000fe20008001818 */
[----:B------:R-:W-:Y:S01]  /*b3a0*/  UIMAD.WIDE.U32 UR6, UR10, UR8, URZ ;  /* 0x000000080a0672a5 */ /* 0x000fe2000f8e003f */
[----:B------:R-:W-:Y:S01]  /*b3b0*/  MOV R136, R136 ;  /* 0x0000008800887202 */ /* 0x000fe20000000f00 */
[----:B------:R-:W-:Y:S01]  /*b3c0*/  IMAD.X R7, RZ, RZ, R127, P3 ;  /* 0x000000ffff077224 */ /* 0x000fe200018e067f */
[----:B------:R-:W-:Y:S01]  /*b3d0*/  MOV R137, R154 ;  /* 0x0000009a00897202 */ /* 0x000fe20000000f00 */
[----:B------:R-:W-:Y:S01]  /*b3e0*/  ULDC.64 UR8, c[0x0][0xae8] ;  /* 0x0002ba0000087ab9 */ /* 0x000fe20000000a00 */
[----:B------:R-:W-:Y:S01]  /*b3f0*/  MOV R134, R134 ;  /* 0x0000008600867202 */ /* 0x000fe20000000f00 */
[----:B------:R-:W-:Y:S01]  /*b400*/  IMAD.U32 R128, RZ, RZ, UR6 ;  /* 0x00000006ff807e24 */ /* 0x000fe2000f8e00ff */
[----:B------:R-:W-:-:S02]  /*b410*/  UIADD3 UR6, UR7, UR5, URZ ;  /* 0x0000000507067290 */ /* 0x000fc4000fffe03f */
[----:B------:R-:W-:Y:S01]  /*b420*/  IMAD.U32 R129, RZ, RZ, UR7 ;  /* 0x00000007ff817e24 */ /* 0x000fe2000f8e00ff */
[----:B------:R-:W-:Y:S01]  /*b430*/  MOV R135, R156 ;  /* 0x0000009c00877202 */ /* 0x000fe20000000f00 */
[----:B------:R-:W-:Y:S01]  /*b440*/  ULDC UR5, c[0x0][0xa88] ;  /* 0x0002a20000057ab9 */ /* 0x000fe20000000800 */
[----:B------:R-:W-:Y:S02]  /*b450*/  LOP3.LUT R124, R125, 0x380, RZ, 0xc0, !PT ;  /* 0x000003807d7c7812 */ /* 0x000fe400078ec0ff */
[----:B------:R-:W-:Y:S01]  /*b460*/  MOV R129, UR6 ;  /* 0x0000000600817c02 */ /* 0x000fe20008000f00 */
[----:B------:R-:W-:Y:S01]  /*b470*/  ULDC.64 UR6, c[0x0][0xb88] ;  /* 0x0002e20000067ab9 */ /* 0x000fe20000000a00 */
[----:B------:R-:W-:Y:S02]  /*b480*/  LOP3.LUT R14, R15, 0x380, RZ, 0xc0, !PT ;  /* 0x000003800f0e7812 */ /* 0x000fe400078ec0ff */
[----:B------:R-:W-:Y:S02]  /*b490*/  LOP3.LUT R122, R123, 0x380, RZ, 0xc0, !PT ;  /* 0x000003807b7a7812 */ /* 0x000fe400078ec0ff */
[----:B------:R-:W-:-:S02]  /*b4a0*/  SHF.R.U64 R124, R124, 0x3, RZ ;  /* 0x000000037c7c7819 */ /* 0x000fc400000012ff */
[----:B------:R-:W-:Y:S02]  /*b4b0*/  SHF.R.U64 R14, R14, 0x3, RZ ;  /* 0x000000030e0e7819 */ /* 0x000fe400000012ff */
[----:B------:R-:W-:Y:S02]  /*b4c0*/  SHF.R.U64 R122, R122, 0x3, RZ ;  /* 0x000000037a7a7819 */ /* 0x000fe400000012ff */
[----:B------:R-:W-:Y:S02]  /*b4d0*/  LOP3.LUT R124, R124, R125, RZ, 0x3c, !PT ;  /* 0x0000007d7c7c7212 */ /* 0x000fe400078e3cff */
[----:B------:R-:W-:Y:S01]  /*b4e0*/  LOP3.LUT R14, R14, R15, RZ, 0x3c, !PT ;  /* 0x0000000f0e0e7212 */ /* 0x000fe200078e3cff */
[--C-:B------:R-:W-:Y:S01]  /*b4f0*/  IMAD.X R15, RZ, RZ, R127.reuse, P6 ;  /* 0x000000ffff0f7224 */ /* 0x100fe200030e067f */
[----:B------:R-:W-:Y:S01]  /*b500*/  LOP3.LUT R122, R122, R123, RZ, 0x3c, !PT ;  /* 0x0000007b7a7a7212 */ /* 0x000fe200078e3cff */
[----:B------:R-:W-:Y:S01]  /*b510*/  IMAD.X R123, RZ, RZ, R127, P5 ;  /* 0x000000ffff7b7224 */ /* 0x000fe200028e067f */
[----:B------:R-:W-:Y:S01]  /*b520*/  IADD3.X R125, RZ, R127, RZ, P4, !PT ;  /* 0x0000007fff7d7210 */ /* 0x000fe200027fe4ff */
[----:B------:R-:W-:-:S02]  /*b530*/  UIADD3 UR4, UR4, 0x36820, URZ ;  /* 0x0003682004047890 */ /* 0x000fc4000fffe03f */
[----:B------:R-:W-:Y:S02]  /*b540*/  UIADD3 UR36, UR36, 0x1, URZ ;  /* 0x0000000124247890 */ /* 0x000fe4000fffe03f */
[----:B------:R-:W-:Y:S02]  /*b550*/  UPRMT UR4, URZ, 0x654, UR4 ;  /* 0x000006543f047896 */ /* 0x000fe40008000004 */
[----:B------:R-:W-:Y:S01]  /*b560*/  UISETP.NE.AND UP0, UPT, UR36, 0x2, UPT ;  /* 0x000000022400788c */ /* 0x000fe2000bf05270 */
[----:B------:R-:W-:Y:S03]  /*b570*/  BSSY B0, `(.L_x_29) ;  /* 0x0000110000007945 */ /* 0x000fe60003800000 */
[----:B------:R-:W-:Y:S01]  /*b580*/  USEL UR36, UR36, URZ, UP0 ;  /* 0x0000003f24247287 */ /* 0x000fe20008000000 */
[----:B------:R-:W-:Y:S02]  /*b590*/  WARPGROUP.DEPBAR.LE gsb0, 0x0 ;  /* 0x00008000000079c5 */ /* 0x000fe40000010000 */
[----:B------:R0:W-:Y:S01]  /*b5a0*/  @!P1 SYNCS.ARRIVE.TRANS64.RED.A1T0 RZ, [R150+URZ], RZ ;  /* 0x000000ff96ff99a7 */ /* 0x0001e2000810043f */
[-C--:B---3--:R-:W-:Y:S01]  /*b5b0*/  FMUL.FTZ R147, R32, R143.reuse ;  /* 0x0000008f20937220 */ /* 0x088fe20000410000 */
[-C--:B------:R-:W-:Y:S01]  /*b5c0*/  FMUL.FTZ R32, R37, R143.reuse ;  /* 0x0000008f25207220 */ /* 0x080fe20000410000 */
[-C--:B------:R-:W-:Y:S01]  /*b5d0*/  FMUL.FTZ R25, R25, R143.reuse ;  /* 0x0000008f19197220 */ /* 0x080fe20000410000 */
[-C--:B------:R-:W-:Y:S01]  /*b5e0*/  FMUL.FTZ R24, R24, R143.reuse ;  /* 0x0000008f18187220 */ /* 0x080fe20000410000 */
[-C--:B------:R-:W-:Y:S01]  /*b5f0*/  FMUL.FTZ R27, R27, R142.reuse ;  /* 0x0000008e1b1b7220 */ /* 0x080fe20000410000 */
[-C--:B------:R-:W-:Y:S01]  /*b600*/  FMUL.FTZ R26, R26, R142.reuse ;  /* 0x0000008e1a1a7220 */ /* 0x080fe20000410000 */
[-C--:B------:R-:W-:Y:S01]  /*b610*/  FMUL.FTZ R31, R31, R142.reuse ;  /* 0x0000008e1f1f7220 */ /* 0x080fe20000410000 */
[-C--:B0-----:R-:W-:Y:S01]  /*b620*/  FMUL.FTZ R150, R28, R143.reuse ;  /* 0x0000008f1c967220 */ /* 0x081fe20000410000 */
[-C--:B------:R-:W-:Y:S01]  /*b630*/  FMUL.FTZ R28, R33, R143.reuse ;  /* 0x0000008f211c7220 */ /* 0x080fe20000410000 */
[-C--:B------:R-:W-:Y:S01]  /*b640*/  FMUL.FTZ R33, R36, R143.reuse ;  /* 0x0000008f24217220 */ /* 0x080fe20000410000 */
[----:B------:R-:W-:Y:S01]  /*b650*/  FMUL.FTZ R30, R30, R142 ;  /* 0x0000008e1e1e7220 */ /* 0x000fe20000410000 */
[----:B------:R-:W0:Y:S01]  /*b660*/  LDC.64 R36, c[0x0][0xb98] ;  /* 0x0002e600ff247b82 */ /* 0x000e220000000a00 */
        /* <DEDUP_REMOVED lines=41> */
[----:B------:R-:W-:-:S02]  /*b900*/  IMAD.MOV.U32 R143, RZ, RZ, R148 ;  /* 0x000000ffff8f7224 */ /* 0x000fc400078e0094 */
[-C--:B------:R-:W-:Y:S01]  /*b910*/  FMUL.FTZ R43, R43, R142.reuse ;  /* 0x0000008e2b2b7220 */ /* 0x080fe20000410000 */
[----:B------:R-:W-:Y:S01]  /*b920*/  FMUL.FTZ R42, R42, R142 ;  /* 0x0000008e2a2a7220 */ /* 0x000fe20000410000 */
[----:B--2---:R-:W-:Y:S01]  /*b930*/  @P2 SHF.R.U32.HI R143, RZ, R152, R149 ;  /* 0x00000098ff8f2219 */ /* 0x004fe20000011695 */
[----:B------:R-:W-:Y:S01]  /*b940*/  FMUL.FTZ R35, R35, R142 ;  /* 0x0000008e23237220 */ /* 0x000fe20000410000 */
[----:B------:R-:W-:Y:S01]  /*b950*/  F2FP.BF16.F32.PACK_AB R24, R25, R24 ;  /* 0x000000181918723e */ /* 0x000fe200000010ff */
[----:B------:R-:W-:Y:S01]  /*b960*/  FMUL.FTZ R34, R34, R142 ;  /* 0x0000008e22227220 */ /* 0x000fe20000410000 */
[----:B------:R-:W-:Y:S01]  /*b970*/  F2FP.BF16.F32.PACK_AB R25, R27, R26 ;  /* 0x0000001a1b19723e */ /* 0x000fe200000010ff */
[-C--:B------:R-:W-:Y:S01]  /*b980*/  FMUL.FTZ R39, R39, R142.reuse ;  /* 0x0000008e27277220 */ /* 0x080fe20000410000 */
[----:B------:R-:W-:Y:S01]  /*b990*/  FMUL.FTZ R38, R38, R142 ;  /* 0x0000008e26267220 */ /* 0x000fe20000410000 */
[----:B------:R-:W-:Y:S01]  /*b9a0*/  F2FP.BF16.F32.PACK_AB R27, R31, R30 ;  /* 0x0000001e1f1b723e */ /* 0x000fe200000010ff */
[-C--:B------:R-:W-:Y:S01]  /*b9b0*/  FMUL.FTZ R47, R47, R142.reuse ;  /* 0x0000008e2f2f7220 */ /* 0x080fe20000410000 */
[----:B------:R-:W-:Y:S01]  /*b9c0*/  FMUL.FTZ R46, R46, R142 ;  /* 0x0000008e2e2e7220 */ /* 0x000fe20000410000 */
[----:B------:R-:W-:Y:S01]  /*b9d0*/  F2FP.BF16.F32.PACK_AB R30, R32, R33 ;  /* 0x00000021201e723e */ /* 0x000fe200000010ff */
[----:B0-----:R-:W-:Y:S01]  /*b9e0*/  IMAD.WIDE.U32 R128, R36, UR13, R128 ;  /* 0x0000000d24807c25 */ /* 0x001fe2000f8e0080 */
[----:B------:R-:W-:-:S03]  /*b9f0*/  F2FP.BF16.F32.PACK_AB R33, R43, R42 ;  /* 0x0000002a2b21723e */ /* 0x000fc600000010ff */
[----:B------:R-:W-:Y:S01]  /*ba00*/  FMUL.FTZ R51, R51, R142 ;  /* 0x0000008e33337220 */ /* 0x000fe20000410000 */
[----:B------:R-:W-:Y:S01]  /*ba10*/  F2FP.BF16.F32.PACK_AB R26, R29, R150 ;  /* 0x000000961d1a723e */ /* 0x000fe200000010ff */
[----:B------:R-:W-:Y:S01]  /*ba20*/  BAR.SYNC.DEFER_BLOCKING 0x1, 0x100 ;  /* 0x0044000000007b1d */ /* 0x000fe20000010000 */
[--C-:B------:R-:W-:Y:S01]  /*ba30*/  IMAD.MOV R43, RZ, RZ, -R143.reuse ;  /* 0x000000ffff2b7224 */ /* 0x100fe200078e0a8f */
[----:B------:R-:W-:Y:S01]  /*ba40*/  F2FP.BF16.F32.PACK_AB R28, R28, R147 ;  /* 0x000000931c1c723e */ /* 0x000fe200000010ff */
[----:B------:R-:W-:Y:S01]  /*ba50*/  FMUL.FTZ R50, R50, R142 ;  /* 0x0000008e32327220 */ /* 0x000fe20000410000 */
[----:B------:R-:W-:Y:S01]  /*ba60*/  F2FP.BF16.F32.PACK_AB R29, R35, R34 ;  /* 0x00000022231d723e */ /* 0x000fe200000010ff */
[----:B------:R-:W-:Y:S01]  /*ba70*/  IMAD R43, R131, R43, R148 ;  /* 0x0000002b832b7224 */ /* 0x000fe200078e0294 */
[----:B------:R-:W-:Y:S01]  /*ba80*/  F2FP.BF16.F32.PACK_AB R31, R39, R38 ;  /* 0x00000026271f723e */ /* 0x000fe200000010ff */
[----:B------:R-:W-:Y:S01]  /*ba90*/  IMAD R38, R36, UR12, RZ ;  /* 0x0000000c24267c24 */ /* 0x000fe2000f8e02ff */
[----:B------:R-:W-:Y:S01]  /*baa0*/  F2FP.BF16.F32.PACK_AB R32, R41, R40 ;  /* 0x000000282920723e */ /* 0x000fe200000010ff */
[----:B------:R-:W-:Y:S01]  /*bab0*/  FMUL.FTZ R55, R55, R142 ;  /* 0x0000008e37377220 */ /* 0x000fe20000410000 */
[----:B------:R-:W-:Y:S01]  /*bac0*/  F2FP.BF16.F32.PACK_AB R34, R45, R44 ;  /* 0x0000002c2d22723e */ /* 0x000fe200000010ff */
[----:B------:R-:W-:Y:S01]  /*bad0*/  IMAD R41, R37, UR13, R38 ;  /* 0x0000000d25297c24 */ /* 0x000fe2000f8e0226 */
[----:B------:R-:W-:Y:S01]  /*bae0*/  F2FP.BF16.F32.PACK_AB R35, R47, R46 ;  /* 0x0000002e2f23723e */ /* 0x000fe200000010ff */
[----:B------:R-:W-:Y:S01]  /*baf0*/  FMUL.FTZ R54, R54, R142 ;  /* 0x0000008e36367220 */ /* 0x000fe20000410000 */
[----:B------:R-:W-:Y:S01]  /*bb00*/  IADD3 R40, P0, R143, R128, RZ ;  /* 0x000000808f287210 */ /* 0x000fe20007f1e0ff */
        /* <DEDUP_REMOVED lines=8> */
[----:B------:R-:W-:Y:S01]  /*bb90*/  F2FP.BF16.F32.PACK_AB R36, R49, R48 ;  /* 0x000000303124723e */ /* 0x000fe200000010ff */
[----:B------:R0:W-:Y:S01]  /*bba0*/  STSM.16.M88.4 [R141], R24 ;  /* 0x000000188d007844 */ /* 0x0001e20000000200 */
[----:B------:R-:W-:Y:S01]  /*bbb0*/  F2FP.BF16.F32.PACK_AB R37, R51, R50 ;  /* 0x000000323325723e */ /* 0x000fe200000010ff */
[----:B------:R-:W-:Y:S01]  /*bbc0*/  FMUL.FTZ R75, R75, R142 ;  /* 0x0000008e4b4b7220 */ /* 0x000fe20000410000 */
[----:B------:R-:W-:Y:S01]  /*bbd0*/  F2FP.BF16.F32.PACK_AB R38, R53, R52 ;  /* 0x000000343526723e */ /* 0x000fe200000010ff */
[----:B------:R-:W-:Y:S01]  /*bbe0*/  STSM.16.M88.4 [R145], R28 ;  /* 0x0000001c91007844 */ /* 0x000fe20000000200 */
[----:B------:R-:W-:Y:S01]  /*bbf0*/  F2FP.BF16.F32.PACK_AB R39, R55, R54 ;  /* 0x000000363727723e */ /* 0x000fe200000010ff */
[-C--:B------:R-:W-:Y:S01]  /*bc00*/  FMUL.FTZ R74, R74, R142.reuse ;  /* 0x0000008e4a4a7220 */ /* 0x080fe20000410000 */
[-C--:B------:R-:W-:Y:S01]  /*bc10*/  FMUL.FTZ R79, R79, R142.reuse ;  /* 0x0000008e4f4f7220 */ /* 0x080fe20000410000 */
[----:B------:R1:W-:Y:S01]  /*bc20*/  STSM.16.M88.4 [R146], R32 ;  /* 0x0000002092007844 */ /* 0x0003e20000000200 */
[-C--:B------:R-:W-:Y:S01]  /*bc30*/  FMUL.FTZ R78, R78, R142.reuse ;  /* 0x0000008e4e4e7220 */ /* 0x080fe20000410000 */
[-C--:B------:R-:W-:Y:S01]  /*bc40*/  FMUL.FTZ R83, R83, R142.reuse ;  /* 0x0000008e53537220 */ /* 0x080fe20000410000 */
[-C--:B------:R-:W-:Y:S01]  /*bc50*/  FMUL.FTZ R82, R82, R142.reuse ;  /* 0x0000008e52527220 */ /* 0x080fe20000410000 */
[----:B------:R-:W-:Y:S01]  /*bc60*/  STSM.16.M88.4 [R144], R36 ;  /* 0x0000002490007844 */ /* 0x000fe20000000200 */
[-C--:B------:R-:W-:Y:S01]  /*bc70*/  FMUL.FTZ R87, R87, R142.reuse ;  /* 0x0000008e57577220 */ /* 0x080fe20000410000 */
[-C--:B------:R-:W-:Y:S01]  /*bc80*/  FMUL.FTZ R86, R86, R142.reuse ;  /* 0x0000008e56567220 */ /* 0x080fe20000410000 */
[----:B------:R-:W-:Y:S01]  /*bc90*/  FMUL.FTZ R91, R91, R142 ;  /* 0x0000008e5b5b7220 */ /* 0x000fe20000410000 */
[----:B0-----:R-:W-:Y:S01]  /*bca0*/  F2FP.BF16.F32.PACK_AB R24, R57, R56 ;  /* 0x000000383918723e */ /* 0x001fe200000010ff */
[----:B------:R-:W-:Y:S01]  /*bcb0*/  FMUL.FTZ R90, R90, R142 ;  /* 0x0000008e5a5a7220 */ /* 0x000fe20000410000 */
[----:B------:R-:W-:Y:S01]  /*bcc0*/  F2FP.BF16.F32.PACK_AB R25, R59, R58 ;  /* 0x0000003a3b19723e */ /* 0x000fe200000010ff */
[----:B------:R-:W-:Y:S01]  /*bcd0*/  FMUL.FTZ R95, R95, R142 ;  /* 0x0000008e5f5f7220 */ /* 0x000fe20000410000 */
[----:B------:R-:W-:Y:S01]  /*bce0*/  F2FP.BF16.F32.PACK_AB R26, R61, R60 ;  /* 0x0000003c3d1a723e */ /* 0x000fe200000010ff */
[----:B------:R-:W-:Y:S01]  /*bcf0*/  FMUL.FTZ R94, R94, R142 ;  /* 0x0000008e5e5e7220 */ /* 0x000fe20000410000 */
[----:B------:R-:W-:Y:S01]  /*bd00*/  F2FP.BF16.F32.PACK_AB R27, R63, R62 ;  /* 0x0000003e3f1b723e */ /* 0x000fe200000010ff */
[-C--:B------:R-:W-:Y:S01]  /*bd10*/  FMUL.FTZ R99, R99, R142.reuse ;  /* 0x0000008e63637220 */ /* 0x080fe20000410000 */
[----:B-1----:R-:W-:Y:S01]  /*bd20*/  SHF.R.S32.HI R33, RZ, 0x1f, R143 ;  /* 0x0000001fff217819 */ /* 0x002fe2000001148f */
[-C--:B------:R-:W-:Y:S01]  /*bd30*/  FMUL.FTZ R98, R98, R142.reuse ;  /* 0x0000008e62627220 */ /* 0x080fe20000410000 */
[----:B------:R-:W-:Y:S01]  /*bd40*/  SHF.R.S32.HI R32, RZ, 0x1f, R43 ;  /* 0x0000001fff207819 */ /* 0x000fe2000001142b */
[----:B------:R0:W-:Y:S01]  /*bd50*/  STSM.16.M88.4 [R140], R24 ;  /* 0x000000188c007844 */ /* 0x0001e20000000200 */
[----:B------:R-:W-:Y:S01]  /*bd60*/  IADD3.X R41, R33, R129, R41, P0, !PT ;  /* 0x0000008121297210 */ /* 0x000fe200007fe429 */
[----:B------:R-:W-:Y:S01]  /*bd70*/  FMUL.FTZ R103, R103, R142 ;  /* 0x0000008e67677220 */ /* 0x000fe20000410000 */
[----:B------:R-:W-:Y:S01]  /*bd80*/  F2FP.BF16.F32.PACK_AB R28, R65, R64 ;  /* 0x00000040411c723e */ /* 0x000fe200000010ff */
[----:B------:R-:W-:Y:S01]  /*bd90*/  IMAD R32, R32, UR6, RZ ;  /* 0x0000000620207c24 */ /* 0x000fe2000f8e02ff */
[----:B------:R-:W-:Y:S01]  /*bda0*/  F2FP.BF16.F32.PACK_AB R29, R67, R66 ;  /* 0x00000042431d723e */ /* 0x000fe200000010ff */
[----:B------:R-:W-:Y:S01]  /*bdb0*/  IMAD.WIDE.U32 R40, R43, UR6, R40 ;  /* 0x000000062b287c25 */ /* 0x000fe2000f8e0028 */
[----:B------:R-:W-:-:S03]  /*bdc0*/  F2FP.BF16.F32.PACK_AB R30, R69, R68 ;  /* 0x00000044451e723e */ /* 0x000fc600000010ff */
[----:B------:R-:W-:Y:S01]  /*bdd0*/  FMUL.FTZ R102, R102, R142 ;  /* 0x0000008e66667220 */ /* 0x000fe20000410000 */
[----:B------:R-:W-:Y:S01]  /*bde0*/  F2FP.BF16.F32.PACK_AB R31, R71, R70 ;  /* 0x00000046471f723e */ /* 0x000fe200000010ff */
[----:B------:R-:W-:Y:S01]  /*bdf0*/  IMAD R45, R43, UR7, R32 ;  /* 0x000000072b2d7c24 */ /* 0x000fe2000f8e0220 */
[----:B------:R-:W-:Y:S01]  /*be00*/  F2FP.BF16.F32.PACK_AB R32, R73, R72 ;  /* 0x000000484920723e */ /* 0x000fe200000010ff */
[----:B------:R-:W-:Y:S01]  /*be10*/  IMAD R43, R132, 0x80, R211 ;  /* 0x00000080842b7824 */ /* 0x000fe200078e02d3 */
[----:B------:R-:W-:Y:S01]  /*be20*/  ULDC.64 UR6, c[0x0][0xb50] ;  /* 0x0002d40000067ab9 */ /* 0x000fe20000000a00 */
[----:B------:R-:W-:Y:S01]  /*be30*/  IMAD R72, R131, UR5, RZ ;  /* 0x0000000583487c24 */ /* 0x000fe2000f8e02ff */
[----:B------:R1:W-:Y:S01]  /*be40*/  STSM.16.M88.4 [R139], R28 ;  /* 0x0000001c8b007844 */ /* 0x0003e20000000200 */
[----:B------:R-:W-:Y:S01]  /*be50*/  LOP3.LUT P0, RZ, R206, 0x3, RZ, 0xc0, !PT ;  /* 0x00000003ceff7812 */ /* 0x000fe2000780c0ff */
[----:B0-----:R-:W-:Y:S02]  /*be60*/  VIADD R25, R43, 0x8 ;  /* 0x000000082b197836 */ /* 0x001fe40000000000 */
[----:B------:R-:W-:Y:S01]  /*be70*/  FMUL.FTZ R107, R107, R142 ;  /* 0x0000008e6b6b7220 */ /* 0x000fe20000410000 */
[----:B------:R-:W-:-:S02]  /*be80*/  IMAD.IADD R27, R41, 0x1, R45 ;  /* 0x00000001291b7824 */ /* 0x000fc400078e022d */
[-C--:B------:R-:W-:Y:S01]  /*be90*/  FMUL.FTZ R106, R106, R142.reuse ;  /* 0x0000008e6a6a7220 */ /* 0x080fe20000410000 */
[-C--:B------:R-:W-:Y:S01]  /*bea0*/  FMUL.FTZ R111, R111, R142.reuse ;  /* 0x0000008e6f6f7220 */ /* 0x080fe20000410000 */
[-C--:B------:R-:W-:Y:S01]  /*beb0*/  FMUL.FTZ R110, R110, R142.reuse ;  /* 0x0000008e6e6e7220 */ /* 0x080fe20000410000 */
[-C--:B------:R-:W-:Y:S01]  /*bec0*/  FMUL.FTZ R115, R115, R142.reuse ;  /* 0x0000008e73737220 */ /* 0x080fe20000410000 */
[----:B------:R-:W-:Y:S01]  /*bed0*/  FMUL.FTZ R114, R114, R142 ;  /* 0x0000008e72727220 */ /* 0x000fe20000410000 */
[----:B------:R-:W-:Y:S01]  /*bee0*/  ISETP.GE.OR P1, PT, R43, R72, P0 ;  /* 0x000000482b00720c */ /* 0x000fe20000726670 */
[-C--:B------:R-:W-:Y:S01]  /*bef0*/  FMUL.FTZ R119, R119, R142.reuse ;  /* 0x0000008e77777220 */ /* 0x080fe20000410000 */
[----:B------:R-:W-:Y:S01]  /*bf00*/  FMUL.FTZ R118, R118, R142 ;  /* 0x0000008e76767220 */ /* 0x000fe20000410000 */
[----:B------:R-:W-:Y:S01]  /*bf10*/  F2FP.BF16.F32.PACK_AB R33, R75, R74 ;  /* 0x0000004a4b21723e */ /* 0x000fe200000010ff */
[----:B------:R-:W0:Y:S01]  /*bf20*/  @P2 LDC R73, c[0x0][0xbec] ;  /* 0x0002fb00ff492b82 */ /* 0x000e220000000800 */
[----:B------:R-:W-:-:S02]  /*bf30*/  F2FP.BF16.F32.PACK_AB R34, R77, R76 ;  /* 0x0000004c4d22723e */ /* 0x000fc400000010ff */
[C---:B-1----:R-:W-:Y:S02]  /*bf40*/  LEA R28, P3, R40.reuse, UR6, 0x2 ;  /* 0x00000006281c7c11 */ /* 0x042fe4000f8610ff */
[----:B------:R-:W-:Y:S02]  /*bf50*/  F2FP.BF16.F32.PACK_AB R35, R79, R78 ;  /* 0x0000004e4f23723e */ /* 0x000fe400000010ff */
[----:B------:R-:W-:Y:S01]  /*bf60*/  ISETP.GE.OR P0, PT, R25, R72, P0 ;  /* 0x000000481900720c */ /* 0x000fe20000706670 */
[----:B------:R-:W-:Y:S01]  /*bf70*/  SHFL.IDX PT, R44, R28, RZ, 0x1c1f ;  /* 0x001c1fff1c2c7589 */ /* 0x000fe200000e0000 */
[----:B------:R-:W-:Y:S01]  /*bf80*/  LEA.HI.X R40, R40, UR7, R27, 0x2, P3 ;  /* 0x0000000728287c11 */ /* 0x000fe200098f141b */
[----:B------:R-:W1:Y:S01]  /*bf90*/  @P2 LDC R75, c[0x0][0xbf0] ;  /* 0x0002fc00ff4b2b82 */ /* 0x000e620000000800 */
[----:B------:R-:W-:Y:S01]  /*bfa0*/  F2FP.BF16.F32.PACK_AB R88, R89, R88 ;  /* 0x000000585958723e */ /* 0x000fe200000010ff */
[----:B------:R-:W-:Y:S01]  /*bfb0*/  STSM.16.M88.4 [R138], R32 ;  /* 0x000000208a007844 */ /* 0x000fe20000000200 */
[----:B------:R-:W-:-:S02]  /*bfc0*/  F2FP.BF16.F32.PACK_AB R24, R81, R80 ;  /* 0x000000505118723e */ /* 0x000fc400000010ff */
[----:B------:R-:W-:Y:S01]  /*bfd0*/  F2FP.BF16.F32.PACK_AB R25, R83, R82 ;  /* 0x000000525319723e */ /* 0x000fe200000010ff */
[----:B------:R-:W2:Y:S01]  /*bfe0*/  SHFL.IDX PT, R45, R40, RZ, 0x1c1f ;  /* 0x001c1fff282d7589 */ /* 0x000ea200000e0000 */
[----:B------:R-:W-:Y:S02]  /*bff0*/  F2FP.BF16.F32.PACK_AB R26, R85, R84 ;  /* 0x00000054551a723e */ /* 0x000fe400000010ff */
[----:B------:R-:W-:Y:S01]  /*c000*/  F2FP.BF16.F32.PACK_AB R27, R87, R86 ;  /* 0x00000056571b723e */ /* 0x000fe200000010ff */
[----:B------:R-:W-:Y:S01]  /*c010*/  SHFL.IDX PT, R46, R28, 0x1, 0x1c1f ;  /* 0x003c1f001c2e7f89 */ /* 0x000fe200000e0000 */
[----:B------:R-:W-:Y:S02]  /*c020*/  F2FP.BF16.F32.PACK_AB R89, R91, R90 ;  /* 0x0000005a5b59723e */ /* 0x000fe400000010ff */
[----:B------:R-:W-:Y:S01]  /*c030*/  F2FP.BF16.F32.PACK_AB R96, R97, R96 ;  /* 0x000000606160723e */ /* 0x000fe200000010ff */
[----:B------:R-:W-:Y:S01]  /*c040*/  STSM.16.M88.4 [R133], R24 ;  /* 0x0000001885007844 */ /* 0x000fe20000000200 */
[----:B------:R-:W-:-:S02]  /*c050*/  F2FP.BF16.F32.PACK_AB R90, R93, R92 ;  /* 0x0000005c5d5a723e */ /* 0x000fc400000010ff */
[----:B------:R-:W-:Y:S01]  /*c060*/  F2FP.BF16.F32.PACK_AB R91, R95, R94 ;  /* 0x0000005e5f5b723e */ /* 0x000fe200000010ff */
[----:B------:R-:W3:Y:S01]  /*c070*/  SHFL.IDX PT, R47, R40, 0x1, 0x1c1f ;  /* 0x003c1f00282f7f89 */ /* 0x000ee200000e0000 */
[----:B------:R-:W-:Y:S02]  /*c080*/  F2FP.BF16.F32.PACK_AB R97, R99, R98 ;  /* 0x000000626361723e */ /* 0x000fe400000010ff */
[----:B------:R-:W-:Y:S01]  /*c090*/  F2FP.BF16.F32.PACK_AB R104, R105, R104 ;  /* 0x000000686968723e */ /* 0x000fe200000010ff */
[----:B------:R-:W-:Y:S01]  /*c0a0*/  STSM.16.M88.4 [R137], R88 ;  /* 0x0000005889007844 */ /* 0x000fe20000000200 */
[----:B------:R-:W-:Y:S02]  /*c0b0*/  F2FP.BF16.F32.PACK_AB R98, R101, R100 ;  /* 0x000000646562723e */ /* 0x000fe400000010ff */
[----:B------:R-:W-:Y:S02]  /*c0c0*/  F2FP.BF16.F32.PACK_AB R99, R103, R102 ;  /* 0x000000666763723e */ /* 0x000fe400000010ff */
[----:B------:R-:W-:-:S02]  /*c0d0*/  F2FP.BF16.F32.PACK_AB R105, R107, R106 ;  /* 0x0000006a6b69723e */ /* 0x000fc400000010ff */
[----:B------:R-:W-:Y:S01]  /*c0e0*/  F2FP.BF16.F32.PACK_AB R112, R113, R112 ;  /* 0x000000707170723e */ /* 0x000fe200000010ff */
[----:B------:R-:W-:Y:S01]  /*c0f0*/  STSM.16.M88.4 [R136], R96 ;  /* 0x0000006088007844 */ /* 0x000fe20000000200 */
[----:B------:R-:W-:Y:S02]  /*c100*/  F2FP.BF16.F32.PACK_AB R106, R109, R108 ;  /* 0x0000006c6d6a723e */ /* 0x000fe400000010ff */
[----:B------:R-:W-:Y:S02]  /*c110*/  F2FP.BF16.F32.PACK_AB R107, R111, R110 ;  /* 0x0000006e6f6b723e */ /* 0x000fe400000010ff */
[----:B------:R-:W-:Y:S02]  /*c120*/  F2FP.BF16.F32.PACK_AB R113, R115, R114 ;  /* 0x000000727371723e */ /* 0x000fe400000010ff */
[----:B------:R-:W-:Y:S01]  /*c130*/  F2FP.BF16.F32.PACK_AB R114, R117, R116 ;  /* 0x000000747572723e */ /* 0x000fe200000010ff */
[----:B------:R-:W-:Y:S01]  /*c140*/  STSM.16.M88.4 [R135], R104 ;  /* 0x0000006887007844 */ /* 0x000fe20000000200 */
[----:B------:R-:W-:-:S05]  /*c150*/  F2FP.BF16.F32.PACK_AB R115, R119, R118 ;  /* 0x000000767773723e */ /* 0x000fca00000010ff */
[----:B------:R-:W-:Y:S01]  /*c160*/  STSM.16.M88.4 [R134], R112 ;  /* 0x0000007086007844 */ /* 0x000fe20000000200 */
[----:B------:R-:W-:Y:S01]  /*c170*/  BAR.SYNC.DEFER_BLOCKING 0x1, 0x100 ;  /* 0x0044000000007b1d */ /* 0x000fe20000010000 */
[----:B------:R-:W-:Y:S02]  /*c180*/  UIMAD UR5, UR11, UR8, URZ ;  /* 0x000000080b0572a4 */ /* 0x000fe4000f8e023f */
[----:B------:R-:W-:Y:S02]  /*c190*/  UIMAD.WIDE.U32 UR6, UR10, UR8, URZ ;  /* 0x000000080a0672a5 */ /* 0x000fe4000f8e003f */
[----:B------:R-:W-:-:S03]  /*c1a0*/  UIMAD UR5, UR10, UR9, UR5 ;  /* 0x000000090a0572a4 */ /* 0x000fc6000f8e0205 */
[----:B------:R-:W-:Y:S01]  /*c1b0*/  ULDC.64 UR8, c[0x0][0xaf0] ;  /* 0x0002bc0000087ab9 */ /* 0x000fe20000000a00 */
[----:B--2---:R-:W-:Y:S04]  /*c1c0*/  @!P1 ST.E desc[UR60][R44.64], R130 ;  /* 0x000000822c009985 */ /* 0x004fe8000c10193c */
[----:B---3--:R0:W-:Y:S04]  /*c1d0*/  @!P0 ST.E desc[UR60][R46.64], R0 ;  /* 0x000000002e008985 */ /* 0x0081e8000c10193c */
[----:B------:R2:W5:Y:S04]  /*c1e0*/  LD.E.128 R36, desc[UR60][R2.64] ;  /* 0x0000003c02247980 */ /* 0x000568000c101d00 */
[----:B------:R3:W5:Y:S04]  /*c1f0*/  LD.E.128 R28, desc[UR60][R4.64] ;  /* 0x0000003c041c7980 */ /* 0x000768000c101d00 */
[----:B------:R4:W5:Y:S01]  /*c200*/  LD.E.128 R24, desc[UR60][R8.64] ;  /* 0x0000003c08187980 */ /* 0x000962000c101d00 */
[----:B--2---:R-:W-:Y:S01]  /*c210*/  LEA R3, R22, R205, 0x5 ;  /* 0x000000cd16037211 */ /* 0x004fe200078e28ff */
[----:B------:R-:W-:-:S02]  /*c220*/  UIADD3 UR7, UR7, UR5, URZ ;  /* 0x0000000507077290 */ /* 0x000fc4000fffe03f */
[----:B------:R-:W5:Y:S01]  /*c230*/  LD.E.128 R48, desc[UR60][R126.64] ;  /* 0x0000003c7e307980 */ /* 0x000f62000c101d00 */
[----:B---3--:R-:W2:Y:S03]  /*c240*/  LDC.64 R4, c[0x0][0xae0] ;  /* 0x0002b800ff047b82 */ /* 0x008ea60000000a00 */
[----:B------:R-:W5:Y:S01]  /*c250*/  LD.E.128 R60, desc[UR60][R12.64] ;  /* 0x0000003c0c3c7980 */ /* 0x000f62000c101d00 */
[----:B----4-:R-:W-:-:S03]  /*c260*/  IMAD R8, R132, 0x80, R3 ;  /* 0x0000008084087824 */ /* 0x010fc600078e0203 */
[----:B------:R-:W5:Y:S01]  /*c270*/  LD.E.128 R52, desc[UR60][R20.64] ;  /* 0x0000003c14347980 */ /* 0x000f62000c101d00 */
[----:B0-----:R-:W-:Y:S01]  /*c280*/  @P2 IMAD.HI.U32 R0, R8, R73, RZ ;  /* 0x0000004908002227 */ /* 0x001fe200078e00ff */
[----:B------:R-:W-:Y:S02]  /*c290*/  UIMAD UR5, UR12, UR8, URZ ;  /* 0x000000080c0572a4 */ /* 0x000fe4000f8e023f */
[----:B------:R-:W5:Y:S01]  /*c2a0*/  LD.E.128 R40, desc[UR60][R120.64] ;  /* 0x0000003c78287980 */ /* 0x000f62000c101d00 */
[----:B------:R-:W-:Y:S01]  /*c2b0*/  IMAD.MOV.U32 R2, RZ, RZ, R8 ;  /* 0x000000ffff027224 */ /* 0x000fe200078e0008 */
[----:B-1----:R-:W-:Y:S01]  /*c2c0*/  @P2 SHF.R.U32.HI R2, RZ, R75, R0 ;  /* 0x0000004bff022219 */ /* 0x002fe20000011600 */
[----:B------:R-:W-:Y:S01]  /*c2d0*/  UIMAD UR5, UR13, UR9, UR5 ;  /* 0x000000090d0572a4 */ /* 0x000fe2000f8e0205 */
[----:B------:R-:W5:Y:S01]  /*c2e0*/  LD.E.128 R32, desc[UR60][R124.64] ;  /* 0x0000003c7c207980 */ /* 0x000f62000c101d00 */
[----:B------:R-:W-:Y:S01]  /*c2f0*/  UIMAD.WIDE.U32 UR6, UR13, UR8, UR6 ;  /* 0x000000080d0672a5 */ /* 0x000fe2000f8e0006 */
[--C-:B------:R-:W-:Y:S01]  /*c300*/  SHF.R.S32.HI R3, RZ, 0x1f, R2.reuse ;  /* 0x0000001fff037819 */ /* 0x100fe20000011402 */
[----:B------:R-:W-:Y:S01]  /*c310*/  IMAD.MOV R0, RZ, RZ, -R2 ;  /* 0x000000ffff007224 */ /* 0x000fe200078e0a02 */
[----:B------:R-:W5:Y:S01]  /*c320*/  LD.E.128 R68, desc[UR60][R6.64] ;  /* 0x0000003c06447980 */ /* 0x000f62000c101d00 */
[----:B------:R-:W-:-:S02]  /*c330*/  UIADD3 UR7, UR7, UR5, URZ ;  /* 0x0000000507077290 */ /* 0x000fc4000fffe03f */
[----:B------:R-:W-:Y:S01]  /*c340*/  IMAD R131, R131, R0, R8 ;  /* 0x0000000083837224 */ /* 0x000fe200078e0208 */
[----:B------:R-:W5:Y:S01]  /*c350*/  LD.E.128 R64, desc[UR60][R14.64] ;  /* 0x0000003c0e407980 */ /* 0x000f62000c101d00 */
[----:B--2---:R-:W-:-:S03]  /*c360*/  IMAD R3, R3, R4, RZ ;  /* 0x0000000403037224 */ /* 0x004fc600078e02ff */
[----:B------:R-:W5:Y:S01]  /*c370*/  LD.E.128 R56, desc[UR60][R122.64] ;  /* 0x0000003c7a387980 */ /* 0x000f62000c101d00 */
[C---:B------:R-:W-:Y:S01]  /*c380*/  IMAD R5, R2.reuse, R5, R3 ;  /* 0x0000000502057224 */ /* 0x040fe200078e0203 */
[----:B------:R-:W-:Y:S02]  /*c390*/  SHF.R.S32.HI R0, RZ, 0x1f, R131 ;  /* 0x0000001fff007819 */ /* 0x000fe40000011483 */
[----:B------:R0:W5:Y:S01]  /*c3a0*/  LD.E.128 R44, desc[UR60][R10.64] ;  /* 0x0000003c0a2c7980 */ /* 0x000162000c101d00 */
[----:B------:R-:W-:Y:S01]  /*c3b0*/  IMAD.WIDE.U32 R2, R2, R4, UR6 ;  /* 0x0000000602027e25 */ /* 0x000fe2000f8e0004 */
[----:B------:R-:W-:Y:S01]  /*c3c0*/  ULDC.64 UR6, c[0x0][0xad8] ;  /* 0x0002b60000067ab9 */ /* 0x000fe20000000a00 */
[----:B------:R-:W-:Y:S01]  /*c3d0*/  @!PT LDS RZ, [RZ] ;  /* 0x00000000fffff984 */ /* 0x000fe20000000800 */
[----:B------:R-:W-:Y:S01]  /*c3e0*/  @!PT LDS RZ, [RZ] ;  /* 0x00000000fffff984 */ /* 0x000fe20000000800 */
[----:B------:R-:W-:Y:S01]  /*c3f0*/  @!PT LDS RZ, [RZ] ;  /* 0x00000000fffff984 */ /* 0x000fe20000000800 */
[----:B------:R-:W-:Y:S01]  /*c400*/  @!PT LDS RZ, [RZ] ;  /* 0x00000000fffff984 */ /* 0x000fe20000000800 */
[----:B------:R1:W-:Y:S06]  /*c410*/  MEMBAR.ALL.CTA ;  /* 0x0000000000007992 */ /* 0x0003ec0000008000 */
[----:B-1----:R-:W1:Y:S01]  /*c420*/  FENCE.VIEW.ASYNC.S ;  /* 0x00000000000073c6 */ /* 0x002e620000000000 */
[----:B------:R-:W-:Y:S01]  /*c430*/  R2UR UR9, R23 ;  /* 0x00000000170972ca */ /* 0x000fe200000e0000 */
[----:B------:R-:W-:-:S02]  /*c440*/  IMAD.IADD R3, R3, 0x1, R5 ;  /* 0x0000000103037824 */ /* 0x000fc400078e0205 */
[----:B------:R-:W-:Y:S02]  /*c450*/  IMAD R0, R0, UR6, RZ ;  /* 0x0000000600007c24 */ /* 0x000fe4000f8e02ff */
[----:B0-----:R-:W-:Y:S02]  /*c460*/  IMAD R11, R132, 0x80, R205 ;  /* 0x00000080840b7824 */ /* 0x001fe400078e02cd */
[C---:B------:R-:W-:Y:S02]  /*c470*/  IMAD R7, R131.reuse, UR7, R0 ;  /* 0x0000000783077c24 */ /* 0x040fe4000f8e0200 */
[----:B------:R-:W-:Y:S01]  /*c480*/  IMAD.WIDE.U32 R2, R131, UR6, R2 ;  /* 0x0000000683027c25 */ /* 0x000fe2000f8e0002 */
[C---:B------:R-:W-:Y:S01]  /*c490*/  ISETP.GE.AND P2, PT, R11.reuse, R72, PT ;  /* 0x000000480b00720c */ /* 0x040fe20003f46270 */
[----:B------:R-:W-:Y:S02]  /*c4a0*/  ULDC.64 UR6, c[0x0][0xa80] ;  /* 0x0002a00000067ab9 */ /* 0x000fe40000000a00 */
[----:B------:R-:W-:Y:S01]  /*c4b0*/  VIADD R5, R11, 0x20 ;  /* 0x000000200b057836 */ /* 0x000fe20000000000 */
[----:B------:R-:W-:Y:S01]  /*c4c0*/  LEA R0, P3, R2, UR6, 0x1 ;  /* 0x0000000602007c11 */ /* 0x000fe2000f8608ff */
[----:B------:R-:W-:Y:S01]  /*c4d0*/  IMAD.IADD R3, R3, 0x1, R7 ;  /* 0x0000000103037824 */ /* 0x000fe200078e0207 */
[----:B------:R-:W-:-:S02]  /*c4e0*/  ULDC UR5, c[0x0][0xc] ;  /* 0x0000030000057ab9 */ /* 0x000fc40000000800 */
[-C--:B------:R-:W-:Y:S01]  /*c4f0*/  ISETP.GE.AND P0, PT, R5, R72.reuse, PT ;  /* 0x000000480500720c */ /* 0x080fe20003f06270 */
[----:B------:R-:W-:Y:S01]  /*c500*/  UIADD3 UR9, UR5, UR9, URZ ;  /* 0x0000000905097290 */ /* 0x000fe2000fffe03f */
[----:B------:R-:W-:Y:S01]  /*c510*/  IADD3 R5, R11, 0x40, RZ ;  /* 0x000000400b057810 */ /* 0x000fe20007ffe0ff */
[----:B------:R-:W-:Y:S01]  /*c520*/  USEL UR6, URZ, 0x1, UP0 ;  /* 0x000000013f067887 */ /* 0x000fe20008000000 */
[----:B------:R-:W-:Y:S01]  /*c530*/  LEA.HI.X R10, R2, UR7, R3, 0x1, P3 ;  /* 0x00000007020a7c11 */ /* 0x000fe200098f0c03 */
[----:B-1----:R0:W1:Y:S01]  /*c540*/  SHFL.IDX PT, R4, R0, RZ, 0x181f ;  /* 0x00181fff00047589 */ /* 0x00206200000e0000 */
[----:B------:R-:W-:Y:S01]  /*c550*/  ISETP.GE.AND P1, PT, R5, R72, PT ;  /* 0x000000480500720c */ /* 0x000fe20003f26270 */
[----:B------:R-:W-:Y:S01]  /*c560*/  ULOP3.LUT UR39, UR39, UR6, URZ, 0x3c, !UPT ;  /* 0x0000000627277292 */ /* 0x000fe2000f8e3c3f */
[----:B------:R-:W-:Y:S01]  /*c570*/  IMAD.U32 R23, RZ, RZ, UR9 ;  /* 0x00000009ff177e24 */ /* 0x000fe2000f8e00ff */
[----:B------:R0:W2:Y:S01]  /*c580*/  SHFL.IDX PT, R5, R10, RZ, 0x181f ;  /* 0x00181fff0a057589 */ /* 0x0000a200000e0000 */
[----:B------:R-:W-:Y:S01]  /*c590*/  SYNCS.ARRIVE.TRANS64.RED.A1T0 RZ, [UR4], RZ ;  /* 0x000000ffffff79a7 */ /* 0x000fe20008100404 */
[----:B------:R-:W-:Y:S08]  /*c5a0*/  @P2 BRA `(.L_x_30) ;  /* 0x0000000000302947 */ /* 0x000ff00003800000 */
[----:B------:R-:W-:Y:S02]  /*c5b0*/  ULDC UR4, c[0x0][0xac8] ;  /* 0x0002b20000047ab9 */ /* 0x000fe40000000800 */
[----:B------:R-:W-:Y:S02]  /*c5c0*/  ISETP.GE.AND P3, PT, R19, UR4, PT ;  /* 0x0000000413007c0c */ /* 0x000fe4000bf66270 */
[----:B------:R-:W-:Y:S02]  /*c5d0*/  ISETP.GE.AND P4, PT, R18, UR4, PT ;  /* 0x0000000412007c0c */ /* 0x000fe4000bf86270 */
[----:B------:R-:W-:-:S09]  /*c5e0*/  ISETP.GE.AND P2, PT, R17, UR4, PT ;  /* 0x0000000411007c0c */ /* 0x000fd2000bf46270 */
[-C--:B-1----:R-:W-:Y:S02]  /*c5f0*/  @!P3 LEA R6, P5, R19, R4.reuse, 0x1 ;  /* 0x000000041306b211 */ /* 0x082fe400078a08ff */
[C---:B------:R-:W-:Y:S02]  /*c600*/  @!P4 LEA R8, P6, R18.reuse, R4, 0x1 ;  /* 0x000000041208c211 */ /* 0x040fe400078c08ff */
[----:B--2---:R-:W-:Y:S01]  /*c610*/  @!P2 IMAD.WIDE R2, R17, 0x2, R4 ;  /* 0x000000021102a825 */ /* 0x004fe200078e0204 */
[-C--:B------:R-:W-:Y:S02]  /*c620*/  @!P3 LEA.HI.X R7, R19, R5.reuse, R216, 0x1, P5 ;  /* 0x000000051307b211 */ /* 0x080fe400028f0cd8 */
[----:B------:R-:W-:Y:S02]  /*c630*/  @!P4 LEA.HI.X R9, R18, R5, R215, 0x1, P6 ;  /* 0x000000051209c211 */ /* 0x000fe400030f0cd7 */
[----:B-----5:R3:W-:Y:S04]  /*c640*/  @!P2 ST.E.128 desc[UR60][R2.64], R48 ;  /* 0x000000300200a985 */ /* 0x0207e8000c101d3c */
[----:B------:R3:W-:Y:S04]  /*c650*/  @!P3 ST.E.128 desc[UR60][R6.64], R60 ;  /* 0x0000003c0600b985 */ /* 0x0007e8000c101d3c */
[----:B------:R3:W-:Y:S02]  /*c660*/  @!P4 ST.E.128 desc[UR60][R8.64], R68 ;  /* 0x000000440800c985 */ /* 0x0007e4000c101d3c */
.L_x_30:
[----:B------:R-:W-:Y:S05]  /*c670*/  BSYNC B0 ;  /* 0x0000000000007941 */ /* 0x000fea0003800000 */
.L_x_29:
[----:B--2---:R2:W4:Y:S01]  /*c680*/  SHFL.IDX PT, R5, R10, 0x1, 0x181f ;  /* 0x00381f000a057f89 */ /* 0x00452200000e0000 */
[----:B------:R-:W-:Y:S03]  /*c690*/  BSSY B0, `(.L_x_31) ;  /* 0x000000f000007945 */ /* 0x000fe60003800000 */
[----:B-1----:R2:W1:Y:S01]  /*c6a0*/  SHFL.IDX PT, R4, R0, 0x1, 0x181f ;  /* 0x00381f0000047f89 */ /* 0x00246200000e0000 */
[----:B------:R-:W-:Y:S05]  /*c6b0*/  @P0 BRA `(.L_x_32) ;  /* 0x0000000000300947 */ /* 0x000fea0003800000 */
[----:B------:R-:W-:Y:S02]  /*c6c0*/  ULDC UR4, c[0x0][0xac8] ;  /* 0x0002b20000047ab9 */ /* 0x000fe40000000800 */
[----:B------:R-:W-:Y:S02]  /*c6d0*/  ISETP.GE.AND P4, PT, R19, UR4, PT ;  /* 0x0000000413007c0c */ /* 0x000fe4000bf86270 */
[----:B------:R-:W-:Y:S02]  /*c6e0*/  ISETP.GE.AND P5, PT, R18, UR4, PT ;  /* 0x0000000412007c0c */ /* 0x000fe4000bfa6270 */
[----:B------:R-:W-:-:S09]  /*c6f0*/  ISETP.GE.AND P3, PT, R17, UR4, PT ;  /* 0x0000000411007c0c */ /* 0x000fd2000bf66270 */
[-C--:B-1-3--:R-:W-:Y:S02]  /*c700*/  @!P4 LEA R6, P0, R19, R4.reuse, 0x1 ;  /* 0x000000041306c211 */ /* 0x08afe400078008ff */
[C---:B------:R-:W-:Y:S02]  /*c710*/  @!P5 LEA R8, P2, R18.reuse, R4, 0x1 ;  /* 0x000000041208d211 */ /* 0x040fe400078408ff */
[----:B----4-:R-:W-:Y:S01]  /*c720*/  @!P3 IMAD.WIDE R2, R17, 0x2, R4 ;  /* 0x000000021102b825 */ /* 0x010fe200078e0204 */
[-C--:B------:R-:W-:Y:S02]  /*c730*/  @!P4 LEA.HI.X R7, R19, R5.reuse, R216, 0x1, P0 ;  /* 0x000000051307c211 */ /* 0x080fe400000f0cd8 */
[----:B------:R-:W-:Y:S02]  /*c740*/  @!P5 LEA.HI.X R9, R18, R5, R215, 0x1, P2 ;  /* 0x000000051209d211 */ /* 0x000fe400010f0cd7 */
[----:B-----5:R1:W-:Y:S04]  /*c750*/  @!P3 ST.E.128 desc[UR60][R2.64], R36 ;  /* 0x000000240200b985 */ /* 0x0203e8000c101d3c */
[----:B------:R1:W-:Y:S04]  /*c760*/  @!P4 ST.E.128 desc[UR60][R6.64], R52 ;  /* 0x000000340600c985 */ /* 0x0003e8000c101d3c */
[----:B------:R1:W-:Y:S02]  /*c770*/  @!P5 ST.E.128 desc[UR60][R8.64], R64 ;  /* 0x000000400800d985 */ /* 0x0003e4000c101d3c */
.L_x_32:
[----:B------:R-:W-:Y:S05]  /*c780*/  BSYNC B0 ;  /* 0x0000000000007941 */ /* 0x000fea0003800000 */
.L_x_31:
[----:B----4-:R4:W0:Y:S01]  /*c790*/  SHFL.IDX PT, R5, R10, 0x2, 0x181f ;  /* 0x00581f000a057f89 */ /* 0x01082200000e0000 */
        /* <DEDUP_REMOVED lines=9> */
[----:B0-----:R-:W-:Y:S01]  /*c830*/  @!P2 IMAD.WIDE R2, R17, 0x2, R4 ;  /* 0x000000021102a825 */ /* 0x001fe200078e0204 */
[-C--:B------:R-:W-:Y:S02]  /*c840*/  @!P3 LEA.HI.X R7, R19, R5.reuse, R216, 0x1, P0 ;  /* 0x000000051307b211 */ /* 0x080fe400000f0cd8 */
[----:B------:R-:W-:Y:S02]  /*c850*/  @!P4 LEA.HI.X R9, R18, R5, R215, 0x1, P1 ;  /* 0x000000051209c211 */ /* 0x000fe400008f0cd7 */
[----:B-----5:R0:W-:Y:S04]  /*c860*/  @!P2 ST.E.128 desc[UR60][R2.64], R28 ;  /* 0x0000001c0200a985 */ /* 0x0201e8000c101d3c */
[----:B------:R0:W-:Y:S04]  /*c870*/  @!P3 ST.E.128 desc[UR60][R6.64], R40 ;  /* 0x000000280600b985 */ /* 0x0001e8000c101d3c */
[----:B------:R0:W-:Y:S02]  /*c880*/  @!P4 ST.E.128 desc[UR60][R8.64], R56 ;  /* 0x000000380800c985 */ /* 0x0001e4000c101d3c */
.L_x_34:
[----:B------:R-:W-:Y:S05]  /*c890*/  BSYNC B0 ;  /* 0x0000000000007941 */ /* 0x000fea0003800000 */
.L_x_33:
[----:B0--3--:R-:W-:Y:S01]  /*c8a0*/  VIADD R3, R11, 0x60 ;  /* 0x000000600b037836 */ /* 0x009fe20000000000 */
[----:B------:R0:W3:Y:S01]  /*c8b0*/  SHFL.IDX PT, R5, R10, 0x3, 0x181f ;  /* 0x00781f000a057f89 */ /* 0x0000e200000e0000 */
[----:B------:R-:W-:Y:S01]  /*c8c0*/  BSSY B0, `(.L_x_35) ;  /* 0x0000011000007945 */ /* 0x000fe20003800000 */
[----:B------:R-:W-:Y:S02]  /*c8d0*/  VIADD R204, R204, 0x1 ;  /* 0x00000001cccc7836 */ /* 0x000fe40000000000 */
[----:B------:R-:W-:Y:S01]  /*c8e0*/  ISETP.GE.AND P0, PT, R3, R72, PT ;  /* 0x000000480300720c */ /* 0x000fe20003f06270 */
[----:B-1----:R0:W1:-:S12]  /*c8f0*/  SHFL.IDX PT, R4, R0, 0x3, 0x181f ;  /* 0x00781f0000047f89 */ /* 0x00205800000e0000 */
[----:B0-----:R-:W-:Y:S05]  /*c900*/  @P0 BRA `(.L_x_36) ;  /* 0x0000000000300947 */ /* 0x001fea0003800000 */
[----:B------:R-:W-:Y:S02]  /*c910*/  ULDC UR4, c[0x0][0xac8] ;  /* 0x0002b20000047ab9 */ /* 0x000fe40000000800 */
[----:B------:R-:W-:Y:S02]  /*c920*/  ISETP.GE.AND P3, PT, R19, UR4, PT ;  /* 0x0000000413007c0c */ /* 0x000fe4000bf66270 */
[----:B------:R-:W-:Y:S02]  /*c930*/  ISETP.GE.AND P4, PT, R18, UR4, PT ;  /* 0x0000000412007c0c */ /* 0x000fe4000bf86270 */
[----:B------:R-:W-:-:S09]  /*c940*/  ISETP.GE.AND P2, PT, R17, UR4, PT ;  /* 0x0000000411007c0c */ /* 0x000fd2000bf46270 */
[-C--:B-1----:R-:W-:Y:S02]  /*c950*/  @!P3 LEA R6, P0, R19, R4.reuse, 0x1 ;  /* 0x000000041306b211 */ /* 0x082fe400078008ff */
[C---:B------:R-:W-:Y:S02]  /*c960*/  @!P4 LEA R8, P1, R18.reuse, R4, 0x1 ;  /* 0x000000041208c211 */ /* 0x040fe400078208ff */
[----:B---3--:R-:W-:Y:S01]  /*c970*/  @!P2 IMAD.WIDE R2, R17, 0x2, R4 ;  /* 0x000000021102a825 */ /* 0x008fe200078e0204 */
[-C--:B------:R-:W-:Y:S02]  /*c980*/  @!P3 LEA.HI.X R7, R19, R5.reuse, R216, 0x1, P0 ;  /* 0x000000051307b211 */ /* 0x080fe400000f0cd8 */
[----:B------:R-:W-:Y:S02]  /*c990*/  @!P4 LEA.HI.X R9, R18, R5, R215, 0x1, P1 ;  /* 0x000000051209c211 */ /* 0x000fe400008f0cd7 */
[----:B-----5:R0:W-:Y:S04]  /*c9a0*/  @!P2 ST.E.128 desc[UR60][R2.64], R24 ;  /* 0x000000180200a985 */ /* 0x0201e8000c101d3c */
[----:B------:R0:W-:Y:S04]  /*c9b0*/  @!P3 ST.E.128 desc[UR60][R6.64], R32 ;  /* 0x000000200600b985 */ /* 0x0001e8000c101d3c */
[----:B------:R0:W-:Y:S02]  /*c9c0*/  @!P4 ST.E.128 desc[UR60][R8.64], R44 ;  /* 0x0000002c0800c985 */ /* 0x0001e4000c101d3c */
.L_x_36:
[----:B------:R-:W-:Y:S05]  /*c9d0*/  BSYNC B0 ;  /* 0x0000000000007941 */ /* 0x000fea0003800000 */
.L_x_35:
[----:B--2-4-:R-:W2:Y:S01]  /*c9e0*/  LDC R0, c[0x0][0xc34] ;  /* 0x00030d00ff007b82 */ /* 0x014ea20000000800 */
[----:B------:R-:W-:-:S13]  /*c9f0*/  R2UR UR4, R23 ;  /* 0x00000000170472ca */ /* 0x000fda00000e0000 */
[----:B--2---:R-:W-:-:S13]  /*ca00*/  ISETP.LE.AND P0, PT, R0, UR4, PT ;  /* 0x0000000400007c0c */ /* 0x004fda000bf03270 */
[----:B------:R-:W-:Y:S05]  /*ca10*/  @!P0 BRA `(.L_x_37) ;  /* 0xffffff4000dc8947 */ /* 0x000fea000383ffff */
[----:B------:R-:W-:Y:S05]  /*ca20*/  EXIT ;  /* 0x000000000000794d */ /* 0x000fea0003800000 */
.L_x_7:
[----:B------:R-:W-:-:S08]  /*ca30*/  NOP ;  /* 0x0000000000007918 */ /* 0x000fd00000000000 */
[----:B0-----:R-:W0:-:S00]  /*ca40*/  USETMAXREG.DEALLOC.CTAPOOL 0x18 ;  /* 0x00000018000079c8 */ /* 0x001e0000080e0500 */
[----:B------:R-:W1:Y:S01]  /*ca50*/  S2UR UR5, SR_CTAID.X ;  /* 0x00000000000579c3 */ /* 0x000e620000002500 */
[----:B0-----:R-:W-:Y:S02]  /*ca60*/  IMAD.MOV.U32 R2, RZ, RZ, 0x1 ;  /* 0x00000001ff027424 */ /* 0x001fe400078e00ff */
[----:B------:R-:W-:-:S05]  /*ca70*/  IMAD.MOV.U32 R18, RZ, RZ, RZ ;  /* 0x000000ffff127224 */ /* 0x000fca00078e00ff */
[----:B------:R-:W1:Y:S02]  /*ca80*/  LDC R3, c[0x0][0xc34] ;  /* 0x00030d00ff037b82 */ /* 0x000e640000000800 */
[----:B-1----:R-:W-:Y:S02]  /*ca90*/  ISETP.LE.AND P0, PT, R3, UR5, PT ;  /* 0x0000000503007c0c */ /* 0x002fe4000bf03270 */
[----:B------:R-:W-:-:S05]  /*caa0*/  MOV R3, 0x1 ;  /* 0x0000000100037802 */ /* 0x000fca0000000f00 */
[----:B------:R0:W-:Y:S06]  /*cab0*/  STL [R1], R3 ;  /* 0x0000000301007387 */ /* 0x0001ec0000100800 */
[----:B------:R-:W-:Y:S05]  /*cac0*/  @P0 BRA `(.L_x_38) ;  /* 0x0000004000ac0947 */ /* 0x000fea0003800000 */
[----:B------:R-:W1:Y:S01]  /*cad0*/  S2UR UR4, SR_CgaCtaId ;  /* 0x00000000000479c3 */ /* 0x000e620000008800 */
[C---:B------:R-:W-:Y:S01]  /*cae0*/  IMAD.SHL.U32 R2, R0.reuse, 0x8, RZ ;  /* 0x0000000800027824 */ /* 0x040fe200078e00ff */
[----:B------:R-:W-:Y:S01]  /*caf0*/  LOP3.LUT R5, R0, 0x7f, RZ, 0xc0, !PT ;  /* 0x0000007f00057812 */ /* 0x000fe200078ec0ff */
[----:B------:R-:W-:Y:S01]  /*cb00*/  UMOV UR36, 0x400 ;  /* 0x0000040000247882 */ /* 0x000fe20000000000 */
[----:B------:R-:W-:Y:S01]  /*cb10*/  IMAD.MOV.U32 R18, RZ, RZ, RZ ;  /* 0x000000ffff127224 */ /* 0x000fe200078e00ff */
[----:B------:R-:W-:Y:S01]  /*cb20*/  ULDC.64 UR38, c[0x0][0x198] ;  /* 0x0000660000267ab9 */ /* 0x000fe20000000a00 */
[C---:B0-----:R-:W-:Y:S01]  /*cb30*/  LOP3.LUT R3, R2.reuse, 0x1f8, RZ, 0xc0, !PT ;  /* 0x000001f802037812 */ /* 0x041fe200078ec0ff */
[----:B------:R-:W-:Y:S01]  /*cb40*/  ULDC UR37, c[0x0][0xc] ;  /* 0x0000030000257ab9 */ /* 0x000fe20000000800 */
[----:B------:R-:W-:Y:S02]  /*cb50*/  LOP3.LUT R2, R2, 0x38, RZ, 0xc0, !PT ;  /* 0x0000003802027812 */ /* 0x000fe400078ec0ff */
[----:B------:R-:W-:Y:S01]  /*cb60*/  LOP3.LUT R4, R3, 0x38, R0, 0x78, !PT ;  /* 0x0000003803047812 */ /* 0x000fe200078e7800 */
[----:B------:R-:W-:Y:S01]  /*cb70*/  IMAD.SHL.U32 R3, R5, 0x8, RZ ;  /* 0x0000000805037824 */ /* 0x000fe200078e00ff */
[----:B------:R-:W-:-:S04]  /*cb80*/  SHF.R.U32.HI R5, RZ, 0x3, R5 ;  /* 0x00000003ff057819 */ /* 0x000fc80000011605 */
[----:B------:R-:W-:Y:S01]  /*cb90*/  LOP3.LUT R4, R4, 0x200, R3, 0xf8, !PT ;  /* 0x0000020004047812 */ /* 0x000fe200078ef803 */
[----:B------:R-:W-:-:S05]  /*cba0*/  IMAD.SHL.U32 R3, R0, 0x10, RZ ;  /* 0x0000001000037824 */ /* 0x000fca00078e00ff */
[----:B------:R-:W-:Y:S01]  /*cbb0*/  LOP3.LUT R0, R5, 0x70, R3, 0xf8, !PT ;  /* 0x0000007005007812 */ /* 0x000fe200078ef803 */
[----:B------:R-:W-:Y:S01]  /*cbc0*/  IMAD.U32 R3, RZ, RZ, UR5 ;  /* 0x00000005ff037e24 */ /* 0x000fe2000f8e00ff */
[----:B-1----:R-:W-:Y:S01]  /*cbd0*/  ULEA UR36, UR4, UR36, 0x18 ;  /* 0x0000002404247291 */ /* 0x002fe2000f8ec03f */
[----:B------:R-:W-:-:S05]  /*cbe0*/  IMAD.MOV.U32 R0, RZ, RZ, 0x1 ;  /* 0x00000001ff007424 */ /* 0x000fca00078e00ff */
[----:B------:R-:W-:-:S05]  /*cbf0*/  LEA R4, R4, UR36, 0x1 ;  /* 0x0000002404047c11 */ /* 0x000fca000f8e08ff */
[----:B------:R-:W-:Y:S04]  /*cc00*/  STL [R1+0x14], R4 ;  /* 0x0000140401007387 */ /* 0x000fe80000100800 */
[----:B------:R0:W-:Y:S04]  /*cc10*/  STL [R1+0x28], R3 ;  /* 0x0000280301007387 */ /* 0x0001e80000100800 */
[----:B------:R1:W-:Y:S04]  /*cc20*/  STL [R1], R0 ;  /* 0x0000000001007387 */ /* 0x0003e80000100800 */
[----:B------:R2:W-:Y:S01]  /*cc30*/  STL [R1+0x30], RZ ;  /* 0x000030ff01007387 */ /* 0x0005e20000100800 */
[----:B0-----:R-:W-:-:S02]  /*cc40*/  LOP3.LUT R3, R2, 0x40, RZ, 0xfc, !PT ;  /* 0x0000004002037812 */ /* 0x001fc400078efcff */
[----:B-1----:R-:W-:-:S07]  /*cc50*/  LOP3.LUT R0, R2, 0x80, RZ, 0xfc, !PT ;  /* 0x0000008002007812 */ /* 0x002fce00078efcff */
.L_x_118:
[----:B---3--:R-:W3:Y:S01]  /*cc60*/  LDL R2, [R1+0x28] ;  /* 0x0000280001027983 */ /* 0x008ee20000100800 */
[----:B0-----:R-:W0:Y:S01]  /*cc70*/  LDC R0, c[0x0][0xc38] ;  /* 0x00030e00ff007b82 */ /* 0x001e220000000800 */
[----:B------:R-:W-:Y:S05]  /*cc80*/  YIELD ;  /* 0x0000000000007946 */ /* 0x000fea0003800000 */
[----:B------:R-:W-:Y:S02]  /*cc90*/  ULDC.64 UR4, c[0x0][0x418] ;  /* 0x0001060000047ab9 */ /* 0x000fe40000000a00 */
[----:B-1----:R-:W1:Y:S01]  /*cca0*/  LDC R16, c[0x0][0xc44] ;  /* 0x00031100ff107b82 */ /* 0x002e620000000800 */
[----:B------:R-:W-:-:S03]  /*ccb0*/  UISETP.NE.U32.AND UP0, UPT, UR4, URZ, UPT ;  /* 0x0000003f0400728c */ /* 0x000fc6000bf05070 */
[----:B------:R-:W-:Y:S01]  /*ccc0*/  ULDC UR4, c[0x0][0x424] ;  /* 0x0001090000047ab9 */ /* 0x000fe20000000800 */
[----:B------:R-:W-:-:S04]  /*ccd0*/  UISETP.NE.AND.EX UP0, UPT, UR5, URZ, UPT, UP0 ;  /* 0x0000003f0500728c */ /* 0x000fc8000bf05300 */
[----:B------:R-:W-:Y:S01]  /*cce0*/  USEL UR4, UR4, 0x1, UP0 ;  /* 0x0000000104047887 */ /* 0x000fe20008000000 */
[----:B0-----:R-:W-:Y:S02]  /*ccf0*/  ISETP.NE.AND P0, PT, R0, 0x1, PT ;  /* 0x000000010000780c */ /* 0x001fe40003f05270 */
[----:B-1----:R-:W-:-:S11]  /*cd00*/  ISETP.NE.AND P1, PT, R16, 0x1, PT ;  /* 0x000000011000780c */ /* 0x002fd60003f25270 */
[----:B------:R-:W3:Y:S08]  /*cd10*/  @P0 LDC R0, c[0x0][0xc3c] ;  /* 0x00030f00ff000b82 */ /* 0x000ef00000000800 */
[----:B------:R-:W0:Y:S01]  /*cd20*/  @P0 LDC R3, c[0x0][0xc40] ;  /* 0x00031000ff030b82 */ /* 0x000e220000000800 */
[----:B---3--:R-:W-:Y:S01]  /*cd30*/  @P0 IMAD.HI.U32 R0, R2, R0, RZ ;  /* 0x0000000002000227 */ /* 0x008fe200078e00ff */
[----:B------:R-:W-:-:S04]  /*cd40*/  MOV R4, R2 ;  /* 0x0000000200047202 */ /* 0x000fc80000000f00 */
[----:B0-----:R-:W-:Y:S02]  /*cd50*/  @P0 SHF.R.U32.HI R4, RZ, R3, R0 ;  /* 0x00000003ff040219 */ /* 0x001fe40000011600 */
[----:B------:R-:W0:Y:S03]  /*cd60*/  @P1 LDC.64 R2, c[0x0][0xc48] ;  /* 0x00031200ff021b82 */ /* 0x000e260000000a00 */
[----:B------:R-:W-:Y:S01]  /*cd70*/  IMAD.MOV.U32 R19, RZ, RZ, R4 ;  /* 0x000000ffff137224 */ /* 0x000fe200078e0004 */
[----:B------:R1:W-:Y:S04]  /*cd80*/  STL [R1+0x24], R4 ;  /* 0x0000240401007387 */ /* 0x0003e80000100800 */
[----:B------:R-:W3:Y:S01]  /*cd90*/  LDC R0, c[0x0][0x2f0] ;  /* 0x0000bc00ff007b82 */ /* 0x000ee20000000800 */
[----:B0-----:R-:W-:-:S05]  /*cda0*/  @P1 IMAD.HI.U32 R2, R4, R2, RZ ;  /* 0x0000000204021227 */ /* 0x001fca00078e00ff */
[----:B------:R-:W-:Y:S01]  /*cdb0*/  @P1 SHF.R.U32.HI R19, RZ, R3, R2 ;  /* 0x00000003ff131219 */ /* 0x000fe20000011602 */
[----:B------:R-:W-:Y:S02]  /*cdc0*/  IMAD.MOV.U32 R2, RZ, RZ, RZ ;  /* 0x000000ffff027224 */ /* 0x000fe400078e00ff */
[----:B---3--:R-:W-:Y:S01]  /*cdd0*/  IMAD R5, R0, UR4, RZ ;  /* 0x0000000400057c24 */ /* 0x008fe2000f8e02ff */
[----:B------:R-:W-:Y:S01]  /*cde0*/  UIADD3 UR4, UR36, 0x21400, URZ ;  /* 0x0002140024047890 */ /* 0x000fe2000fffe03f */
[----:B------:R1:W-:Y:S02]  /*cdf0*/  STL [R1+0x18], R19 ;  /* 0x0000181301007387 */ /* 0x0003e40000100800 */
[----:B------:R-:W-:Y:S01]  /*ce00*/  VIADD R3, R5, 0x6f ;  /* 0x0000006f05037836 */ /* 0x000fe20000000000 */
[----:B------:R-:W-:Y:S01]  /*ce10*/  ULOP3.LUT UP0, URZ, UR4, 0x3ff, URZ, 0xc0, !UPT ;  /* 0x000003ff043f7892 */ /* 0x000fe2000f80c03f */
[----:B------:R1:W-:Y:S02]  /*ce20*/  STL [R1+0x2c], R5 ;  /* 0x00002c0501007387 */ /* 0x0003e40000100800 */
[----:B------:R-:W-:-:S03]  /*ce30*/  IMAD.HI R2, R3, -0x6db6db6d, R2 ;  /* 0x9249249303027827 */ /* 0x000fc600078e0202 */
[----:B------:R-:W-:Y:S01]  /*ce40*/  PLOP3.LUT P0, PT, PT, PT, UP0, 0x80, 0x0 ;  /* 0x000000000000781c */ /* 0x000fe20003f0f008 */
[----:B------:R-:W-:-:S04]  /*ce50*/  IMAD.MOV R3, RZ, RZ, -R19 ;  /* 0x000000ffff037224 */ /* 0x000fc800078e0a13 */
[----:B------:R-:W-:Y:S01]  /*ce60*/  IMAD R16, R16, R3, R4 ;  /* 0x0000000310107224 */ /* 0x000fe200078e0204 */
[----:B------:R-:W-:-:S04]  /*ce70*/  SHF.R.U32.HI R3, RZ, 0x1f, R2 ;  /* 0x0000001fff037819 */ /* 0x000fc80000011602 */
[----:B------:R-:W-:-:S05]  /*ce80*/  LEA.HI.SX32 R0, R2, R3, 0x1a ;  /* 0x0000000302007211 */ /* 0x000fca00078fd2ff */
[----:B------:R1:W-:Y:S01]  /*ce90*/  STL [R1+0x20], R0 ;  /* 0x0000200001007387 */ /* 0x0003e20000100800 */
[----:B------:R-:W-:Y:S05]  /*cea0*/  @!P0 BRA `(.L_x_39) ;  /* 0x0000000000408947 */ /* 0x000fea0003800000 */
[----:B------:R-:W-:Y:S01]  /*ceb0*/  MOV R2, 0x0 ;  /* 0x0000000000027802 */ /* 0x000fe20000000f00 */
[----:B------:R-:W-:Y:S01]  /*cec0*/  ULDC.64 UR6, c[0x4][0xa8] ;  /* 0x01002a0000067ab9 */ /* 0x000fe20000000a00 */
[----:B------:R-:W-:Y:S01]  /*ced0*/  ULDC.64 UR8, c[0x4][0xb0] ;  /* 0x01002c0000087ab9 */ /* 0x000fe20000000a00 */
[----:B------:R-:W-:Y:S01]  /*cee0*/  ULDC.64 UR4, c[0x4][0x8] ;  /* 0x0100020000047ab9 */ /* 0x000fe20000000a00 */
[----:B-1----:R-:W-:Y:S01]  /*cef0*/  IMAD.U32 R4, RZ, RZ, UR6 ;  /* 0x00000006ff047e24 */ /* 0x002fe2000f8e00ff */
[----:B------:R-:W-:Y:S01]  /*cf00*/  MOV R6, UR8 ;  /* 0x0000000800067c02 */ /* 0x000fe20008000f00 */
[----:B------:R-:W0:Y:S01]  /*cf10*/  LDC.64 R2, c[0x4][R2] ;  /* 0x0100000002027b82 */ /* 0x000e220000000a00 */
[----:B------:R-:W-:Y:S02]  /*cf20*/  IMAD.U32 R5, RZ, RZ, UR7 ;  /* 0x00000007ff057e24 */ /* 0x000fe4000f8e00ff */
[----:B------:R-:W-:Y:S02]  /*cf30*/  IMAD.U32 R7, RZ, RZ, UR9 ;  /* 0x00000009ff077e24 */ /* 0x000fe4000f8e00ff */
[----:B------:R-:W-:-:S02]  /*cf40*/  IMAD.U32 R10, RZ, RZ, UR4 ;  /* 0x00000004ff0a7e24 */ /* 0x000fc4000f8e00ff */
[----:B------:R-:W-:Y:S02]  /*cf50*/  IMAD.U32 R11, RZ, RZ, UR5 ;  /* 0x00000005ff0b7e24 */ /* 0x000fe4000f8e00ff */
[----:B------:R-:W-:Y:S02]  /*cf60*/  IMAD.MOV.U32 R8, RZ, RZ, 0x70 ;  /* 0x00000070ff087424 */ /* 0x000fe400078e00ff */
[----:B------:R-:W-:Y:S02]  /*cf70*/  IMAD.MOV.U32 R12, RZ, RZ, 0x1 ;  /* 0x00000001ff0c7424 */ /* 0x000fe400078e00ff */
[----:B------:R-:W-:-:S07]  /*cf80*/  IMAD.MOV.U32 R13, RZ, RZ, RZ ;  /* 0x000000ffff0d7224 */ /* 0x000fce00078e00ff */
[----:B------:R-:W-:-:S07]  /*cf90*/  LEPC R20, `(.L_x_39) ;  /* 0x000000001014794e */ /* 0x000fce0000000000 */
[----:B0-2---:R-:W-:Y:S05]  /*cfa0*/  CALL.ABS.NOINC R2 ;  /* 0x0000000002007343 */ /* 0x005fea0003c00000 */
.L_x_39:
[----:B------:R-:W-:-:S04]  /*cfb0*/  UIADD3 UR4, UR36, 0x400, URZ ;  /* 0x0000040024047890 */ /* 0x000fc8000fffe03f */
[----:B------:R-:W-:-:S06]  /*cfc0*/  ULOP3.LUT UP0, URZ, UR4, 0x3ff, URZ, 0xc0, !UPT ;  /* 0x000003ff043f7892 */ /* 0x000fcc000f80c03f */
[----:B------:R-:W-:-:S13]  /*cfd0*/  PLOP3.LUT P0, PT, PT, PT, UP0, 0x80, 0x0 ;  /* 0x000000000000781c */ /* 0x000fda0003f0f008 */
[----:B------:R-:W-:Y:S05]  /*cfe0*/  @!P0 BRA `(.L_x_40) ;  /* 0x00000000007c8947 */ /* 0x000fea0003800000 */
[----:B------:R-:W-:Y:S01]  /*cff0*/  MOV R17, 0x0 ;  /* 0x0000000000117802 */ /* 0x000fe20000000f00 */
[----:B------:R-:W-:Y:S01]  /*d000*/  ULDC.64 UR6, c[0x4][0xa8] ;  /* 0x01002a0000067ab9 */ /* 0x000fe20000000a00 */
[----:B------:R-:W-:Y:S01]  /*d010*/  ULDC.64 UR8, c[0x4][0xb0] ;  /* 0x01002c0000087ab9 */ /* 0x000fe20000000a00 */
[----:B------:R-:W-:Y:S01]  /*d020*/  ULDC.64 UR4, c[0x4][0x10] ;  /* 0x0100040000047ab9 */ /* 0x000fe20000000a00 */
[----:B------:R0:W3:Y:S01]  /*d030*/  LDC.64 R2, c[0x4][R17] ;  /* 0x0100000011027b82 */ /* 0x0000e20000000a00 */
[----:B-1----:R-:W-:Y:S01]  /*d040*/  MOV R4, UR6 ;  /* 0x0000000600047c02 */ /* 0x002fe20008000f00 */
[----:B------:R-:W-:Y:S01]  /*d050*/  IMAD.U32 R5, RZ, RZ, UR7 ;  /* 0x00000007ff057e24 */ /* 0x000fe2000f8e00ff */
[----:B------:R-:W-:Y:S01]  /*d060*/  MOV R12, 0x1 ;  /* 0x00000001000c7802 */ /* 0x000fe20000000f00 */
[----:B------:R-:W-:Y:S02]  /*d070*/  IMAD.U32 R6, RZ, RZ, UR8 ;  /* 0x00000008ff067e24 */ /* 0x000fe4000f8e00ff */
[----:B------:R-:W-:-:S02]  /*d080*/  IMAD.U32 R7, RZ, RZ, UR9 ;  /* 0x00000009ff077e24 */ /* 0x000fc4000f8e00ff */
[----:B------:R-:W-:Y:S02]  /*d090*/  IMAD.U32 R10, RZ, RZ, UR4 ;  /* 0x00000004ff0a7e24 */ /* 0x000fe4000f8e00ff */
[----:B------:R-:W-:Y:S02]  /*d0a0*/  IMAD.U32 R11, RZ, RZ, UR5 ;  /* 0x00000005ff0b7e24 */ /* 0x000fe4000f8e00ff */
[----:B------:R-:W-:Y:S02]  /*d0b0*/  IMAD.MOV.U32 R8, RZ, RZ, 0x70 ;  /* 0x00000070ff087424 */ /* 0x000fe400078e00ff */
[----:B0-----:R-:W-:-:S07]  /*d0c0*/  IMAD.MOV.U32 R13, RZ, RZ, RZ ;  /* 0x000000ffff0d7224 */ /* 0x001fce00078e00ff */
[----:B------:R-:W-:-:S07]  /*d0d0*/  LEPC R20, `(.L_x_41) ;  /* 0x000000001014794e */ /* 0x000fce0000000000 */
[----:B--23--:R-:W-:Y:S05]  /*d0e0*/  CALL.ABS.NOINC R2 ;  /* 0x0000000002007343 */ /* 0x00cfea0003c00000 */
.L_x_41:
[----:B------:R0:W1:Y:S01]  /*d0f0*/  LDC.64 R2, c[0x4][R17] ;  /* 0x0100000011027b82 */ /* 0x0000620000000a00 */
[----:B------:R-:W-:Y:S01]  /*d100*/  ULDC.64 UR6, c[0x4][0xa8] ;  /* 0x01002a0000067ab9 */ /* 0x000fe20000000a00 */
[----:B------:R-:W-:Y:S01]  /*d110*/  ULDC.64 UR8, c[0x4][0xb0] ;  /* 0x01002c0000087ab9 */ /* 0x000fe20000000a00 */
[----:B------:R-:W-:Y:S01]  /*d120*/  ULDC.64 UR4, c[0x4][0x18] ;  /* 0x0100060000047ab9 */ /* 0x000fe20000000a00 */
[----:B------:R-:W-:Y:S01]  /*d130*/  IMAD.U32 R4, RZ, RZ, UR6 ;  /* 0x00000006ff047e24 */ /* 0x000fe2000f8e00ff */
[----:B------:R-:W-:Y:S01]  /*d140*/  MOV R11, UR5 ;  /* 0x00000005000b7c02 */ /* 0x000fe20008000f00 */
[----:B------:R-:W-:Y:S02]  /*d150*/  IMAD.U32 R5, RZ, RZ, UR7 ;  /* 0x00000007ff057e24 */ /* 0x000fe4000f8e00ff */
[----:B------:R-:W-:Y:S02]  /*d160*/  IMAD.U32 R6, RZ, RZ, UR8 ;  /* 0x00000008ff067e24 */ /* 0x000fe4000f8e00ff */
[----:B------:R-:W-:-:S02]  /*d170*/  IMAD.U32 R7, RZ, RZ, UR9 ;  /* 0x00000009ff077e24 */ /* 0x000fc4000f8e00ff */
[----:B------:R-:W-:Y:S02]  /*d180*/  IMAD.U32 R10, RZ, RZ, UR4 ;  /* 0x00000004ff0a7e24 */ /* 0x000fe4000f8e00ff */
[----:B------:R-:W-:Y:S02]  /*d190*/  IMAD.MOV.U32 R8, RZ, RZ, 0x70 ;  /* 0x00000070ff087424 */ /* 0x000fe400078e00ff */
[----:B------:R-:W-:Y:S02]  /*d1a0*/  IMAD.MOV.U32 R12, RZ, RZ, 0x1 ;  /* 0x00000001ff0c7424 */ /* 0x000fe400078e00ff */
[----:B0-----:R-:W-:-:S07]  /*d1b0*/  IMAD.MOV.U32 R13, RZ, RZ, RZ ;  /* 0x000000ffff0d7224 */ /* 0x001fce00078e00ff */
[----:B------:R-:W-:-:S07]  /*d1c0*/  LEPC R20, `(.L_x_40) ;  /* 0x000000001014794e */ /* 0x000fce0000000000 */
[----:B-1----:R-:W-:Y:S05]  /*d1d0*/  CALL.ABS.NOINC R2 ;  /* 0x0000000002007343 */ /* 0x002fea0003c00000 */
.L_x_40:
[----:B------:R-:W-:Y:S01]  /*d1e0*/  ULDC.64 UR4, c[0x0][0x9f8] ;  /* 0x00027e0000047ab9 */ /* 0x000fe20000000a00 */
[----:B------:R-:W3:Y:S01]  /*d1f0*/  LDL R17, [R1+0x20] ;  /* 0x0000200001117983 */ /* 0x000ee20000100800 */
[----:B------:R-:W-:-:S04]  /*d200*/  ISETP.NE.U32.AND P0, PT, RZ, UR4, PT ;  /* 0x00000004ff007c0c */ /* 0x000fc8000bf05070 */
[----:B------:R-:W-:-:S13]  /*d210*/  ISETP.NE.AND.EX P0, PT, RZ, UR5, PT, P0 ;  /* 0x00000005ff007c0c */ /* 0x000fda000bf05300 */
[----:B------:R-:W0:Y:S02]  /*d220*/  @P0 LDC.64 R2, c[0x0][0x9f8] ;  /* 0x00027e00ff020b82 */ /* 0x000e240000000a00 */
[----:B0-----:R-:W-:-:S05]  /*d230*/  @P0 IMAD.WIDE R2, R19, 0x4, R2 ;  /* 0x0000000413020825 */ /* 0x001fca00078e0202 */
[----:B-1----:R0:W4:Y:S01]  /*d240*/  @P0 LDG.E R19, desc[UR60][R2.64] ;  /* 0x0000003c02130981 */ /* 0x002122000c1e1900 */
[----:B------:R-:W-:Y:S01]  /*d250*/  UMOV UR4, 0xffffffff ;  /* 0xffffffff00047882 */ /* 0x000fe20000000000 */
[----:B0-----:R-:W0:Y:S02]  /*d260*/  LDC.64 R2, c[0x0][0x418] ;  /* 0x00010600ff027b82 */ /* 0x001e240000000a00 */
[----:B0-----:R-:W-:-:S04]  /*d270*/  ISETP.NE.U32.AND P0, PT, R2, RZ, PT ;  /* 0x000000ff0200720c */ /* 0x001fc80003f05070 */
[----:B------:R-:W-:-:S04]  /*d280*/  ISETP.NE.AND.EX P1, PT, R3, RZ, PT, P0 ;  /* 0x000000ff0300720c */ /* 0x000fc80003f25300 */
[----:B------:R-:W-:Y:S01]  /*d290*/  P2R R0, PR, RZ, 0x2 ;  /* 0x00000002ff007803 */ /* 0x000fe20000000000 */
[----:B---3--:R-:W-:-:S05]  /*d2a0*/  VIADD R8, R17, 0xffffffff ;  /* 0xffffffff11087836 */ /* 0x008fca0000000000 */
[----:B------:R0:W-:Y:S04]  /*d2b0*/  STL [R1+0x1c], R8 ;  /* 0x00001c0801007387 */ /* 0x0001e80000100800 */
[----:B------:R0:W-:Y:S01]  /*d2c0*/  STL [R1+0x10], R0 ;  /* 0x0000100001007387 */ /* 0x0001e20000100800 */
[----:B----4-:R-:W-:Y:S02]  /*d2d0*/  SHF.R.S32.HI R7, RZ, 0x1f, R19 ;  /* 0x0000001fff077819 */ /* 0x010fe40000011413 */
[----:B------:R-:W-:-:S03]  /*d2e0*/  SEL R17, R19, RZ, !P1 ;  /* 0x000000ff13117207 */ /* 0x000fc60004800000 */
[----:B------:R0:W-:Y:S01]  /*d2f0*/  STL [R1+0x8], R7 ;  /* 0x0000080701007387 */ /* 0x0001e20000100800 */
[----:B------:R-:W-:Y:S05]  /*d300*/  BRA.DIV UR4, `(.L_x_42) ;  /* 0x0000003e04e87947 */ /* 0x000fea000b800000 */
[----:B0-----:R-:W0:Y:S02]  /*d310*/  S2R R0, SR_TID.X ;  /* 0x0000000000007919 */ /* 0x001e240000002100 */
[----:B0-----:R-:W-:-:S04]  /*d320*/  SHF.R.U32.HI R0, RZ, 0x5, R0 ;  /* 0x00000005ff007819 */ /* 0x001fc80000011600 */
[----:B------:R-:W-:-:S05]  /*d330*/  LOP3.LUT R0, R0, 0x3, RZ, 0xc0, !PT ;  /* 0x0000000300007812 */ /* 0x000fca00078ec0ff */
[----:B------:R0:W1:Y:S02]  /*d340*/  SHFL.IDX PT, R14, R0, RZ, 0x1f ;  /* 0x00001fff000e7589 */ /* 0x00006400000e0000 */
.L_x_134:
[----:B------:R-:W-:Y:S02]  /*d350*/  PLOP3.LUT P2, PT, PT, PT, PT, 0x8, 0x0 ;  /* 0x000000000000781c */ /* 0x000fe40003f4e170 */
[----:B-1----:R-:W-:Y:S02]  /*d360*/  ISETP.NE.AND P0, PT, R14, RZ, PT ;  /* 0x000000ff0e00720c */ /* 0x002fe40003f05270 */
[----:B0-----:R-:W-:-:S05]  /*d370*/  P2R R0, PR, RZ, 0x4 ;  /* 0x00000004ff007803 */ /* 0x001fca0000000000 */
[----:B------:R0:W-:Y:S06]  /*d380*/  STL [R1+0xc], R0 ;  /* 0x00000c0001007387 */ /* 0x0001ec0000100800 */
[----:B------:R-:W-:Y:S05]  /*d390*/  @P0 BRA `(.L_x_43) ;  /* 0x0000000400240947 */ /* 0x000fea0003800000 */
[----:B------:R-:W-:-:S03]  /*d3a0*/  UMOV UR4, 0xffffffff ;  /* 0xffffffff00047882 */ /* 0x000fc60000000000 */
[----:B------:R-:W-:Y:S05]  /*d3b0*/  BRA.DIV UR4, `(.L_x_44) ;  /* 0x0000003e04f07947 */ /* 0x000fea000b800000 */
[----:B------:R-:W-:-:S13]  /*d3c0*/  ELECT P6, URZ, PT ;  /* 0x00000000003f782f */ /* 0x000fda00038c0000 */
.L_x_137:
[----:B------:R-:W-:Y:S05]  /*d3d0*/  @!P6 BRA `(.L_x_43) ;  /* 0x000000040014e947 */ /* 0x000fea0003800000 */
[----:B------:R1:W-:Y:S01]  /*d3e0*/  STL [R1+0x4], R8 ;  /* 0x0000040801007387 */ /* 0x0003e20000100800 */
[----:B------:R-:W-:Y:S01]  /*d3f0*/  IMAD.MOV.U32 R17, RZ, RZ, R19 ;  /* 0x000000ffff117224 */ /* 0x000fe200078e0013 */
[----:B------:R-:W-:Y:S06]  /*d400*/  @!P1 BRA `(.L_x_45) ;  /* 0x00000000004c9947 */ /* 0x000fec0003800000 */
[----:B------:R-:W3:Y:S01]  /*d410*/  LDC R6, c[0x0][0x43c] ;  /* 0x00010f00ff067b82 */ /* 0x000ee20000000800 */
[----:B0-----:R-:W-:Y:S01]  /*d420*/  IMAD.MOV.U32 R0, RZ, RZ, R8 ;  /* 0x000000ffff007224 */ /* 0x001fe200078e0008 */
[----:B------:R-:W-:Y:S01]  /*d430*/  ULDC.64 UR4, c[0x0][0x428] ;  /* 0x00010a0000047ab9 */ /* 0x000fe20000000a00 */
[----:B---3--:R-:W-:-:S13]  /*d440*/  ISETP.NE.AND P0, PT, R6, 0x1, PT ;  /* 0x000000010600780c */ /* 0x008fda0003f05270 */
[----:B------:R-:W0:Y:S02]  /*d450*/  @P0 LDC.64 R4, c[0x0][0x440] ;  /* 0x00011000ff040b82 */ /* 0x000e240000000a00 */
[----:B0-----:R-:W-:-:S05]  /*d460*/  @P0 IMAD.HI.U32 R4, R8, R4, RZ ;  /* 0x0000000408040227 */ /* 0x001fca00078e00ff */
[----:B------:R-:W-:-:S04]  /*d470*/  @P0 SHF.R.U32.HI R0, RZ, R5, R4 ;  /* 0x00000005ff000219 */ /* 0x000fc80000011604 */
[----:B------:R-:W-:Y:S02]  /*d480*/  IADD3 R4, -R0, RZ, RZ ;  /* 0x000000ff00047210 */ /* 0x000fe40007ffe1ff */
[----:B------:R-:W-:-:S03]  /*d490*/  SHF.R.S32.HI R5, RZ, 0x1f, R0 ;  /* 0x0000001fff057819 */ /* 0x000fc60000011400 */
[----:B------:R-:W-:Y:S02]  /*d4a0*/  IMAD R6, R6, R4, R8 ;  /* 0x0000000406067224 */ /* 0x000fe400078e0208 */
[----:B------:R-:W-:-:S03]  /*d4b0*/  IMAD.MOV.U32 R4, RZ, RZ, R0 ;  /* 0x000000ffff047224 */ /* 0x000fc600078e0000 */
[----:B------:R0:W-:Y:S01]  /*d4c0*/  STL [R1+0x4], R6 ;  /* 0x0000040601007387 */ /* 0x0001e20000100800 */
[----:B------:R-:W-:-:S03]  /*d4d0*/  IMAD.WIDE.U32 R4, R19, UR4, R4 ;  /* 0x0000000413047c25 */ /* 0x000fc6000f8e0004 */
[----:B------:R-:W-:Y:S01]  /*d4e0*/  LEA R2, P0, R4, R2, 0x2 ;  /* 0x0000000204027211 */ /* 0x000fe200078010ff */
[----:B0-----:R-:W-:-:S04]  /*d4f0*/  IMAD R6, R7, UR4, RZ ;  /* 0x0000000407067c24 */ /* 0x001fc8000f8e02ff */
[----:B------:R-:W-:-:S04]  /*d500*/  IMAD R0, R19, UR5, R6 ;  /* 0x0000000513007c24 */ /* 0x000fc8000f8e0206 */
[----:B------:R-:W-:-:S05]  /*d510*/  IMAD.IADD R0, R5, 0x1, R0 ;  /* 0x0000000105007824 */ /* 0x000fca00078e0200 */
[----:B------:R-:W-:-:S05]  /*d520*/  LEA.HI.X R3, R4, R3, R0, 0x2, P0 ;  /* 0x0000000304037211 */ /* 0x000fca00000f1400 */
[----:B------:R3:W5:Y:S02]  /*d530*/  LDG.E R17, desc[UR60][R2.64] ;  /* 0x0000003c02117981 */ /* 0x000764000c1e1900 */
.L_x_45:
[----:B---3--:R-:W3:Y:S01]  /*d540*/  LDL R2, [R1] ;  /* 0x0000000001027983 */ /* 0x008ee20000100800 */
[----:B0-----:R-:W-:Y:S02]  /*d550*/  LEA R0, R18, UR36, 0x3 ;  /* 0x0000002412007c11 */ /* 0x001fe4000f8e18ff */
[----:B---3--:R-:W-:-:S04]  /*d560*/  SHF.L.U32 R2, R2, 0x1f, RZ ;  /* 0x0000001f02027819 */ /* 0x008fc800000006ff */
[----:B------:R-:W0:Y:S02]  /*d570*/  SYNCS.PHASECHK.TRANS64.TRYWAIT P0, [R0+URZ+0x36840], R2 ;  /* 0x03684002000075a7 */ /* 0x000e24000800017f */
[----:B0-----:R-:W-:Y:S05]  /*d580*/  @!P0 BRA `(.L_x_46) ;  /* 0x0000003c009c8947 */ /* 0x001fea0003800000 */
.L_x_138:
[----:B------:R-:W3:Y:S02]  /*d590*/  S2R R3, SR_TID.X ;  /* 0x0000000000037919 */ /* 0x000ee40000002100 */
[----:B---3--:R-:W-:-:S04]  /*d5a0*/  LOP3.LUT R3, R3, 0x7f, RZ, 0xc0, !PT ;  /* 0x0000007f03037812 */ /* 0x008fc800078ec0ff */
[----:B------:R-:W-:-:S13]  /*d5b0*/  ISETP.NE.AND P0, PT, R3, RZ, PT ;  /* 0x000000ff0300720c */ /* 0x000fda0003f05270 */
[----:B------:R-:W-:Y:S05]  /*d5c0*/  @P0 BRA `(.L_x_47) ;  /* 0x00000000001c0947 */ /* 0x000fea0003800000 */
[----:B------:R-:W3:Y:S01]  /*d5d0*/  S2R R3, SR_TID.X ;  /* 0x0000000000037919 */ /* 0x000ee20000002100 */
[----:B0-----:R-:W-:-:S04]  /*d5e0*/  IMAD.MOV.U32 R2, RZ, RZ, 0xa800 ;  /* 0x0000a800ff027424 */ /* 0x001fc800078e00ff */
[----:B------:R4:W-:Y:S01]  /*d5f0*/  SYNCS.ARRIVE.TRANS64 RZ, [R0+URZ+0x36830], R2 ;  /* 0x0368300200ff79a7 */ /* 0x0009e2000800003f */
[----:B---3--:R-:W-:-:S04]  /*d600*/  LOP3.LUT R3, R3, 0x1f, RZ, 0xc0, !PT ;  /* 0x0000001f03037812 */ /* 0x008fc800078ec0ff */
[----:B------:R-:W-:-:S13]  /*d610*/  ISETP.NE.AND P0, PT, R3, RZ, PT ;  /* 0x000000ff0300720c */ /* 0x000fda0003f05270 */
[----:B----4-:R-:W-:Y:S05]  /*d620*/  @!P0 BRA `(.L_x_47) ;  /* 0x0000000000048947 */ /* 0x010fea0003800000 */
[----:B------:R-:W-:Y:S01]  /*d630*/  BPT.TRAP 0x1 ;  /* 0x000000040000795c */ /* 0x000fe20000300000 */
.L_x_47:
[----:B0-----:R-:W3:Y:S01]  /*d640*/  LDL R2, [R1+0x4] ;  /* 0x0000040001027983 */ /* 0x001ee20000100800 */
[----:B------:R-:W-:Y:S01]  /*d650*/  R2UR UR8, R18 ;  /* 0x00000000120872ca */ /* 0x000fe200000e0000 */
[----:B------:R-:W-:Y:S01]  /*d660*/  UIADD3 UR4, UP0, UR38, 0x370, URZ ;  /* 0x0000037026047890 */ /* 0x000fe2000ff1e03f */
[----:B------:R-:W-:Y:S01]  /*d670*/  R2UR UR9, R0 ;  /* 0x00000000000972ca */ /* 0x000fe200000e0000 */
[----:B------:R-:W-:Y:S01]  /*d680*/  UMOV UR10, URZ ;  /* 0x0000003f000a7c82 */ /* 0x000fe20008000000 */
[----:B------:R-:W-:Y:S01]  /*d690*/  R2UR UR12, R16 ;  /* 0x00000000100c72ca */ /* 0x000fe200000e0000 */
[----:B------:R-:W-:Y:S01]  /*d6a0*/  UIADD3.X UR5, URZ, UR39, URZ, UP0, !UPT ;  /* 0x000000273f057290 */ /* 0x000fe200087fe43f */
[----:B-----5:R-:W-:Y:S01]  /*d6b0*/  R2UR UR13, R17 ;  /* 0x00000000110d72ca */ /* 0x020fe200000e0000 */
[----:B------:R-:W-:Y:S01]  /*d6c0*/  UMOV UR6, 0x0 ;  /* 0x0000000000067882 */ /* 0x000fe20000000000 */
[----:B------:R-:W-:Y:S01]  /*d6d0*/  PLOP3.LUT P0, PT, PT, PT, PT, 0x80, 0x0 ;  /* 0x000000000000781c */ /* 0x000fe20003f0f070 */
[----:B------:R-:W-:Y:S01]  /*d6e0*/  UMOV UR7, 0x14f00000 ;  /* 0x14f0000000077882 */ /* 0x000fe20000000000 */
[----:B------:R-:W-:-:S02]  /*d6f0*/  UMOV UR16, 0x40 ;  /* 0x0000004000107882 */ /* 0x000fc40000000000 */
[----:B------:R-:W-:Y:S01]  /*d700*/  P2R R0, PR, RZ, 0x1 ;  /* 0x00000001ff007803 */ /* 0x000fe20000000000 */
[----:B------:R-:W-:Y:S02]  /*d710*/  UIMAD UR8, UR8, 0xa800, UR36 ;  /* 0x0000a800080878a4 */ /* 0x000fe4000f8e0224 */
[----:B------:R-:W-:Y:S02]  /*d720*/  UIADD3 UR9, UR9, 0x36830, URZ ;  /* 0x0003683009097890 */ /* 0x000fe4000fffe03f */
[----:B------:R-:W-:Y:S01]  /*d730*/  UIADD3 UR14, UR8, 0x21400, URZ ;  /* 0x00021400080e7890 */ /* 0x000fe2000fffe03f */
[----:B------:R4:W-:Y:S01]  /*d740*/  STL [R1+0xc], R0 ;  /* 0x00000c0001007387 */ /* 0x0009e20000100800 */
[----:B------:R-:W-:Y:S02]  /*d750*/  UIADD3 UR15, UR8, 0x24c00, URZ ;  /* 0x00024c00080f7890 */ /* 0x000fe4000fffe03f */
[----:B------:R-:W-:-:S03]  /*d760*/  UIADD3 UR17, UR8, 0x28400, URZ ;  /* 0x0002840008117890 */ /* 0x000fc6000fffe03f */
[----:B------:R-:W-:Y:S01]  /*d770*/  UMOV UR8, UR14 ;  /* 0x0000000e00087c82 */ /* 0x000fe20008000000 */
[----:B------:R-:W-:Y:S01]  /*d780*/  UMOV UR14, 0x80 ;  /* 0x00000080000e7882 */ /* 0x000fe20000000000 */
[----:B---3--:R-:W-:-:S13]  /*d790*/  R2UR UR11, R2 ;  /* 0x00000000020b72ca */ /* 0x008fda00000e0000 */
[----:B------:R-:W-:-:S09]  /*d7a0*/  UIMAD UR11, UR11, 0x70, URZ ;  /* 0x000000700b0b78a4 */ /* 0x000fd2000f8e023f */
[----:B------:R0:W-:Y:S02]  /*d7b0*/  UTMALDG.4D [UR8], [UR4], desc[UR6] ;  /* 0x00000608040075b4 */ /* 0x0001e40008019000 */
[----:B0-----:R-:W-:Y:S01]  /*d7c0*/  UMOV UR8, UR15 ;  /* 0x0000000f00087c82 */ /* 0x001fe20008000000 */
[----:B------:R-:W-:Y:S02]  /*d7d0*/  UMOV UR10, UR16 ;  /* 0x00000010000a7c82 */ /* 0x000fe40008000000 */
[----:B------:R0:W-:Y:S02]  /*d7e0*/  UTMALDG.4D [UR8], [UR4], desc[UR6] ;  /* 0x00000608040075b4 */ /* 0x0001e40008019000 */
[----:B0-----:R-:W-:Y:S01]  /*d7f0*/  UMOV UR8, UR17 ;  /* 0x0000001100087c82 */ /* 0x001fe20008000000 */
[----:B------:R-:W-:Y:S02]  /*d800*/  UMOV UR10, UR14 ;  /* 0x0000000e000a7c82 */ /* 0x000fe40008000000 */
[----:B------:R4:W-:Y:S02]  /*d810*/  UTMALDG.4D [UR8], [UR4], desc[UR6] ;  /* 0x00000608040075b4 */ /* 0x0009e40008019000 */
[----:B----4-:R-:W-:Y:S01]  /*d820*/  NOP ;  /* 0x0000000000007918 */ /* 0x010fe20000000000 */
.L_x_43:
[----:B------:R-:W-:Y:S05]  /*d830*/  WARPSYNC.ALL ;  /* 0x0000000000007948 */ /* 0x000fea0003800000 */
[----:B------:R-:W-:Y:S01]  /*d840*/  UIADD3 UR4, UR36, 0x15400, URZ ;  /* 0x0001540024047890 */ /* 0x000fe2000fffe03f */
[----:B------:R-:W-:Y:S03]  /*d850*/  BAR.SYNC.DEFER_BLOCKING 0x8, 0x180 ;  /* 0x0206000000007b1d */ /* 0x000fe60000010000 */
[----:B------:R-:W-:-:S06]  /*d860*/  ULOP3.LUT UP0, URZ, UR4, 0x3ff, URZ, 0xc0, !UPT ;  /* 0x000003ff043f7892 */ /* 0x000fcc000f80c03f */
[----:B------:R-:W-:-:S13]  /*d870*/  PLOP3.LUT P0, PT, PT, PT, UP0, 0x80, 0x0 ;  /* 0x000000000000781c */ /* 0x000fda0003f0f008 */
[----:B------:R-:W-:Y:S05]  /*d880*/  @!P0 BRA `(.L_x_48) ;  /* 0x0000000000408947 */ /* 0x000fea0003800000 */
[----:B------:R-:W-:Y:S01]  /*d890*/  MOV R2, 0x0 ;  /* 0x0000000000027802 */ /* 0x000fe20000000f00 */
[----:B------:R-:W-:Y:S01]  /*d8a0*/  ULDC.64 UR6, c[0x4][0xa8] ;  /* 0x01002a0000067ab9 */ /* 0x000fe20000000a00 */
[----:B------:R-:W-:Y:S01]  /*d8b0*/  ULDC.64 UR8, c[0x4][0xb0] ;  /* 0x01002c0000087ab9 */ /* 0x000fe20000000a00 */
[----:B------:R-:W-:Y:S01]  /*d8c0*/  ULDC.64 UR4, c[0x4][0x20] ;  /* 0x0100080000047ab9 */ /* 0x000fe20000000a00 */
[----:B------:R-:W-:Y:S01]  /*d8d0*/  IMAD.U32 R4, RZ, RZ, UR6 ;  /* 0x00000006ff047e24 */ /* 0x000fe2000f8e00ff */
[----:B------:R-:W-:Y:S01]  /*d8e0*/  MOV R7, UR9 ;  /* 0x0000000900077c02 */ /* 0x000fe20008000f00 */
[----:B------:R-:W3:Y:S01]  /*d8f0*/  LDC.64 R2, c[0x4][R2] ;  /* 0x0100000002027b82 */ /* 0x000ee20000000a00 */
[----:B------:R-:W-:Y:S02]  /*d900*/  IMAD.U32 R5, RZ, RZ, UR7 ;  /* 0x00000007ff057e24 */ /* 0x000fe4000f8e00ff */
[----:B------:R-:W-:Y:S02]  /*d910*/  IMAD.U32 R6, RZ, RZ, UR8 ;  /* 0x00000008ff067e24 */ /* 0x000fe4000f8e00ff */
[----:B------:R-:W-:-:S02]  /*d920*/  IMAD.U32 R10, RZ, RZ, UR4 ;  /* 0x00000004ff0a7e24 */ /* 0x000fc4000f8e00ff */
[----:B------:R-:W-:Y:S02]  /*d930*/  IMAD.U32 R11, RZ, RZ, UR5 ;  /* 0x00000005ff0b7e24 */ /* 0x000fe4000f8e00ff */
[----:B-1----:R-:W-:Y:S02]  /*d940*/  IMAD.MOV.U32 R8, RZ, RZ, 0x70 ;  /* 0x00000070ff087424 */ /* 0x002fe400078e00ff */
[----:B------:R-:W-:Y:S02]  /*d950*/  IMAD.MOV.U32 R12, RZ, RZ, 0x1 ;  /* 0x00000001ff0c7424 */ /* 0x000fe400078e00ff */
[----:B------:R-:W-:-:S07]  /*d960*/  IMAD.MOV.U32 R13, RZ, RZ, RZ ;  /* 0x000000ffff0d7224 */ /* 0x000fce00078e00ff */
[----:B------:R-:W-:-:S07]  /*d970*/  LEPC R20, `(.L_x_48) ;  /* 0x000000001014794e */ /* 0x000fce0000000000 */
[----:B0-23--:R-:W-:Y:S05]  /*d980*/  CALL.ABS.NOINC R2 ;  /* 0x0000000002007343 */ /* 0x00dfea0003c00000 */
.L_x_48:
[----:B------:R-:W3:Y:S01]  /*d990*/  LDL.LU R5, [R1+0x18] ;  /* 0x0000180001057983 */ /* 0x000ee20000300800 */
[----:B0-----:R-:W-:Y:S01]  /*d9a0*/  SHF.R.S32.HI R0, RZ, 0x1f, R16 ;  /* 0x0000001fff007819 */ /* 0x001fe20000011410 */
[----:B------:R-:W-:Y:S01]  /*d9b0*/  ULDC.64 UR4, c[0x0][0x2d8] ;  /* 0x0000b60000047ab9 */ /* 0x000fe20000000a00 */
[----:B-1----:R-:W0:Y:S01]  /*d9c0*/  LDC R8, c[0x0][0x448] ;  /* 0x00011200ff087b82 */ /* 0x002e220000000800 */
[----:B------:R-:W4:Y:S01]  /*d9d0*/  LDL.LU R7, [R1+0x24] ;  /* 0x0000240001077983 */ /* 0x000f220000300800 */
[----:B------:R-:W-:-:S03]  /*d9e0*/  ULDC.64 UR6, c[0x0][0x280] ;  /* 0x0000a00000067ab9 */ /* 0x000fc60000000a00 */
[----:B------:R-:W2:Y:S01]  /*d9f0*/  LDL R4, [R1+0x28] ;  /* 0x0000280001047983 */ /* 0x000ea20000100800 */
[----:B------:R-:W-:Y:S02]  /*da00*/  IMAD R0, R0, UR4, RZ ;  /* 0x0000000400007c24 */ /* 0x000fe4000f8e02ff */
[C---:B------:R-:W-:Y:S01]  /*da10*/  IMAD.WIDE.U32 R2, R16.reuse, UR4, RZ ;  /* 0x0000000410027c25 */ /* 0x040fe2000f8e00ff */
[----:B------:R-:W1:Y:S03]  /*da20*/  S2R R11, SR_TID.X ;  /* 0x00000000000b7919 */ /* 0x000e660000002100 */
[----:B------:R-:W-:Y:S01]  /*da30*/  IMAD R0, R16, UR5, R0 ;  /* 0x0000000510007c24 */ /* 0x000fe2000f8e0200 */
[----:B------:R-:W-:-:S03]  /*da40*/  ULDC.64 UR4, c[0x0][0x2e0] ;  /* 0x0000b80000047ab9 */ /* 0x000fc60000000a00 */
[----:B------:R-:W-:Y:S01]  /*da50*/  IMAD.IADD R3, R3, 0x1, R0 ;  /* 0x0000000103037824 */ /* 0x000fe200078e0200 */
[----:B0-----:R-:W-:-:S13]  /*da60*/  ISETP.NE.AND P0, PT, R8, 0x1, PT ;  /* 0x000000010800780c */ /* 0x001fda0003f05270 */
[----:B------:R-:W0:Y:S01]  /*da70*/  @P0 LDC R6, c[0x0][0x44c] ;  /* 0x00011300ff060b82 */ /* 0x000e220000000800 */
[----:B-1----:R-:W-:-:S04]  /*da80*/  SHF.L.U32 R11, R11, 0x3, RZ ;  /* 0x000000030b0b7819 */ /* 0x002fc800000006ff */
[----:B------:R-:W-:-:S04]  /*da90*/  LOP3.LUT R11, R11, 0x38, RZ, 0xc0, !PT ;  /* 0x000000380b0b7812 */ /* 0x000fc800078ec0ff */
[----:B------:R-:W-:Y:S02]  /*daa0*/  LOP3.LUT R10, R11, 0x40, RZ, 0xfc, !PT ;  /* 0x000000400b0a7812 */ /* 0x000fe400078efcff */
[----:B---3--:R-:W-:Y:S01]  /*dab0*/  SHF.R.S32.HI R0, RZ, 0x1f, R5 ;  /* 0x0000001fff007819 */ /* 0x008fe20000011405 */
[----:B------:R-:W-:-:S04]  /*dac0*/  IMAD.WIDE.U32 R2, R5, UR4, R2 ;  /* 0x0000000405027c25 */ /* 0x000fc8000f8e0002 */
[----:B------:R-:W-:Y:S01]  /*dad0*/  IMAD R0, R0, UR4, RZ ;  /* 0x0000000400007c24 */ /* 0x000fe2000f8e02ff */
[----:B------:R-:W-:-:S03]  /*dae0*/  ULDC UR4, c[0x0][0xc38] ;  /* 0x00030e0000047ab9 */ /* 0x000fc60000000800 */
[----:B------:R-:W-:Y:S02]  /*daf0*/  IMAD R0, R5, UR5, R0 ;  /* 0x0000000505007c24 */ /* 0x000fe4000f8e0200 */
[----:B------:R-:W1:Y:S03]  /*db00*/  S2R R5, SR_TID.X ;  /* 0x0000000000057919 */ /* 0x000e660000002100 */
[----:B------:R-:W-:Y:S01]  /*db10*/  IADD3 R3, R3, R0, RZ ;  /* 0x0000000003037210 */ /* 0x000fe20007ffe0ff */
[----:B----4-:R-:W-:Y:S02]  /*db20*/  IMAD.MOV R0, RZ, RZ, -R7 ;  /* 0x000000ffff007224 */ /* 0x010fe400078e0a07 */
[----:B------:R-:W3:Y:S02]  /*db30*/  @P0 LDC R7, c[0x0][0x450] ;  /* 0x00011400ff070b82 */ /* 0x000ee40000000800 */
[----:B--2---:R-:W-:Y:S01]  /*db40*/  IMAD R0, R0, UR4, R4 ;  /* 0x0000000400007c24 */ /* 0x004fe2000f8e0204 */
[----:B------:R-:W-:-:S03]  /*db50*/  ULDC.64 UR4, c[0x0][0x2d0] ;  /* 0x0000b40000047ab9 */ /* 0x000fc60000000a00 */
[----:B------:R-:W-:Y:S01]  /*db60*/  IMAD.SHL.U32 R4, R0, 0x80, RZ ;  /* 0x0000008000047824 */ /* 0x000fe200078e00ff */
[----:B-1----:R-:W-:-:S04]  /*db70*/  LOP3.LUT R5, R5, 0x7f, RZ, 0xc0, !PT ;  /* 0x0000007f05057812 */ /* 0x002fc800078ec0ff */
[----:B------:R-:W-:Y:S02]  /*db80*/  SHF.R.U32.HI R9, RZ, 0x3, R5 ;  /* 0x00000003ff097819 */ /* 0x000fe40000011605 */
[----:B------:R-:W1:Y:S02]  /*db90*/  S2R R5, SR_TID.X ;  /* 0x0000000000057919 */ /* 0x000e640000002100 */
[----:B-1----:R-:W-:-:S05]  /*dba0*/  IMAD.SHL.U32 R5, R5, 0x10, RZ ;  /* 0x0000001005057824 */ /* 0x002fca00078e00ff */
[----:B------:R-:W-:Y:S02]  /*dbb0*/  LOP3.LUT R5, R9, 0x70, R5, 0xf8, !PT ;  /* 0x0000007009057812 */ /* 0x000fe400078ef805 */
[----:B------:R-:W-:Y:S02]  /*dbc0*/  LOP3.LUT R9, R11, 0x80, RZ, 0xfc, !PT ;  /* 0x000000800b097812 */ /* 0x000fe400078efcff */
[----:B------:R-:W-:-:S05]  /*dbd0*/  LOP3.LUT R0, R5, R4, RZ, 0xfc, !PT ;  /* 0x0000000405007212 */ /* 0x000fca00078efcff */
[----:B0-----:R-:W-:-:S04]  /*dbe0*/  @P0 IMAD.HI.U32 R6, R0, R6, RZ ;  /* 0x0000000600060227 */ /* 0x001fc800078e00ff */
[----:B------:R-:W-:Y:S01]  /*dbf0*/  IMAD.MOV.U32 R5, RZ, RZ, R0 ;  /* 0x000000ffff057224 */ /* 0x000fe200078e0000 */
[----:B---3--:R-:W-:-:S05]  /*dc00*/  @P0 SHF.R.U32.HI R5, RZ, R7, R6 ;  /* 0x00000007ff050219 */ /* 0x008fca0000011606 */
[----:B------:R-:W-:Y:S02]  /*dc10*/  IMAD.MOV R6, RZ, RZ, -R5 ;  /* 0x000000ffff067224 */ /* 0x000fe400078e0a05 */
[----:B------:R-:W-:-:S04]  /*dc20*/  IMAD.WIDE.U32 R2, R5, UR4, R2 ;  /* 0x0000000405027c25 */ /* 0x000fc8000f8e0002 */
[----:B------:R-:W-:Y:S01]  /*dc30*/  IMAD R0, R8, R6, R0 ;  /* 0x0000000608007224 */ /* 0x000fe200078e0200 */
[----:B------:R-:W-:-:S05]  /*dc40*/  SHF.R.S32.HI R6, RZ, 0x1f, R5 ;  /* 0x0000001fff067819 */ /* 0x000fca0000011405 */
[----:B------:R-:W-:-:S04]  /*dc50*/  IMAD R6, R6, UR4, RZ ;  /* 0x0000000406067c24 */ /* 0x000fc8000f8e02ff */
[----:B------:R-:W-:Y:S01]  /*dc60*/  IMAD R6, R5, UR5, R6 ;  /* 0x0000000505067c24 */ /* 0x000fe2000f8e0206 */
[----:B------:R-:W-:Y:S01]  /*dc70*/  SHF.R.S32.HI R5, RZ, 0x1f, R0 ;  /* 0x0000001fff057819 */ /* 0x000fe20000011400 */
[----:B------:R-:W-:Y:S02]  /*dc80*/  ULDC.64 UR4, c[0x0][0x2c8] ;  /* 0x0000b20000047ab9 */ /* 0x000fe40000000a00 */
[----:B------:R-:W-:Y:S02]  /*dc90*/  IMAD.IADD R3, R3, 0x1, R6 ;  /* 0x0000000103037824 */ /* 0x000fe400078e0206 */
[----:B------:R-:W-:Y:S02]  /*dca0*/  IMAD R5, R5, UR4, RZ ;  /* 0x0000000405057c24 */ /* 0x000fe4000f8e02ff */
[----:B------:R-:W-:Y:S01]  /*dcb0*/  IMAD.WIDE.U32 R2, R0, UR4, R2 ;  /* 0x0000000400027c25 */ /* 0x000fe2000f8e0002 */
[----:B------:R-:W-:Y:S02]  /*dcc0*/  ULDC UR4, c[0x0][0x2b8] ;  /* 0x0000ae0000047ab9 */ /* 0x000fe40000000800 */
[----:B------:R-:W-:Y:S01]  /*dcd0*/  ISETP.GE.AND P1, PT, R10, UR4, PT ;  /* 0x000000040a007c0c */ /* 0x000fe2000bf26270 */
[----:B------:R-:W-:Y:S01]  /*dce0*/  IMAD R5, R0, UR5, R5 ;  /* 0x0000000500057c24 */ /* 0x000fe2000f8e0205 */
[----:B------:R0:W5:Y:S01]  /*dcf0*/  LDL R10, [R1+0x14] ;  /* 0x00001400010a7983 */ /* 0x0001620000100800 */
[----:B------:R-:W-:-:S02]  /*dd00*/  LEA R0, P3, R2, UR6, 0x1 ;  /* 0x0000000602007c11 */ /* 0x000fc4000f8608ff */
[----:B------:R-:W-:Y:S01]  /*dd10*/  IMAD.IADD R5, R3, 0x1, R5 ;  /* 0x0000000103057824 */ /* 0x000fe200078e0205 */
[----:B------:R-:W-:Y:S02]  /*dd20*/  ISETP.GE.AND P0, PT, R11, UR4, PT ;  /* 0x000000040b007c0c */ /* 0x000fe4000bf06270 */
[----:B------:R-:W-:Y:S01]  /*dd30*/  ISETP.GE.AND P2, PT, R9, UR4, PT ;  /* 0x0000000409007c0c */ /* 0x000fe2000bf46270 */
[----:B------:R-:W-:Y:S01]  /*dd40*/  UMOV UR4, 0xffffffff ;  /* 0xffffffff00047882 */ /* 0x000fe20000000000 */
[----:B------:R-:W-:Y:S02]  /*dd50*/  LEA.HI.X R2, R2, UR7, R5, 0x1, P3 ;  /* 0x0000000702027c11 */ /* 0x000fe400098f0c05 */
[----:B0-----:R-:W-:Y:S09]  /*dd60*/  BRA.DIV UR4, `(.L_x_49) ;  /* 0x0000003604b87947 */ /* 0x001ff2000b800000 */
[----:B------:R-:W0:Y:S01]  /*dd70*/  S2R R6, SR_TID.X ;  /* 0x0000000000067919 */ /* 0x000e220000002100 */
[----:B------:R-:W-:Y:S02]  /*dd80*/  ULDC UR4, c[0x0][0x288] ;  /* 0x0000a20000047ab9 */ /* 0x000fe40000000800 */
[----:B------:R-:W-:Y:S01]  /*dd90*/  IMAD R3, R8, UR4, RZ ;  /* 0x0000000408037c24 */ /* 0x000fe2000f8e02ff */
[----:B------:R-:W1:Y:S01]  /*dda0*/  S2R R11, SR_TID.X ;  /* 0x00000000000b7919 */ /* 0x000e620000002100 */
[----:B------:R-:W2:Y:S04]  /*ddb0*/  SHFL.IDX PT, R7, R0, RZ, 0x181f ;  /* 0x00181fff00077589 */ /* 0x000ea800000e0000 */
[----:B------:R-:W-:Y:S01]  /*ddc0*/  SHFL.IDX PT, R9, R2, 0x1, 0x181f ;  /* 0x00381f0002097f89 */ /* 0x000fe200000e0000 */
[----:B0-----:R-:W-:-:S04]  /*ddd0*/  LOP3.LUT R6, R6, 0x7f, RZ, 0xc0, !PT ;  /* 0x0000007f06067812 */ /* 0x001fc800078ec0ff */
[----:B------:R-:W-:Y:S01]  /*dde0*/  SHF.R.U32.HI R6, RZ, 0x3, R6 ;  /* 0x00000003ff067819 */ /* 0x000fe20000011606 */
[----:B-1----:R-:W-:-:S04]  /*ddf0*/  IMAD.SHL.U32 R11, R11, 0x8, RZ ;  /* 0x000000080b0b7824 */ /* 0x002fc800078e00ff */
[----:B------:R-:W-:Y:S01]  /*de00*/  IMAD.IADD R4, R6, 0x1, R4 ;  /* 0x0000000106047824 */ /* 0x000fe200078e0204 */
[----:B------:R-:W-:Y:S01]  /*de10*/  LOP3.LUT R11, R11, 0x38, RZ, 0xc0, !PT ;  /* 0x000000380b0b7812 */ /* 0x000fe200078ec0ff */
[----:B------:R-:W0:Y:S02]  /*de20*/  SHFL.IDX PT, R6, R2, RZ, 0x181f ;  /* 0x00181fff02067589 */ /* 0x000e2400000e0000 */
[C---:B------:R-:W-:Y:S01]  /*de30*/  VIADD R5, R4.reuse, 0x10 ;  /* 0x0000001004057836 */ /* 0x040fe20000000000 */
[----:B------:R-:W-:-:S04]  /*de40*/  ISETP.GE.AND P4, PT, R4, R3, PT ;  /* 0x000000030400720c */ /* 0x000fc80003f86270 */
[----:B------:R-:W-:Y:S02]  /*de50*/  ISETP.GE.AND P3, PT, R5, R3, PT ;  /* 0x000000030500720c */ /* 0x000fe40003f66270 */
[----:B------:R-:W1:Y:S07]  /*de60*/  SHFL.IDX PT, R5, R0, 0x1, 0x181f ;  /* 0x00381f0000057f89 */ /* 0x000e6e00000e0000 */
[----:B--2---:R-:W-:-:S05]  /*de70*/  @!P4 LEA R7, P5, R11, R7, 0x1 ;  /* 0x000000070b07c211 */ /* 0x004fca00078a08ff */
[----:B0-----:R-:W-:-:S05]  /*de80*/  @!P4 IMAD.X R6, RZ, RZ, R6, P5 ;  /* 0x000000ffff06c224 */ /* 0x001fca00028e0606 */
[----:B------:R-:W-:-:S04]  /*de90*/  @!P4 LOP3.LUT R7, R7, R6, RZ, 0x3c, !PT ;  /* 0x000000060707c212 */ /* 0x000fc800078e3cff */
[----:B------:R-:W-:Y:S02]  /*dea0*/  @!P4 LOP3.LUT R6, R7, R6, RZ, 0x3c, !PT ;  /* 0x000000060706c212 */ /* 0x000fe400078e3cff */
[----:B-1----:R-:W-:Y:S02]  /*deb0*/  @!P3 LEA R8, P5, R11, R5, 0x1 ;  /* 0x000000050b08b211 */ /* 0x002fe400078a08ff */
[----:B------:R-:W-:-:S03]  /*dec0*/  @!P4 LOP3.LUT R7, R7, R6, RZ, 0x3c, !PT ;  /* 0x000000060707c212 */ /* 0x000fc600078e3cff */
[----:B------:R-:W-:Y:S02]  /*ded0*/  @!P3 IMAD.X R5, RZ, RZ, R9, P5 ;  /* 0x000000ffff05b224 */ /* 0x000fe400028e0609 */
[----:B-----5:R-:W-:Y:S04]  /*dee0*/  @!P4 LDGSTS.E.BYPASS.LTC128B.128 [R10+0x15400], desc[UR60][R6.64], !P0 ;  /* 0x15400000060acfae */ /* 0x020fe8000c101d7c */
[----:B------:R-:W-:Y:S04]  /*def0*/  @!P4 LDGSTS.E.BYPASS.LTC128B.128 [R10+0x19400], desc[UR60][R6.64+0x80], !P1 ;  /* 0x19400080060acfae */ /* 0x000fe8000c901d7c */
[----:B------:R0:W-:Y:S02]  /*df00*/  @!P4 LDGSTS.E.BYPASS.LTC128B.128 [R10+0x1d400], desc[UR60][R6.64+0x100], !P2 ;  /* 0x1d400100060acfae */ /* 0x0001e4000d101d7c */
[----:B0-----:R-:W-:Y:S01]  /*df10*/  @!P3 MOV R6, R8 ;  /* 0x000000080006b202 */ /* 0x001fe20000000f00 */
[----:B------:R-:W-:Y:S01]  /*df20*/  @!P3 IMAD.MOV.U32 R7, RZ, RZ, R5 ;  /* 0x000000ffff07b224 */ /* 0x000fe200078e0005 */
[----:B------:R-:W0:Y:S01]  /*df30*/  SHFL.IDX PT, R8, R0, 0x2, 0x181f ;  /* 0x00581f0000087f89 */ /* 0x000e2200000e0000 */
[----:B------:R-:W-:-:S03]  /*df40*/  VIADD R5, R4, 0x20 ;  /* 0x0000002004057836 */ /* 0x000fc60000000000 */
[----:B------:R-:W-:Y:S04]  /*df50*/  @!P3 LDGSTS.E.BYPASS.LTC128B.128 [R10+0x15c00], desc[UR60][R6.64], !P0 ;  /* 0x15c00000060abfae */ /* 0x000fe8000c101d7c */
[----:B------:R-:W-:Y:S04]  /*df60*/  @!P3 LDGSTS.E.BYPASS.LTC128B.128 [R10+0x19c00], desc[UR60][R6.64+0x80], !P1 ;  /* 0x19c00080060abfae */ /* 0x000fe8000c901d7c */
[----:B------:R1:W-:Y:S01]  /*df70*/  @!P3 LDGSTS.E.BYPASS.LTC128B.128 [R10+0x1dc00], desc[UR60][R6.64+0x100], !P2 ;  /* 0x1dc00100060abfae */ /* 0x0003e2000d101d7c */
[----:B------:R-:W-:-:S03]  /*df80*/  ISETP.GE.AND P3, PT, R5, R3, PT ;  /* 0x000000030500720c */ /* 0x000fc60003f66270 */
[----:B------:R-:W2:Y:S10]  /*df90*/  SHFL.IDX PT, R5, R2, 0x2, 0x181f ;  /* 0x00581f0002057f89 */ /* 0x000eb400000e0000 */
[----:B0-----:R-:W-:-:S05]  /*dfa0*/  @!P3 LEA R8, P4, R11, R8, 0x1 ;  /* 0x000000080b08b211 */ /* 0x001fca00078808ff */
[----:B-1----:R-:W-:Y:S02]  /*dfb0*/  @!P3 IMAD.MOV.U32 R6, RZ, RZ, R8 ;  /* 0x000000ffff06b224 */ /* 0x002fe400078e0008 */
[----:B--2---:R-:W-:Y:S02]  /*dfc0*/  @!P3 IMAD.X R9, RZ, RZ, R5, P4 ;  /* 0x000000ffff09b224 */ /* 0x004fe400020e0605 */
[----:B------:R-:W-:Y:S02]  /*dfd0*/  VIADD R5, R4, 0x30 ;  /* 0x0000003004057836 */ /* 0x000fe40000000000 */
[----:B------:R-:W-:-:S05]  /*dfe0*/  @!P3 IMAD.MOV.U32 R7, RZ, RZ, R9 ;  /* 0x000000ffff07b224 */ /* 0x000fca00078e0009 */
[----:B------:R-:W-:Y:S04]  /*dff0*/  @!P3 LDGSTS.E.BYPASS.LTC128B.128 [R10+0x16400], desc[UR60][R6.64], !P0 ;  /* 0x16400000060abfae */ /* 0x000fe8000c101d7c */
[----:B------:R-:W-:Y:S04]  /*e000*/  @!P3 LDGSTS.E.BYPASS.LTC128B.128 [R10+0x1a400], desc[UR60][R6.64+0x80], !P1 ;  /* 0x1a400080060abfae */ /* 0x000fe8000c901d7c */
[----:B------:R0:W-:Y:S01]  /*e010*/  @!P3 LDGSTS.E.BYPASS.LTC128B.128 [R10+0x1e400], desc[UR60][R6.64+0x100], !P2 ;  /* 0x1e400100060abfae */ /* 0x0001e2000d101d7c */
[----:B------:R-:W-:-:S03]  /*e020*/  ISETP.GE.AND P3, PT, R5, R3, PT ;  /* 0x000000030500720c */ /* 0x000fc60003f66270 */
[----:B------:R-:W-:Y:S04]  /*e030*/  SHFL.IDX PT, R5, R2, 0x3, 0x181f ;  /* 0x00781f0002057f89 */ /* 0x000fe800000e0000 */
[----:B0-----:R-:W0:Y:S06]  /*e040*/  SHFL.IDX PT, R6, R0, 0x3, 0x181f ;  /* 0x00781f0000067f89 */ /* 0x001e2c00000e0000 */
[----:B0-----:R-:W-:-:S04]  /*e050*/  @!P3 LEA R6, P4, R11, R6, 0x1 ;  /* 0x000000060b06b211 */ /* 0x001fc800078808ff */
[----:B------:R-:W-:-:S05]  /*e060*/  @!P3 IADD3.X R5, RZ, R5, RZ, P4, !PT ;  /* 0x00000005ff05b210 */ /* 0x000fca00027fe4ff */
[----:B------:R-:W-:Y:S02]  /*e070*/  @!P3 IMAD.MOV.U32 R7, RZ, RZ, R5 ;  /* 0x000000ffff07b224 */ /* 0x000fe400078e0005 */
[----:B------:R-:W-:-:S03]  /*e080*/  VIADD R5, R4, 0x40 ;  /* 0x0000004004057836 */ /* 0x000fc60000000000 */
[----:B------:R-:W-:Y:S04]  /*e090*/  @!P3 LDGSTS.E.BYPASS.LTC128B.128 [R10+0x16c00], desc[UR60][R6.64], !P0 ;  /* 0x16c00000060abfae */ /* 0x000fe8000c101d7c */
[----:B------:R-:W-:Y:S04]  /*e0a0*/  @!P3 LDGSTS.E.BYPASS.LTC128B.128 [R10+0x1ac00], desc[UR60][R6.64+0x80], !P1 ;  /* 0x1ac00080060abfae */ /* 0x000fe8000c901d7c */
[----:B------:R0:W-:Y:S01]  /*e0b0*/  @!P3 LDGSTS.E.BYPASS.LTC128B.128 [R10+0x1ec00], desc[UR60][R6.64+0x100], !P2 ;  /* 0x1ec00100060abfae */ /* 0x0001e2000d101d7c */
[----:B------:R-:W-:-:S03]  /*e0c0*/  ISETP.GE.AND P3, PT, R5, R3, PT ;  /* 0x000000030500720c */ /* 0x000fc60003f66270 */
[----:B------:R-:W-:Y:S04]  /*e0d0*/  SHFL.IDX PT, R5, R2, 0x4, 0x181f ;  /* 0x00981f0002057f89 */ /* 0x000fe800000e0000 */
[----:B0-----:R-:W0:Y:S06]  /*e0e0*/  SHFL.IDX PT, R6, R0, 0x4, 0x181f ;  /* 0x00981f0000067f89 */ /* 0x001e2c00000e0000 */
[----:B0-----:R-:W-:-:S05]  /*e0f0*/  @!P3 LEA R6, P4, R11, R6, 0x1 ;  /* 0x000000060b06b211 */ /* 0x001fca00078808ff */
[----:B------:R-:W-:-:S04]  /*e100*/  @!P3 IMAD.X R5, RZ, RZ, R5, P4 ;  /* 0x000000ffff05b224 */ /* 0x000fc800020e0605 */
        /* <DEDUP_REMOVED lines=9> */
[----:B------:R-:W-:-:S05]  /*e1a0*/  @!P3 IMAD.X R5, RZ, RZ, R5, P4 ;  /* 0x000000ffff05b224 */ /* 0x000fca00020e0605 */
[----:B------:R-:W-:Y:S01]  /*e1b0*/  @!P3 MOV R7, R5 ;  /* 0x000000050007b202 */ /* 0x000fe20000000f00 */
[----:B------:R-:W-:-:S04]  /*e1c0*/  VIADD R5, R4, 0x60 ;  /* 0x0000006004057836 */ /* 0x000fc80000000000 */
[----:B------:R-:W-:Y:S01]  /*e1d0*/  @!P3 LDGSTS.E.BYPASS.LTC128B.128 [R10+0x17c00], desc[UR60][R6.64], !P0 ;  /* 0x17c00000060abfae */ /* 0x000fe2000c101d7c */
[----:B------:R-:W-:-:S03]  /*e1e0*/  ISETP.GE.AND P4, PT, R5, R3, PT ;  /* 0x000000030500720c */ /* 0x000fc60003f86270 */
[----:B------:R-:W-:Y:S04]  /*e1f0*/  @!P3 LDGSTS.E.BYPASS.LTC128B.128 [R10+0x1bc00], desc[UR60][R6.64+0x80], !P1 ;  /* 0x1bc00080060abfae */ /* 0x000fe8000c901d7c */
[----:B------:R0:W-:Y:S04]  /*e200*/  @!P3 LDGSTS.E.BYPASS.LTC128B.128 [R10+0x1fc00], desc[UR60][R6.64+0x100], !P2 ;  /* 0x1fc00100060abfae */ /* 0x0001e8000d101d7c */
[----:B------:R-:W-:Y:S04]  /*e210*/  SHFL.IDX PT, R5, R2, 0x6, 0x181f ;  /* 0x00d81f0002057f89 */ /* 0x000fe800000e0000 */
[----:B0-----:R-:W0:Y:S04]  /*e220*/  SHFL.IDX PT, R6, R0, 0x6, 0x181f ;  /* 0x00d81f0000067f89 */ /* 0x001e2800000e0000 */
[----:B------:R-:W1:Y:S01]  /*e230*/  SHFL.IDX PT, R0, R0, 0x7, 0x181f ;  /* 0x00f81f0000007f89 */ /* 0x000e6200000e0000 */
[----:B0-----:R-:W-:-:S05]  /*e240*/  @!P4 LEA R6, P3, R11, R6, 0x1 ;  /* 0x000000060b06c211 */ /* 0x001fca00078608ff */
[----:B------:R-:W-:-:S04]  /*e250*/  @!P4 IMAD.X R5, RZ, RZ, R5, P3 ;  /* 0x000000ffff05c224 */ /* 0x000fc800018e0605 */
[----:B------:R-:W-:Y:S02]  /*e260*/  @!P4 IMAD.MOV.U32 R7, RZ, RZ, R5 ;  /* 0x000000ffff07c224 */ /* 0x000fe400078e0005 */
[----:B------:R0:W2:Y:S04]  /*e270*/  SHFL.IDX PT, R5, R2, 0x7, 0x181f ;  /* 0x00f81f0002057f89 */ /* 0x0000a800000e0000 */
[----:B------:R0:W-:Y:S04]  /*e280*/  @!P4 LDGSTS.E.BYPASS.LTC128B.128 [R10+0x18400], desc[UR60][R6.64], !P0 ;  /* 0x18400000060acfae */ /* 0x0001e8000c101d7c */
[----:B------:R0:W-:Y:S04]  /*e290*/  @!P4 LDGSTS.E.BYPASS.LTC128B.128 [R10+0x1c400], desc[UR60][R6.64+0x80], !P1 ;  /* 0x1c400080060acfae */ /* 0x0001e8000c901d7c */
[----:B-1----:R0:W-:Y:S02]  /*e2a0*/  @!P4 LDGSTS.E.BYPASS.LTC128B.128 [R10+0x20400], desc[UR60][R6.64+0x100], !P2 ;  /* 0x20400100060acfae */ /* 0x0021e4000d101d7c */
.L_x_155:
[----:B------:R-:W-:Y:S01]  /*e2b0*/  VIADD R4, R4, 0x70 ;  /* 0x0000007004047836 */ /* 0x000fe20000000000 */
[----:B------:R-:W-:Y:S04]  /*e2c0*/  BSSY B0, `(.L_x_50) ;  /* 0x000000e000007945 */ /* 0x000fe80003800000 */
[----:B------:R-:W-:-:S13]  /*e2d0*/  ISETP.GE.AND P3, PT, R4, R3, PT ;  /* 0x000000030400720c */ /* 0x000fda0003f66270 */
[----:B------:R-:W-:Y:S05]  /*e2e0*/  @P3 BRA `(.L_x_51) ;  /* 0x00000000002c3947 */ /* 0x000fea0003800000 */
[----:B0-----:R-:W0:Y:S02]  /*e2f0*/  S2R R2, SR_TID.X ;  /* 0x0000000000027919 */ /* 0x001e240000002100 */
[----:B0-----:R-:W-:-:S05]  /*e300*/  IMAD.SHL.U32 R2, R2, 0x8, RZ ;  /* 0x0000000802027824 */ /* 0x001fca00078e00ff */
[----:B------:R-:W-:-:S04]  /*e310*/  LOP3.LUT R2, R2, 0x38, RZ, 0xc0, !PT ;  /* 0x0000003802027812 */ /* 0x000fc800078ec0ff */
[----:B------:R-:W-:-:S05]  /*e320*/  LEA R2, P3, R2, R0, 0x1 ;  /* 0x0000000002027211 */ /* 0x000fca00078608ff */
[----:B--2---:R-:W-:-:S05]  /*e330*/  IMAD.X R3, RZ, RZ, R5, P3 ;  /* 0x000000ffff037224 */ /* 0x004fca00018e0605 */
[----:B------:R-:W-:Y:S01]  /*e340*/  @!PT LDS RZ, [RZ] ;  /* 0x00000000fffff984 */ /* 0x000fe20000000800 */
[----:B------:R-:W-:Y:S01]  /*e350*/  @!PT LDS RZ, [RZ] ;  /* 0x00000000fffff984 */ /* 0x000fe20000000800 */
[----:B------:R-:W-:Y:S01]  /*e360*/  @!PT LDS RZ, [RZ] ;  /* 0x00000000fffff984 */ /* 0x000fe20000000800 */
[----:B------:R3:W-:Y:S04]  /*e370*/  LDGSTS.E.BYPASS.LTC128B.128 [R10+0x18c00], desc[UR60][R2.64], !P0 ;  /* 0x18c00000020a7fae */ /* 0x0007e8000c101d7c */
[----:B------:R3:W-:Y:S04]  /*e380*/  LDGSTS.E.BYPASS.LTC128B.128 [R10+0x1cc00], desc[UR60][R2.64+0x80], !P1 ;  /* 0x1cc00080020a7fae */ /* 0x0007e8000c901d7c */
[----:B------:R3:W-:Y:S02]  /*e390*/  LDGSTS.E.BYPASS.LTC128B.128 [R10+0x20c00], desc[UR60][R2.64+0x100], !P2 ;  /* 0x20c00100020a7fae */ /* 0x0007e4000d101d7c */
.L_x_51:
[----:B------:R-:W-:Y:S05]  /*e3a0*/  BSYNC B0 ;  /* 0x0000000000007941 */ /* 0x000fea0003800000 */
.L_x_50:
[----:B0--3--:R-:W3:Y:S01]  /*e3b0*/  LDL R2, [R1+0x30] ;  /* 0x0000300001027983 */ /* 0x009ee20000100800 */
[----:B------:R-:W-:Y:S01]  /*e3c0*/  NOP ;  /* 0x0000000000007918 */ /* 0x000fe20000000000 */
[----:B------:R-:W-:Y:S02]  /*e3d0*/  SYNCS.ARRIVE.TRANS64.RED.A0T1 RZ, [UR36+0x36800], RZ ;  /* 0x036800ffffff79a7 */ /* 0x000fe40008200424 */
[----:B------:R-:W-:Y:S01]  /*e3e0*/  ARRIVES.LDGSTSBAR.64.TRANSCNT [UR36+0x36800] ;  /* 0x03680000ff0079b0 */ /* 0x000fe20008000aa4 */
[----:B---3--:R-:W-:-:S04]  /*e3f0*/  LOP3.LUT R0, R2, 0x1, RZ, 0xc, !PT ;  /* 0x0000000102007812 */ /* 0x008fc800078e0cff */
[----:B------:R-:W-:Y:S01]  /*e400*/  SHF.L.U32 R0, R0, 0x1f, RZ ;  /* 0x0000001f00007819 */ /* 0x000fe200000006ff */
[----:B------:R-:W-:Y:S01]  /*e410*/  NOP ;  /* 0x0000000000007918 */ /* 0x000fe20000000000 */
[----:B------:R-:W3:Y:S01]  /*e420*/  LDL.LU R2, [R1+0x2c] ;  /* 0x00002c0001027983 */ /* 0x000ee20000300800 */
[----:B------:R-:W-:Y:S01]  /*e430*/  SYNCS.ARRIVE.TRANS64.A1T0 RZ, [UR36+0x36800], RZ ;  /* 0x036800ffffff79a7 */ /* 0x000fe20008100024 */
[----:B------:R-:W-:Y:S01]  /*e440*/  BSSY B0, `(.L_x_52) ;  /* 0x0000005000007945 */ /* 0x000fe20003800000 */
[----:B------:R-:W-:Y:S01]  /*e450*/  MOV R9, UR36 ;  /* 0x0000002400097c02 */ /* 0x000fe20008000f00 */
[----:B------:R-:W0:Y:S01]  /*e460*/  SYNCS.PHASECHK.TRANS64.TRYWAIT P0, [UR36+0x36820], R0 ;  /* 0x03682000ff0075a7 */ /* 0x000e220008000164 */
[----:B---3--:R-:W-:Y:S01]  /*e470*/  ISETP.GE.AND P1, PT, R2, 0x71, PT ;  /* 0x000000710200780c */ /* 0x008fe20003f26270 */
[----:B0-----:R-:W-:-:S12]  /*e480*/  @!P0 BRA `(.L_x_53) ;  /* 0x0000003800e48947 */ /* 0x001fd80003800000 */
.L_x_156:
[----:B------:R-:W-:Y:S05]  /*e490*/  BSYNC B0 ;  /* 0x0000000000007941 */ /* 0x000fea0003800000 */
.L_x_52:
[----:B------:R-:W-:Y:S01]  /*e4a0*/  VIADD R11, R9, 0x36800 ;  /* 0x00036800090b7836 */ /* 0x000fe20000000000 */
[----:B------:R-:W-:Y:S06]  /*e4b0*/  @!P1 BRA `(.L_x_54) ;  /* 0x0000002000bc9947 */ /* 0x000fec0003800000 */
[----:B------:R-:W3:Y:S01]  /*e4c0*/  LDL R2, [R1+0x20] ;  /* 0x0000200001027983 */ /* 0x000ee20000100800 */
[----:B0-----:R-:W-:Y:S02]  /*e4d0*/  IMAD.MOV.U32 R0, RZ, RZ, 0x1 ;  /* 0x00000001ff007424 */ /* 0x001fe400078e00ff */
[----:B---3--:R-:W-:-:S05]  /*e4e0*/  IMAD.MOV R8, RZ, RZ, -R2 ;  /* 0x000000ffff087224 */ /* 0x008fca00078e0a02 */
[----:B------:R-:W-:-:S05]  /*e4f0*/  VIADDMNMX R8, R8, R0, 0xffffffff, !PT ;  /* 0xffffffff08087446 */ /* 0x000fca0007800100 */
[----:B------:R-:W-:-:S05]  /*e500*/  IMAD.IADD R0, R2, 0x1, R8 ;  /* 0x0000000102007824 */ /* 0x000fca00078e0208 */
[----:B------:R-:W-:-:S04]  /*e510*/  LOP3.LUT R0, R0, 0x1, RZ, 0xc0, !PT ;  /* 0x0000000100007812 */ /* 0x000fc800078ec0ff */
[----:B------:R-:W-:Y:S01]  /*e520*/  ISETP.NE.U32.AND P0, PT, R0, 0x1, PT ;  /* 0x000000010000780c */ /* 0x000fe20003f05070 */
[----:B------:R-:W-:-:S12]  /*e530*/  VIADD R0, R2, 0xfffffffe ;  /* 0xfffffffe02007836 */ /* 0x000fd80000000000 */
[----:B------:R-:W-:Y:S05]  /*e540*/  @P0 BRA `(.L_x_55) ;  /* 0x0000000800e00947 */ /* 0x000fea0003800000 */
[----:B------:R-:W3:Y:S04]  /*e550*/  LDL R3, [R1+0xc] ;  /* 0x00000c0001037983 */ /* 0x000ee80000100800 */
[----:B------:R-:W4:Y:S01]  /*e560*/  LDL R2, [R1] ;  /* 0x0000000001027983 */ /* 0x000f220000100800 */
[----:B------:R-:W-:Y:S01]  /*e570*/  VIADD R4, R18, 0x1 ;  /* 0x0000000112047836 */ /* 0x000fe20000000000 */
[----:B------:R-:W-:Y:S04]  /*e580*/  BSSY B0, `(.L_x_56) ;  /* 0x00000b0000007945 */ /* 0x000fe80003800000 */
[----:B------:R-:W-:-:S04]  /*e590*/  ISETP.NE.AND P0, PT, R4, 0x2, PT ;  /* 0x000000020400780c */ /* 0x000fc80003f05270 */
[----:B-1----:R-:W-:Y:S02]  /*e5a0*/  SEL R10, RZ, 0x1, P0 ;  /* 0x00000001ff0a7807 */ /* 0x002fe40000000000 */
[----:B------:R-:W-:Y:S02]  /*e5b0*/  SEL R4, R4, RZ, P0 ;  /* 0x000000ff04047207 */ /* 0x000fe40000000000 */
[----:B---3--:R-:W-:Y:S02]  /*e5c0*/  ISETP.NE.AND P2, PT, R3, RZ, PT ;  /* 0x000000ff0300720c */ /* 0x008fe40003f45270 */
[----:B----4-:R-:W-:-:S11]  /*e5d0*/  LOP3.LUT R10, R2, R10, RZ, 0x3c, !PT ;  /* 0x0000000a020a7212 */ /* 0x010fd600078e3cff */
[----:B------:R-:W-:Y:S05]  /*e5e0*/  @!P2 BRA `(.L_x_57) ;  /* 0x0000000800a4a947 */ /* 0x000fea0003800000 */
[----:B------:R-:W3:Y:S01]  /*e5f0*/  LDL R2, [R1+0x10] ;  /* 0x0000100001027983 */ /* 0x000ee20000100800 */
[----:B------:R-:W-:Y:S02]  /*e600*/  MOV R6, R17 ;  /* 0x0000001100067202 */ /* 0x000fe40000000f00 */
[----:B---3--:R-:W-:-:S13]  /*e610*/  ISETP.NE.AND P2, PT, R2, RZ, PT ;  /* 0x000000ff0200720c */ /* 0x008fda0003f45270 */
[----:B------:R-:W-:Y:S05]  /*e620*/  @!P2 BRA `(.L_x_58) ;  /* 0x00000000004ca947 */ /* 0x000fea0003800000 */
[----:B------:R-:W3:Y:S01]  /*e630*/  LDL R7, [R1+0x8] ;  /* 0x0000080001077983 */ /* 0x000ee20000100800 */
[----:B------:R-:W0:Y:S01]  /*e640*/  LDC R6, c[0x0][0x43c] ;  /* 0x00010f00ff067b82 */ /* 0x000e220000000800 */
[----:B------:R-:W-:Y:S01]  /*e650*/  ULDC.64 UR4, c[0x0][0x428] ;  /* 0x00010a0000047ab9 */ /* 0x000fe20000000a00 */
[----:B0-----:R-:W-:-:S13]  /*e660*/  ISETP.NE.AND P0, PT, R6, 0x1, PT ;  /* 0x000000010600780c */ /* 0x001fda0003f05270 */
[----:B------:R-:W2:Y:S02]  /*e670*/  @P0 LDC.64 R2, c[0x0][0x440] ;  /* 0x00011000ff020b82 */ /* 0x000ea40000000a00 */
[----:B--2---:R-:W-:-:S04]  /*e680*/  @P0 IMAD.HI.U32 R5, R0, R2, RZ ;  /* 0x0000000200050227 */ /* 0x004fc800078e00ff */
[----:B------:R-:W-:Y:S01]  /*e690*/  IMAD.MOV.U32 R2, RZ, RZ, R0 ;  /* 0x000000ffff027224 */ /* 0x000fe200078e0000 */
[----:B------:R-:W-:-:S05]  /*e6a0*/  @P0 SHF.R.U32.HI R2, RZ, R3, R5 ;  /* 0x00000003ff020219 */ /* 0x000fca0000011605 */
[----:B------:R-:W-:-:S04]  /*e6b0*/  IMAD.MOV R3, RZ, RZ, -R2 ;  /* 0x000000ffff037224 */ /* 0x000fc800078e0a02 */
[----:B------:R-:W-:Y:S01]  /*e6c0*/  IMAD R0, R6, R3, R0 ;  /* 0x0000000306007224 */ /* 0x000fe200078e0200 */
[----:B------:R-:W-:-:S03]  /*e6d0*/  SHF.R.S32.HI R3, RZ, 0x1f, R2 ;  /* 0x0000001fff037819 */ /* 0x000fc60000011402 */
[----:B------:R-:W-:-:S04]  /*e6e0*/  IMAD.WIDE.U32 R2, R19, UR4, R2 ;  /* 0x0000000413027c25 */ /* 0x000fc8000f8e0002 */
[----:B---3--:R-:W-:-:S04]  /*e6f0*/  IMAD R5, R7, UR4, RZ ;  /* 0x0000000407057c24 */ /* 0x008fc8000f8e02ff */
[----:B------:R-:W-:Y:S01]  /*e700*/  IMAD R5, R19, UR5, R5 ;  /* 0x0000000513057c24 */ /* 0x000fe2000f8e0205 */
[----:B------:R-:W-:Y:S02]  /*e710*/  ULDC.64 UR4, c[0x0][0x418] ;  /* 0x0001060000047ab9 */ /* 0x000fe40000000a00 */
[----:B------:R-:W-:Y:S01]  /*e720*/  LEA R6, P0, R2, UR4, 0x2 ;  /* 0x0000000402067c11 */ /* 0x000fe2000f8010ff */
[----:B------:R-:W-:-:S05]  /*e730*/  IMAD.IADD R3, R5, 0x1, R3 ;  /* 0x0000000105037824 */ /* 0x000fca00078e0203 */
[----:B------:R-:W-:-:S05]  /*e740*/  LEA.HI.X R7, R2, UR5, R3, 0x2, P0 ;  /* 0x0000000502077c11 */ /* 0x000fca00080f1403 */
[----:B------:R0:W5:Y:S02]  /*e750*/  LDG.E R6, desc[UR60][R6.64] ;  /* 0x0000003c06067981 */ /* 0x000164000c1e1900 */
.L_x_58:
[----:B------:R-:W-:Y:S01]  /*e760*/  LEA R3, R4, UR36, 0x3 ;  /* 0x0000002404037c11 */ /* 0x000fe2000f8e18ff */
[----:B------:R-:W-:Y:S01]  /*e770*/  BSSY B1, `(.L_x_59) ;  /* 0x0000004000017945 */ /* 0x000fe20003800000 */
[----:B------:R-:W-:-:S04]  /*e780*/  SHF.L.U32 R2, R10, 0x1f, RZ ;  /* 0x0000001f0a027819 */ /* 0x000fc800000006ff */
[----:B------:R-:W1:Y:S02]  /*e790*/  SYNCS.PHASECHK.TRANS64.TRYWAIT P0, [R3+URZ+0x36840], R2 ;  /* 0x03684002030075a7 */ /* 0x000e64000800017f */
[----:B-1----:R-:W-:Y:S05]  /*e7a0*/  @!P0 BRA `(.L_x_60) ;  /* 0x0000003800308947 */ /* 0x002fea0003800000 */
.L_x_157:
[----:B------:R-:W-:Y:S05]  /*e7b0*/  BSYNC B1 ;  /* 0x0000000000017941 */ /* 0x000fea0003800000 */
.L_x_59:
[----:B--2---:R-:W2:Y:S01]  /*e7c0*/  S2R R5, SR_TID.X ;  /* 0x0000000000057919 */ /* 0x004ea20000002100 */
[----:B------:R-:W-:Y:S01]  /*e7d0*/  BSSY B1, `(.L_x_61) ;  /* 0x000000b000017945 */ /* 0x000fe20003800000 */
[----:B--2---:R-:W-:-:S04]  /*e7e0*/  LOP3.LUT R5, R5, 0x7f, RZ, 0xc0, !PT ;  /* 0x0000007f05057812 */ /* 0x004fc800078ec0ff */
[----:B------:R-:W-:-:S13]  /*e7f0*/  ISETP.NE.AND P1, PT, R5, RZ, PT ;  /* 0x000000ff0500720c */ /* 0x000fda0003f25270 */
[----:B------:R-:W-:Y:S05]  /*e800*/  @P1 BRA `(.L_x_62) ;  /* 0x00000000001c1947 */ /* 0x000fea0003800000 */
[----:B------:R-:W2:Y:S01]  /*e810*/  S2R R5, SR_TID.X ;  /* 0x0000000000057919 */ /* 0x000ea20000002100 */
[----:B-1----:R-:W-:-:S04]  /*e820*/  IMAD.MOV.U32 R2, RZ, RZ, 0xa800 ;  /* 0x0000a800ff027424 */ /* 0x002fc800078e00ff */
[----:B------:R3:W-:Y:S01]  /*e830*/  SYNCS.ARRIVE.TRANS64 RZ, [R3+URZ+0x36830], R2 ;  /* 0x0368300203ff79a7 */ /* 0x0007e2000800003f */
[----:B--2---:R-:W-:-:S04]  /*e840*/  LOP3.LUT R5, R5, 0x1f, RZ, 0xc0, !PT ;  /* 0x0000001f05057812 */ /* 0x004fc800078ec0ff */
[----:B------:R-:W-:-:S13]  /*e850*/  ISETP.NE.AND P0, PT, R5, RZ, PT ;  /* 0x000000ff0500720c */ /* 0x000fda0003f05270 */
[----:B---3--:R-:W-:Y:S05]  /*e860*/  @!P0 BRA `(.L_x_62) ;  /* 0x0000000000048947 */ /* 0x008fea0003800000 */
[----:B------:R-:W-:Y:S01]  /*e870*/  BPT.TRAP 0x1 ;  /* 0x000000040000795c */ /* 0x000fe20000300000 */
.L_x_62:
[----:B------:R-:W-:Y:S05]  /*e880*/  BSYNC B1 ;  /* 0x0000000000017941 */ /* 0x000fea0003800000 */
.L_x_61:
[----:B------:R-:W-:Y:S01]  /*e890*/  IMAD.MOV.U32 R14, RZ, RZ, RZ ;  /* 0x000000ffff0e7224 */ /* 0x000fe200078e00ff */
[----:B------:R-:W-:Y:S01]  /*e8a0*/  UIADD3 UR4, UP0, UR38, 0x370, URZ ;  /* 0x0000037026047890 */ /* 0x000fe2000ff1e03f */
[----:B------:R-:W-:Y:S01]  /*e8b0*/  IMAD R5, R4, 0xa800, R9 ;  /* 0x0000a80004057824 */ /* 0x000fe200078e0209 */
[----:B------:R-:W-:Y:S01]  /*e8c0*/  PLOP3.LUT P0, PT, PT, PT, PT, 0x80, 0x0 ;  /* 0x000000000000781c */ /* 0x000fe20003f0f070 */
[----:B-1----:R-:W-:Y:S01]  /*e8d0*/  IMAD R2, R0, 0x70, RZ ;  /* 0x0000007000027824 */ /* 0x002fe200078e02ff */
[----:B------:R-:W-:Y:S01]  /*e8e0*/  R2UR UR10, R14 ;  /* 0x000000000e0a72ca */ /* 0x000fe200000e0000 */
[----:B0-----:R-:W-:Y:S01]  /*e8f0*/  VIADD R7, R5, 0x21400 ;  /* 0x0002140005077836 */ /* 0x001fe20000000000 */
[----:B------:R-:W-:Y:S01]  /*e900*/  IADD3 R3, R3, 0x36830, RZ ;  /* 0x0003683003037810 */ /* 0x000fe20007ffe0ff */
[----:B------:R-:W-:Y:S01]  /*e910*/  UIADD3.X UR5, URZ, UR39, URZ, UP0, !UPT ;  /* 0x000000273f057290 */ /* 0x000fe200087fe43f */
[----:B------:R-:W-:Y:S01]  /*e920*/  UMOV UR6, 0x0 ;  /* 0x0000000000067882 */ /* 0x000fe20000000000 */
[----:B------:R-:W-:-:S10]  /*e930*/  UMOV UR7, 0x14f00000 ;  /* 0x14f0000000077882 */ /* 0x000fd40000000000 */
.L_x_63:
[----:B------:R-:W-:-:S13]  /*e940*/  @P0 ELECT P2, URZ, PT ;  /* 0x00000000003f082f */ /* 0x000fda0003840000 */
[----:B-----5:R-:W-:Y:S02]  /*e950*/  @P2 R2UR UR13, R6 ;  /* 0x00000000060d22ca */ /* 0x020fe400000e0000 */
[----:B------:R-:W-:Y:S02]  /*e960*/  @P2 R2UR UR12, R16 ;  /* 0x00000000100c22ca */ /* 0x000fe400000e0000 */
[----:B------:R-:W-:Y:S02]  /*e970*/  @P2 R2UR UR11, R2 ;  /* 0x00000000020b22ca */ /* 0x000fe400000e0000 */
[----:B------:R-:W-:Y:S02]  /*e980*/  @P2 R2UR UR9, R3 ;  /* 0x00000000030922ca */ /* 0x000fe400000e0000 */
[----:B------:R-:W-:Y:S02]  /*e990*/  @P2 R2UR UR8, R7 ;  /* 0x00000000070822ca */ /* 0x000fe400000e0000 */
[----:B------:R-:W-:-:S02]  /*e9a0*/  @P2 PLOP3.LUT P0, PT, P2, PT, PT, 0x8, 0x0 ;  /* 0x000000000000281c */ /* 0x000fc4000170e170 */
[----:B------:R-:W-:-:S09]  /*e9b0*/  PLOP3.LUT P2, PT, PT, PT, PT, 0x8, 0x0 ;  /* 0x000000000000781c */ /* 0x000fd20003f4e170 */
[----:B------:R0:W-:Y:S02]  /*e9c0*/  UTMALDG.4D [UR8], [UR4], desc[UR6] ;  /* 0x00000608040075b4 */ /* 0x0001e40008019000 */
[----:B0-----:R-:W-:Y:S05]  /*e9d0*/  @P0 BRA.U.ANY `(.L_x_63) ;  /* 0xfffffffd00d80947 */ /* 0x001fea000393ffff */
[----:B------:R-:W-:Y:S01]  /*e9e0*/  IMAD.MOV.U32 R20, RZ, RZ, 0x40 ;  /* 0x00000040ff147424 */ /* 0x000fe200078e00ff */
[----:B------:R-:W-:Y:S01]  /*e9f0*/  PLOP3.LUT P0, PT, PT, PT, PT, 0x80, 0x0 ;  /* 0x000000000000781c */ /* 0x000fe20003f0f070 */
[----:B------:R-:W-:Y:S01]  /*ea00*/  VIADD R7, R5, 0x24c00 ;  /* 0x00024c0005077836 */ /* 0x000fe20000000000 */
[----:B------:R-:W-:Y:S01]  /*ea10*/  UMOV UR6, 0x0 ;  /* 0x0000000000067882 */ /* 0x000fe20000000000 */
[----:B------:R-:W-:Y:S01]  /*ea20*/  UMOV UR7, 0x14f00000 ;  /* 0x14f0000000077882 */ /* 0x000fe20000000000 */
[----:B------:R-:W-:-:S15]  /*ea30*/  R2UR UR10, R20 ;  /* 0x00000000140a72ca */ /* 0x000fde00000e0000 */
.L_x_64:
[----:B------:R-:W-:-:S13]  /*ea40*/  @P0 ELECT P2, URZ, PT ;  /* 0x00000000003f082f */ /* 0x000fda0003840000 */
[----:B------:R-:W-:Y:S02]  /*ea50*/  @P2 R2UR UR13, R6 ;  /* 0x00000000060d22ca */ /* 0x000fe400000e0000 */
        /* <DEDUP_REMOVED lines=14> */
.L_x_65:
        /* <DEDUP_REMOVED lines=10> */
[----:B------:R-:W2:Y:S01]  /*ebe0*/  LDL.LU R7, [R1] ;  /* 0x0000000001077983 */ /* 0x000ea20000300800 */
[----:B------:R-:W-:Y:S01]  /*ebf0*/  LEA R3, R18, R11, 0x3 ;  /* 0x0000000b12037211 */ /* 0x000fe200078e18ff */
[----:B------:R-:W-:Y:S01]  /*ec00*/  BSSY B1, `(.L_x_66) ;  /* 0x0000004000017945 */ /* 0x000fe20003800000 */
[----:B--2---:R-:W-:-:S04]  /*ec10*/  SHF.L.U32 R2, R7, 0x1f, RZ ;  /* 0x0000001f07027819 */ /* 0x004fc800000006ff */
[----:B------:R-:W0:Y:S02]  /*ec20*/  SYNCS.PHASECHK.TRANS64.TRYWAIT P0, [R3+URZ+0x60], R2 ;  /* 0x00006002030075a7 */ /* 0x000e24000800017f */
[----:B0-----:R-:W-:Y:S05]  /*ec30*/  @!P0 BRA `(.L_x_67) ;  /* 0x0000003400208947 */ /* 0x001fea0003800000 */
.L_x_158:
[----:B------:R-:W-:Y:S05]  /*ec40*/  BSYNC B1 ;  /* 0x0000000000017941 */ /* 0x000fea0003800000 */
.L_x_66:
[----:B------:R-:W-:Y:S01]  /*ec50*/  BSSY B1, `(.L_x_68) ;  /* 0x000000c000017945 */ /* 0x000fe20003800000 */
[----:B------:R-:W-:Y:S02]  /*ec60*/  IMAD.MOV.U32 R12, RZ, RZ, 0x0 ;  /* 0x00000000ff0c7424 */ /* 0x000fe400078e00ff */
[----:B------:R-:W-:Y:S01]  /*ec70*/  IMAD.MOV.U32 R13, RZ, RZ, 0x14f00000 ;  /* 0x14f00000ff0d7424 */ /* 0x000fe200078e00ff */
[----:B------:R-:W-:Y:S06]  /*ec80*/  @P1 BRA `(.L_x_69) ;  /* 0x0000000000201947 */ /* 0x000fec0003800000 */
[----:B------:R-:W1:Y:S01]  /*ec90*/  S2R R5, SR_TID.X ;  /* 0x0000000000057919 */ /* 0x000e620000002100 */
[----:B0-----:R-:W-:Y:S01]  /*eca0*/  LEA R2, R18, UR36, 0x3 ;  /* 0x0000002412027c11 */ /* 0x001fe2000f8e18ff */
[----:B------:R-:W-:-:S04]  /*ecb0*/  IMAD.MOV.U32 R3, RZ, RZ, 0xa800 ;  /* 0x0000a800ff037424 */ /* 0x000fc800078e00ff */
[----:B------:R2:W-:Y:S01]  /*ecc0*/  SYNCS.ARRIVE.TRANS64 RZ, [R2+URZ+0x36850], R3 ;  /* 0x0368500302ff79a7 */ /* 0x0005e2000800003f */
[----:B-1----:R-:W-:-:S04]  /*ecd0*/  LOP3.LUT R5, R5, 0x1f, RZ, 0xc0, !PT ;  /* 0x0000001f05057812 */ /* 0x002fc800078ec0ff */
[----:B------:R-:W-:-:S13]  /*ece0*/  ISETP.NE.AND P0, PT, R5, RZ, PT ;  /* 0x000000ff0500720c */ /* 0x000fda0003f05270 */
[----:B--2---:R-:W-:Y:S05]  /*ecf0*/  @!P0 BRA `(.L_x_69) ;  /* 0x0000000000048947 */ /* 0x004fea0003800000 */
[----:B------:R-:W-:Y:S01]  /*ed00*/  BPT.TRAP 0x1 ;  /* 0x000000040000795c */ /* 0x000fe20000300000 */
.L_x_69:
[----:B------:R-:W-:Y:S05]  /*ed10*/  BSYNC B1 ;  /* 0x0000000000017941 */ /* 0x000fea0003800000 */
.L_x_68:
[----:B------:R-:W2:Y:S01]  /*ed20*/  LDL.LU R5, [R1+0x4] ;  /* 0x0000040001057983 */ /* 0x000ea20000300800 */
[----:B------:R-:W-:Y:S01]  /*ed30*/  R2UR UR10, R14 ;  /* 0x000000000e0a72ca */ /* 0x000fe200000e0000 */
[----:B0-----:R-:W-:Y:S01]  /*ed40*/  IMAD R2, R18, 0xa800, R9 ;  /* 0x0000a80012027824 */ /* 0x001fe200078e0209 */
[----:B------:R-:W-:Y:S01]  /*ed50*/  R2UR UR6, R12 ;  /* 0x000000000c0672ca */ /* 0x000fe200000e0000 */
[----:B------:R-:W-:Y:S01]  /*ed60*/  UIADD3 UR4, UP0, UR38, 0x470, URZ ;  /* 0x0000047026047890 */ /* 0x000fe2000ff1e03f */
[----:B------:R-:W-:Y:S01]  /*ed70*/  R2UR UR7, R13 ;  /* 0x000000000d0772ca */ /* 0x000fe200000e0000 */
[----:B------:R-:W-:Y:S01]  /*ed80*/  VIADD R7, R2, 0x400 ;  /* 0x0000040002077836 */ /* 0x000fe20000000000 */
[----:B------:R-:W-:Y:S01]  /*ed90*/  LEA R3, R18, UR36, 0x3 ;  /* 0x0000002412037c11 */ /* 0x000fe2000f8e18ff */
[----:B------:R-:W-:Y:S01]  /*eda0*/  UIADD3.X UR5, URZ, UR39, URZ, UP0, !UPT ;  /* 0x000000273f057290 */ /* 0x000fe200087fe43f */
[----:B------:R-:W-:-:S03]  /*edb0*/  PLOP3.LUT P0, PT, PT, PT, PT, 0x80, 0x0 ;  /* 0x000000000000781c */ /* 0x000fc60003f0f070 */
[----:B------:R-:W-:Y:S02]  /*edc0*/  VIADD R3, R3, 0x36850 ;  /* 0x0003685003037836 */ /* 0x000fe40000000000 */
[----:B--2---:R-:W-:-:S08]  /*edd0*/  IMAD R5, R5, 0x70, RZ ;  /* 0x0000007005057824 */ /* 0x004fd000078e02ff */
.L_x_70:
        /* <DEDUP_REMOVED lines=10> */
[----:B------:R-:W-:Y:S02]  /*ee80*/  R2UR UR10, R20 ;  /* 0x00000000140a72ca */ /* 0x000fe400000e0000 */
[----:B------:R-:W-:Y:S02]  /*ee90*/  R2UR UR6, R12 ;  /* 0x000000000c0672ca */ /* 0x000fe400000e0000 */
[----:B------:R-:W-:Y:S02]  /*eea0*/  R2UR UR7, R13 ;  /* 0x000000000d0772ca */ /* 0x000fe400000e0000 */
[----:B------:R-:W-:Y:S02]  /*eeb0*/  PLOP3.LUT P0, PT, PT, PT, PT, 0x80, 0x0 ;  /* 0x000000000000781c */ /* 0x000fe40003f0f070 */
[----:B------:R-:W-:-:S11]  /*eec0*/  IADD3 R7, R2, 0x3c00, RZ ;  /* 0x00003c0002077810 */ /* 0x000fd60007ffe0ff */
.L_x_71:
        /* <DEDUP_REMOVED lines=10> */
[----:B------:R-:W-:Y:S01]  /*ef70*/  R2UR UR10, R15 ;  /* 0x000000000f0a72ca */ /* 0x000fe200000e0000 */
[----:B------:R-:W-:Y:S01]  /*ef80*/  VIADD R2, R2, 0x7400 ;  /* 0x0000740002027836 */ /* 0x000fe20000000000 */
[----:B------:R-:W-:Y:S02]  /*ef90*/  R2UR UR6, R12 ;  /* 0x000000000c0672ca */ /* 0x000fe400000e0000 */
[----:B------:R-:W-:Y:S02]  /*efa0*/  R2UR UR7, R13 ;  /* 0x000000000d0772ca */ /* 0x000fe400000e0000 */
[----:B------:R-:W-:-:S13]  /*efb0*/  PLOP3.LUT P0, PT, PT, PT, PT, 0x80, 0x0 ;  /* 0x000000000000781c */ /* 0x000fda0003f0f070 */
.L_x_72:
        /* <DEDUP_REMOVED lines=10> */
[----:B------:R0:W-:Y:S01]  /*f060*/  STL [R1+0x4], R0 ;  /* 0x0000040001007387 */ /* 0x0001e20000100800 */
[----:B------:R-:W-:-:S07]  /*f070*/  IMAD.MOV.U32 R17, RZ, RZ, R6 ;  /* 0x000000ffff117224 */ /* 0x000fce00078e0006 */
.L_x_57:
[----:B------:R-:W-:Y:S05]  /*f080*/  BSYNC B0 ;  /* 0x0000000000007941 */ /* 0x000fea0003800000 */
.L_x_56:
[----:B0-----:R-:W3:Y:S01]  /*f090*/  LDL.LU R0, [R1+0x20] ;  /* 0x0000200001007983 */ /* 0x001ee20000300800 */
[----:B------:R-:W-:-:S03]  /*f0a0*/  IMAD.MOV.U32 R18, RZ, RZ, R4 ;  /* 0x000000ffff127224 */ /* 0x000fc600078e0004 */
[----:B------:R0:W-:Y:S02]  /*f0b0*/  STL [R1], R10 ;  /* 0x0000000a01007387 */ /* 0x0001e40000100800 */
[----:B0--3--:R-:W-:-:S07]  /*f0c0*/  VIADD R0, R0, 0xfffffffd ;  /* 0xfffffffd00007836 */ /* 0x009fce0000000000 */
.L_x_55:
[----:B------:R-:W3:Y:S01]  /*f0d0*/  LDL.LU R2, [R1+0x1c] ;  /* 0x00001c0001027983 */ /* 0x000ee20000300800 */
[----:B------:R-:W-:Y:S01]  /*f0e0*/  IMAD.MOV R8, RZ, RZ, -R8 ;  /* 0x000000ffff087224 */ /* 0x000fe200078e0a08 */
[----:B------:R-:W-:Y:S04]  /*f0f0*/  BSSY B0, `(.L_x_54) ;  /* 0x000016b000007945 */ /* 0x000fe80003800000 */
[----:B---3--:R-:W-:-:S13]  /*f100*/  ISETP.NE.AND P0, PT, R2, R8, PT ;  /* 0x000000080200720c */ /* 0x008fda0003f05270 */
[----:B------:R-:W-:Y:S05]  /*f110*/  @!P0 BRA `(.L_x_73) ;  /* 0x0000001400a08947 */ /* 0x000fea0003800000 */
[----:B------:R-:W-:-:S07]  /*f120*/  MOV R4, R17 ;  /* 0x0000001100047202 */ /* 0x000fce0000000f00 */
.L_x_108:
[----:B---3--:R-:W3:Y:S04]  /*f130*/  LDL R3, [R1+0xc] ;  /* 0x00000c0001037983 */ /* 0x008ee80000100800 */
[----:B------:R-:W4:Y:S01]  /*f140*/  LDL R2, [R1] ;  /* 0x0000000001027983 */ /* 0x000f220000100800 */
[----:B-1----:R-:W-:Y:S01]  /*f150*/  VIADD R6, R18, 0x1 ;  /* 0x0000000112067836 */ /* 0x002fe20000000000 */
[----:B------:R-:W-:Y:S04]  /*f160*/  BSSY B1, `(.L_x_74) ;  /* 0x00000ae000017945 */ /* 0x000fe80003800000 */
[----:B------:R-:W-:-:S04]  /*f170*/  ISETP.NE.AND P0, PT, R6, 0x2, PT ;  /* 0x000000020600780c */ /* 0x000fc80003f05270 */
[----:B------:R-:W-:Y:S02]  /*f180*/  SEL R7, RZ, 0x1, P0 ;  /* 0x00000001ff077807 */ /* 0x000fe40000000000 */
[----:B------:R-:W-:Y:S02]  /*f190*/  SEL R6, R6, RZ, P0 ;  /* 0x000000ff06067207 */ /* 0x000fe40000000000 */
[----:B---3--:R-:W-:Y:S02]  /*f1a0*/  ISETP.NE.AND P1, PT, R3, RZ, PT ;  /* 0x000000ff0300720c */ /* 0x008fe40003f25270 */
[----:B----4-:R-:W-:-:S11]  /*f1b0*/  LOP3.LUT R7, R2, R7, RZ, 0x3c, !PT ;  /* 0x0000000702077212 */ /* 0x010fd600078e3cff */
[----:B0-----:R-:W-:Y:S05]  /*f1c0*/  @!P1 BRA `(.L_x_75) ;  /* 0x00000008009c9947 */ /* 0x001fea0003800000 */
[----:B------:R-:W3:Y:S01]  /*f1d0*/  LDL R2, [R1+0x10] ;  /* 0x0000100001027983 */ /* 0x000ee20000100800 */
[----:B------:R-:W-:Y:S01]  /*f1e0*/  IMAD.MOV.U32 R8, RZ, RZ, R0 ;  /* 0x000000ffff087224 */ /* 0x000fe200078e0000 */
[----:B---3--:R-:W-:-:S13]  /*f1f0*/  ISETP.NE.AND P1, PT, R2, RZ, PT ;  /* 0x000000ff0200720c */ /* 0x008fda0003f25270 */
[----:B------:R-:W-:Y:S05]  /*f200*/  @!P1 BRA `(.L_x_76) ;  /* 0x00000000004c9947 */ /* 0x000fea0003800000 */
[----:B------:R-:W3:Y:S01]  /*f210*/  LDL R10, [R1+0x8] ;  /* 0x00000800010a7983 */ /* 0x000ee20000100800 */
[----:B--2---:R-:W0:Y:S01]  /*f220*/  LDC R5, c[0x0][0x43c] ;  /* 0x00010f00ff057b82 */ /* 0x004e220000000800 */
[----:B------:R-:W-:Y:S01]  /*f230*/  ULDC.64 UR4, c[0x0][0x428] ;  /* 0x00010a0000047ab9 */ /* 0x000fe20000000a00 */
[----:B0-----:R-:W-:-:S13]  /*f240*/  ISETP.NE.AND P0, PT, R5, 0x1, PT ;  /* 0x000000010500780c */ /* 0x001fda0003f05270 */
[----:B------:R-:W0:Y:S02]  /*f250*/  @P0 LDC.64 R2, c[0x0][0x440] ;  /* 0x00011000ff020b82 */ /* 0x000e240000000a00 */
[----:B0-----:R-:W-:-:S04]  /*f260*/  @P0 IMAD.HI.U32 R4, R0, R2, RZ ;  /* 0x0000000200040227 */ /* 0x001fc800078e00ff */
[----:B------:R-:W-:Y:S01]  /*f270*/  IMAD.MOV.U32 R2, RZ, RZ, R0 ;  /* 0x000000ffff027224 */ /* 0x000fe200078e0000 */
[----:B------:R-:W-:-:S04]  /*f280*/  @P0 SHF.R.U32.HI R2, RZ, R3, R4 ;  /* 0x00000003ff020219 */ /* 0x000fc80000011604 */
[--C-:B------:R-:W-:Y:S01]  /*f290*/  SHF.R.S32.HI R3, RZ, 0x1f, R2.reuse ;  /* 0x0000001fff037819 */ /* 0x100fe20000011402 */
[--C-:B------:R-:W-:Y:S02]  /*f2a0*/  IMAD.MOV R8, RZ, RZ, -R2.reuse ;  /* 0x000000ffff087224 */ /* 0x100fe400078e0a02 */
[----:B------:R-:W-:-:S04]  /*f2b0*/  IMAD.WIDE.U32 R2, R19, UR4, R2 ;  /* 0x0000000413027c25 */ /* 0x000fc8000f8e0002 */
[----:B------:R-:W-:Y:S02]  /*f2c0*/  IMAD R8, R5, R8, R0 ;  /* 0x0000000805087224 */ /* 0x000fe400078e0200 */
[----:B---3--:R-:W-:-:S04]  /*f2d0*/  IMAD R4, R10, UR4, RZ ;  /* 0x000000040a047c24 */ /* 0x008fc8000f8e02ff */
[----:B------:R-:W-:Y:S01]  /*f2e0*/  IMAD R4, R19, UR5, R4 ;  /* 0x0000000513047c24 */ /* 0x000fe2000f8e0204 */
[----:B------:R-:W-:-:S03]  /*f2f0*/  ULDC.64 UR4, c[0x0][0x418] ;  /* 0x0001060000047ab9 */ /* 0x000fc60000000a00 */
[----:B------:R-:W-:Y:S01]  /*f300*/  IMAD.IADD R3, R4, 0x1, R3 ;  /* 0x0000000104037824 */ /* 0x000fe200078e0203 */
[----:B------:R-:W-:-:S04]  /*f310*/  LEA R4, P0, R2, UR4, 0x2 ;  /* 0x0000000402047c11 */ /* 0x000fc8000f8010ff */
[----:B------:R-:W-:-:S05]  /*f320*/  LEA.HI.X R5, R2, UR5, R3, 0x2, P0 ;  /* 0x0000000502057c11 */ /* 0x000fca00080f1403 */
[----:B------:R0:W5:Y:S04]  /*f330*/  LDG.E R4, desc[UR60][R4.64] ;  /* 0x0000003c04047981 */ /* 0x000168000c1e1900 */
.L_x_76:
[----:B------:R-:W-:Y:S01]  /*f340*/  LEA R3, R6, UR36, 0x3 ;  /* 0x0000002406037c11 */ /* 0x000fe2000f8e18ff */
[----:B------:R-:W-:Y:S01]  /*f350*/  BSSY B2, `(.L_x_77) ;  /* 0x0000004000027945 */ /* 0x000fe20003800000 */
[----:B------:R-:W-:-:S04]  /*f360*/  SHF.L.U32 R2, R7, 0x1f, RZ ;  /* 0x0000001f07027819 */ /* 0x000fc800000006ff */
[----:B------:R-:W1:Y:S02]  /*f370*/  SYNCS.PHASECHK.TRANS64.TRYWAIT P0, [R3+URZ+0x36840], R2 ;  /* 0x03684002030075a7 */ /* 0x000e64000800017f */
[----:B-1----:R-:W-:Y:S05]  /*f380*/  @!P0 BRA `(.L_x_78) ;  /* 0x0000002c00608947 */ /* 0x002fea0003800000 */
.L_x_159:
[----:B------:R-:W-:Y:S05]  /*f390*/  BSYNC B2 ;  /* 0x0000000000027941 */ /* 0x000fea0003800000 */
.L_x_77:
[----:B0-2---:R-:W0:Y:S01]  /*f3a0*/  S2R R5, SR_TID.X ;  /* 0x0000000000057919 */ /* 0x005e220000002100 */
[----:B------:R-:W-:Y:S01]  /*f3b0*/  BSSY B2, `(.L_x_79) ;  /* 0x000000b000027945 */ /* 0x000fe20003800000 */
[----:B0-----:R-:W-:-:S04]  /*f3c0*/  LOP3.LUT R5, R5, 0x7f, RZ, 0xc0, !PT ;  /* 0x0000007f05057812 */ /* 0x001fc800078ec0ff */
[----:B------:R-:W-:-:S13]  /*f3d0*/  ISETP.NE.AND P1, PT, R5, RZ, PT ;  /* 0x000000ff0500720c */ /* 0x000fda0003f25270 */
[----:B------:R-:W-:Y:S05]  /*f3e0*/  @P1 BRA `(.L_x_80) ;  /* 0x00000000001c1947 */ /* 0x000fea0003800000 */
[----:B------:R-:W0:Y:S01]  /*f3f0*/  S2R R5, SR_TID.X ;  /* 0x0000000000057919 */ /* 0x000e220000002100 */
[----:B-1----:R-:W-:-:S04]  /*f400*/  MOV R2, 0xa800 ;  /* 0x0000a80000027802 */ /* 0x002fc80000000f00 */
[----:B------:R2:W-:Y:S01]  /*f410*/  SYNCS.ARRIVE.TRANS64 RZ, [R3+URZ+0x36830], R2 ;  /* 0x0368300203ff79a7 */ /* 0x0005e2000800003f */
[----:B0-----:R-:W-:-:S04]  /*f420*/  LOP3.LUT R5, R5, 0x1f, RZ, 0xc0, !PT ;  /* 0x0000001f05057812 */ /* 0x001fc800078ec0ff */
[----:B------:R-:W-:-:S13]  /*f430*/  ISETP.NE.AND P0, PT, R5, RZ, PT ;  /* 0x000000ff0500720c */ /* 0x000fda0003f05270 */
[----:B--2---:R-:W-:Y:S05]  /*f440*/  @!P0 BRA `(.L_x_80) ;  /* 0x0000000000048947 */ /* 0x004fea0003800000 */
[----:B------:R-:W-:Y:S01]  /*f450*/  BPT.TRAP 0x1 ;  /* 0x000000040000795c */ /* 0x000fe20000300000 */
.L_x_80:
[----:B------:R-:W-:Y:S05]  /*f460*/  BSYNC B2 ;  /* 0x0000000000027941 */ /* 0x000fea0003800000 */
.L_x_79:
[----:B------:R-:W-:Y:S01]  /*f470*/  IMAD.MOV.U32 R14, RZ, RZ, RZ ;  /* 0x000000ffff0e7224 */ /* 0x000fe200078e00ff */
[----:B------:R-:W-:Y:S01]  /*f480*/  UIADD3 UR4, UP0, UR38, 0x370, URZ ;  /* 0x0000037026047890 */ /* 0x000fe2000ff1e03f */
[----:B------:R-:W-:Y:S01]  /*f490*/  IMAD R5, R6, 0xa800, R9 ;  /* 0x0000a80006057824 */ /* 0x000fe200078e0209 */
[----:B------:R-:W-:Y:S01]  /*f4a0*/  PLOP3.LUT P0, PT, PT, PT, PT, 0x80, 0x0 ;  /* 0x000000000000781c */ /* 0x000fe20003f0f070 */
[----:B-1----:R-:W-:Y:S01]  /*f4b0*/  VIADD R3, R3, 0x36830 ;  /* 0x0003683003037836 */ /* 0x002fe20000000000 */
[----:B------:R-:W-:Y:S01]  /*f4c0*/  R2UR UR10, R14 ;  /* 0x000000000e0a72ca */ /* 0x000fe200000e0000 */
[----:B------:R-:W-:Y:S01]  /*f4d0*/  IMAD R2, R8, 0x70, RZ ;  /* 0x0000007008027824 */ /* 0x000fe200078e02ff */
[----:B------:R-:W-:Y:S01]  /*f4e0*/  UIADD3.X UR5, URZ, UR39, URZ, UP0, !UPT ;  /* 0x000000273f057290 */ /* 0x000fe200087fe43f */
[----:B------:R-:W-:Y:S01]  /*f4f0*/  VIADD R10, R5, 0x21400 ;  /* 0x00021400050a7836 */ /* 0x000fe20000000000 */
[----:B------:R-:W-:Y:S01]  /*f500*/  UMOV UR6, 0x0 ;  /* 0x0000000000067882 */ /* 0x000fe20000000000 */
[----:B------:R-:W-:-:S10]  /*f510*/  UMOV UR7, 0x14f00000 ;  /* 0x14f0000000077882 */ /* 0x000fd40000000000 */
.L_x_81:
        /* <DEDUP_REMOVED lines=16> */
.L_x_82:
        /* <DEDUP_REMOVED lines=10> */
[----:B------:R-:W-:Y:S01]  /*f6c0*/  MOV R10, 0x80 ;  /* 0x00000080000a7802 */ /* 0x000fe20000000f00 */
[----:B------:R-:W-:Y:S01]  /*f6d0*/  VIADD R5, R5, 0x28400 ;  /* 0x0002840005057836 */ /* 0x000fe20000000000 */
[----:B------:R-:W-:Y:S01]  /*f6e0*/  PLOP3.LUT P0, PT, PT, PT, PT, 0x80, 0x0 ;  /* 0x000000000000781c */ /* 0x000fe20003f0f070 */
[----:B------:R-:W-:Y:S01]  /*f6f0*/  UMOV UR6, 0x0 ;  /* 0x0000000000067882 */ /* 0x000fe20000000000 */
[----:B------:R-:W-:Y:S01]  /*f700*/  R2UR UR10, R10 ;  /* 0x000000000a0a72ca */ /* 0x000fe200000e0000 */
[----:B------:R-:W-:-:S14]  /*f710*/  UMOV UR7, 0x14f00000 ;  /* 0x14f0000000077882 */ /* 0x000fdc0000000000 */
.L_x_83:
        /* <DEDUP_REMOVED lines=11> */
[----:B------:R-:W-:Y:S01]  /*f7d0*/  IMAD R2, R18, 0x8, R11 ;  /* 0x0000000812027824 */ /* 0x000fe200078e020b */
[----:B------:R-:W-:Y:S01]  /*f7e0*/  BSSY B2, `(.L_x_84) ;  /* 0x0000004000027945 */ /* 0x000fe20003800000 */
[----:B--2---:R-:W-:-:S04]  /*f7f0*/  SHF.L.U32 R3, R12, 0x1f, RZ ;  /* 0x0000001f0c037819 */ /* 0x004fc800000006ff */
[----:B------:R-:W0:Y:S02]  /*f800*/  SYNCS.PHASECHK.TRANS64.TRYWAIT P0, [R2+URZ+0x60], R3 ;  /* 0x00006003020075a7 */ /* 0x000e24000800017f */
[----:B0-----:R-:W-:Y:S05]  /*f810*/  @!P0 BRA `(.L_x_85) ;  /* 0x0000002800508947 */ /* 0x001fea0003800000 */
.L_x_160:
[----:B------:R-:W-:Y:S05]  /*f820*/  BSYNC B2 ;  /* 0x0000000000027941 */ /* 0x000fea0003800000 */
.L_x_84:
[----:B------:R-:W-:Y:S01]  /*f830*/  BSSY B2, `(.L_x_86) ;  /* 0x000000b000027945 */ /* 0x000fe20003800000 */
[----:B------:R-:W-:Y:S02]  /*f840*/  IMAD.MOV.U32 R12, RZ, RZ, 0x0 ;  /* 0x00000000ff0c7424 */ /* 0x000fe400078e00ff */
[----:B------:R-:W-:Y:S01]  /*f850*/  IMAD.MOV.U32 R13, RZ, RZ, 0x14f00000 ;  /* 0x14f00000ff0d7424 */ /* 0x000fe200078e00ff */
[----:B------:R-:W-:Y:S06]  /*f860*/  @P1 BRA `(.L_x_87) ;  /* 0x00000000001c1947 */ /* 0x000fec0003800000 */
[----:B------:R-:W1:Y:S01]  /*f870*/  S2R R5, SR_TID.X ;  /* 0x0000000000057919 */ /* 0x000e620000002100 */
[----:B0-----:R-:W-:-:S04]  /*f880*/  IMAD.MOV.U32 R3, RZ, RZ, 0xa800 ;  /* 0x0000a800ff037424 */ /* 0x001fc800078e00ff */
[----:B------:R2:W-:Y:S01]  /*f890*/  SYNCS.ARRIVE.TRANS64 RZ, [R2+URZ+0x50], R3 ;  /* 0x0000500302ff79a7 */ /* 0x0005e2000800003f */
[----:B-1----:R-:W-:-:S04]  /*f8a0*/  LOP3.LUT R5, R5, 0x1f, RZ, 0xc0, !PT ;  /* 0x0000001f05057812 */ /* 0x002fc800078ec0ff */
[----:B------:R-:W-:-:S13]  /*f8b0*/  ISETP.NE.AND P0, PT, R5, RZ, PT ;  /* 0x000000ff0500720c */ /* 0x000fda0003f05270 */
[----:B--2---:R-:W-:Y:S05]  /*f8c0*/  @!P0 BRA `(.L_x_87) ;  /* 0x0000000000048947 */ /* 0x004fea0003800000 */
[----:B------:R-:W-:Y:S01]  /*f8d0*/  BPT.TRAP 0x1 ;  /* 0x000000040000795c */ /* 0x000fe20000300000 */
.L_x_87:
[----:B------:R-:W-:Y:S05]  /*f8e0*/  BSYNC B2 ;  /* 0x0000000000027941 */ /* 0x000fea0003800000 */
.L_x_86:
[----:B0-----:R-:W2:Y:S01]  /*f8f0*/  LDL.LU R3, [R1+0x4] ;  /* 0x0000040001037983 */ /* 0x001ea20000300800 */
[----:B------:R-:W-:Y:S01]  /*f900*/  R2UR UR10, R14 ;  /* 0x000000000e0a72ca */ /* 0x000fe200000e0000 */
[----:B------:R-:W-:Y:S01]  /*f910*/  IMAD R18, R18, 0xa800, R9 ;  /* 0x0000a80012127824 */ /* 0x000fe200078e0209 */
[----:B------:R-:W-:Y:S01]  /*f920*/  R2UR UR6, R12 ;  /* 0x000000000c0672ca */ /* 0x000fe200000e0000 */
[----:B------:R-:W-:Y:S01]  /*f930*/  UIADD3 UR4, UP0, UR38, 0x470, URZ ;  /* 0x0000047026047890 */ /* 0x000fe2000ff1e03f */
[----:B------:R-:W-:Y:S01]  /*f940*/  R2UR UR7, R13 ;  /* 0x000000000d0772ca */ /* 0x000fe200000e0000 */
[----:B------:R-:W-:Y:S01]  /*f950*/  VIADD R5, R18, 0x400 ;  /* 0x0000040012057836 */ /* 0x000fe20000000000 */
[----:B------:R-:W-:Y:S01]  /*f960*/  PLOP3.LUT P0, PT, PT, PT, PT, 0x80, 0x0 ;  /* 0x000000000000781c */ /* 0x000fe20003f0f070 */
[----:B------:R-:W-:Y:S01]  /*f970*/  UIADD3.X UR5, URZ, UR39, URZ, UP0, !UPT ;  /* 0x000000273f057290 */ /* 0x000fe200087fe43f */
[----:B------:R-:W-:Y:S01]  /*f980*/  IADD3 R2, R2, 0x50, RZ ;  /* 0x0000005002027810 */ /* 0x000fe20007ffe0ff */
[----:B--2---:R-:W-:-:S10]  /*f990*/  IMAD R3, R3, 0x70, RZ ;  /* 0x0000007003037824 */ /* 0x004fd400078e02ff */
.L_x_88:
        /* <DEDUP_REMOVED lines=15> */
.L_x_89:
        /* <DEDUP_REMOVED lines=15> */
.L_x_90:
        /* <DEDUP_REMOVED lines=12> */
.L_x_75:
[----:B------:R-:W-:Y:S05]  /*fc40*/  BSYNC B1 ;  /* 0x0000000000017941 */ /* 0x000fea0003800000 */
.L_x_74:
[----:B------:R-:W3:Y:S01]  /*fc50*/  LDL R2, [R1+0xc] ;  /* 0x00000c0001027983 */ /* 0x000ee20000100800 */
[----:B------:R-:W-:Y:S01]  /*fc60*/  VIADD R18, R6, 0x1 ;  /* 0x0000000106127836 */ /* 0x000fe20000000000 */
[----:B------:R-:W-:Y:S04]  /*fc70*/  BSSY B1, `(.L_x_91) ;  /* 0x00000af000017945 */ /* 0x000fe80003800000 */
[----:B------:R-:W-:-:S04]  /*fc80*/  ISETP.NE.AND P0, PT, R18, 0x2, PT ;  /* 0x000000021200780c */ /* 0x000fc80003f05270 */
[----:B------:R-:W-:Y:S02]  /*fc90*/  SEL R18, R18, RZ, P0 ;  /* 0x000000ff12127207 */ /* 0x000fe40000000000 */
[----:B---3--:R-:W-:Y:S02]  /*fca0*/  ISETP.NE.AND P1, PT, R2, RZ, PT ;  /* 0x000000ff0200720c */ /* 0x008fe40003f25270 */
[----:B------:R-:W-:-:S04]  /*fcb0*/  SEL R2, RZ, 0x1, P0 ;  /* 0x00000001ff027807 */ /* 0x000fc80000000000 */
[----:B------:R-:W-:-:S05]  /*fcc0*/  LOP3.LUT R10, R7, R2, RZ, 0x3c, !PT ;  /* 0x00000002070a7212 */ /* 0x000fca00078e3cff */
[----:B------:R1:W-:Y:S02]  /*fcd0*/  STL [R1], R10 ;  /* 0x0000000a01007387 */ /* 0x0003e40000100800 */
[----:B------:R-:W-:Y:S05]  /*fce0*/  @!P1 BRA `(.L_x_92) ;  /* 0x00000008009c9947 */ /* 0x000fea0003800000 */
[----:B------:R-:W3:Y:S01]  /*fcf0*/  LDL R3, [R1+0x10] ;  /* 0x0000100001037983 */ /* 0x000ee20000100800 */
[----:B0-----:R-:W-:Y:S02]  /*fd00*/  IADD3 R8, R0, -0x1, RZ ;  /* 0xffffffff00087810 */ /* 0x001fe40007ffe0ff */
        /* <DEDUP_REMOVED lines=16> */
[----:B------:R-:W-:-:S03]  /*fe10*/  ULDC.64 UR4, c[0x0][0x418] ;  /* 0x0001060000047ab9 */ /* 0x000fc60000000a00 */
[----:B------:R-:W-:Y:S01]  /*fe20*/  IMAD.IADD R3, R4, 0x1, R3 ;  /* 0x0000000104037824 */ /* 0x000fe200078e0203 */
[----:B------:R-:W-:-:S04]  /*fe30*/  LEA R4, P0, R2, UR4, 0x2 ;  /* 0x0000000402047c11 */ /* 0x000fc8000f8010ff */
[----:B------:R-:W-:-:S05]  /*fe40*/  LEA.HI.X R5, R2, UR5, R3, 0x2, P0 ;  /* 0x0000000502057c11 */ /* 0x000fca00080f1403 */
[----:B------:R0:W5:Y:S04]  /*fe50*/  LDG.E R4, desc[UR60][R4.64] ;  /* 0x0000003c04047981 */ /* 0x000168000c1e1900 */
.L_x_93:
[----:B------:R-:W-:Y:S01]  /*fe60*/  LEA R2, R18, UR36, 0x3 ;  /* 0x0000002412027c11 */ /* 0x000fe2000f8e18ff */
[----:B------:R-:W-:Y:S01]  /*fe70*/  BSSY B2, `(.L_x_94) ;  /* 0x0000004000027945 */ /* 0x000fe20003800000 */
[----:B------:R-:W-:-:S04]  /*fe80*/  SHF.L.U32 R3, R10, 0x1f, RZ ;  /* 0x0000001f0a037819 */ /* 0x000fc800000006ff */
[----:B------:R-:W3:Y:S02]  /*fe90*/  SYNCS.PHASECHK.TRANS64.TRYWAIT P0, [R2+URZ+0x36840], R3 ;  /* 0x03684003020075a7 */ /* 0x000ee4000800017f */
[----:B---3--:R-:W-:Y:S05]  /*fea0*/  @!P0 BRA `(.L_x_95) ;  /* 0x0000002000c08947 */ /* 0x008fea0003800000 */
.L_x_161:
[----:B------:R-:W-:Y:S05]  /*feb0*/  BSYNC B2 ;  /* 0x0000000000027941 */ /* 0x000fea0003800000 */
.L_x_94:
[----:B0-2---:R-:W0:Y:S01]  /*fec0*/  S2R R5, SR_TID.X ;  /* 0x0000000000057919 */ /* 0x005e220000002100 */
[----:B------:R-:W-:Y:S01]  /*fed0*/  BSSY B2, `(.L_x_96) ;  /* 0x000000b000027945 */ /* 0x000fe20003800000 */
[----:B0-----:R-:W-:-:S04]  /*fee0*/  LOP3.LUT R5, R5, 0x7f, RZ, 0xc0, !PT ;  /* 0x0000007f05057812 */ /* 0x001fc800078ec0ff */
[----:B------:R-:W-:-:S13]  /*fef0*/  ISETP.NE.AND P1, PT, R5, RZ, PT ;  /* 0x000000ff0500720c */ /* 0x000fda0003f25270 */
[----:B------:R-:W-:Y:S05]  /*ff00*/  @P1 BRA `(.L_x_97) ;  /* 0x00000000001c1947 */ /* 0x000fea0003800000 */
[----:B------:R-:W0:Y:S01]  /*ff10*/  S2R R5, SR_TID.X ;  /* 0x0000000000057919 */ /* 0x000e220000002100 */
[----:B---3--:R-:W-:-:S04]  /*ff20*/  IMAD.MOV.U32 R3, RZ, RZ, 0xa800 ;  /* 0x0000a800ff037424 */ /* 0x008fc800078e00ff */
[----:B------:R2:W-:Y:S01]  /*ff30*/  SYNCS.ARRIVE.TRANS64 RZ, [R2+URZ+0x36830], R3 ;  /* 0x0368300302ff79a7 */ /* 0x0005e2000800003f */
[----:B0-----:R-:W-:-:S04]  /*ff40*/  LOP3.LUT R5, R5, 0x1f, RZ, 0xc0, !PT ;  /* 0x0000001f05057812 */ /* 0x001fc800078ec0ff */
[----:B------:R-:W-:-:S13]  /*ff50*/  ISETP.NE.AND P0, PT, R5, RZ, PT ;  /* 0x000000ff0500720c */ /* 0x000fda0003f05270 */
[----:B--2---:R-:W-:Y:S05]  /*ff60*/  @!P0 BRA `(.L_x_97) ;  /* 0x0000000000048947 */ /* 0x004fea0003800000 */
[----:B------:R-:W-:Y:S01]  /*ff70*/  BPT.TRAP 0x1 ;  /* 0x000000040000795c */ /* 0x000fe20000300000 */
.L_x_97:
[----:B------:R-:W-:Y:S05]  /*ff80*/  BSYNC B2 ;  /* 0x0000000000027941 */ /* 0x000fea0003800000 */
.L_x_96:
[----:B------:R-:W-:Y:S01]  /*ff90*/  IMAD.MOV.U32 R14, RZ, RZ, RZ ;  /* 0x000000ffff0e7224 */ /* 0x000fe200078e00ff */
[C---:B---3--:R-:W-:Y:S01]  /*ffa0*/  LEA R3, R18.reuse, R11, 0x3 ;  /* 0x0000000b12037211 */ /* 0x048fe200078e18ff */
[----:B------:R-:W-:Y:S01]  /*ffb0*/  IMAD R5, R18, 0xa800, R9 ;  /* 0x0000a80012057824 */ /* 0x000fe200078e0209 */
[----:B------:R-:W-:Y:S01]  /*ffc0*/  UIADD3 UR4, UP0, UR38, 0x370, URZ ;  /* 0x0000037026047890 */ /* 0x000fe2000ff1e03f */
[----:B------:R-:W-:Y:S01]  /*ffd0*/  PLOP3.LUT P0, PT, PT, PT, PT, 0x80, 0x0 ;  /* 0x000000000000781c */ /* 0x000fe20003f0f070 */
[----:B------:R-:W-:Y:S01]  /*ffe0*/  IMAD R2, R8, 0x70, RZ ;  /* 0x0000007008027824 */ /* 0x000fe200078e02ff */
[----:B------:R-:W-:Y:S01]  /*fff0*/  R2UR UR10, R14 ;  /* 0x000000000e0a72ca */ /* 0x000fe200000e0000 */
[----:B------:R-:W-:Y:S01]  /*10000*/  VIADD R3, R3, 0x30 ;  /* 0x0000003003037836 */ /* 0x000fe20000000000 */
[----:B------:R-:W-:Y:S01]  /*10010*/  UIADD3.X UR5, URZ, UR39, URZ, UP0, !UPT ;  /* 0x000000273f057290 */ /* 0x000fe200087fe43f */
[----:B-1----:R-:W-:Y:S01]  /*10020*/  VIADD R10, R5, 0x21400 ;  /* 0x00021400050a7836 */ /* 0x002fe20000000000 */
[----:B------:R-:W-:Y:S01]  /*10030*/  UMOV UR6, 0x0 ;  /* 0x0000000000067882 */ /* 0x000fe20000000000 */
[----:B------:R-:W-:-:S10]  /*10040*/  UMOV UR7, 0x14f00000 ;  /* 0x14f0000000077882 */ /* 0x000fd40000000000 */
.L_x_98:
        /* <DEDUP_REMOVED lines=16> */
.L_x_99:
        /* <DEDUP_REMOVED lines=12> */
[----:B------:R-:W-:Y:S01]  /*10210*/  UMOV UR6, 0x0 ;  /* 0x0000000000067882 */ /* 0x000fe20000000000 */
[----:B------:R-:W-:Y:S01]  /*10220*/  IADD3 R5, R5, 0x28400, RZ ;  /* 0x0002840005057810 */ /* 0x000fe20007ffe0ff */
[----:B------:R-:W-:Y:S01]  /*10230*/  UMOV UR7, 0x14f00000 ;  /* 0x14f0000000077882 */ /* 0x000fe20000000000 */
[----:B------:R-:W-:-:S15]  /*10240*/  R2UR UR10, R10 ;  /* 0x000000000a0a72ca */ /* 0x000fde00000e0000 */
.L_x_100:
        /* <DEDUP_REMOVED lines=10> */
[----:B------:R-:W-:Y:S01]  /*102f0*/  SHF.L.U32 R7, R7, 0x1f, RZ ;  /* 0x0000001f07077819 */ /* 0x000fe200000006ff */
[----:B------:R-:W-:Y:S01]  /*10300*/  IMAD R2, R6, 0x8, R11 ;  /* 0x0000000806027824 */ /* 0x000fe200078e020b */
[----:B------:R-:W-:Y:S03]  /*10310*/  BSSY B2, `(.L_x_101) ;  /* 0x0000003000027945 */ /* 0x000fe60003800000 */
[----:B------:R-:W0:Y:S02]  /*10320*/  SYNCS.PHASECHK.TRANS64.TRYWAIT P0, [R2+URZ+0x60], R7 ;  /* 0x00006007020075a7 */ /* 0x000e24000800017f */
[----:B0-----:R-:W-:Y:S05]  /*10330*/  @!P0 BRA `(.L_x_102) ;  /* 0x0000001c00b08947 */ /* 0x001fea0003800000 */
.L_x_162:
[----:B------:R-:W-:Y:S05]  /*10340*/  BSYNC B2 ;  /* 0x0000000000027941 */ /* 0x000fea0003800000 */
.L_x_101:
[----:B------:R-:W-:Y:S01]  /*10350*/  BSSY B2, `(.L_x_103) ;  /* 0x000000b000027945 */ /* 0x000fe20003800000 */
[----:B------:R-:W-:Y:S02]  /*10360*/  IMAD.MOV.U32 R12, RZ, RZ, 0x0 ;  /* 0x00000000ff0c7424 */ /* 0x000fe400078e00ff */
[----:B------:R-:W-:Y:S01]  /*10370*/  IMAD.MOV.U32 R13, RZ, RZ, 0x14f00000 ;  /* 0x14f00000ff0d7424 */ /* 0x000fe200078e00ff */
[----:B------:R-:W-:Y:S06]  /*10380*/  @P1 BRA `(.L_x_104) ;  /* 0x00000000001c1947 */ /* 0x000fec0003800000 */
[----:B------:R-:W1:Y:S01]  /*10390*/  S2R R5, SR_TID.X ;  /* 0x0000000000057919 */ /* 0x000e620000002100 */
[----:B------:R-:W-:-:S04]  /*103a0*/  IMAD.MOV.U32 R3, RZ, RZ, 0xa800 ;  /* 0x0000a800ff037424 */ /* 0x000fc800078e00ff */
[----:B------:R2:W-:Y:S01]  /*103b0*/  SYNCS.ARRIVE.TRANS64 RZ, [R2+URZ+0x50], R3 ;  /* 0x0000500302ff79a7 */ /* 0x0005e2000800003f */
[----:B-1----:R-:W-:-:S04]  /*103c0*/  LOP3.LUT R5, R5, 0x1f, RZ, 0xc0, !PT ;  /* 0x0000001f05057812 */ /* 0x002fc800078ec0ff */
[----:B------:R-:W-:-:S13]  /*103d0*/  ISETP.NE.AND P0, PT, R5, RZ, PT ;  /* 0x000000ff0500720c */ /* 0x000fda0003f05270 */
[----:B--2---:R-:W-:Y:S05]  /*103e0*/  @!P0 BRA `(.L_x_104) ;  /* 0x0000000000048947 */ /* 0x004fea0003800000 */
[----:B------:R-:W-:Y:S01]  /*103f0*/  BPT.TRAP 0x1 ;  /* 0x000000040000795c */ /* 0x000fe20000300000 */
.L_x_104:
[----:B------:R-:W-:Y:S05]  /*10400*/  BSYNC B2 ;  /* 0x0000000000027941 */ /* 0x000fea0003800000 */
.L_x_103:
[----:B------:R-:W2:Y:S01]  /*10410*/  LDL.LU R3, [R1+0x4] ;  /* 0x0000040001037983 */ /* 0x000ea20000300800 */
[----:B------:R-:W-:Y:S01]  /*10420*/  R2UR UR10, R14 ;  /* 0x000000000e0a72ca */ /* 0x000fe200000e0000 */
[----:B------:R-:W-:Y:S01]  /*10430*/  IMAD R6, R6, 0xa800, R9 ;  /* 0x0000a80006067824 */ /* 0x000fe200078e0209 */
[----:B------:R-:W-:Y:S01]  /*10440*/  R2UR UR6, R12 ;  /* 0x000000000c0672ca */ /* 0x000fe200000e0000 */
[----:B------:R-:W-:Y:S01]  /*10450*/  UIADD3 UR4, UP0, UR38, 0x470, URZ ;  /* 0x0000047026047890 */ /* 0x000fe2000ff1e03f */
[----:B------:R-:W-:Y:S01]  /*10460*/  R2UR UR7, R13 ;  /* 0x000000000d0772ca */ /* 0x000fe200000e0000 */
[----:B0-----:R-:W-:Y:S01]  /*10470*/  VIADD R2, R2, 0x50 ;  /* 0x0000005002027836 */ /* 0x001fe20000000000 */
[----:B------:R-:W-:Y:S01]  /*10480*/  PLOP3.LUT P0, PT, PT, PT, PT, 0x80, 0x0 ;  /* 0x000000000000781c */ /* 0x000fe20003f0f070 */
[----:B------:R-:W-:Y:S01]  /*10490*/  UIADD3.X UR5, URZ, UR39, URZ, UP0, !UPT ;  /* 0x000000273f057290 */ /* 0x000fe200087fe43f */
[----:B------:R-:W-:Y:S01]  /*104a0*/  IADD3 R5, R6, 0x400, RZ ;  /* 0x0000040006057810 */ /* 0x000fe20007ffe0ff */
[----:B--2---:R-:W-:-:S10]  /*104b0*/  IMAD R3, R3, 0x70, RZ ;  /* 0x0000007003037824 */ /* 0x004fd400078e02ff */
.L_x_105:
        /* <DEDUP_REMOVED lines=15> */
.L_x_106:
        /* <DEDUP_REMOVED lines=15> */
.L_x_107:
        /* <DEDUP_REMOVED lines=12> */
.L_x_92:
[----:B------:R-:W-:Y:S05]  /*10760*/  BSYNC B1 ;  /* 0x0000000000017941 */ /* 0x000fea0003800000 */
.L_x_91:
[C---:B------:R-:W-:Y:S01]  /*10770*/  ISETP.GT.AND P0, PT, R0.reuse, 0x1, PT ;  /* 0x000000010000780c */ /* 0x040fe20003f04270 */
[----:B------:R-:W-:-:S12]  /*10780*/  VIADD R0, R0, 0xfffffffe ;  /* 0xfffffffe00007836 */ /* 0x000fd80000000000 */
[----:B------:R-:W-:Y:S05]  /*10790*/  @P0 BRA `(.L_x_108) ;  /* 0xffffffe800640947 */ /* 0x000fea000383ffff */
.L_x_73:
[----:B------:R-:W-:Y:S05]  /*107a0*/  BSYNC B0 ;  /* 0x0000000000007941 */ /* 0x000fea0003800000 */
.L_x_54:
[----:B0-----:R-:W4:Y:S01]  /*107b0*/  LDL.LU R0, [R1+0xc] ;  /* 0x00000c0001007983 */ /* 0x001f220000300800 */
[----:B------:R-:W-:Y:S01]  /*107c0*/  BSSY B0, `(.L_x_109) ;  /* 0x000004a000007945 */ /* 0x000fe20003800000 */
[----:B----4-:R-:W-:-:S13]  /*107d0*/  ISETP.NE.AND P0, PT, R0, RZ, PT ;  /* 0x000000ff0000720c */ /* 0x010fda0003f05270 */
[----:B------:R-:W-:Y:S05]  /*107e0*/  @!P0 BRA `(.L_x_110) ;  /* 0x00000004001c8947 */ /* 0x000fea0003800000 */
[----:B------:R-:W4:Y:S01]  /*107f0*/  LDL R3, [R1] ;  /* 0x0000000001037983 */ /* 0x000f220000100800 */
[----:B------:R-:W-:Y:S01]  /*10800*/  LEA R0, R18, UR36, 0x3 ;  /* 0x0000002412007c11 */ /* 0x000fe2000f8e18ff */
[----:B------:R-:W-:Y:S01]  /*10810*/  BSSY B1, `(.L_x_111) ;  /* 0x0000007000017945 */ /* 0x000fe20003800000 */
[----:B------:R-:W0:Y:S02]  /*10820*/  S2R R2, SR_TID.X ;  /* 0x0000000000027919 */ /* 0x000e240000002100 */
[----:B0-----:R-:W-:-:S04]  /*10830*/  LOP3.LUT R2, R2, 0x7f, RZ, 0xc0, !PT ;  /* 0x0000007f02027812 */ /* 0x001fc800078ec0ff */
[----:B------:R-:W-:Y:S02]  /*10840*/  ISETP.NE.AND P1, PT, R2, RZ, PT ;  /* 0x000000ff0200720c */ /* 0x000fe40003f25270 */
[----:B----4-:R-:W-:-:S04]  /*10850*/  SHF.L.U32 R3, R3, 0x1f, RZ ;  /* 0x0000001f03037819 */ /* 0x010fc800000006ff */
[----:B------:R-:W0:Y:S02]  /*10860*/  SYNCS.PHASECHK.TRANS64.TRYWAIT P0, [R0+URZ+0x36860], R3 ;  /* 0x03686003000075a7 */ /* 0x000e24000800017f */
[----:B0-----:R-:W-:Y:S05]  /*10870*/  @!P0 BRA `(.L_x_112) ;  /* 0x0000001800748947 */ /* 0x001fea0003800000 */
.L_x_163:
[----:B------:R-:W-:Y:S05]  /*10880*/  BSYNC B1 ;  /* 0x0000000000017941 */ /* 0x000fea0003800000 */
.L_x_111:
[----:B------:R-:W-:Y:S04]  /*10890*/  BSSY B1, `(.L_x_113) ;  /* 0x0000009000017945 */ /* 0x000fe80003800000 */
[----:B------:R-:W-:Y:S05]  /*108a0*/  @P1 BRA `(.L_x_114) ;  /* 0x00000000001c1947 */ /* 0x000fea0003800000 */
[----:B------:R-:W4:Y:S01]  /*108b0*/  S2R R2, SR_TID.X ;  /* 0x0000000000027919 */ /* 0x000f220000002100 */
[----:B0-----:R-:W-:-:S04]  /*108c0*/  IMAD.MOV.U32 R3, RZ, RZ, 0xa800 ;  /* 0x0000a800ff037424 */ /* 0x001fc800078e00ff */
[----:B------:R0:W-:Y:S01]  /*108d0*/  SYNCS.ARRIVE.TRANS64 RZ, [R0+URZ+0x36850], R3 ;  /* 0x0368500300ff79a7 */ /* 0x0001e2000800003f */
[----:B----4-:R-:W-:-:S04]  /*108e0*/  LOP3.LUT R2, R2, 0x1f, RZ, 0xc0, !PT ;  /* 0x0000001f02027812 */ /* 0x010fc800078ec0ff */
[----:B------:R-:W-:-:S13]  /*108f0*/  ISETP.NE.AND P0, PT, R2, RZ, PT ;  /* 0x000000ff0200720c */ /* 0x000fda0003f05270 */
[----:B0-----:R-:W-:Y:S05]  /*10900*/  @!P0 BRA `(.L_x_114) ;  /* 0x0000000000048947 */ /* 0x001fea0003800000 */
[----:B------:R-:W-:Y:S01]  /*10910*/  BPT.TRAP 0x1 ;  /* 0x000000040000795c */ /* 0x000fe20000300000 */
.L_x_114:
[----:B------:R-:W-:Y:S05]  /*10920*/  BSYNC B1 ;  /* 0x0000000000017941 */ /* 0x000fea0003800000 */
.L_x_113:
[----:B------:R-:W4:Y:S01]  /*10930*/  LDL R2, [R1+0x4] ;  /* 0x0000040001027983 */ /* 0x000f220000100800 */
[----:B------:R-:W-:Y:S01]  /*10940*/  IMAD R9, R18, 0xa800, R9 ;  /* 0x0000a80012097824 */ /* 0x000fe200078e0209 */
[----:B------:R-:W-:Y:S01]  /*10950*/  UIADD3 UR4, UP0, UR38, 0x470, URZ ;  /* 0x0000047026047890 */ /* 0x000fe2000ff1e03f */
[----:B------:R-:W-:Y:S01]  /*10960*/  PLOP3.LUT P0, PT, PT, PT, PT, 0x80, 0x0 ;  /* 0x000000000000781c */ /* 0x000fe20003f0f070 */
[----:B------:R-:W-:Y:S01]  /*10970*/  UMOV UR6, 0x0 ;  /* 0x0000000000067882 */ /* 0x000fe20000000000 */
[----:B0-----:R-:W-:Y:S01]  /*10980*/  IADD3 R0, R0, 0x36850, RZ ;  /* 0x0003685000007810 */ /* 0x001fe20007ffe0ff */
[----:B------:R-:W-:Y:S01]  /*10990*/  VIADD R3, R9, 0x400 ;  /* 0x0000040009037836 */ /* 0x000fe20000000000 */
[----:B------:R-:W-:Y:S01]  /*109a0*/  UIADD3.X UR5, URZ, UR39, URZ, UP0, !UPT ;  /* 0x000000273f057290 */ /* 0x000fe200087fe43f */
[----:B------:R-:W-:Y:S01]  /*109b0*/  UMOV UR7, 0x14f00000 ;  /* 0x14f0000000077882 */ /* 0x000fe20000000000 */
[----:B------:R-:W-:Y:S01]  /*109c0*/  UMOV UR10, URZ ;  /* 0x0000003f000a7c82 */ /* 0x000fe20008000000 */
[----:B----4-:R-:W-:-:S09]  /*109d0*/  IMAD R2, R2, 0x70, RZ ;  /* 0x0000007002027824 */ /* 0x010fd200078e02ff */
.L_x_115:
        /* <DEDUP_REMOVED lines=10> */
[----:B------:R-:W-:Y:S01]  /*10a80*/  PLOP3.LUT P0, PT, PT, PT, PT, 0x80, 0x0 ;  /* 0x000000000000781c */ /* 0x000fe20003f0f070 */
[----:B------:R-:W-:Y:S01]  /*10a90*/  VIADD R3, R9, 0x3c00 ;  /* 0x00003c0009037836 */ /* 0x000fe20000000000 */
[----:B------:R-:W-:Y:S01]  /*10aa0*/  UMOV UR6, 0x0 ;  /* 0x0000000000067882 */ /* 0x000fe20000000000 */
[----:B------:R-:W-:Y:S01]  /*10ab0*/  UMOV UR7, 0x14f00000 ;  /* 0x14f0000000077882 */ /* 0x000fe20000000000 */
[----:B------:R-:W-:-:S09]  /*10ac0*/  UMOV UR10, 0x40 ;  /* 0x00000040000a7882 */ /* 0x000fd20000000000 */
.L_x_116:
        /* <DEDUP_REMOVED lines=15> */
.L_x_117:
        /* <DEDUP_REMOVED lines=10> */
.L_x_110:
[----:B------:R-:W-:Y:S05]  /*10c60*/  BSYNC B0 ;  /* 0x0000000000007941 */ /* 0x000fea0003800000 */
.L_x_109:
[----:B--2---:R-:W2:Y:S01]  /*10c70*/  LDL.LU R5, [R1+0x28] ;  /* 0x0000280001057983 */ /* 0x004ea20000300800 */
[----:B------:R-:W-:Y:S01]  /*10c80*/  VIADD R18, R18, 0x1 ;  /* 0x0000000112127836 */ /* 0x000fe20000000000 */
[----:B------:R-:W-:Y:S02]  /*10c90*/  ULDC UR4, c[0x0][0xc34] ;  /* 0x00030d0000047ab9 */ /* 0x000fe40000000800 */
[----:B------:R-:W4:Y:S04]  /*10ca0*/  LDL.LU R4, [R1] ;  /* 0x0000000001047983 */ /* 0x000f280000300800 */
[----:B------:R-:W5:Y:S01]  /*10cb0*/  LDL.LU R3, [R1+0x30] ;  /* 0x0000300001037983 */ /* 0x000f620000300800 */
[----:B------:R-:W-:-:S04]  /*10cc0*/  ISETP.NE.AND P0, PT, R18, 0x2, PT ;  /* 0x000000021200780c */ /* 0x000fc80003f05270 */
[----:B------:R-:W-:Y:S02]  /*10cd0*/  SEL R0, RZ, 0x1, P0 ;  /* 0x00000001ff007807 */ /* 0x000fe40000000000 */
[----:B------:R-:W-:Y:S01]  /*10ce0*/  SEL R18, R18, RZ, P0 ;  /* 0x000000ff12127207 */ /* 0x000fe20000000000 */
[----:B--2---:R-:W-:Y:S01]  /*10cf0*/  VIADD R5, R5, UR37 ;  /* 0x0000002505057c36 */ /* 0x004fe20008000000 */
[----:B----4-:R-:W-:-:S04]  /*10d00*/  LOP3.LUT R4, R4, R0, RZ, 0x3c, !PT ;  /* 0x0000000004047212 */ /* 0x010fc800078e3cff */
[----:B------:R0:W-:Y:S01]  /*10d10*/  STL [R1+0x28], R5 ;  /* 0x0000280501007387 */ /* 0x0001e20000100800 */
[----:B------:R-:W-:Y:S02]  /*10d20*/  ISETP.GE.AND P1, PT, R5, UR4, PT ;  /* 0x0000000405007c0c */ /* 0x000fe4000bf26270 */
[----:B-----5:R-:W-:-:S05]  /*10d30*/  IADD3 R3, R3, 0x1, RZ ;  /* 0x0000000103037810 */ /* 0x020fca0007ffe0ff */
[----:B------:R0:W-:Y:S04]  /*10d40*/  STL [R1+0x30], R3 ;  /* 0x0000300301007387 */ /* 0x0001e80000100800 */
[----:B------:R0:W-:Y:S02]  /*10d50*/  STL [R1], R4 ;  /* 0x0000000401007387 */ /* 0x0001e40000100800 */
[----:B------:R-:W-:Y:S05]  /*10d60*/  @!P1 BRA `(.L_x_118) ;  /* 0xffffffbc00bc9947 */ /* 0x000fea000383ffff */
[----:B------:R-:W-:-:S07]  /*10d70*/  LOP3.LUT R2, R3, 0x1, RZ, 0xc, !PT ;  /* 0x0000000103027812 */ /* 0x000fce00078e0cff */
.L_x_38:
[----:B0-----:R-:W0:Y:S01]  /*10d80*/  S2R R3, SR_CgaCtaId ;  /* 0x0000000000037919 */ /* 0x001e220000008800 */
[----:B------:R-:W-:Y:S01]  /*10d90*/  MOV R0, 0x400 ;  /* 0x0000040000007802 */ /* 0x000fe20000000f00 */
[----:B------:R-:W-:Y:S03]  /*10da0*/  BSSY B0, `(.L_x_119) ;  /* 0x0000005000007945 */ /* 0x000fe60003800000 */
[----:B0-----:R-:W-:Y:S02]  /*10db0*/  LEA R0, R3, R0, 0x18 ;  /* 0x0000000003007211 */ /* 0x001fe400078ec0ff */
[----:B------:R-:W-:-:S04]  /*10dc0*/  SHF.L.U32 R3, R2, 0x1f, RZ ;  /* 0x0000001f02037819 */ /* 0x000fc800000006ff */
[----:B------:R-:W0:Y:S02]  /*10dd0*/  SYNCS.PHASECHK.TRANS64.TRYWAIT P0, [R0+URZ+0x36820], R3 ;  /* 0x03682003000075a7 */ /* 0x000e24000800017f */
[----:B0-----:R-:W-:Y:S05]  /*10de0*/  @!P0 BRA `(.L_x_120) ;  /* 0x00000014002c8947 */ /* 0x001fea0003800000 */
.L_x_164:
[----:B------:R-:W-:Y:S05]  /*10df0*/  BSYNC B0 ;  /* 0x0000000000007941 */ /* 0x000fea0003800000 */
.L_x_119:
[----:B------:R-:W-:-:S03]  /*10e00*/  UMOV UR4, 0xffffffff ;  /* 0xffffffff00047882 */ /* 0x000fc60000000000 */
[----:B------:R-:W-:Y:S05]  /*10e10*/  BRA.DIV UR4, `(.L_x_121) ;  /* 0x0000001604347947 */ /* 0x000fea000b800000 */
[----:B------:R-:W2:Y:S02]  /*10e20*/  S2R R2, SR_TID.X ;  /* 0x0000000000027919 */ /* 0x000ea40000002100 */
[----:B--2---:R-:W-:-:S04]  /*10e30*/  SHF.R.U32.HI R2, RZ, 0x5, R2 ;  /* 0x00000005ff027819 */ /* 0x004fc80000011602 */
[----:B------:R-:W-:-:S05]  /*10e40*/  LOP3.LUT R2, R2, 0x3, RZ, 0xc0, !PT ;  /* 0x0000000302027812 */ /* 0x000fca00078ec0ff */
[----:B------:R2:W4:Y:S02]  /*10e50*/  SHFL.IDX PT, R14, R2, RZ, 0x1f ;  /* 0x00001fff020e7589 */ /* 0x00052400000e0000 */
.L_x_167:
[----:B----4-:R-:W-:Y:S01]  /*10e60*/  ISETP.NE.AND P0, PT, R14, RZ, PT ;  /* 0x000000ff0e00720c */ /* 0x010fe20003f05270 */
[----:B------:R-:W-:-:S12]  /*10e70*/  BSSY B0, `(.L_x_122) ;  /* 0x0000025000007945 */ /* 0x000fd80003800000 */
[----:B------:R-:W-:Y:S05]  /*10e80*/  @P0 BRA `(.L_x_123) ;  /* 0x00000000008c0947 */ /* 0x000fea0003800000 */
[----:B------:R-:W-:-:S03]  /*10e90*/  UMOV UR4, 0xffffffff ;  /* 0xffffffff00047882 */ /* 0x000fc60000000000 */
[----:B------:R-:W-:Y:S05]  /*10ea0*/  BRA.DIV UR4, `(.L_x_124) ;  /* 0x0000001604447947 */ /* 0x000fea000b800000 */
[----:B------:R-:W-:-:S13]  /*10eb0*/  ELECT P6, URZ, PT ;  /* 0x00000000003f782f */ /* 0x000fda00038c0000 */
.L_x_170:
[----:B------:R-:W-:Y:S05]  /*10ec0*/  @!P6 BRA `(.L_x_123) ;  /* 0x00000000007ce947 */ /* 0x000fea0003800000 */
[----:B--2---:R-:W2:Y:S02]  /*10ed0*/  LDL.LU R2, [R1+0x34] ;  /* 0x0000340001027983 */ /* 0x004ea40000300800 */
[----:B--2---:R-:W-:-:S04]  /*10ee0*/  LOP3.LUT R2, R2, 0x2, RZ, 0xfc, !PT ;  /* 0x0000000202027812 */ /* 0x004fc800078efcff */
[----:B------:R-:W-:-:S13]  /*10ef0*/  ISETP.NE.AND P2, PT, R2, 0x3, PT ;  /* 0x000000030200780c */ /* 0x000fda0003f45270 */
[----:B------:R-:W-:Y:S05]  /*10f00*/  @!P2 BRA `(.L_x_125) ;  /* 0x000000000004a947 */ /* 0x000fea0003800000 */
[----:B------:R-:W-:Y:S01]  /*10f10*/  BPT.TRAP 0x1 ;  /* 0x000000040000795c */ /* 0x000fe20000300000 */
.L_x_125:
[----:B-1----:R-:W2:Y:S01]  /*10f20*/  LDL.LU R7, [R1] ;  /* 0x0000000001077983 */ /* 0x002ea20000300800 */
[----:B0-----:R-:W-:Y:S02]  /*10f30*/  VIADD R3, R0, 0x36840 ;  /* 0x0003684000037836 */ /* 0x001fe40000000000 */
[C---:B------:R-:W-:Y:S02]  /*10f40*/  VIADD R2, R18.reuse, 0x1 ;  /* 0x0000000112027836 */ /* 0x040fe40000000000 */
[----:B------:R-:W-:-:S03]  /*10f50*/  IMAD R6, R18, 0x8, R3 ;  /* 0x0000000812067824 */ /* 0x000fc600078e0203 */
[----:B------:R-:W-:-:S04]  /*10f60*/  ISETP.NE.AND P1, PT, R2, 0x2, PT ;  /* 0x000000020200780c */ /* 0x000fc80003f25270 */
[----:B------:R-:W-:Y:S02]  /*10f70*/  SEL R4, RZ, 0x1, P1 ;  /* 0x00000001ff047807 */ /* 0x000fe40000800000 */
[C---:B--2---:R-:W-:Y:S02]  /*10f80*/  SHF.L.U32 R5, R7.reuse, 0x1f, RZ ;  /* 0x0000001f07057819 */ /* 0x044fe400000006ff */
[----:B------:R-:W-:Y:S02]  /*10f90*/  LOP3.LUT R7, R7, R4, RZ, 0x3c, !PT ;  /* 0x0000000407077212 */ /* 0x000fe400078e3cff */
[----:B------:R-:W0:Y:S01]  /*10fa0*/  SYNCS.PHASECHK.TRANS64.TRYWAIT P0, [R6+URZ], R5 ;  /* 0x00000005060075a7 */ /* 0x000e22000800017f */
[----:B------:R-:W-:Y:S02]  /*10fb0*/  SEL R4, R2, RZ, P1 ;  /* 0x000000ff02047207 */ /* 0x000fe40000800000 */
[----:B------:R-:W-:-:S03]  /*10fc0*/  SHF.L.U32 R2, R7, 0x1f, RZ ;  /* 0x0000001f07027819 */ /* 0x000fc600000006ff */
[----:B------:R-:W-:Y:S01]  /*10fd0*/  IMAD R3, R4, 0x8, R3 ;  /* 0x0000000804037824 */ /* 0x000fe200078e0203 */
[----:B0-----:R-:W-:Y:S06]  /*10fe0*/  @!P0 BRA `(.L_x_126) ;  /* 0x0000001400148947 */ /* 0x001fec0003800000 */
.L_x_171:
[----:B------:R-:W1:Y:S02]  /*10ff0*/  SYNCS.PHASECHK.TRANS64.TRYWAIT P0, [R3+URZ], R2 ;  /* 0x00000002030075a7 */ /* 0x000e64000800017f */
[----:B-1----:R-:W-:Y:S05]  /*11000*/  @!P0 BRA `(.L_x_127) ;  /* 0x0000001400208947 */ /* 0x002fea0003800000 */
.L_x_172:
[----:B------:R-:W-:Y:S05]  /*11010*/  @!P2 BRA `(.L_x_128) ;  /* 0x000000000004a947 */ /* 0x000fea0003800000 */
[----:B------:R-:W-:Y:S01]  /*11020*/  BPT.TRAP 0x1 ;  /* 0x000000040000795c */ /* 0x000fe20000300000 */
.L_x_128:
[----:B-1----:R-:W-:-:S05]  /*11030*/  VIADD R3, R0, 0x36860 ;  /* 0x0003686000037836 */ /* 0x002fca0000000000 */
[----:B------:R-:W-:-:S04]  /*11040*/  LEA R18, R18, R3, 0x3 ;  /* 0x0000000312127211 */ /* 0x000fc800078e18ff */
[----:B------:R-:W1:Y:S02]  /*11050*/  SYNCS.PHASECHK.TRANS64.TRYWAIT P0, [R18+URZ], R5 ;  /* 0x00000005120075a7 */ /* 0x000e64000800017f */
[----:B-1----:R-:W-:Y:S05]  /*11060*/  @!P0 BRA `(.L_x_129) ;  /* 0x00000014001c8947 */ /* 0x002fea0003800000 */
.L_x_173:
[----:B------:R-:W-:-:S07]  /*11070*/  IMAD R3, R4, 0x8, R3 ;  /* 0x0000000804037824 */ /* 0x000fce00078e0203 */
.L_x_130:
[----:B--2---:R2:W4:Y:S02]  /*11080*/  SYNCS.PHASECHK.TRANS64.TRYWAIT P0, [R3+URZ], R2 ;  /* 0x00000002030075a7 */ /* 0x004524000800017f */
[----:B----4-:R-:W-:Y:S05]  /*11090*/  @!P0 NANOSLEEP.SYNCS 0x989680 ;  /* 0x009896800000895d */ /* 0x010fea0003900000 */
[----:B------:R-:W4:Y:S02]  /*110a0*/  @!P0 SYNCS.PHASECHK.TRANS64 P0, [R3+URZ], R2 ;  /* 0x00000002030085a7 */ /* 0x000f24000800007f */
[----:B----4-:R-:W-:Y:S05]  /*110b0*/  @!P0 BRA `(.L_x_130) ;  /* 0xfffffffc00f08947 */ /* 0x010fea000383ffff */
.L_x_123:
[----:B------:R-:W-:Y:S05]  /*110c0*/  BSYNC B0 ;  /* 0x0000000000007941 */ /* 0x000fea0003800000 */
.L_x_122:
[----:B------:R-:W-:Y:S05]  /*110d0*/  EXIT ;  /* 0x000000000000794d */ /* 0x000fea0003800000 */
.L_x_10:
[----:B0-----:R-:W-:-:S04]  /*110e0*/  IMAD.U32 R3, RZ, RZ, UR37 ;  /* 0x00000025ff037e24 */ /* 0x001fc8000f8e00ff */
[----:B------:R0:W1:Y:S03]  /*110f0*/  SYNCS.PHASECHK.TRANS64.TRYWAIT P1, [R3+URZ+0x36800], R0 ;  /* 0x03680000030075a7 */ /* 0x000066000802017f */
[----:B-1----:R-:W-:Y:S05]  /*11100*/  @!P1 NANOSLEEP.SYNCS 0x989680 ;  /* 0x009896800000995d */ /* 0x002fea0003900000 */
[----:B------:R-:W1:Y:S02]  /*11110*/  @!P1 SYNCS.PHASECHK.TRANS64 P1, [R3+URZ+0x36800], R0 ;  /* 0x03680000030095a7 */ /* 0x000e64000802007f */
[----:B-1----:R-:W-:Y:S05]  /*11120*/  @!P1 BRA `(.L_x_10) ;  /* 0xfffffffc00ec9947 */ /* 0x002fea000383ffff */
[----:B------:R-:W-:Y:S05]  /*11130*/  BRA `(.L_x_131) ;  /* 0xffffff00001c7947 */ /* 0x000fea000383ffff */
.L_x_14:
[----:B-1----:R1:W2:Y:S02]  /*11140*/  SYNCS.PHASECHK.TRANS64.TRYWAIT P2, [R0+URZ+0x36830], R3 ;  /* 0x03683003000075a7 */ /* 0x0022a4000804017f */
[----:B--2---:R-:W-:Y:S05]  /*11150*/  @!P2 NANOSLEEP.SYNCS 0x989680 ;  /* 0x009896800000a95d */ /* 0x004fea0003900000 */
[----:B------:R-:W2:Y:S02]  /*11160*/  @!P2 SYNCS.PHASECHK.TRANS64 P2, [R0+URZ+0x36830], R3 ;  /* 0x036830030000a5a7 */ /* 0x000ea4000804007f */
[----:B--2---:R-:W-:Y:S05]  /*11170*/  @!P2 BRA `(.L_x_14) ;  /* 0xfffffffc00f0a947 */ /* 0x004fea000383ffff */
[----:B------:R-:W-:Y:S05]  /*11180*/  BRA `(.L_x_13) ;  /* 0xffffff0000487947 */ /* 0x000fea000383ffff */
.L_x_19:
[----:B-1----:R-:W-:-:S04]  /*11190*/  IMAD.U32 R8, RZ, RZ, UR7 ;  /* 0x00000007ff087e24 */ /* 0x002fc8000f8e00ff */
[----:B------:R1:W2:Y:S03]  /*111a0*/  SYNCS.PHASECHK.TRANS64.TRYWAIT P2, [R8+URZ+0x36830], R5 ;  /* 0x03683005080075a7 */ /* 0x0002a6000804017f */
[----:B--2---:R-:W-:Y:S05]  /*111b0*/  @!P2 NANOSLEEP.SYNCS 0x989680 ;  /* 0x009896800000a95d */ /* 0x004fea0003900000 */
[----:B------:R-:W2:Y:S02]  /*111c0*/  @!P2 SYNCS.PHASECHK.TRANS64 P2, [R8+URZ+0x36830], R5 ;  /* 0x036830050800a5a7 */ /* 0x000ea4000804007f */
[----:B--2---:R-:W-:Y:S05]  /*111d0*/  @!P2 BRA `(.L_x_19) ;  /* 0xfffffffc00eca947 */ /* 0x004fea000383ffff */
[----:B------:R-:W-:Y:S05]  /*111e0*/  BRA `(.L_x_18) ;  /* 0xffffff4c00307947 */ /* 0x000fea000383ffff */
.L_x_23:
[----:B01----:R-:W-:-:S04]  /*111f0*/  IMAD.U32 R5, RZ, RZ, UR10 ;  /* 0x0000000aff057e24 */ /* 0x003fc8000f8e00ff */
[----:B------:R0:W1:Y:S03]  /*11200*/  SYNCS.PHASECHK.TRANS64.TRYWAIT P2, [R5+URZ+0x36850], R0 ;  /* 0x03685000050075a7 */ /* 0x000066000804017f */
[----:B-1----:R-:W-:Y:S05]  /*11210*/  @!P2 NANOSLEEP.SYNCS 0x989680 ;  /* 0x009896800000a95d */ /* 0x002fea0003900000 */
[----:B------:R-:W1:Y:S02]  /*11220*/  @!P2 SYNCS.PHASECHK.TRANS64 P2, [R5+URZ+0x36850], R0 ;  /* 0x036850000500a5a7 */ /* 0x000e64000804007f */
[----:B-1----:R-:W-:Y:S05]  /*11230*/  @!P2 BRA `(.L_x_23) ;  /* 0xfffffffc00eca947 */ /* 0x002fea000383ffff */
[----:B------:R-:W-:Y:S05]  /*11240*/  BRA `(.L_x_22) ;  /* 0xffffff70007c7947 */ /* 0x000fea000383ffff */
.L_x_28:
[----:B-1----:R-:W-:-:S04]  /*11250*/  IMAD.U32 R9, RZ, RZ, UR12 ;  /* 0x0000000cff097e24 */ /* 0x002fc8000f8e00ff */
[----:B------:R1:W2:Y:S03]  /*11260*/  SYNCS.PHASECHK.TRANS64.TRYWAIT P0, [R9+URZ+0x36850], R0 ;  /* 0x03685000090075a7 */ /* 0x0002a6000800017f */
[----:B--2---:R-:W-:Y:S05]  /*11270*/  @!P0 NANOSLEEP.SYNCS 0x989680 ;  /* 0x009896800000895d */ /* 0x004fea0003900000 */
[----:B------:R-:W2:Y:S02]  /*11280*/  @!P0 SYNCS.PHASECHK.TRANS64 P0, [R9+URZ+0x36850], R0 ;  /* 0x03685000090085a7 */ /* 0x000ea4000800007f */
[----:B--2---:R-:W-:Y:S05]  /*11290*/  @!P0 BRA `(.L_x_28) ;  /* 0xfffffffc00ec8947 */ /* 0x004fea000383ffff */
[----:B------:R-:W-:Y:S05]  /*112a0*/  BRA `(.L_x_27) ;  /* 0xffffff9400087947 */ /* 0x000fea000383ffff */
.L_x_42:
[----:B0-----:R-:W0:Y:S01]  /*112b0*/  S2R R0, SR_TID.X ;  /* 0x0000000000007919 */ /* 0x001e220000002100 */
[----:B------:R-:W-:Y:S01]  /*112c0*/  BSSY B0, `(.L_x_132) ;  /* 0x000000a000007945 */ /* 0x000fe20003800000 */
[----:B------:R-:W-:Y:S02]  /*112d0*/  IMAD.MOV.U32 R12, RZ, RZ, RZ ;  /* 0x000000ffff0c7224 */ /* 0x000fe400078e00ff */
[----:B------:R-:W-:Y:S02]  /*112e0*/  IMAD.MOV.U32 R11, RZ, RZ, 0x1f ;  /* 0x0000001fff0b7424 */ /* 0x000fe400078e00ff */
[----:B------:R-:W-:Y:S01]  /*112f0*/  IMAD.MOV.U32 R15, RZ, RZ, -0x1 ;  /* 0xffffffffff0f7424 */ /* 0x000fe200078e00ff */
[----:B0-----:R-:W-:-:S04]  /*11300*/  SHF.R.U32.HI R0, RZ, 0x5, R0 ;  /* 0x00000005ff007819 */ /* 0x001fc80000011600 */
[----:B------:R-:W-:-:S04]  /*11310*/  LOP3.LUT R0, R0, 0x3, RZ, 0xc0, !PT ;  /* 0x0000000300007812 */ /* 0x000fc800078ec0ff */
[----:B------:R-:W-:-:S07]  /*11320*/  MOV R13, R0 ;  /* 0x00000000000d7202 */ /* 0x000fce0000000f00 */
[----:B--2---:R-:W-:Y:S05]  /*11330*/  WARPSYNC.COLLECTIVE R15, `(.L_x_133) ;  /* 0x000000000f087348 */ /* 0x004fea0003c00000 */
[----:B------:R0:W1:Y:S02]  /*11340*/  SHFL.IDX P6, R14, R13, R12, R11 ;  /* 0x0000000c0d0e7389 */ /* 0x00006400000c000b */
[----:B012---:R-:W-:Y:S01]  /*11350*/  ENDCOLLECTIVE ;  /* 0x000000000000791b */ /* 0x007fe20003800000 */
.L_x_133:
[----:B------:R-:W-:Y:S05]  /*11360*/  BSYNC B0 ;  /* 0x0000000000007941 */ /* 0x000fea0003800000 */
.L_x_132:
[----:B------:R-:W-:Y:S05]  /*11370*/  BRA `(.L_x_134) ;  /* 0xffffffbc00f47947 */ /* 0x000fea000383ffff */
.L_x_44:
[----:B------:R-:W-:Y:S01]  /*11380*/  BSSY B0, `(.L_x_135) ;  /* 0x0000006000007945 */ /* 0x000fe20003800000 */
[----:B------:R-:W-:-:S07]  /*11390*/  IMAD.MOV.U32 R15, RZ, RZ, -0x1 ;  /* 0xffffffffff0f7424 */ /* 0x000fce00078e00ff */
[----:B0-2---:R-:W-:Y:S05]  /*113a0*/  WARPSYNC.COLLECTIVE R15, `(.L_x_136) ;  /* 0x000000000f0c7348 */ /* 0x005fea0003c00000 */
[----:B------:R-:W-:Y:S02]  /*113b0*/  ELECT P6, UR62, PT ;  /* 0x00000000003e782f */ /* 0x000fe400038c0000 */
[----:B------:R-:W-:Y:S01]  /*113c0*/  MOV R14, UR62 ;  /* 0x0000003e000e7c02 */ /* 0x000fe20008000f00 */
[----:B0-2---:R-:W-:Y:S10]  /*113d0*/  ENDCOLLECTIVE ;  /* 0x000000000000791b */ /* 0x005ff40003800000 */
.L_x_136:
[----:B------:R-:W-:Y:S05]  /*113e0*/  BSYNC B0 ;  /* 0x0000000000007941 */ /* 0x000fea0003800000 */
.L_x_135:
[----:B------:R-:W-:Y:S05]  /*113f0*/  BRA `(.L_x_137) ;  /* 0xffffffbc00f47947 */ /* 0x000fea000383ffff */
.L_x_46:
[----:B0-----:R0:W3:Y:S02]  /*11400*/  SYNCS.PHASECHK.TRANS64.TRYWAIT P0, [R0+URZ+0x36840], R2 ;  /* 0x03684002000075a7 */ /* 0x0010e4000800017f */
[----:B---3--:R-:W-:Y:S05]  /*11410*/  @!P0 NANOSLEEP.SYNCS 0x989680 ;  /* 0x009896800000895d */ /* 0x008fea0003900000 */
[----:B------:R-:W3:Y:S02]  /*11420*/  @!P0 SYNCS.PHASECHK.TRANS64 P0, [R0+URZ+0x36840], R2 ;  /* 0x03684002000085a7 */ /* 0x000ee4000800007f */
[----:B---3--:R-:W-:Y:S05]  /*11430*/  @!P0 BRA `(.L_x_46) ;  /* 0xfffffffc00f08947 */ /* 0x008fea000383ffff */
[----:B------:R-:W-:Y:S05]  /*11440*/  BRA `(.L_x_138) ;  /* 0xffffffc000507947 */ /* 0x000fea000383ffff */
.L_x_49:
[----:B------:R-:W-:Y:S01]  /*11450*/  IMAD.MOV.U32 R13, RZ, RZ, R2 ;  /* 0x000000ffff0d7224 */ /* 0x000fe200078e0002 */
[----:B------:R-:W-:Y:S01]  /*11460*/  MOV R12, RZ ;  /* 0x000000ff000c7202 */ /* 0x000fe20000000f00 */
[----:B------:R-:W-:Y:S01]  /*11470*/  IMAD.MOV.U32 R11, RZ, RZ, 0x181f ;  /* 0x0000181fff0b7424 */ /* 0x000fe200078e00ff */
[----:B------:R-:W0:Y:S01]  /*11480*/  S2R R9, SR_TID.X ;  /* 0x0000000000097919 */ /* 0x000e220000002100 */
[----:B------:R-:W-:-:S07]  /*11490*/  IMAD.MOV.U32 R15, RZ, RZ, -0x1 ;  /* 0xffffffffff0f7424 */ /* 0x000fce00078e00ff */
[----:B0----5:R-:W-:Y:S05]  /*114a0*/  WARPSYNC.COLLECTIVE R15, `(.L_x_139) ;  /* 0x000000000f087348 */ /* 0x021fea0003c00000 */
[----:B------:R1:W2:Y:S02]  /*114b0*/  SHFL.IDX P6, R14, R13, R12, R11 ;  /* 0x0000000c0d0e7389 */ /* 0x0002a400000c000b */
[----:B012--5:R-:W-:Y:S01]  /*114c0*/  ENDCOLLECTIVE ;  /* 0x000000000000791b */ /* 0x027fe20003800000 */
.L_x_139:
[----:B------:R-:W-:Y:S02]  /*114d0*/  IMAD.MOV.U32 R13, RZ, RZ, R0 ;  /* 0x000000ffff0d7224 */ /* 0x000fe400078e0000 */
[----:B------:R-:W-:-:S07]  /*114e0*/  IMAD.MOV.U32 R6, RZ, RZ, R14 ;  /* 0x000000ffff067224 */ /* 0x000fce00078e000e */
[----:B------:R-:W-:Y:S05]  /*114f0*/  WARPSYNC.COLLECTIVE R15, `(.L_x_140) ;  /* 0x000000000f087348 */ /* 0x000fea0003c00000 */
[----:B------:R0:W1:Y:S02]  /*11500*/  SHFL.IDX P6, R14, R13, R12, R11 ;  /* 0x0000000c0d0e7389 */ /* 0x00006400000c000b */
[----:B01----:R-:W-:Y:S01]  /*11510*/  ENDCOLLECTIVE ;  /* 0x000000000000791b */ /* 0x003fe20003800000 */
.L_x_140:
[----:B------:R-:W-:Y:S01]  /*11520*/  ULDC UR4, c[0x0][0x288] ;  /* 0x0000a20000047ab9 */ /* 0x000fe20000000800 */
[----:B------:R-:W-:Y:S01]  /*11530*/  LOP3.LUT R9, R9, 0x7f, RZ, 0xc0, !PT ;  /* 0x0000007f09097812 */ /* 0x000fe200078ec0ff */
[----:B------:R-:W-:Y:S02]  /*11540*/  IMAD R3, R8, UR4, RZ ;  /* 0x0000000408037c24 */ /* 0x000fe4000f8e02ff */
[----:B------:R-:W0:Y:S01]  /*11550*/  S2R R8, SR_TID.X ;  /* 0x0000000000087919 */ /* 0x000e220000002100 */
[----:B------:R-:W-:-:S05]  /*11560*/  SHF.R.U32.HI R9, RZ, 0x3, R9 ;  /* 0x00000003ff097819 */ /* 0x000fca0000011609 */
[----:B------:R-:W-:Y:S02]  /*11570*/  IMAD.IADD R4, R9, 0x1, R4 ;  /* 0x0000000109047824 */ /* 0x000fe400078e0204 */
[----:B------:R-:W-:Y:S02]  /*11580*/  IMAD.MOV.U32 R13, RZ, RZ, R2 ;  /* 0x000000ffff0d7224 */ /* 0x000fe400078e0002 */
[----:B------:R-:W-:Y:S01]  /*11590*/  IMAD.MOV.U32 R12, RZ, RZ, 0x1 ;  /* 0x00000001ff0c7424 */ /* 0x000fe200078e00ff */
[C---:B------:R-:W-:Y:S01]  /*115a0*/  ISETP.GE.AND P3, PT, R4.reuse, R3, PT ;  /* 0x000000030400720c */ /* 0x040fe20003f66270 */
[----:B------:R-:W-:Y:S02]  /*115b0*/  VIADD R5, R4, 0x10 ;  /* 0x0000001004057836 */ /* 0x000fe40000000000 */
[----:B------:R-:W-:-:S10]  /*115c0*/  IMAD.MOV.U32 R7, RZ, RZ, R14 ;  /* 0x000000ffff077224 */ /* 0x000fd400078e000e */
[----:B0-----:R-:W-:Y:S05]  /*115d0*/  WARPSYNC.COLLECTIVE R15, `(.L_x_141) ;  /* 0x000000000f087348 */ /* 0x001fea0003c00000 */
[----:B------:R1:W2:Y:S02]  /*115e0*/  SHFL.IDX P6, R14, R13, R12, R11 ;  /* 0x0000000c0d0e7389 */ /* 0x0002a400000c000b */
[----:B012---:R-:W-:Y:S01]  /*115f0*/  ENDCOLLECTIVE ;  /* 0x000000000000791b */ /* 0x007fe20003800000 */
.L_x_141:
[----:B------:R-:W-:Y:S01]  /*11600*/  SHF.L.U32 R8, R8, 0x3, RZ ;  /* 0x0000000308087819 */ /* 0x000fe200000006ff */
[----:B------:R-:W-:-:S03]  /*11610*/  IMAD.MOV.U32 R13, RZ, RZ, R0 ;  /* 0x000000ffff0d7224 */ /* 0x000fc600078e0000 */
[----:B------:R-:W-:-:S04]  /*11620*/  LOP3.LUT R8, R8, 0x38, RZ, 0xc0, !PT ;  /* 0x0000003808087812 */ /* 0x000fc800078ec0ff */
[----:B------:R-:W-:-:S05]  /*11630*/  @!P3 LEA R7, P5, R8, R7, 0x1 ;  /* 0x000000070807b211 */ /* 0x000fca00078a08ff */
[----:B------:R-:W-:Y:S01]  /*11640*/  @!P3 IMAD.X R6, RZ, RZ, R6, P5 ;  /* 0x000000ffff06b224 */ /* 0x000fe200028e0606 */
[----:B------:R-:W-:-:S07]  /*11650*/  MOV R9, R14 ;  /* 0x0000000e00097202 */ /* 0x000fce0000000f00 */
[----:B------:R-:W-:Y:S05]  /*11660*/  WARPSYNC.COLLECTIVE R15, `(.L_x_142) ;  /* 0x000000000f087348 */ /* 0x000fea0003c00000 */
[----:B------:R0:W1:Y:S02]  /*11670*/  SHFL.IDX P6, R14, R13, R12, R11 ;  /* 0x0000000c0d0e7389 */ /* 0x00006400000c000b */
[----:B01----:R-:W-:Y:S01]  /*11680*/  ENDCOLLECTIVE ;  /* 0x000000000000791b */ /* 0x003fe20003800000 */
.L_x_142:
[----:B------:R-:W-:-:S04]  /*11690*/  @!P3 LOP3.LUT R7, R7, R6, RZ, 0x3c, !PT ;  /* 0x000000060707b212 */ /* 0x000fc800078e3cff */
[----:B------:R-:W-:-:S04]  /*116a0*/  @!P3 LOP3.LUT R6, R7, R6, RZ, 0x3c, !PT ;  /* 0x000000060706b212 */ /* 0x000fc800078e3cff */
[----:B------:R-:W-:Y:S01]  /*116b0*/  @!P3 LOP3.LUT R7, R7, R6, RZ, 0x3c, !PT ;  /* 0x000000060707b212 */ /* 0x000fe200078e3cff */
[----:B------:R-:W-:-:S04]  /*116c0*/  IMAD.MOV.U32 R13, RZ, RZ, R2 ;  /* 0x000000ffff0d7224 */ /* 0x000fc800078e0002 */
[----:B------:R-:W-:Y:S01]  /*116d0*/  @!PT LDS RZ, [RZ] ;  /* 0x00000000fffff984 */ /* 0x000fe20000000800 */
[----:B------:R-:W-:Y:S01]  /*116e0*/  @!PT LDS RZ, [RZ] ;  /* 0x00000000fffff984 */ /* 0x000fe20000000800 */
[----:B------:R-:W-:Y:S01]  /*116f0*/  @!PT LDS RZ, [RZ] ;  /* 0x00000000fffff984 */ /* 0x000fe20000000800 */
[----:B------:R0:W-:Y:S01]  /*11700*/  @!P3 LDGSTS.E.BYPASS.LTC128B.128 [R10+0x15400], desc[UR60][R6.64], !P0 ;  /* 0x15400000060abfae */ /* 0x0001e2000c101d7c */
[----:B------:R-:W-:-:S03]  /*11710*/  IMAD.MOV.U32 R12, RZ, RZ, 0x2 ;  /* 0x00000002ff0c7424 */ /* 0x000fc600078e00ff */
[----:B------:R0:W-:Y:S04]  /*11720*/  @!P3 LDGSTS.E.BYPASS.LTC128B.128 [R10+0x19400], desc[UR60][R6.64+0x80], !P1 ;  /* 0x19400080060abfae */ /* 0x0001e8000c901d7c */
[----:B------:R0:W-:Y:S01]  /*11730*/  @!P3 LDGSTS.E.BYPASS.LTC128B.128 [R10+0x1d400], desc[UR60][R6.64+0x100], !P2 ;  /* 0x1d400100060abfae */ /* 0x0001e2000d101d7c */
[----:B------:R-:W-:Y:S01]  /*11740*/  ISETP.GE.AND P3, PT, R5, R3, PT ;  /* 0x000000030500720c */ /* 0x000fe20003f66270 */
[----:B------:R-:W-:-:S12]  /*11750*/  IMAD.MOV.U32 R5, RZ, RZ, R14 ;  /* 0x000000ffff057224 */ /* 0x000fd800078e000e */
[----:B0-----:R-:W-:Y:S05]  /*11760*/  WARPSYNC.COLLECTIVE R15, `(.L_x_143) ;  /* 0x000000000f087348 */ /* 0x001fea0003c00000 */
[----:B------:R1:W2:Y:S02]  /*11770*/  SHFL.IDX P6, R14, R13, R12, R11 ;  /* 0x0000000c0d0e7389 */ /* 0x0002a400000c000b */
[----:B012---:R-:W-:Y:S01]  /*11780*/  ENDCOLLECTIVE ;  /* 0x000000000000791b */ /* 0x007fe20003800000 */
.L_x_143:
[----:B------:R-:W-:Y:S01]  /*11790*/  @!P3 LEA R8, P5, R8, R5, 0x1 ;  /* 0x000000050808b211 */ /* 0x000fe200078a08ff */
[----:B------:R-:W-:-:S04]  /*117a0*/  IMAD.MOV.U32 R13, RZ, RZ, R0 ;  /* 0x000000ffff0d7224 */ /* 0x000fc800078e0000 */
[----:B------:R-:W-:Y:S02]  /*117b0*/  @!P3 IMAD.X R5, RZ, RZ, R9, P5 ;  /* 0x000000ffff05b224 */ /* 0x000fe400028e0609 */
[----:B------:R-:W0:Y:S01]  /*117c0*/  S2R R9, SR_TID.X ;  /* 0x0000000000097919 */ /* 0x000e220000002100 */
[----:B------:R-:W-:Y:S02]  /*117d0*/  @!P3 IMAD.MOV.U32 R6, RZ, RZ, R8 ;  /* 0x000000ffff06b224 */ /* 0x000fe400078e0008 */
[----:B------:R-:W-:Y:S01]  /*117e0*/  @!P3 IMAD.MOV.U32 R7, RZ, RZ, R5 ;  /* 0x000000ffff07b224 */ /* 0x000fe200078e0005 */
[----:B------:R-:W-:-:S04]  /*117f0*/  IADD3 R5, R4, 0x20, RZ ;  /* 0x0000002004057810 */ /* 0x000fc80007ffe0ff */
[----:B------:R-:W-:Y:S01]  /*11800*/  @!PT LDS RZ, [RZ] ;  /* 0x00000000fffff984 */ /* 0x000fe20000000800 */
[----:B------:R-:W-:Y:S01]  /*11810*/  @!PT LDS RZ, [RZ] ;  /* 0x00000000fffff984 */ /* 0x000fe20000000800 */
[----:B------:R-:W-:Y:S01]  /*11820*/  @!PT LDS RZ, [RZ] ;  /* 0x00000000fffff984 */ /* 0x000fe20000000800 */
[----:B------:R1:W-:Y:S04]  /*11830*/  @!P3 LDGSTS.E.BYPASS.LTC128B.128 [R10+0x15c00], desc[UR60][R6.64], !P0 ;  /* 0x15c00000060abfae */ /* 0x0003e8000c101d7c */
[----:B------:R1:W-:Y:S04]  /*11840*/  @!P3 LDGSTS.E.BYPASS.LTC128B.128 [R10+0x19c00], desc[UR60][R6.64+0x80], !P1 ;  /* 0x19c00080060abfae */ /* 0x0003e8000c901d7c */
[----:B------:R1:W-:Y:S01]  /*11850*/  @!P3 LDGSTS.E.BYPASS.LTC128B.128 [R10+0x1dc00], desc[UR60][R6.64+0x100], !P2 ;  /* 0x1dc00100060abfae */ /* 0x0003e2000d101d7c */
[----:B------:R-:W-:Y:S01]  /*11860*/  ISETP.GE.AND P3, PT, R5, R3, PT ;  /* 0x000000030500720c */ /* 0x000fe20003f66270 */
[----:B------:R-:W-:-:S12]  /*11870*/  IMAD.MOV.U32 R5, RZ, RZ, R14 ;  /* 0x000000ffff057224 */ /* 0x000fd800078e000e */
[----:B01----:R-:W-:Y:S05]  /*11880*/  WARPSYNC.COLLECTIVE R15, `(.L_x_144) ;  /* 0x000000000f087348 */ /* 0x003fea0003c00000 */
[----:B------:R2:W3:Y:S02]  /*11890*/  SHFL.IDX P6, R14, R13, R12, R11 ;  /* 0x0000000c0d0e7389 */ /* 0x0004e400000c000b */
[----:B0123--:R-:W-:Y:S01]  /*118a0*/  ENDCOLLECTIVE ;  /* 0x000000000000791b */ /* 0x00ffe20003800000 */
.L_x_144:
[----:B------:R-:W-:Y:S02]  /*118b0*/  IMAD.SHL.U32 R9, R9, 0x8, RZ ;  /* 0x0000000809097824 */ /* 0x000fe400078e00ff */
[----:B------:R-:W-:Y:S01]  /*118c0*/  IMAD.MOV.U32 R13, RZ, RZ, R2 ;  /* 0x000000ffff0d7224 */ /* 0x000fe200078e0002 */
[----:B------:R-:W-:Y:S02]  /*118d0*/  MOV R12, 0x3 ;  /* 0x00000003000c7802 */ /* 0x000fe40000000f00 */
[----:B------:R-:W-:Y:S02]  /*118e0*/  LOP3.LUT R9, R9, 0x38, RZ, 0xc0, !PT ;  /* 0x0000003809097812 */ /* 0x000fe400078ec0ff */
[----:B------:R-:W-:-:S07]  /*118f0*/  MOV R8, R14 ;  /* 0x0000000e00087202 */ /* 0x000fce0000000f00 */
[----:B------:R-:W-:Y:S05]  /*11900*/  WARPSYNC.COLLECTIVE R15, `(.L_x_145) ;  /* 0x000000000f087348 */ /* 0x000fea0003c00000 */
[----:B------:R0:W1:Y:S02]  /*11910*/  SHFL.IDX P6, R14, R13, R12, R11 ;  /* 0x0000000c0d0e7389 */ /* 0x00006400000c000b */
[----:B01----:R-:W-:Y:S01]  /*11920*/  ENDCOLLECTIVE ;  /* 0x000000000000791b */ /* 0x003fe20003800000 */
.L_x_145:
[----:B------:R-:W-:-:S05]  /*11930*/  @!P3 LEA R8, P4, R9, R8, 0x1 ;  /* 0x000000080908b211 */ /* 0x000fca00078808ff */
[----:B------:R-:W-:Y:S02]  /*11940*/  @!P3 IMAD.X R9, RZ, RZ, R5, P4 ;  /* 0x000000ffff09b224 */ /* 0x000fe400020e0605 */
[----:B------:R-:W-:Y:S02]  /*11950*/  @!P3 IMAD.MOV.U32 R6, RZ, RZ, R8 ;  /* 0x000000ffff06b224 */ /* 0x000fe400078e0008 */
[----:B------:R-:W-:Y:S02]  /*11960*/  @!P3 IMAD.MOV.U32 R7, RZ, RZ, R9 ;  /* 0x000000ffff07b224 */ /* 0x000fe400078e0009 */
[----:B------:R-:W0:Y:S01]  /*11970*/  S2R R9, SR_TID.X ;  /* 0x0000000000097919 */ /* 0x000e220000002100 */
[C---:B------:R-:W-:Y:S02]  /*11980*/  VIADD R5, R4.reuse, 0x30 ;  /* 0x0000003004057836 */ /* 0x040fe40000000000 */
[----:B------:R-:W-:Y:S01]  /*11990*/  IMAD.MOV.U32 R13, RZ, RZ, R0 ;  /* 0x000000ffff0d7224 */ /* 0x000fe200078e0000 */
[----:B------:R-:W-:Y:S01]  /*119a0*/  @!PT LDS RZ, [RZ] ;  /* 0x00000000fffff984 */ /* 0x000fe20000000800 */
[----:B------:R-:W-:Y:S01]  /*119b0*/  @!PT LDS RZ, [RZ] ;  /* 0x00000000fffff984 */ /* 0x000fe20000000800 */
[----:B------:R-:W-:Y:S01]  /*119c0*/  @!PT LDS RZ, [RZ] ;  /* 0x00000000fffff984 */ /* 0x000fe20000000800 */
[----:B------:R1:W-:Y:S01]  /*119d0*/  @!P3 LDGSTS.E.BYPASS.LTC128B.128 [R10+0x16400], desc[UR60][R6.64], !P0 ;  /* 0x16400000060abfae */ /* 0x0003e2000c101d7c */
[----:B------:R-:W-:-:S03]  /*119e0*/  VIADD R8, R4, 0x60 ;  /* 0x0000006004087836 */ /* 0x000fc60000000000 */
[----:B------:R1:W-:Y:S04]  /*119f0*/  @!P3 LDGSTS.E.BYPASS.LTC128B.128 [R10+0x1a400], desc[UR60][R6.64+0x80], !P1 ;  /* 0x1a400080060abfae */ /* 0x0003e8000c901d7c */
[----:B------:R1:W-:Y:S01]  /*11a00*/  @!P3 LDGSTS.E.BYPASS.LTC128B.128 [R10+0x1e400], desc[UR60][R6.64+0x100], !P2 ;  /* 0x1e400100060abfae */ /* 0x0003e2000d101d7c */
[----:B------:R-:W-:Y:S01]  /*11a10*/  ISETP.GE.AND P3, PT, R5, R3, PT ;  /* 0x000000030500720c */ /* 0x000fe20003f66270 */
[----:B------:R-:W-:-:S12]  /*11a20*/  IMAD.MOV.U32 R5, RZ, RZ, R14 ;  /* 0x000000ffff057224 */ /* 0x000fd800078e000e */
[----:B01----:R-:W-:Y:S05]  /*11a30*/  WARPSYNC.COLLECTIVE R15, `(.L_x_146) ;  /* 0x000000000f087348 */ /* 0x003fea0003c00000 */
[----:B------:R2:W3:Y:S02]  /*11a40*/  SHFL.IDX P6, R14, R13, R12, R11 ;  /* 0x0000000c0d0e7389 */ /* 0x0004e400000c000b */
[----:B0123--:R-:W-:Y:S01]  /*11a50*/  ENDCOLLECTIVE ;  /* 0x000000000000791b */ /* 0x00ffe20003800000 */
.L_x_146:
[----:B------:R-:W-:Y:S02]  /*11a60*/  IMAD.MOV.U32 R13, RZ, RZ, R2 ;  /* 0x000000ffff0d7224 */ /* 0x000fe400078e0002 */
[----:B------:R-:W-:Y:S02]  /*11a70*/  IMAD.MOV.U32 R12, RZ, RZ, 0x4 ;  /* 0x00000004ff0c7424 */ /* 0x000fe400078e00ff */
[----:B------:R-:W-:-:S05]  /*11a80*/  IMAD.SHL.U32 R9, R9, 0x8, RZ ;  /* 0x0000000809097824 */ /* 0x000fca00078e00ff */
[----:B------:R-:W-:Y:S01]  /*11a90*/  LOP3.LUT R9, R9, 0x38, RZ, 0xc0, !PT ;  /* 0x0000003809097812 */ /* 0x000fe200078ec0ff */
[----:B------:R-:W-:-:S07]  /*11aa0*/  IMAD.MOV.U32 R6, RZ, RZ, R14 ;  /* 0x000000ffff067224 */ /* 0x000fce00078e000e */
[----:B------:R-:W-:Y:S05]  /*11ab0*/  WARPSYNC.COLLECTIVE R15, `(.L_x_147) ;  /* 0x000000000f087348 */ /* 0x000fea0003c00000 */
[----:B------:R0:W1:Y:S02]  /*11ac0*/  SHFL.IDX P6, R14, R13, R12, R11 ;  /* 0x0000000c0d0e7389 */ /* 0x00006400000c000b */
[----:B01----:R-:W-:Y:S01]  /*11ad0*/  ENDCOLLECTIVE ;  /* 0x000000000000791b */ /* 0x003fe20003800000 */
.L_x_147:
[----:B------:R-:W-:-:S05]  /*11ae0*/  @!P3 LEA R6, P4, R9, R6, 0x1 ;  /* 0x000000060906b211 */ /* 0x000fca00078808ff */
[----:B------:R-:W-:-:S05]  /*11af0*/  @!P3 IMAD.X R5, RZ, RZ, R5, P4 ;  /* 0x000000ffff05b224 */ /* 0x000fca00020e0605 */
[----:B------:R-:W-:Y:S01]  /*11b00*/  @!P3 MOV R7, R5 ;  /* 0x000000050007b202 */ /* 0x000fe20000000f00 */
[----:B------:R-:W-:Y:S02]  /*11b10*/  VIADD R5, R4, 0x40 ;  /* 0x0000004004057836 */ /* 0x000fe40000000000 */
[----:B------:R-:W-:Y:S02]  /*11b20*/  IMAD.MOV.U32 R13, RZ, RZ, R0 ;  /* 0x000000ffff0d7224 */ /* 0x000fe400078e0000 */
        /* <DEDUP_REMOVED lines=8> */
[----:B0-----:R-:W-:Y:S05]  /*11bb0*/  WARPSYNC.COLLECTIVE R15, `(.L_x_148) ;  /* 0x000000000f087348 */ /* 0x001fea0003c00000 */
[----:B------:R1:W2:Y:S02]  /*11bc0*/  SHFL.IDX P6, R14, R13, R12, R11 ;  /* 0x0000000c0d0e7389 */ /* 0x0002a400000c000b */
[----:B012---:R-:W-:Y:S01]  /*11bd0*/  ENDCOLLECTIVE ;  /* 0x000000000000791b */ /* 0x007fe20003800000 */
.L_x_148:
[----:B------:R-:W-:Y:S02]  /*11be0*/  IMAD.MOV.U32 R13, RZ, RZ, R2 ;  /* 0x000000ffff0d7224 */ /* 0x000fe400078e0002 */
[----:B------:R-:W-:Y:S01]  /*11bf0*/  IMAD.MOV.U32 R12, RZ, RZ, 0x5 ;  /* 0x00000005ff0c7424 */ /* 0x000fe200078e00ff */
[----:B------:R-:W-:-:S07]  /*11c00*/  MOV R6, R14 ;  /* 0x0000000e00067202 */ /* 0x000fce0000000f00 */
[----:B------:R-:W-:Y:S05]  /*11c10*/  WARPSYNC.COLLECTIVE R15, `(.L_x_149) ;  /* 0x000000000f087348 */ /* 0x000fea0003c00000 */
[----:B------:R0:W1:Y:S02]  /*11c20*/  SHFL.IDX P6, R14, R13, R12, R11 ;  /* 0x0000000c0d0e7389 */ /* 0x00006400000c000b */
[----:B01----:R-:W-:Y:S01]  /*11c30*/  ENDCOLLECTIVE ;  /* 0x000000000000791b */ /* 0x003fe20003800000 */
.L_x_149:
[----:B------:R-:W-:-:S05]  /*11c40*/  @!P3 LEA R6, P4, R9, R6, 0x1 ;  /* 0x000000060906b211 */ /* 0x000fca00078808ff */
[----:B------:R-:W-:-:S04]  /*11c50*/  @!P3 IMAD.X R5, RZ, RZ, R5, P4 ;  /* 0x000000ffff05b224 */ /* 0x000fc800020e0605 */
[----:B------:R-:W-:Y:S02]  /*11c60*/  @!P3 IMAD.MOV.U32 R7, RZ, RZ, R5 ;  /* 0x000000ffff07b224 */ /* 0x000fe400078e0005 */
[----:B------:R-:W-:Y:S02]  /*11c70*/  VIADD R5, R4, 0x50 ;  /* 0x0000005004057836 */ /* 0x000fe40000000000 */
[----:B------:R-:W-:Y:S01]  /*11c80*/  IMAD.MOV.U32 R13, RZ, RZ, R0 ;  /* 0x000000ffff0d7224 */ /* 0x000fe200078e0000 */
[----:B------:R-:W-:Y:S01]  /*11c90*/  @!PT LDS RZ, [RZ] ;  /* 0x00000000fffff984 */ /* 0x000fe20000000800 */
[----:B------:R-:W-:Y:S01]  /*11ca0*/  @!PT LDS RZ, [RZ] ;  /* 0x00000000fffff984 */ /* 0x000fe20000000800 */
[----:B------:R-:W-:Y:S01]  /*11cb0*/  @!PT LDS RZ, [RZ] ;  /* 0x00000000fffff984 */ /* 0x000fe20000000800 */
[----:B------:R0:W-:Y:S04]  /*11cc0*/  @!P3 LDGSTS.E.BYPASS.LTC128B.128 [R10+0x17400], desc[UR60][R6.64], !P0 ;  /* 0x17400000060abfae */ /* 0x0001e8000c101d7c */
[----:B------:R0:W-:Y:S04]  /*11cd0*/  @!P3 LDGSTS.E.BYPASS.LTC128B.128 [R10+0x1b400], desc[UR60][R6.64+0x80], !P1 ;  /* 0x1b400080060abfae */ /* 0x0001e8000c901d7c */
[----:B------:R0:W-:Y:S01]  /*11ce0*/  @!P3 LDGSTS.E.BYPASS.LTC128B.128 [R10+0x1f400], desc[UR60][R6.64+0x100], !P2 ;  /* 0x1f400100060abfae */ /* 0x0001e2000d101d7c */
[----:B------:R-:W-:-:S02]  /*11cf0*/  ISETP.GE.AND P3, PT, R5, R3, PT ;  /* 0x000000030500720c */ /* 0x000fc40003f66270 */
[----:B------:R-:W-:-:S11]  /*11d00*/  MOV R5, R14 ;  /* 0x0000000e00057202 */ /* 0x000fd60000000f00 */
[----:B0-----:R-:W-:Y:S05]  /*11d10*/  WARPSYNC.COLLECTIVE R15, `(.L_x_150) ;  /* 0x000000000f087348 */ /* 0x001fea0003c00000 */
[----:B------:R1:W2:Y:S02]  /*11d20*/  SHFL.IDX P6, R14, R13, R12, R11 ;  /* 0x0000000c0d0e7389 */ /* 0x0002a400000c000b */
[----:B012---:R-:W-:Y:S01]  /*11d30*/  ENDCOLLECTIVE ;  /* 0x000000000000791b */ /* 0x007fe20003800000 */
.L_x_150:
[----:B------:R-:W-:Y:S01]  /*11d40*/  IMAD.MOV.U32 R13, RZ, RZ, R2 ;  /* 0x000000ffff0d7224 */ /* 0x000fe200078e0002 */
[----:B------:R-:W-:Y:S01]  /*11d50*/  MOV R12, 0x6 ;  /* 0x00000006000c7802 */ /* 0x000fe20000000f00 */
[----:B------:R-:W-:-:S07]  /*11d60*/  IMAD.MOV.U32 R6, RZ, RZ, R14 ;  /* 0x000000ffff067224 */ /* 0x000fce00078e000e */
[----:B------:R-:W-:Y:S05]  /*11d70*/  WARPSYNC.COLLECTIVE R15, `(.L_x_151) ;  /* 0x000000000f087348 */ /* 0x000fea0003c00000 */
[----:B------:R0:W1:Y:S02]  /*11d80*/  SHFL.IDX P6, R14, R13, R12, R11 ;  /* 0x0000000c0d0e7389 */ /* 0x00006400000c000b */
[----:B01----:R-:W-:Y:S01]  /*11d90*/  ENDCOLLECTIVE ;  /* 0x000000000000791b */ /* 0x003fe20003800000 */
.L_x_151:
[----:B------:R-:W-:-:S05]  /*11da0*/  @!P3 LEA R6, P4, R9, R6, 0x1 ;  /* 0x000000060906b211 */ /* 0x000fca00078808ff */
[----:B------:R-:W-:Y:S01]  /*11db0*/  @!P3 IMAD.X R5, RZ, RZ, R5, P4 ;  /* 0x000000ffff05b224 */ /* 0x000fe200020e0605 */
[----:B------:R-:W-:-:S03]  /*11dc0*/  ISETP.GE.AND P4, PT, R8, R3, PT ;  /* 0x000000030800720c */ /* 0x000fc60003f86270 */
[----:B------:R-:W-:Y:S02]  /*11dd0*/  @!P3 IMAD.MOV.U32 R7, RZ, RZ, R5 ;  /* 0x000000ffff07b224 */ /* 0x000fe400078e0005 */
[----:B------:R-:W-:-:S03]  /*11de0*/  IMAD.MOV.U32 R13, RZ, RZ, R0 ;  /* 0x000000ffff0d7224 */ /* 0x000fc600078e0000 */
[----:B------:R-:W-:Y:S01]  /*11df0*/  @!PT LDS RZ, [RZ] ;  /* 0x00000000fffff984 */ /* 0x000fe20000000800 */
[----:B------:R-:W-:Y:S01]  /*11e00*/  @!PT LDS RZ, [RZ] ;  /* 0x00000000fffff984 */ /* 0x000fe20000000800 */
[----:B------:R-:W-:Y:S01]  /*11e10*/  @!PT LDS RZ, [RZ] ;  /* 0x00000000fffff984 */ /* 0x000fe20000000800 */
[----:B------:R0:W-:Y:S04]  /*11e20*/  @!P3 LDGSTS.E.BYPASS.LTC128B.128 [R10+0x17c00], desc[UR60][R6.64], !P0 ;  /* 0x17c00000060abfae */ /* 0x0001e8000c101d7c */
[----:B------:R0:W-:Y:S01]  /*11e30*/  @!P3 LDGSTS.E.BYPASS.LTC128B.128 [R10+0x1bc00], desc[UR60][R6.64+0x80], !P1 ;  /* 0x1bc00080060abfae */ /* 0x0001e2000c901d7c */
[----:B------:R-:W-:-:S03]  /*11e40*/  IMAD.MOV.U32 R5, RZ, RZ, R14 ;  /* 0x000000ffff057224 */ /* 0x000fc600078e000e */
[----:B------:R0:W-:Y:S04]  /*11e50*/  @!P3 LDGSTS.E.BYPASS.LTC128B.128 [R10+0x1fc00], desc[UR60][R6.64+0x100], !P2 ;  /* 0x1fc00100060abfae */ /* 0x0001e8000d101d7c */
[----:B0-----:R-:W-:Y:S05]  /*11e60*/  WARPSYNC.COLLECTIVE R15, `(.L_x_152) ;  /* 0x000000000f087348 */ /* 0x001fea0003c00000 */
[----:B------:R1:W2:Y:S02]  /*11e70*/  SHFL.IDX P6, R14, R13, R12, R11 ;  /* 0x0000000c0d0e7389 */ /* 0x0002a400000c000b */
[----:B012---:R-:W-:Y:S01]  /*11e80*/  ENDCOLLECTIVE ;  /* 0x000000000000791b */ /* 0x007fe20003800000 */
.L_x_152:
[----:B------:R-:W-:Y:S02]  /*11e90*/  IMAD.MOV.U32 R13, RZ, RZ, R2 ;  /* 0x000000ffff0d7224 */ /* 0x000fe400078e0002 */
[----:B------:R-:W-:Y:S02]  /*11ea0*/  IMAD.MOV.U32 R12, RZ, RZ, 0x7 ;  /* 0x00000007ff0c7424 */ /* 0x000fe400078e00ff */
[----:B------:R-:W-:-:S07]  /*11eb0*/  IMAD.MOV.U32 R6, RZ, RZ, R14 ;  /* 0x000000ffff067224 */ /* 0x000fce00078e000e */
[----:B------:R-:W-:Y:S05]  /*11ec0*/  WARPSYNC.COLLECTIVE R15, `(.L_x_153) ;  /* 0x000000000f087348 */ /* 0x000fea0003c00000 */
[----:B------:R0:W1:Y:S02]  /*11ed0*/  SHFL.IDX P6, R14, R13, R12, R11 ;  /* 0x0000000c0d0e7389 */ /* 0x00006400000c000b */
[----:B01----:R-:W-:Y:S01]  /*11ee0*/  ENDCOLLECTIVE ;  /* 0x000000000000791b */ /* 0x003fe20003800000 */
.L_x_153:
[----:B------:R-:W-:-:S05]  /*11ef0*/  @!P4 LEA R6, P3, R9, R6, 0x1 ;  /* 0x000000060906c211 */ /* 0x000fca00078608ff */
[----:B------:R-:W-:-:S05]  /*11f00*/  @!P4 IMAD.X R5, RZ, RZ, R5, P3 ;  /* 0x000000ffff05c224 */ /* 0x000fca00018e0605 */
[----:B------:R-:W-:Y:S01]  /*11f10*/  @!P4 MOV R7, R5 ;  /* 0x000000050007c202 */ /* 0x000fe20000000f00 */
[----:B------:R-:W-:-:S04]  /*11f20*/  IMAD.MOV.U32 R13, RZ, RZ, R0 ;  /* 0x000000ffff0d7224 */ /* 0x000fc800078e0000 */
[----:B------:R-:W-:Y:S01]  /*11f30*/  @!PT LDS RZ, [RZ] ;  /* 0x00000000fffff984 */ /* 0x000fe20000000800 */
[----:B------:R-:W-:Y:S01]  /*11f40*/  @!PT LDS RZ, [RZ] ;  /* 0x00000000fffff984 */ /* 0x000fe20000000800 */
[----:B------:R-:W-:Y:S01]  /*11f50*/  @!PT LDS RZ, [RZ] ;  /* 0x00000000fffff984 */ /* 0x000fe20000000800 */
[----:B------:R0:W-:Y:S04]  /*11f60*/  @!P4 LDGSTS.E.BYPASS.LTC128B.128 [R10+0x18400], desc[UR60][R6.64], !P0 ;  /* 0x18400000060acfae */ /* 0x0001e8000c101d7c */
[----:B------:R0:W-:Y:S01]  /*11f70*/  @!P4 LDGSTS.E.BYPASS.LTC128B.128 [R10+0x1c400], desc[UR60][R6.64+0x80], !P1 ;  /* 0x1c400080060acfae */ /* 0x0001e2000c901d7c */
[----:B------:R-:W-:-:S07]  /*11f80*/  IMAD.MOV.U32 R5, RZ, RZ, R14 ;  /* 0x000000ffff057224 */ /* 0x000fce00078e000e */
[----:B0-----:R-:W-:Y:S05]  /*11f90*/  WARPSYNC.COLLECTIVE R15, `(.L_x_154) ;  /* 0x000000000f087348 */ /* 0x001fea0003c00000 */
[----:B------:R1:W2:Y:S02]  /*11fa0*/  SHFL.IDX P6, R14, R13, R12, R11 ;  /* 0x0000000c0d0e7389 */ /* 0x0002a400000c000b */
[----:B012---:R-:W-:Y:S01]  /*11fb0*/  ENDCOLLECTIVE ;  /* 0x000000000000791b */ /* 0x007fe20003800000 */
.L_x_154:
[----:B------:R-:W-:Y:S01]  /*11fc0*/  @!PT LDS RZ, [RZ] ;  /* 0x00000000fffff984 */ /* 0x000fe20000000800 */
[----:B------:R-:W-:Y:S01]  /*11fd0*/  @!PT LDS RZ, [RZ] ;  /* 0x00000000fffff984 */ /* 0x000fe20000000800 */
[----:B------:R-:W-:Y:S01]  /*11fe0*/  @!PT LDS RZ, [RZ] ;  /* 0x00000000fffff984 */ /* 0x000fe20000000800 */
[----:B------:R1:W-:Y:S01]  /*11ff0*/  @!P4 LDGSTS.E.BYPASS.LTC128B.128 [R10+0x20400], desc[UR60][R6.64+0x100], !P2 ;  /* 0x20400100060acfae */ /* 0x0003e2000d101d7c */
[----:B------:R-:W-:Y:S01]  /*12000*/  IMAD.MOV.U32 R0, RZ, RZ, R14 ;  /* 0x000000ffff007224 */ /* 0x000fe200078e000e */
[----:B------:R-:W-:Y:S06]  /*12010*/  BRA `(.L_x_155) ;  /* 0xffffffc000a47947 */ /* 0x000fec000383ffff */
.L_x_53:
[----:B0-----:R0:W3:Y:S02]  /*12020*/  SYNCS.PHASECHK.TRANS64.TRYWAIT P0, [R9+URZ+0x36820], R0 ;  /* 0x03682000090075a7 */ /* 0x0010e4000800017f */
[----:B---3--:R-:W-:Y:S05]  /*12030*/  @!P0 NANOSLEEP.SYNCS 0x989680 ;  /* 0x009896800000895d */ /* 0x008fea0003900000 */
[----:B------:R-:W3:Y:S02]  /*12040*/  @!P0 SYNCS.PHASECHK.TRANS64 P0, [R9+URZ+0x36820], R0 ;  /* 0x03682000090085a7 */ /* 0x000ee4000800007f */
[----:B---3--:R-:W-:Y:S05]  /*12050*/  @!P0 BRA `(.L_x_53) ;  /* 0xfffffffc00f08947 */ /* 0x008fea000383ffff */
[----:B------:R-:W-:Y:S05]  /*12060*/  BRA `(.L_x_156) ;  /* 0xffffffc400087947 */ /* 0x000fea000383ffff */
.L_x_60:
[----:B-1----:R1:W3:Y:S02]  /*12070*/  SYNCS.PHASECHK.TRANS64.TRYWAIT P0, [R3+URZ+0x36840], R2 ;  /* 0x03684002030075a7 */ /* 0x0022e4000800017f */
[----:B---3--:R-:W-:Y:S05]  /*12080*/  @!P0 NANOSLEEP.SYNCS 0x989680 ;  /* 0x009896800000895d */ /* 0x008fea0003900000 */
[----:B------:R-:W3:Y:S02]  /*12090*/  @!P0 SYNCS.PHASECHK.TRANS64 P0, [R3+URZ+0x36840], R2 ;  /* 0x03684002030085a7 */ /* 0x000ee4000800007f */
[----:B---3--:R-:W-:Y:S05]  /*120a0*/  @!P0 BRA `(.L_x_60) ;  /* 0xfffffffc00f08947 */ /* 0x008fea000383ffff */
[----:B------:R-:W-:Y:S05]  /*120b0*/  BRA `(.L_x_157) ;  /* 0xffffffc400bc7947 */ /* 0x000fea000383ffff */
.L_x_67:
[----:B0-----:R0:W1:Y:S02]  /*120c0*/  SYNCS.PHASECHK.TRANS64.TRYWAIT P0, [R3+URZ+0x60], R2 ;  /* 0x00006002030075a7 */ /* 0x001064000800017f */
[----:B-1----:R-:W-:Y:S05]  /*120d0*/  @!P0 NANOSLEEP.SYNCS 0x989680 ;  /* 0x009896800000895d */ /* 0x002fea0003900000 */
[----:B------:R-:W1:Y:S02]  /*120e0*/  @!P0 SYNCS.PHASECHK.TRANS64 P0, [R3+URZ+0x60], R2 ;  /* 0x00006002030085a7 */ /* 0x000e64000800007f */
[----:B-1----:R-:W-:Y:S05]  /*120f0*/  @!P0 BRA `(.L_x_67) ;  /* 0xfffffffc00f08947 */ /* 0x002fea000383ffff */
[----:B------:R-:W-:Y:S05]  /*12100*/  BRA `(.L_x_158) ;  /* 0xffffffc800cc7947 */ /* 0x000fea000383ffff */
.L_x_78:
[----:B-1----:R1:W3:Y:S02]  /*12110*/  SYNCS.PHASECHK.TRANS64.TRYWAIT P0, [R3+URZ+0x36840], R2 ;  /* 0x03684002030075a7 */ /* 0x0022e4000800017f */
[----:B---3--:R-:W-:Y:S05]  /*12120*/  @!P0 NANOSLEEP.SYNCS 0x989680 ;  /* 0x009896800000895d */ /* 0x008fea0003900000 */
[----:B------:R-:W3:Y:S02]  /*12130*/  @!P0 SYNCS.PHASECHK.TRANS64 P0, [R3+URZ+0x36840], R2 ;  /* 0x03684002030085a7 */ /* 0x000ee4000800007f */
[----:B---3--:R-:W-:Y:S05]  /*12140*/  @!P0 BRA `(.L_x_78) ;  /* 0xfffffffc00f08947 */ /* 0x008fea000383ffff */
[----:B------:R-:W-:Y:S05]  /*12150*/  BRA `(.L_x_159) ;  /* 0xffffffd0008c7947 */ /* 0x000fea000383ffff */
.L_x_85:
[----:B0-----:R0:W1:Y:S02]  /*12160*/  SYNCS.PHASECHK.TRANS64.TRYWAIT P0, [R2+URZ+0x60], R3 ;  /* 0x00006003020075a7 */ /* 0x001064000800017f */
[----:B-1----:R-:W-:Y:S05]  /*12170*/  @!P0 NANOSLEEP.SYNCS 0x989680 ;  /* 0x009896800000895d */ /* 0x002fea0003900000 */
[----:B------:R-:W1:Y:S02]  /*12180*/  @!P0 SYNCS.PHASECHK.TRANS64 P0, [R2+URZ+0x60], R3 ;  /* 0x00006003020085a7 */ /* 0x000e64000800007f */
[----:B-1----:R-:W-:Y:S05]  /*12190*/  @!P0 BRA `(.L_x_85) ;  /* 0xfffffffc00f08947 */ /* 0x002fea000383ffff */
[----:B------:R-:W-:Y:S05]  /*121a0*/  BRA `(.L_x_160) ;  /* 0xffffffd4009c7947 */ /* 0x000fea000383ffff */
.L_x_95:
[----:B---3--:R3:W4:Y:S02]  /*121b0*/  SYNCS.PHASECHK.TRANS64.TRYWAIT P0, [R2+URZ+0x36840], R3 ;  /* 0x03684003020075a7 */ /* 0x008724000800017f */
[----:B----4-:R-:W-:Y:S05]  /*121c0*/  @!P0 NANOSLEEP.SYNCS 0x989680 ;  /* 0x009896800000895d */ /* 0x010fea0003900000 */
[----:B------:R-:W4:Y:S02]  /*121d0*/  @!P0 SYNCS.PHASECHK.TRANS64 P0, [R2+URZ+0x36840], R3 ;  /* 0x03684003020085a7 */ /* 0x000f24000800007f */
[----:B----4-:R-:W-:Y:S05]  /*121e0*/  @!P0 BRA `(.L_x_95) ;  /* 0xfffffffc00f08947 */ /* 0x010fea000383ffff */
[----:B------:R-:W-:Y:S05]  /*121f0*/  BRA `(.L_x_161) ;  /* 0xffffffdc002c7947 */ /* 0x000fea000383ffff */
.L_x_102:
[----:B0-----:R0:W1:Y:S02]  /*12200*/  SYNCS.PHASECHK.TRANS64.TRYWAIT P0, [R2+URZ+0x60], R7 ;  /* 0x00006007020075a7 */ /* 0x001064000800017f */
[----:B-1----:R-:W-:Y:S05]  /*12210*/  @!P0 NANOSLEEP.SYNCS 0x989680 ;  /* 0x009896800000895d */ /* 0x002fea0003900000 */
[----:B------:R-:W1:Y:S02]  /*12220*/  @!P0 SYNCS.PHASECHK.TRANS64 P0, [R2+URZ+0x60], R7 ;  /* 0x00006007020085a7 */ /* 0x000e64000800007f */
[----:B-1----:R-:W-:Y:S05]  /*12230*/  @!P0 BRA `(.L_x_102) ;  /* 0xfffffffc00f08947 */ /* 0x002fea000383ffff */
[----:B------:R-:W-:Y:S05]  /*12240*/  BRA `(.L_x_162) ;  /* 0xffffffe0003c7947 */ /* 0x000fea000383ffff */
.L_x_112:
[----:B0-----:R0:W4:Y:S02]  /*12250*/  SYNCS.PHASECHK.TRANS64.TRYWAIT P0, [R0+URZ+0x36860], R3 ;  /* 0x03686003000075a7 */ /* 0x001124000800017f */
[----:B----4-:R-:W-:Y:S05]  /*12260*/  @!P0 NANOSLEEP.SYNCS 0x989680 ;  /* 0x009896800000895d */ /* 0x010fea0003900000 */
[----:B------:R-:W4:Y:S02]  /*12270*/  @!P0 SYNCS.PHASECHK.TRANS64 P0, [R0+URZ+0x36860], R3 ;  /* 0x03686003000085a7 */ /* 0x000f24000800007f */
[----:B----4-:R-:W-:Y:S05]  /*12280*/  @!P0 BRA `(.L_x_112) ;  /* 0xfffffffc00f08947 */ /* 0x010fea000383ffff */
[----:B------:R-:W-:Y:S05]  /*12290*/  BRA `(.L_x_163) ;  /* 0xffffffe400787947 */ /* 0x000fea000383ffff */
.L_x_120:
[----:B0-----:R0:W2:Y:S02]  /*122a0*/  SYNCS.PHASECHK.TRANS64.TRYWAIT P0, [R0+URZ+0x36820], R3 ;  /* 0x03682003000075a7 */ /* 0x0010a4000800017f */
[----:B--2---:R-:W-:Y:S05]  /*122b0*/  @!P0 NANOSLEEP.SYNCS 0x989680 ;  /* 0x009896800000895d */ /* 0x004fea0003900000 */
[----:B------:R-:W2:Y:S02]  /*122c0*/  @!P0 SYNCS.PHASECHK.TRANS64 P0, [R0+URZ+0x36820], R3 ;  /* 0x03682003000085a7 */ /* 0x000ea4000800007f */
[----:B--2---:R-:W-:Y:S05]  /*122d0*/  @!P0 BRA `(.L_x_120) ;  /* 0xfffffffc00f08947 */ /* 0x004fea000383ffff */
[----:B------:R-:W-:Y:S05]  /*122e0*/  BRA `(.L_x_164) ;  /* 0xffffffe800c07947 */ /* 0x000fea000383ffff */
.L_x_121:
[----:B------:R-:W2:Y:S01]  /*122f0*/  S2R R2, SR_TID.X ;  /* 0x0000000000027919 */ /* 0x000ea20000002100 */
[----:B------:R-:W-:Y:S01]  /*12300*/  BSSY B0, `(.L_x_165) ;  /* 0x000000a000007945 */ /* 0x000fe20003800000 */
[----:B------:R-:W-:Y:S02]  /*12310*/  IMAD.MOV.U32 R12, RZ, RZ, RZ ;  /* 0x000000ffff0c7224 */ /* 0x000fe400078e00ff */
[----:B------:R-:W-:Y:S02]  /*12320*/  IMAD.MOV.U32 R11, RZ, RZ, 0x1f ;  /* 0x0000001fff0b7424 */ /* 0x000fe400078e00ff */
[----:B------:R-:W-:Y:S01]  /*12330*/  IMAD.MOV.U32 R15, RZ, RZ, -0x1 ;  /* 0xffffffffff0f7424 */ /* 0x000fe200078e00ff */
[----:B--2---:R-:W-:-:S04]  /*12340*/  SHF.R.U32.HI R2, RZ, 0x5, R2 ;  /* 0x00000005ff027819 */ /* 0x004fc80000011602 */
[----:B------:R-:W-:-:S04]  /*12350*/  LOP3.LUT R2, R2, 0x3, RZ, 0xc0, !PT ;  /* 0x0000000302027812 */ /* 0x000fc800078ec0ff */
[----:B------:R-:W-:-:S07]  /*12360*/  MOV R13, R2 ;  /* 0x00000002000d7202 */ /* 0x000fce0000000f00 */
[----:B01-3--:R-:W-:Y:S05]  /*12370*/  WARPSYNC.COLLECTIVE R15, `(.L_x_166) ;  /* 0x000000000f087348 */ /* 0x00bfea0003c00000 */
[----:B------:R2:W4:Y:S02]  /*12380*/  SHFL.IDX P6, R14, R13, R12, R11 ;  /* 0x0000000c0d0e7389 */ /* 0x00052400000c000b */
[----:B01234-:R-:W-:Y:S01]  /*12390*/  ENDCOLLECTIVE ;  /* 0x000000000000791b */ /* 0x01ffe20003800000 */
.L_x_166:
[----:B------:R-:W-:Y:S05]  /*123a0*/  BSYNC B0 ;  /* 0x0000000000007941 */ /* 0x000fea0003800000 */
.L_x_165:
[----:B------:R-:W-:Y:S05]  /*123b0*/  BRA `(.L_x_167) ;  /* 0xffffffe800a87947 */ /* 0x000fea000383ffff */
.L_x_124:
[----:B------:R-:W-:Y:S01]  /*123c0*/  BSSY B1, `(.L_x_168) ;  /* 0x0000006000017945 */ /* 0x000fe20003800000 */
[----:B------:R-:W-:-:S07]  /*123d0*/  IMAD.MOV.U32 R15, RZ, RZ, -0x1 ;  /* 0xffffffffff0f7424 */ /* 0x000fce00078e00ff */
[----:B0123--:R-:W-:Y:S05]  /*123e0*/  WARPSYNC.COLLECTIVE R15, `(.L_x_169) ;  /* 0x000000000f0c7348 */ /* 0x00ffea0003c00000 */
[----:B------:R-:W-:Y:S02]  /*123f0*/  ELECT P6, UR62, PT ;  /* 0x00000000003e782f */ /* 0x000fe400038c0000 */
[----:B------:R-:W-:Y:S01]  /*12400*/  MOV R14, UR62 ;  /* 0x0000003e000e7c02 */ /* 0x000fe20008000f00 */
[----:B0123--:R-:W-:Y:S10]  /*12410*/  ENDCOLLECTIVE ;  /* 0x000000000000791b */ /* 0x00fff40003800000 */
.L_x_169:
[----:B------:R-:W-:Y:S05]  /*12420*/  BSYNC B1 ;  /* 0x0000000000017941 */ /* 0x000fea0003800000 */
.L_x_168:
[----:B------:R-:W-:Y:S05]  /*12430*/  BRA `(.L_x_170) ;  /* 0xffffffe800a07947 */ /* 0x000fea000383ffff */
.L_x_126:
[----:B0-----:R0:W1:Y:S02]  /*12440*/  SYNCS.PHASECHK.TRANS64.TRYWAIT P0, [R6+URZ], R5 ;  /* 0x00000005060075a7 */ /* 0x001064000800017f */
[----:B-1----:R-:W-:Y:S05]  /*12450*/  @!P0 NANOSLEEP.SYNCS 0x989680 ;  /* 0x009896800000895d */ /* 0x002fea0003900000 */
[----:B------:R-:W1:Y:S02]  /*12460*/  @!P0 SYNCS.PHASECHK.TRANS64 P0, [R6+URZ], R5 ;  /* 0x00000005060085a7 */ /* 0x000e64000800007f */
[----:B-1----:R-:W-:Y:S05]  /*12470*/  @!P0 BRA `(.L_x_126) ;  /* 0xfffffffc00f08947 */ /* 0x002fea000383ffff */
[----:B------:R-:W-:Y:S05]  /*12480*/  BRA `(.L_x_171) ;  /* 0xffffffe800d87947 */ /* 0x000fea000383ffff */
.L_x_127:
[----:B-1----:R1:W2:Y:S02]  /*12490*/  SYNCS.PHASECHK.TRANS64.TRYWAIT P0, [R3+URZ], R2 ;  /* 0x00000002030075a7 */ /* 0x0022a4000800017f */
[----:B--2---:R-:W-:Y:S05]  /*124a0*/  @!P0 NANOSLEEP.SYNCS 0x989680 ;  /* 0x009896800000895d */ /* 0x004fea0003900000 */
[----:B------:R-:W2:Y:S02]  /*124b0*/  @!P0 SYNCS.PHASECHK.TRANS64 P0, [R3+URZ], R2 ;  /* 0x00000002030085a7 */ /* 0x000ea4000800007f */
[----:B--2---:R-:W-:Y:S05]  /*124c0*/  @!P0 BRA `(.L_x_127) ;  /* 0xfffffffc00f08947 */ /* 0x004fea000383ffff */
[----:B------:R-:W-:Y:S05]  /*124d0*/  BRA `(.L_x_172) ;  /* 0xffffffe800cc7947 */ /* 0x000fea000383ffff */
.L_x_129:
[----:B-1----:R1:W2:Y:S02]  /*124e0*/  SYNCS.PHASECHK.TRANS64.TRYWAIT P0, [R18+URZ], R5 ;  /* 0x00000005120075a7 */ /* 0x0022a4000800017f */
[----:B--2---:R-:W-:Y:S05]  /*124f0*/  @!P0 NANOSLEEP.SYNCS 0x989680 ;  /* 0x009896800000895d */ /* 0x004fea0003900000 */
[----:B------:R-:W2:Y:S02]  /*12500*/  @!P0 SYNCS.PHASECHK.TRANS64 P0, [R18+URZ], R5 ;  /* 0x00000005120085a7 */ /* 0x000ea4000800007f */
[----:B--2---:R-:W-:Y:S05]  /*12510*/  @!P0 BRA `(.L_x_129) ;  /* 0xfffffffc00f08947 */ /* 0x004fea000383ffff */
[----:B------:R-:W-:Y:S05]  /*12520*/  BRA `(.L_x_173) ;  /* 0xffffffe800d07947 */ /* 0x000fea000383ffff */
.L_x_174:
[----:B------:R-:W-:-:S00]  /*12530*/  BRA `(.L_x_174) ;  /* 0xfffffffc00fc7947 */ /* 0x000fc0000383ffff */
[----:B------:R-:W-:-:S00]  /*12540*/  NOP ;  /* 0x0000000000007918 */ /* 0x000fc00000000000 */
        /* <DEDUP_REMOVED lines=11> */
.L_x_3235:


//--------------------- .text._ZN7cutlass13device_kernelIN5flash11enable_sm90INS1_16FlashAttnFwdSm90INS1_25CollectiveMainloopFwdSm90ILi2EN4cute5tupleIJNS5_1CILi2EEENS7_ILi1EEES9_EEENS6_IJNS7_ILi128EEENS7_ILi112EEENS7_ILi192EEEEEELi192ENS_10bfloat16_tEfNS_4arch4Sm90ELb0ELb0ELb1ELb0ELb0ELb0ELb0ELb1ELb1ELb1ELb0ELb0EEENS1_21CollectiveEpilogueFwdINS6_IJSB_SD_SC_EEESA_SF_SH_Li256ELb0ELb1ELb0ELb0EEENS1_29StaticPersistentTileSchedulerILb0EEEEEEEEEvNT_6ParamsE --------------------------
	.section	.text._ZN7cutlass13device_kernelIN5flash11enable_sm90INS1_16FlashAttnFwdSm90INS1_25CollectiveMainloopFwdSm90ILi2EN4cute5tupleIJNS5_1CILi2EEENS7_ILi1EEES9_EEENS6_IJNS7_ILi128EEENS7_ILi112EEENS7_ILi192EEEEEELi192ENS_10bfloat16_tEfNS_4arch4Sm90ELb0ELb0ELb1ELb0ELb0ELb0ELb0ELb1ELb1ELb1ELb0ELb0EEENS1_21CollectiveEpilogueFwdINS6_IJSB_SD_SC_EEESA_SF_SH_Li256ELb0ELb1ELb0ELb0EEENS1_29StaticPersistentTileSchedulerILb0EEEEEEEEEvNT_6ParamsE,"ax",@progbits
	.align	128
.text._ZN7cutlass13device_kernelIN5flash11enable_sm90INS1_16FlashAttnFwdSm90INS1_25CollectiveMainloopFwdSm90ILi2EN4cute5tupleIJNS5_1CILi2EEENS7_ILi1EEES9_EEENS6_IJNS7_ILi128EEENS7_ILi112EEENS7_ILi192EEEEEELi192ENS_10bfloat16_tEfNS_4arch4Sm90ELb0ELb0ELb1ELb0ELb0ELb0ELb0ELb1ELb1ELb1ELb0ELb0EEENS1_21CollectiveEpilogueFwdINS6_IJSB_SD_SC_EEESA_SF_SH_Li256ELb0ELb1ELb0ELb0EEENS1_29StaticPersistentTileSchedulerILb0EEEEEEEEEvNT_6ParamsE:
        .type           _ZN7cutlass13device_kernelIN5flash11enable_sm90INS1_16FlashAttnFwdSm90INS1_25CollectiveMainloopFwdSm90ILi2EN4cute5tupleIJNS5_1CILi2EEENS7_ILi1EEES9_EEENS6_IJNS7_ILi128EEENS7_ILi112EEENS7_ILi192EEEEEELi192ENS_10bfloat16_tEfNS_4arch4Sm90ELb0ELb0ELb1ELb0ELb0ELb0ELb0ELb1ELb1ELb1ELb0ELb0EEENS1_21CollectiveEpilogueFwdINS6_IJSB_SD_SC_EEESA_SF_SH_Li256ELb0ELb1ELb0ELb0EEENS1_29StaticPersistentTileSchedulerILb0EEEEEEEEEvNT_6ParamsE,@function
        .size           _ZN7cutlass13device_kernelIN5flash11enable_sm90INS1_16FlashAttnFwdSm90INS1_25CollectiveMainloopFwdSm90ILi2EN4cute5tupleIJNS5_1CILi2EEENS7_ILi1EEES9_EEENS6_IJNS7_ILi128EEENS7_ILi112EEENS7_ILi192EEEEEELi192ENS_10bfloat16_tEfNS_4arch4Sm90ELb0ELb0ELb1ELb0ELb0ELb0ELb0ELb1ELb1ELb1ELb0ELb0EEENS1_21CollectiveEpilogueFwdINS6_IJSB_SD_SC_EEESA_SF_SH_Li256ELb0ELb1ELb0ELb0EEENS1_29StaticPersistentTileSchedulerILb0EEEEEEEEEvNT_6ParamsE,(.L_x_3236 - _ZN7cutlass13device_kernelIN5flash11enable_sm90INS1_16FlashAttnFwdSm90INS1_25CollectiveMainloopFwdSm90ILi2EN4cute5tupleIJNS5_1CILi2EEENS7_ILi1EEES9_EEENS6_IJNS7_ILi128EEENS7_ILi112EEENS7_ILi192EEEEEELi192ENS_10bfloat16_tEfNS_4arch4Sm90ELb0ELb0ELb1ELb0ELb0ELb0ELb0ELb1ELb1ELb1ELb0ELb0EEENS1_21CollectiveEpilogueFwdINS6_IJSB_SD_SC_EEESA_SF_SH_Li256ELb0ELb1ELb0ELb0EEENS1_29StaticPersistentTileSchedulerILb0EEEEEEEEEvNT_6ParamsE)
        .other          _ZN7cutlass13device_kernelIN5flash11enable_sm90INS1_16FlashAttnFwdSm90INS1_25CollectiveMainloopFwdSm90ILi2EN4cute5tupleIJNS5_1CILi2EEENS7_ILi1EEES9_EEENS6_IJNS7_ILi128EEENS7_ILi112EEENS7_ILi192EEEEEELi192ENS_10bfloat16_tEfNS_4arch4Sm90ELb0ELb0ELb1ELb0ELb0ELb0ELb0ELb1ELb1ELb1ELb0ELb0EEENS1_21CollectiveEpilogueFwdINS6_IJSB_SD_SC_EEESA_SF_SH_Li256ELb0ELb1ELb0ELb0EEENS1_29StaticPersistentTileSchedulerILb0EEEEEEEEEvNT_6ParamsE,@"STO_CUDA_ENTRY STV_DEFAULT"
_ZN7cutlass13device_kernelIN5flash11enable_sm90INS1_16FlashAttnFwdSm90INS1_25CollectiveMainloopFwdSm90ILi2EN4cute5tupleIJNS5_1CILi2EEENS7_ILi1EEES9_EEENS6_IJNS7_ILi128EEENS7_ILi112EEENS7_ILi192EEEEEELi192ENS_10bfloat16_tEfNS_4arch4Sm90ELb0ELb0ELb1ELb0ELb0ELb0ELb0ELb1ELb1ELb1ELb0ELb0EEENS1_21CollectiveEpilogueFwdINS6_IJSB_SD_SC_EEESA_SF_SH_Li256ELb0ELb1ELb0ELb0EEENS1_29StaticPersistentTileSchedulerILb0EEEEEEEEEvNT_6ParamsE:
        /* <DEDUP_REMOVED lines=17> */
.L_x_176:
[----:B------:R-:W-:Y:S05]  /*0110*/  BSYNC B0 ;  /* 0x0000000000007941 */ /* 0x000fea0003800000 */
.L_x_175:
[----:B------:R-:W-:Y:S01]  /*0120*/  VOTEU.ANY UP0, P0 ;  /* 0x00000000003f7886 */ /* 0x000fe20000000100 */
[----:B------:R-:W0:Y:S01]  /*0130*/  SHFL.IDX PT, R4, R2, RZ, 0x1f ;  /* 0x00001fff02047589 */ /* 0x000e2200000e0000 */
[----:B------:R-:W-:Y:S01]  /*0140*/  UMOV UR4, 0x80 ;  /* 0x0000008000047882 */ /* 0x000fe20000000000 */
[----:B------:R-:W-:Y:S01]  /*0150*/  UMOV UR7, 0x200 ;  /* 0x0000020000077882 */ /* 0x000fe20000000000 */
[----:B------:R-:W-:Y:S01]  /*0160*/  SHF.R.U32.HI R3, RZ, 0x7, R0 ;  /* 0x00000007ff037819 */ /* 0x000fe20000011600 */
[----:B------:R-:W1:Y:S01]  /*0170*/  @UP0 S2UR UR8, SR_CgaCtaId ;  /* 0x00000000000809c3 */ /* 0x000e620000008800 */
[----:B------:R-:W-:Y:S01]  /*0180*/  @UP0 UMOV UR6, 0x400 ;  /* 0x0000040000060882 */ /* 0x000fe20000000000 */
[----:B------:R-:W-:-:S04]  /*0190*/  @UP0 UIADD3 UR4, -UR4, 0x100000, URZ ;  /* 0x0010000004040890 */ /* 0x000fc8000fffe13f */
[----:B------:R-:W-:Y:S02]  /*01a0*/  @UP0 USHF.L.U32 UR5, UR4, 0xb, URZ ;  /* 0x0000000b04050899 */ /* 0x000fe4000800063f */
[----:B------:R-:W-:Y:S01]  /*01b0*/  @UP0 USHF.L.U32 UR4, UR4, 0x1, URZ ;  /* 0x0000000104040899 */ /* 0x000fe2000800063f */
[----:B------:R-:W-:Y:S01]  /*01c0*/  VOTEU.ANY UP1, P0 ;  /* 0x00000000003f7886 */ /* 0x000fe20000020100 */
[----:B------:R-:W2:Y:S01]  /*01d0*/  SHFL.IDX PT, R3, R3, RZ, 0x1f ;  /* 0x00001fff03037589 */ /* 0x000ea200000e0000 */
[----:B0-----:R-:W-:Y:S01]  /*01e0*/  ISETP.NE.AND P1, PT, R4, RZ, PT ;  /* 0x000000ff0400720c */ /* 0x001fe20003f25270 */
[----:B-1----:R-:W-:Y:S02]  /*01f0*/  @UP0 ULEA UR8, UR8, UR6, 0x18 ;  /* 0x0000000608080291 */ /* 0x002fe4000f8ec03f */
[----:B------:R-:W-:-:S04]  /*0200*/  @UP0 UIADD3 UR6, -UR7, 0x100000, URZ ;  /* 0x0010000007060890 */ /* 0x000fc8000fffe13f */
[----:B------:R-:W-:Y:S02]  /*0210*/  @UP0 USHF.L.U32 UR7, UR6, 0xb, URZ ;  /* 0x0000000b06070899 */ /* 0x000fe4000800063f */
[----:B------:R-:W-:Y:S01]  /*0220*/  @UP0 USHF.L.U32 UR6, UR6, 0x1, URZ ;  /* 0x0000000106060899 */ /* 0x000fe2000800063f */
[----:B------:R-:W-:Y:S01]  /*0230*/  VOTEU.ANY UP0, P0 ;  /* 0x00000000003f7886 */ /* 0x000fe20000000100 */
[----:B------:R-:W0:Y:S04]  /*0240*/  FENCE.VIEW.ASYNC.S ;  /* 0x00000000000073c6 */ /* 0x000e280000000000 */
[----:B0-----:R0:W1:Y:S06]  /*0250*/  @UP0 SYNCS.EXCH.64 URZ, [UR8+0x36800], UR4 ;  /* 0x03680004083f05b2 */ /* 0x00106c0008000100 */
[----:B------:R0:W3:Y:S01]  /*0260*/  @UP1 SYNCS.EXCH.64 URZ, [UR8+0x36820], UR6 ;  /* 0x03682006083f15b2 */ /* 0x0000e20008000100 */
[----:B--2---:R-:W-:Y:S05]  /*0270*/  @P1 BRA `(.L_x_177) ;  /* 0x0000000000481947 */ /* 0x004fea0003800000 */
[----:B0-----:R-:W0:Y:S01]  /*0280*/  S2UR UR5, SR_CgaCtaId ;  /* 0x00000000000579c3 */ /* 0x001e220000008800 */
[----:B------:R-:W-:Y:S01]  /*0290*/  UMOV UR4, 0x400 ;  /* 0x0000040000047882 */ /* 0x000fe20000000000 */
[----:B------:R-:W-:Y:S01]  /*02a0*/  UMOV UR6, 0x1 ;  /* 0x0000000100067882 */ /* 0x000fe20000000000 */
[----:B------:R-:W-:Y:S01]  /*02b0*/  UMOV UR7, 0x4 ;  /* 0x0000000400077882 */ /* 0x000fe20000000000 */
[----:B------:R-:W-:Y:S01]  /*02c0*/  ELECT P0, URZ, PT ;  /* 0x00000000003f782f */ /* 0x000fe20003800000 */
[----:B0-----:R-:W-:Y:S02]  /*02d0*/  ULEA UR8, UR5, UR4, 0x18 ;  /* 0x0000000405087291 */ /* 0x001fe4000f8ec03f */
[----:B------:R-:W-:-:S04]  /*02e0*/  UIADD3 UR4, -UR6, 0x100000, URZ ;  /* 0x0010000006047890 */ /* 0x000fc8000fffe13f */
[----:B------:R-:W-:Y:S02]  /*02f0*/  USHF.L.U32 UR5, UR4, 0xb, URZ ;  /* 0x0000000b04057899 */ /* 0x000fe4000800063f */
[----:B------:R-:W-:Y:S02]  /*0300*/  USHF.L.U32 UR4, UR4, 0x1, URZ ;  /* 0x0000000104047899 */ /* 0x000fe4000800063f */
[----:B------:R-:W-:-:S04]  /*0310*/  UIADD3 UR6, -UR7, 0x100000, URZ ;  /* 0x0010000007067890 */ /* 0x000fc8000fffe13f */
[----:B------:R-:W-:Y:S02]  /*0320*/  USHF.L.U32 UR7, UR6, 0xb, URZ ;  /* 0x0000000b06077899 */ /* 0x000fe4000800063f */
[----:B------:R-:W-:Y:S01]  /*0330*/  USHF.L.U32 UR6, UR6, 0x1, URZ ;  /* 0x0000000106067899 */ /* 0x000fe2000800063f */
[----:B------:R-:W0:Y:S03]  /*0340*/  FENCE.VIEW.ASYNC.S ;  /* 0x00000000000073c6 */ /* 0x000e260000000000 */
[----:B0-----:R2:W4:Y:S08]  /*0350*/  SYNCS.EXCH.64 URZ, [UR8+0x36830], UR4 ;  /* 0x03683004083f75b2 */ /* 0x0015300008000100 */
[----:B------:R2:W0:Y:S01]  /*0360*/  SYNCS.EXCH.64 URZ, [UR8+0x36840], UR6 ;  /* 0x03684006083f75b2 */ /* 0x0004220008000100 */
[----:B------:R2:W0:Y:S01]  /*0370*/  SYNCS.EXCH.64 URZ, [UR8+0x36838], UR4 ;  /* 0x03683804083f75b2 */ /* 0x0004220008000100 */
[----:B------:R2:W0:Y:S02]  /*0380*/  SYNCS.EXCH.64 URZ, [UR8+0x36848], UR6 ;  /* 0x03684806083f75b2 */ /* 0x0004240008000100 */
[----:B--2---:R-:W-:Y:S01]  /*0390*/  NOP ;  /* 0x0000000000007918 */ /* 0x004fe20000000000 */
.L_x_177:
[----:B0-----:R-:W0:Y:S01]  /*03a0*/  S2UR UR4, SR_CTAID.Y ;  /* 0x00000000000479c3 */ /* 0x001e220000002600 */
[----:B------:R-:W2:Y:S01]  /*03b0*/  SHFL.IDX PT, R8, R2, RZ, 0x1f ;  /* 0x00001fff02087589 */ /* 0x000ea200000e0000 */
[----:B------:R-:W-:Y:S01]  /*03c0*/  ULDC UR5, c[0x0][0x154] ;  /* 0x0000550000057ab9 */ /* 0x000fe20000000800 */
[----:B------:R-:W-:-:S05]  /*03d0*/  NOP ;  /* 0x0000000000007918 */ /* 0x000fca0000000000 */
[----:B------:R-:W5:Y:S08]  /*03e0*/  S2UR UR6, SR_CTAID.X ;  /* 0x00000000000679c3 */ /* 0x000f700000002500 */
[----:B------:R-:W1:Y:S01]  /*03f0*/  LDC R9, c[0x0][0x148] ;  /* 0x00005200ff097b82 */ /* 0x000e620000000800 */
[----:B0-----:R-:W-:Y:S02]  /*0400*/  I2FP.F32.U32 R5, UR4 ;  /* 0x0000000400057c45 */ /* 0x001fe40008201000 */
[----:B--2---:R-:W-:-:S03]  /*0410*/  ISETP.NE.AND P0, PT, R8, RZ, PT ;  /* 0x000000ff0800720c */ /* 0x004fc60003f05270 */
[----:B------:R-:W-:Y:S01]  /*0420*/  FMUL R7, R5, UR5 ;  /* 0x0000000505077c20 */ /* 0x000fe20008400000 */
[----:B------:R-:W-:Y:S02]  /*0430*/  SHF.R.S32.HI R5, RZ, 0x1f, R0 ;  /* 0x0000001fff057819 */ /* 0x000fe40000011400 */
[----:B-----5:R-:W-:Y:S02]  /*0440*/  I2FP.F32.U32 R6, UR6 ;  /* 0x0000000600067c45 */ /* 0x020fe40008201000 */
[----:B------:R-:W-:Y:S01]  /*0450*/  LEA.HI R5, R5, R0, RZ, 0x7 ;  /* 0x0000000005057211 */ /* 0x000fe200078f38ff */
[----:B------:R-:W0:Y:S02]  /*0460*/  F2I.U32.TRUNC.NTZ R7, R7 ;  /* 0x0000000700077305 */ /* 0x000e24000020f000 */
[----:B0-----:R-:W-:-:S04]  /*0470*/  IMAD.MOV R10, RZ, RZ, -R7 ;  /* 0x000000ffff0a7224 */ /* 0x001fc800078e0a07 */
[----:B-1----:R-:W-:Y:S01]  /*0480*/  IMAD R13, R9, R10, UR4 ;  /* 0x00000004090d7e24 */ /* 0x002fe2000f8e020a */
[----:B------:R-:W-:Y:S02]  /*0490*/  ULDC UR4, c[0x0][0x150] ;  /* 0x0000540000047ab9 */ /* 0x000fe40000000800 */
[----:B------:R-:W-:Y:S01]  /*04a0*/  FMUL R10, R6, UR4 ;  /* 0x00000004060a7c20 */ /* 0x000fe20008400000 */
[----:B------:R-:W-:Y:S06]  /*04b0*/  @P0 BRA `(.L_x_178) ;  /* 0x0000000000480947 */ /* 0x000fec0003800000 */
[----:B------:R-:W0:Y:S01]  /*04c0*/  S2UR UR5, SR_CgaCtaId ;  /* 0x00000000000579c3 */ /* 0x000e220000008800 */
        /* <DEDUP_REMOVED lines=12> */
[----:B0-----:R0:W1:Y:S08]  /*0590*/  SYNCS.EXCH.64 URZ, [UR8+0x36850], UR4 ;  /* 0x03685004083f75b2 */ /* 0x0010700008000100 */
[----:B------:R0:W2:Y:S01]  /*05a0*/  SYNCS.EXCH.64 URZ, [UR8+0x36860], UR6 ;  /* 0x03686006083f75b2 */ /* 0x0000a20008000100 */
[----:B------:R0:W0:Y:S01]  /*05b0*/  SYNCS.EXCH.64 URZ, [UR8+0x36858], UR4 ;  /* 0x03685804083f75b2 */ /* 0x0000220008000100 */
[----:B------:R0:W0:Y:S01]  /*05c0*/  SYNCS.EXCH.64 URZ, [UR8+0x36868], UR6 ;  /* 0x03686806083f75b2 */ /* 0x0000220008000100 */
[----:B------:R-:W-:Y:S01]  /*05d0*/  NOP ;  /* 0x0000000000007918 */ /* 0x000fe20000000000 */
.L_x_178:
[----:B------:R-:W5:Y:S01]  /*05e0*/  SHFL.IDX PT, R9, R2, RZ, 0x1f ;  /* 0x00001fff02097589 */ /* 0x000f6200000e0000 */
[----:B------:R-:W-:Y:S01]  /*05f0*/  LOP3.LUT R5, R5, 0xffffff80, RZ, 0xc0, !PT ;  /* 0xffffff8005057812 */ /* 0x000fe200078ec0ff */
[----:B------:R-:W0:Y:S01]  /*0600*/  LDC R12, c[0x0][0x144] ;  /* 0x00005100ff0c7b82 */ /* 0x000e220000000800 */
[----:B------:R-:W0:Y:S01]  /*0610*/  F2I.U32.TRUNC.NTZ R10, R10 ;  /* 0x0000000a000a7305 */ /* 0x000e22000020f000 */
[----:B------:R-:W-:Y:S01]  /*0620*/  SHF.R.S32.HI R11, RZ, 0x1f, R8 ;  /* 0x0000001fff0b7819 */ /* 0x000fe20000011408 */
[----:B------:R-:W-:Y:S01]  /*0630*/  NOP ;  /* 0x0000000000007918 */ /* 0x000fe20000000000 */
[----:B------:R-:W-:-:S05]  /*0640*/  IMAD.IADD R5, R0, 0x1, -R5 ;  /* 0x0000000100057824 */ /* 0x000fca00078e0a05 */
[----:B------:R-:W-:-:S04]  /*0650*/  SHF.R.S32.HI R6, RZ, 0x1f, R5 ;  /* 0x0000001fff067819 */ /* 0x000fc80000011405 */
[----:B------:R-:W-:-:S04]  /*0660*/  LEA.HI R6, R6, R5, RZ, 0x3 ;  /* 0x0000000506067211 */ /* 0x000fc800078f18ff */
[--C-:B------:R-:W-:Y:S02]  /*0670*/  SHF.R.S32.HI R7, RZ, 0x3, R6.reuse ;  /* 0x00000003ff077819 */ /* 0x100fe40000011406 */
[----:B------:R-:W-:Y:S02]  /*0680*/  SHF.R.S32.HI R6, RZ, 0x1f, R6 ;  /* 0x0000001fff067819 */ /* 0x000fe40000011406 */
[----:B-----5:R-:W-:Y:S02]  /*0690*/  ISETP.NE.AND P0, PT, R9, RZ, PT ;  /* 0x000000ff0900720c */ /* 0x020fe40003f05270 */
[----:B------:R-:W-:Y:S02]  /*06a0*/  LEA.HI R6, R6, R7, RZ, 0x2 ;  /* 0x0000000706067211 */ /* 0x000fe400078f10ff */
[----:B------:R-:W-:Y:S02]  /*06b0*/  SHF.R.S32.HI R9, RZ, 0x1f, R4 ;  /* 0x0000001fff097819 */ /* 0x000fe40000011404 */
[----:B------:R-:W-:-:S02]  /*06c0*/  LOP3.LUT R6, R6, 0xfffffffc, RZ, 0xc0, !PT ;  /* 0xfffffffc06067812 */ /* 0x000fc400078ec0ff */
[----:B------:R-:W-:-:S05]  /*06d0*/  LEA.HI R9, R9, R4, RZ, 0x2 ;  /* 0x0000000409097211 */ /* 0x000fca00078f10ff */
[----:B------:R-:W-:Y:S05]  /*06e0*/  @P0 BRA `(.L_x_179) ;  /* 0x0000000000480947 */ /* 0x000fea0003800000 */
[----:B0-----:R-:W0:Y:S01]  /*06f0*/  S2UR UR5, SR_CgaCtaId ;  /* 0x00000000000579c3 */ /* 0x001e220000008800 */
[----:B------:R-:W-:Y:S01]  /*0700*/  UMOV UR4, 0x400 ;  /* 0x0000040000047882 */ /* 0x000fe20000000000 */
[----:B------:R-:W-:Y:S01]  /*0710*/  UMOV UR6, 0x1 ;  /* 0x0000000100067882 */ /* 0x000fe20000000000 */
[----:B------:R-:W-:Y:S01]  /*0720*/  UMOV UR9, 0x2 ;  /* 0x0000000200097882 */ /* 0x000fe20000000000 */
[----:B------:R-:W-:-:S04]  /*0730*/  UIADD3 UR6, -UR6, 0x100000, URZ ;  /* 0x0010000006067890 */ /* 0x000fc8000fffe13f */
[----:B------:R-:W-:Y:S02]  /*0740*/  USHF.L.U32 UR7, UR6, 0xb, URZ ;  /* 0x0000000b06077899 */ /* 0x000fe4000800063f */
[----:B------:R-:W-:Y:S01]  /*0750*/  USHF.L.U32 UR6, UR6, 0x1, URZ ;  /* 0x0000000106067899 */ /* 0x000fe2000800063f */
[----:B------:R-:W-:Y:S01]  /*0760*/  ELECT P0, URZ, PT ;  /* 0x00000000003f782f */ /* 0x000fe20003800000 */
[----:B0-----:R-:W-:Y:S02]  /*0770*/  ULEA UR8, UR5, UR4, 0x18 ;  /* 0x0000000405087291 */ /* 0x001fe4000f8ec03f */
[----:B------:R-:W-:-:S04]  /*0780*/  UIADD3 UR4, -UR9, 0x100000, URZ ;  /* 0x0010000009047890 */ /* 0x000fc8000fffe13f */
[----:B------:R-:W-:Y:S02]  /*0790*/  USHF.L.U32 UR5, UR4, 0xb, URZ ;  /* 0x0000000b04057899 */ /* 0x000fe4000800063f */
[----:B------:R-:W-:Y:S01]  /*07a0*/  USHF.L.U32 UR4, UR4, 0x1, URZ ;  /* 0x0000000104047899 */ /* 0x000fe2000800063f */
[----:B------:R-:W0:Y:S03]  /*07b0*/  FENCE.VIEW.ASYNC.S ;  /* 0x00000000000073c6 */ /* 0x000e260000000000 */
[----:B0-----:R0:W0:Y:S08]  /*07c0*/  SYNCS.EXCH.64 URZ, [UR8+0x36870], UR6 ;  /* 0x03687006083f75b2 */ /* 0x0010300008000100 */
[----:B------:R0:W0:Y:S01]  /*07d0*/  SYNCS.EXCH.64 URZ, [UR8+0x36880], UR4 ;  /* 0x03688004083f75b2 */ /* 0x0000220008000100 */
[----:B------:R0:W0:Y:S01]  /*07e0*/  SYNCS.EXCH.64 URZ, [UR8+0x36878], UR6 ;  /* 0x03687806083f75b2 */ /* 0x0000220008000100 */
[----:B------:R0:W0:Y:S01]  /*07f0*/  SYNCS.EXCH.64 URZ, [UR8+0x36888], UR4 ;  /* 0x03688804083f75b2 */ /* 0x0000220008000100 */
[----:B------:R-:W-:Y:S01]  /*0800*/  NOP ;  /* 0x0000000000007918 */ /* 0x000fe20000000000 */
.L_x_179:
[----:B------:R-:W5:Y:S01]  /*0810*/  SHFL.IDX PT, R14, R2, RZ, 0x1f ;  /* 0x00001fff020e7589 */ /* 0x000f6200000e0000 */
[----:B------:R-:W-:Y:S01]  /*0820*/  LEA.HI R11, R11, R8, RZ, 0x2 ;  /* 0x000000080b0b7211 */ /* 0x000fe200078f10ff */
[----:B0-----:R-:W0:Y:S01]  /*0830*/  S2UR UR4, SR_CTAID.X ;  /* 0x00000000000479c3 */ /* 0x001e220000002500 */
[----:B------:R-:W-:Y:S01]  /*0840*/  LOP3.LUT R9, R9, 0x3ffffffc, RZ, 0xc0, !PT ;  /* 0x3ffffffc09097812 */ /* 0x000fe200078ec0ff */
[----:B------:R-:W-:Y:S01]  /*0850*/  IMAD.IADD R6, R7, 0x1, -R6 ;  /* 0x0000000107067824 */ /* 0x000fe200078e0a06 */
[----:B------:R-:W-:Y:S01]  /*0860*/  LOP3.LUT R11, R11, 0x3ffffffc, RZ, 0xc0, !PT ;  /* 0x3ffffffc0b0b7812 */ /* 0x000fe200078ec0ff */
[----:B------:R-:W-:Y:S01]  /*0870*/  IMAD.MOV R7, RZ, RZ, -R10 ;  /* 0x000000ffff077224 */ /* 0x000fe200078e0a0a */
[----:B------:R-:W-:Y:S01]  /*0880*/  NOP ;  /* 0x0000000000007918 */ /* 0x000fe20000000000 */
[----:B------:R-:W-:Y:S02]  /*0890*/  IMAD.IADD R9, R4, 0x1, -R9 ;  /* 0x0000000104097824 */ /* 0x000fe400078e0a09 */
[----:B------:R-:W-:-:S02]  /*08a0*/  IMAD.IADD R11, R8, 0x1, -R11 ;  /* 0x00000001080b7824 */ /* 0x000fc400078e0a0b */
[----:B------:R-:W1:Y:S01]  /*08b0*/  LDC R8, c[0x0][0x140] ;  /* 0x00005000ff087b82 */ /* 0x000e620000000800 */
[--C-:B------:R-:W-:Y:S02]  /*08c0*/  IMAD R9, R9, 0x4, R6.reuse ;  /* 0x0000000409097824 */ /* 0x100fe400078e0206 */
[----:B------:R-:W-:-:S03]  /*08d0*/  IMAD R11, R11, 0x4, R6 ;  /* 0x000000040b0b7824 */ /* 0x000fc600078e0206 */
[----:B------:R-:W-:Y:S02]  /*08e0*/  LEA.HI R4, R9, R9, RZ, 0x1 ;  /* 0x0000000909047211 */ /* 0x000fe400078f08ff */
[----:B------:R-:W-:Y:S02]  /*08f0*/  LEA.HI R6, R11, R11, RZ, 0x1 ;  /* 0x0000000b0b067211 */ /* 0x000fe400078f08ff */
[----:B------:R-:W-:Y:S02]  /*0900*/  LOP3.LUT R4, R4, 0xfffffffe, RZ, 0xc0, !PT ;  /* 0xfffffffe04047812 */ /* 0x000fe400078ec0ff */
[----:B-----5:R-:W-:Y:S01]  /*0910*/  ISETP.NE.AND P0, PT, R14, RZ, PT ;  /* 0x000000ff0e00720c */ /* 0x020fe20003f05270 */
[----:B0-----:R-:W-:Y:S01]  /*0920*/  IMAD R7, R12, R7, UR4 ;  /* 0x000000040c077e24 */ /* 0x001fe2000f8e0207 */
[----:B------:R-:W-:Y:S01]  /*0930*/  LOP3.LUT R6, R6, 0xfffffffe, RZ, 0xc0, !PT ;  /* 0xfffffffe06067812 */ /* 0x000fe200078ec0ff */
[----:B------:R-:W-:-:S04]  /*0940*/  IMAD.IADD R4, R9, 0x1, -R4 ;  /* 0x0000000109047824 */ /* 0x000fc800078e0a04 */
[----:B------:R-:W-:Y:S01]  /*0950*/  IMAD.IADD R6, R11, 0x1, -R6 ;  /* 0x000000010b067824 */ /* 0x000fe200078e0a06 */
[----:B------:R-:W-:-:S05]  /*0960*/  ISETP.NE.AND P4, PT, R4, R7, PT ;  /* 0x000000070400720c */ /* 0x000fca0003f85270 */
[----:B------:R-:W-:Y:S08]  /*0970*/  @P0 BRA `(.L_x_180) ;  /* 0x0000000000480947 */ /* 0x000ff00003800000 */
        /* <DEDUP_REMOVED lines=18> */
.L_x_180:
[----:B------:R-:W5:Y:S01]  /*0aa0*/  SHFL.IDX PT, R10, R2, RZ, 0x1f ;  /* 0x00001fff020a7589 */ /* 0x000f6200000e0000 */
[----:B------:R-:W-:Y:S01]  /*0ab0*/  IMAD.SHL.U32 R22, R9, 0x4, RZ ;  /* 0x0000000409167824 */ /* 0x000fe200078e00ff */
[----:B------:R-:W-:Y:S01]  /*0ac0*/  ISETP.NE.AND P3, PT, R6, R7, PT ;  /* 0x000000070600720c */ /* 0x000fe20003f65270 */
[----:B------:R-:W-:Y:S01]  /*0ad0*/  IMAD.SHL.U32 R6, R11, 0x4, RZ ;  /* 0x000000040b067824 */ /* 0x000fe200078e00ff */
[----:B------:R-:W-:Y:S01]  /*0ae0*/  LOP3.LUT P0, RZ, R5, 0x7, RZ, 0xc0, !PT ;  /* 0x0000000705ff7812 */ /* 0x000fe2000780c0ff */
[----:B------:R-:W-:Y:S01]  /*0af0*/  IMAD.MOV.U32 R18, RZ, RZ, 0x1 ;  /* 0x00000001ff127424 */ /* 0x000fe200078e00ff */
[----:B------:R-:W-:Y:S01]  /*0b00*/  LOP3.LUT R22, R9, 0xc, R22, 0x78, !PT ;  /* 0x0000000c09167812 */ /* 0x000fe200078e7816 */
[----:B------:R-:W-:Y:S01]  /*0b10*/  IMAD.MOV.U32 R17, RZ, RZ, 0x1 ;  /* 0x00000001ff117424 */ /* 0x000fe200078e00ff */
[----:B------:R-:W-:Y:S01]  /*0b20*/  LOP3.LUT R19, R11, 0xc, R6, 0x78, !PT ;  /* 0x0000000c0b137812 */ /* 0x000fe200078e7806 */
[----:B------:R-:W-:Y:S01]  /*0b30*/  NOP ;  /* 0x0000000000007918 */ /* 0x000fe20000000000 */
[----:B------:R-:W-:-:S02]  /*0b40*/  @P4 LEA.HI R4, R22, R22, RZ, 0x1 ;  /* 0x0000001616044211 */ /* 0x000fc400078f08ff */
[----:B------:R-:W-:Y:S02]  /*0b50*/  ISETP.LT.U32.AND P6, PT, R22, 0x2, !P0 ;  /* 0x000000021600780c */ /* 0x000fe400047c1070 */
[----:B------:R-:W-:Y:S02]  /*0b60*/  @P4 SHF.R.S32.HI R4, RZ, 0x1, R4 ;  /* 0x00000001ff044819 */ /* 0x000fe40000011404 */
[----:B------:R-:W-:Y:S02]  /*0b70*/  @P3 LEA.HI R6, R19, R19, RZ, 0x1 ;  /* 0x0000001313063211 */ /* 0x000fe400078f08ff */
[----:B------:R-:W-:Y:S02]  /*0b80*/  @P4 ISETP.NE.AND P5, PT, R4, R13, PT ;  /* 0x0000000d0400420c */ /* 0x000fe40003fa5270 */
[----:B------:R-:W-:Y:S02]  /*0b90*/  @P3 SHF.R.S32.HI R6, RZ, 0x1, R6 ;  /* 0x00000001ff063819 */ /* 0x000fe40000011406 */
[----:B------:R-:W-:-:S02]  /*0ba0*/  @P4 SEL R18, RZ, 0x1, P5 ;  /* 0x00000001ff124807 */ /* 0x000fc40002800000 */
[----:B-----5:R-:W-:Y:S02]  /*0bb0*/  ISETP.NE.AND P5, PT, R10, RZ, PT ;  /* 0x000000ff0a00720c */ /* 0x020fe40003fa5270 */
[----:B------:R-:W-:Y:S02]  /*0bc0*/  ISETP.NE.AND P2, PT, R3, RZ, PT ;  /* 0x000000ff0300720c */ /* 0x000fe40003f45270 */
[----:B------:R-:W-:Y:S02]  /*0bd0*/  @P3 ISETP.NE.AND P4, PT, R6, R13, PT ;  /* 0x0000000d0600320c */ /* 0x000fe40003f85270 */
[----:B------:R-:W-:Y:S02]  /*0be0*/  SEL R3, RZ, 0x1, !P6 ;  /* 0x00000001ff037807 */ /* 0x000fe40007000000 */
[----:B------:R-:W-:Y:S02]  /*0bf0*/  ISETP.LT.U32.AND P0, PT, R19, 0x2, !P0 ;  /* 0x000000021300780c */ /* 0x000fe40004701070 */
[----:B-1----:R-:W-:-:S02]  /*0c00*/  ISETP.EQ.U32.AND P1, PT, R8, 0x1, PT ;  /* 0x000000010800780c */ /* 0x002fc40003f22070 */
[----:B------:R-:W-:Y:S02]  /*0c10*/  LOP3.LUT R18, R18, R3, RZ, 0xc0, !PT ;  /* 0x0000000312127212 */ /* 0x000fe400078ec0ff */
[----:B------:R-:W-:Y:S02]  /*0c20*/  SEL R4, RZ, 0x1, !P0 ;  /* 0x00000001ff047807 */ /* 0x000fe40004000000 */
[----:B------:R-:W-:Y:S01]  /*0c30*/  @P3 SEL R17, RZ, 0x1, P4 ;  /* 0x00000001ff113807 */ /* 0x000fe20002000000 */
[----:B------:R-:W-:Y:S06]  /*0c40*/  @P5 BRA `(.L_x_181) ;  /* 0x0000000000485947 */ /* 0x000fec0003800000 */
        /* <DEDUP_REMOVED lines=16> */
[----:B------:R1:W0:Y:S02]  /*0d50*/  SYNCS.EXCH.64 URZ, [UR8+0x368c8], UR6 ;  /* 0x0368c806083f75b2 */ /* 0x0002240008000100 */
[----:B-1----:R-:W-:Y:S01]  /*0d60*/  NOP ;  /* 0x0000000000007918 */ /* 0x002fe20000000000 */
.L_x_181:
[----:B------:R-:W-:Y:S01]  /*0d70*/  LOP3.LUT R17, R17, R4, RZ, 0xc0, !PT ;  /* 0x0000000411117212 */ /* 0x000fe200078ec0ff */
[----:B------:R-:W-:Y:S01]  /*0d80*/  NOP ;  /* 0x0000000000007918 */ /* 0x000fe20000000000 */
[----:B------:R-:W-:Y:S05]  /*0d90*/  @!P1 BRA `(.L_x_182) ;  /* 0x0000000000089947 */ /* 0x000fea0003800000 */
[----:B0-234-:R-:W-:Y:S01]  /*0da0*/  UCGABAR_ARV ;  /* 0x00000000000079c7 */ /* 0x01dfe20008000000 */
[----:B------:R-:W-:Y:S05]  /*0db0*/  BRA `(.L_x_183) ;  /* 0x0000000000047947 */ /* 0x000fea0003800000 */
.L_x_182:
[----:B0-234-:R-:W-:Y:S01]  /*0dc0*/  NOP ;  /* 0x0000000000007918 */ /* 0x01dfe20000000000 */
.L_x_183:
[----:B------:R-:W-:Y:S05]  /*0dd0*/  @!P1 BRA `(.L_x_184) ;  /* 0x00000000000c9947 */ /* 0x000fea0003800000 */
[----:B------:R-:W-:Y:S01]  /*0de0*/  UCGABAR_WAIT ;  /* 0x0000000000007dc7 */ /* 0x000fe20008000000 */
[----:B------:R-:W-:Y:S01]  /*0df0*/  CCTL.IVALL ;  /* 0x00000000ff00798f */ /* 0x000fe20002000000 */
[----:B------:R-:W-:Y:S05]  /*0e00*/  BRA `(.L_x_185) ;  /* 0x0000000000047947 */ /* 0x000fea0003800000 */
.L_x_184:
[----:B------:R-:W-:Y:S06]  /*0e10*/  BAR.SYNC.DEFER_BLOCKING 0x0 ;  /* 0x0000000000007b1d */ /* 0x000fec0000010000 */
.L_x_185:
[----:B------:R-:W-:Y:S01]  /*0e20*/  IMAD.MOV.U32 R3, RZ, RZ, 0x1 ;  /* 0x00000001ff037424 */ /* 0x000fe200078e00ff */
[----:B------:R-:W-:-:S04]  /*0e30*/  ULDC.64 UR60, c[0x0][0x208] ;  /* 0x00008200003c7ab9 */ /* 0x000fc80000000a00 */
[----:B------:R-:W-:-:S05]  /*0e40*/  SEL R3, R3, 0x2, !P2 ;  /* 0x0000000203037807 */ /* 0x000fca0005000000 */
[----:B------:R0:W-:Y:S01]  /*0e50*/  STL [R1+0x2c], R3 ;  /* 0x00002c0301007387 */ /* 0x0001e20000100800 */
[----:B------:R-:W-:Y:S05]  /*0e60*/  @!P2 BRA `(.L_x_186) ;  /* 0x000000b800d4a947 */ /* 0x000fea0003800000 */
.L_x_187:
        /* <DEDUP_REMOVED lines=26> */
[----:B------:R-:W-:Y:S01]  /*1010*/  SHF.R.S32.HI R7, RZ, 0x1f, R210 ;  /* 0x0000001fff077819 */ /* 0x000fe200000114d2 */
[----:B------:R-:W-:Y:S01]  /*1020*/  IMAD.IADD R13, R0, 0x1, -R13 ;  /* 0x00000001000d7824 */ /* 0x000fe200078e0a0d */
        /* <DEDUP_REMOVED lines=9> */
[----:B------:R-:W-:Y:S01]  /*10c0*/  IMAD.IADD R206, R0, 0x1, -R15 ;  /* 0x0000000100ce7824 */ /* 0x000fe200078e0a0f */
[----:B------:R-:W-:Y:S02]  /*10d0*/  LOP3.LUT R11, R11, 0xfffffff8, RZ, 0xc0, !PT ;  /* 0xfffffff80b0b7812 */ /* 0x000fe400078ec0ff */
[----:B------:R-:W-:Y:S01]  /*10e0*/  LEA.HI R5, R5, R214, RZ, 0x1 ;  /* 0x000000d605057211 */ /* 0x000fe200078f08ff */
[----:B------:R-:W-:Y:S01]  /*10f0*/  IMAD.SHL.U32 R23, R206, 0x8, RZ ;  /* 0x00000008ce177824 */ /* 0x000fe200078e00ff */
[----:B------:R-:W-:Y:S01]  /*1100*/  LEA.HI R7, R7, R210, RZ, 0x5 ;  /* 0x000000d207077211 */ /* 0x000fe200078f28ff */
[----:B------:R-:W-:Y:S01]  /*1110*/  IMAD.IADD R8, R8, 0x1, -R11 ;  /* 0x0000000108087824 */ /* 0x000fe200078e0a0b */
[----:B------:R-:W-:Y:S01]  /*1120*/  LOP3.LUT R6, R6, 0xfffffc00, RZ, 0xc0, !PT ;  /* 0xfffffc0006067812 */ /* 0x000fe200078ec0ff */
[C---:B------:R-:W-:Y:S01]  /*1130*/  VIADD R205, R23.reuse, 0x40 ;  /* 0x0000004017cd7836 */ /* 0x040fe20000000000 */
[----:B------:R-:W-:Y:S01]  /*1140*/  LEA.HI R4, R4, R9, RZ, 0x1 ;  /* 0x0000000904047211 */ /* 0x000fe200078f08ff */
[----:B------:R-:W-:Y:S01]  /*1150*/  VIADD R204, R23, 0x80 ;  /* 0x0000008017cc7836 */ /* 0x000fe20000000000 */
[----:B------:R-:W-:Y:S01]  /*1160*/  LEA.HI R0, R13, R13, RZ, 0x1 ;  /* 0x0000000d0d007211 */ /* 0x000fe200078f08ff */
[----:B------:R-:W-:Y:S01]  /*1170*/  IMAD R217, R3, 0x40, R6 ;  /* 0x0000004003d97824 */ /* 0x000fe200078e0206 */
[----:B------:R-:W-:-:S02]  /*1180*/  LOP3.LUT R5, R5, 0x3fffffe, RZ, 0xc0, !PT ;  /* 0x03fffffe05057812 */ /* 0x000fc400078ec0ff */
[----:B------:R-:W-:Y:S02]  /*1190*/  SHF.R.S32.HI R7, RZ, 0x5, R7 ;  /* 0x00000005ff077819 */ /* 0x000fe40000011407 */
[----:B------:R-:W-:Y:S01]  /*11a0*/  LOP3.LUT R4, R4, 0x1ffffffe, RZ, 0xc0, !PT ;  /* 0x1ffffffe04047812 */ /* 0x000fe200078ec0ff */
[----:B------:R-:W-:Y:S01]  /*11b0*/  IMAD.IADD R5, R214, 0x1, -R5 ;  /* 0x00000001d6057824 */ /* 0x000fe200078e0a05 */
[----:B------:R-:W-:Y:S01]  /*11c0*/  LOP3.LUT R3, R2, 0x7ffffffc, RZ, 0xc0, !PT ;  /* 0x7ffffffc02037812 */ /* 0x000fe200078ec0ff */
[----:B------:R-:W-:Y:S01]  /*11d0*/  IMAD R8, R7, 0x10, R8 ;  /* 0x0000001007087824 */ /* 0x000fe200078e0208 */
[----:B------:R-:W-:Y:S01]  /*11e0*/  LOP3.LUT R0, R0, 0x1ffffffe, RZ, 0xc0, !PT ;  /* 0x1ffffffe00007812 */ /* 0x000fe200078ec0ff */
[----:B------:R-:W-:Y:S01]  /*11f0*/  IMAD.IADD R4, R9, 0x1, -R4 ;  /* 0x0000000109047824 */ /* 0x000fe200078e0a04 */
[----:B------:R-:W-:Y:S01]  /*1200*/  SHF.R.S32.HI R209, RZ, 0x3, R209 ;  /* 0x00000003ffd17819 */ /* 0x000fe200000114d1 */
[----:B------:R-:W-:Y:S01]  /*1210*/  IMAD.IADD R3, R210, 0x1, -R3 ;  /* 0x00000001d2037824 */ /* 0x000fe200078e0a03 */
[----:B------:R-:W-:Y:S01]  /*1220*/  SHF.R.S32.HI R220, RZ, 0x1f, R205 ;  /* 0x0000001fffdc7819 */ /* 0x000fe200000114cd */
[----:B------:R-:W-:Y:S01]  /*1230*/  IMAD.IADD R0, R13, 0x1, -R0 ;  /* 0x000000010d007824 */ /* 0x000fe200078e0a00 */
[----:B------:R-:W-:Y:S01]  /*1240*/  SHF.R.S32.HI R219, RZ, 0x1f, R204 ;  /* 0x0000001fffdb7819 */ /* 0x000fe200000114cc */
[----:B------:R-:W-:-:S02]  /*1250*/  IMAD R215, R5, 0x40, R8 ;  /* 0x0000004005d77824 */ /* 0x000fc400078e0208 */
[----:B------:R-:W-:Y:S02]  /*1260*/  IMAD R217, R4, 0x8, R217 ;  /* 0x0000000804d97824 */ /* 0x000fe400078e02d9 */
[----:B------:R-:W-:Y:S02]  /*1270*/  IMAD R218, R3, R218, 0x70 ;  /* 0x0000007003da7424 */ /* 0x000fe400078e02da */
[----:B------:R-:W-:Y:S01]  /*1280*/  IMAD R216, R0, 0x8, R215 ;  /* 0x0000000800d87824 */ /* 0x000fe200078e02d7 */
[----:B--2---:R-:W-:-:S07]  /*1290*/  LOP3.LUT R16, R10, 0x1, RZ, 0xfc, !PT ;  /* 0x000000010a107812 */ /* 0x004fce00078efcff */
.L_x_220:
[----:B------:R-:W0:Y:S01]  /*12a0*/  SHFL.IDX PT, R0, R214, RZ, 0x1f ;  /* 0x00001fffd6007589 */ /* 0x000e2200000e0000 */
[----:B------:R-:W1:Y:S01]  /*12b0*/  S2UR UR4, SR_CgaCtaId ;  /* 0x00000000000479c3 */ /* 0x000e620000008800 */
        /* <DEDUP_REMOVED lines=37> */
[----:B------:R-:W-:Y:S01]  /*1510*/  IMAD.U32 R212, RZ, RZ, UR6 ;  /* 0x00000006ffd47e24 */ /* 0x000fe2000f8e00ff */
[----:B------:R-:W-:Y:S01]  /*1520*/  LEA.HI.SX32 R120, R2, R3, 0x1a ;  /* 0x0000000302787211 */ /* 0x000fe200078fd2ff */
[----:B------:R-:W-:Y:S01]  /*1530*/  IMAD.U32 R211, RZ, RZ, UR4 ;  /* 0x00000004ffd37e24 */ /* 0x000fe2000f8e00ff */
[----:B------:R-:W-:-:S04]  /*1540*/  USHF.R.U32.HI UR8, URZ, 0x4, UR8 ;  /* 0x000000043f087899 */ /* 0x000fc80008011608 */
[----:B------:R-:W-:Y:S01]  /*1550*/  ULOP3.LUT UR38, UR8, 0x3fff, URZ, 0xc0, !UPT ;  /* 0x00003fff08267892 */ /* 0x000fe2000f8ec03f */
[----:B---3--:R-:W-:Y:S11]  /*1560*/  @!P0 BRA `(.L_x_188) ;  /* 0x0000000000408947 */ /* 0x008ff60003800000 */
[----:B------:R-:W-:Y:S01]  /*1570*/  MOV R0, 0x0 ;  /* 0x0000000000007802 */ /* 0x000fe20000000f00 */
[----:B------:R-:W-:Y:S01]  /*1580*/  ULDC.64 UR4, c[0x4][0xa8] ;  /* 0x01002a0000047ab9 */ /* 0x000fe20000000a00 */
[----:B------:R-:W-:Y:S01]  /*1590*/  ULDC.64 UR6, c[0x4][0x28] ;  /* 0x01000a0000067ab9 */ /* 0x000fe20000000a00 */
[----:B------:R-:W-:Y:S01]  /*15a0*/  IMAD.U32 R4, RZ, RZ, UR4 ;  /* 0x00000004ff047e24 */ /* 0x000fe2000f8e00ff */
[----:B------:R0:W1:Y:S01]  /*15b0*/  LDC.64 R2, c[0x4][R0] ;  /* 0x0100000000027b82 */ /* 0x0000620000000a00 */
[----:B------:R-:W-:Y:S01]  /*15c0*/  IMAD.U32 R5, RZ, RZ, UR5 ;  /* 0x00000005ff057e24 */ /* 0x000fe2000f8e00ff */
[----:B------:R-:W-:Y:S01]  /*15d0*/  ULDC.64 UR4, c[0x4][0xb0] ;  /* 0x01002c0000047ab9 */ /* 0x000fe20000000a00 */
        /* <DEDUP_REMOVED lines=9> */
.L_x_188:
[----:B------:R-:W-:Y:S02]  /*1670*/  LOP3.LUT R0, R208, 0x1, RZ, 0xc0, !PT ;  /* 0x00000001d0007812 */ /* 0x000fe400078ec0ff */
[----:B------:R-:W-:Y:S02]  /*1680*/  ISETP.NE.AND P0, PT, R16, 0x3, PT ;  /* 0x000000031000780c */ /* 0x000fe40003f05270 */
[----:B------:R-:W-:-:S04]  /*1690*/  SHF.L.U32 R0, R0, 0x1f, RZ ;  /* 0x0000001f00007819 */ /* 0x000fc800000006ff */
[----:B------:R-:W0:Y:S02]  /*16a0*/  SYNCS.PHASECHK.TRANS64.TRYWAIT P1, [UR37+0x36800], R0 ;  /* 0x03680000ff0075a7 */ /* 0x000e240008020165 */
[----:B0-----:R-:W-:Y:S05]  /*16b0*/  @!P1 BRA `(.L_x_189) ;  /* 0x000000fc00e89947 */ /* 0x001fea0003800000 */
.L_x_322:
[----:B------:R-:W-:Y:S05]  /*16c0*/  @!P0 BRA `(.L_x_190) ;  /* 0x0000000000048947 */ /* 0x000fea0003800000 */
[----:B------:R-:W-:Y:S01]  /*16d0*/  BPT.TRAP 0x1 ;  /* 0x000000040000795c */ /* 0x000fe20000300000 */
.L_x_190:
[----:B0-----:R-:W-:Y:S02]  /*16e0*/  IMAD.U32 R0, RZ, RZ, UR36 ;  /* 0x00000024ff007e24 */ /* 0x001fe4000f8e00ff */
[----:B------:R-:W-:-:S03]  /*16f0*/  IMAD.U32 R3, RZ, RZ, UR39 ;  /* 0x00000027ff037e24 */ /* 0x000fc6000f8e00ff */
[----:B------:R-:W-:Y:S02]  /*1700*/  LEA R0, R0, UR37, 0x3 ;  /* 0x0000002500007c11 */ /* 0x000fe4000f8e18ff */
[----:B------:R-:W-:-:S04]  /*1710*/  SHF.L.U32 R3, R3, 0x1f, RZ ;  /* 0x0000001f03037819 */ /* 0x000fc800000006ff */
[----:B------:R0:W1:Y:S01]  /*1720*/  SYNCS.PHASECHK.TRANS64.TRYWAIT P1, [R0+URZ+0x36830], R3 ;  /* 0x03683003000075a7 */ /* 0x000062000802017f */
[----:B------:R-:W-:Y:S05]  /*1730*/  @!P0 BRA `(.L_x_191) ;  /* 0x0000000000048947 */ /* 0x000fea0003800000 */
[----:B------:R-:W-:Y:S01]  /*1740*/  BPT.TRAP 0x1 ;  /* 0x000000040000795c */ /* 0x000fe20000300000 */
.L_x_191:
[----:B-1----:R-:W-:Y:S05]  /*1750*/  @P1 BRA `(.L_x_192) ;  /* 0x0000000000081947 */ /* 0x002fea0003800000 */
[----:B------:R-:W1:Y:S02]  /*1760*/  SYNCS.PHASECHK.TRANS64.TRYWAIT P1, [R0+URZ+0x36830], R3 ;  /* 0x03683003000075a7 */ /* 0x000e64000802017f */
[----:B-1----:R-:W-:Y:S05]  /*1770*/  @!P1 BRA `(.L_x_193) ;  /* 0x000000fc00d09947 */ /* 0x002fea0003800000 */
.L_x_192:
        /* <DEDUP_REMOVED lines=14> */
[----:B01----:R-:W-:Y:S01]  /*1860*/  MOV R3, UR56 ;  /* 0x0000003800037c02 */ /* 0x003fe20008000f00 */
[----:B------:R-:W-:Y:S01]  /*1870*/  UMOV UR8, UR56 ;  /* 0x0000003800087c82 */ /* 0x000fe20008000000 */
[----:B------:R-:W-:Y:S01]  /*1880*/  UMOV UR11, 0x40000040 ;  /* 0x40000040000b7882 */ /* 0x000fe20000000000 */
[----:B------:R-:W-:Y:S01]  /*1890*/  UIMAD UR6, UR36, 0xa80, UR5 ;  /* 0x00000a80240678a4 */ /* 0x000fe2000f8e0205 */
[----:B------:R-:W-:Y:S01]  /*18a0*/  UMOV UR12, UR56 ;  /* 0x00000038000c7c82 */ /* 0x000fe20008000000 */
[----:B------:R-:W-:-:S02]  /*18b0*/  UMOV UR13, UR57 ;  /* 0x00000039000d7c82 */ /* 0x000fc40008000000 */
[----:B------:R-:W-:Y:S01]  /*18c0*/  UIADD3 UR10, UR6, 0x80, URZ ;  /* 0x00000080060a7890 */ /* 0x000fe2000fffe03f */
[----:B------:R-:W-:Y:S01]  /*18d0*/  IMAD.U32 R4, RZ, RZ, UR5 ;  /* 0x00000005ff047e24 */ /* 0x000fe2000f8e00ff */
[----:B------:R-:W-:Y:S02]  /*18e0*/  UIADD3 UR14, UR6, 0x100, URZ ;  /* 0x00000100060e7890 */ /* 0x000fe4000fffe03f */
[----:B------:R-:W-:Y:S01]  /*18f0*/  UMOV UR58, UR6 ;  /* 0x00000006003a7c82 */ /* 0x000fe20008000000 */
[----:B------:R-:W-:Y:S01]  /*1900*/  UMOV UR15, 0x40000040 ;  /* 0x40000040000f7882 */ /* 0x000fe20000000000 */
[----:B------:R-:W-:Y:S01]  /*1910*/  HGMMA.64x16x16.F32.BF16 R72, gdesc[UR56], RZ, !UPT, gsb0 ;  /* 0x00200000384879f0 */ /* 0x000fe2000c0018ff */
[----:B------:R-:W-:Y:S01]  /*1920*/  UIADD3 UR18, UR6, 0x180, URZ ;  /* 0x0000018006127890 */ /* 0x000fe2000fffe03f */
[----:B------:R-:W-:Y:S01]  /*1930*/  UMOV UR16, UR56 ;  /* 0x0000003800107c82 */ /* 0x000fe20008000000 */
[----:B------:R-:W-:Y:S01]  /*1940*/  UMOV UR17, UR57 ;  /* 0x0000003900117c82 */ /* 0x000fe20008000000 */
[----:B------:R-:W-:Y:S01]  /*1950*/  UMOV UR19, 0x40000040 ;  /* 0x4000004000137882 */ /* 0x000fe20000000000 */
[----:B------:R-:W-:Y:S01]  /*1960*/  UIADD3 UR22, UR6, 0x200, URZ ;  /* 0x0000020006167890 */ /* 0x000fe2000fffe03f */
[----:B------:R-:W-:Y:S01]  /*1970*/  UMOV UR20, UR56 ;  /* 0x0000003800147c82 */ /* 0x000fe20008000000 */
[----:B------:R-:W-:Y:S01]  /*1980*/  UMOV UR21, UR57 ;  /* 0x0000003900157c82 */ /* 0x000fe20008000000 */
[----:B------:R-:W-:Y:S01]  /*1990*/  UMOV UR23, 0x40000040 ;  /* 0x4000004000177882 */ /* 0x000fe20000000000 */
[----:B------:R-:W-:Y:S01]  /*19a0*/  UIADD3 UR58, UR6, 0x280, URZ ;  /* 0x00000280063a7890 */ /* 0x000fe2000fffe03f */
[----:B------:R-:W-:Y:S01]  /*19b0*/  UMOV UR59, 0x40000040 ;  /* 0x40000040003b7882 */ /* 0x000fe20000000000 */
[----:B------:R-:W-:-:S02]  /*19c0*/  UIADD3 UR5, UR6, 0x300, URZ ;  /* 0x0000030006057890 */ /* 0x000fc4000fffe03f */
[----:B------:R-:W-:Y:S01]  /*19d0*/  UIADD3 UR26, UR6, 0x204, URZ ;  /* 0x00000204061a7890 */ /* 0x000fe2000fffe03f */
[----:B------:R-:W-:Y:S01]  /*19e0*/  UMOV UR27, 0x40000040 ;  /* 0x40000040001b7882 */ /* 0x000fe20000000000 */
        /* <DEDUP_REMOVED lines=12> */
[----:B------:R-:W-:Y:S01]  /*1ab0*/  UMOV UR39, 0x40000040 ;  /* 0x4000004000277882 */ /* 0x000fe20000000000 */
[----:B------:R-:W-:Y:S01]  /*1ac0*/  UIADD3 UR7, UR6, 0x802, URZ ;  /* 0x0000080206077890 */ /* 0x000fe2000fffe03f */
[----:B------:R-:W-:-:S02]  /*1ad0*/  WARPGROUP.DEPBAR.LE gsb0, 0x0 ;  /* 0x00008000000079c5 */ /* 0x000fc40000010000 */
[----:B------:R-:W-:-:S06]  /*1ae0*/  WARPGROUP.ARRIVE ;  /* 0x00000000000079c5 */ /* 0x000fcc0000000000 */
[----:B------:R-:W-:Y:S01]  /*1af0*/  HGMMA.64x16x16.F32.BF16 R64, gdesc[UR8], RZ, !UPT, gsb0 ;  /* 0x00200000084079f0 */ /* 0x000fe2000c0018ff */
[----:B------:R-:W-:Y:S02]  /*1b00*/  UIADD3 UR8, UR4, 0x2, URZ ;  /* 0x0000000204087890 */ /* 0x000fe4000fffe03f */
[----:B------:R-:W-:Y:S01]  /*1b10*/  UIADD3 UR10, UR6, 0x2, URZ ;  /* 0x00000002060a7890 */ /* 0x000fe2000fffe03f */
[----:B------:R-:W-:Y:S01]  /*1b20*/  UMOV UR9, 0x40000040 ;  /* 0x4000004000097882 */ /* 0x000fe20000000000 */
        /* <DEDUP_REMOVED lines=31> */
[----:B------:R-:W-:Y:S02]  /*1d20*/  UMOV UR59, 0x40000040 ;  /* 0x40000040003b7882 */ /* 0x000fe40000000000 */
        /* <DEDUP_REMOVED lines=14> */
[----:B------:R-:W-:Y:S02]  /*1e10*/  UIADD3 UR12, UR4, 0x4, URZ ;  /* 0x00000004040c7890 */ /* 0x000fe4000fffe03f */
[----:B------:R-:W-:Y:S01]  /*1e20*/  UIADD3 UR14, UR6, 0x4, URZ ;  /* 0x00000004060e7890 */ /* 0x000fe2000fffe03f */
[----:B------:R-:W-:Y:S01]  /*1e30*/  UMOV UR13, 0x40000040 ;  /* 0x40000040000d7882 */ /* 0x000fe20000000000 */
[----:B------:R-:W-:Y:S01]  /*1e40*/  UMOV UR15, 0x40000040 ;  /* 0x40000040000f7882 */ /* 0x000fe20000000000 */
[----:B------:R-:W-:Y:S02]  /*1e50*/  UMOV UR25, UR13 ;  /* 0x0000000d00197c82 */ /* 0x000fe40008000000 */
[----:B------:R-:W-:Y:S01]  /*1e60*/  UMOV UR24, UR12 ;  /* 0x0000000c00187c82 */ /* 0x000fe20008000000 */
        /* <DEDUP_REMOVED lines=355> */
[----:B------:R-:W-:Y:S01]  /*34a0*/  UMOV UR36, UR48 ;  /* 0x0000003000247c82 */ /* 0x000fe20008000000 */
[----:B------:R-:W-:Y:S01]  /*34b0*/  UMOV UR37, UR49 ;  /* 0x0000003100257c82 */ /* 0x000fe20008000000 */
        /* <DEDUP_REMOVED lines=49> */
[----:B------:R-:W-:Y:S01]  /*37d0*/  UMOV UR4, UR52 ;  /* 0x0000003400047c82 */ /* 0x000fe20008000000 */
[----:B------:R-:W-:Y:S01]  /*37e0*/  UMOV UR5, UR53 ;  /* 0x0000003500057c82 */ /* 0x000fe20008000000 */
[----:B------:R-:W-:-:S02]  /*37f0*/  WARPGROUP.DEPBAR.LE gsb0, 0x0 ;  /* 0x00008000000079c5 */ /* 0x000fc40000010000 */
[----:B------:R-:W-:-:S06]  /*3800*/  WARPGROUP.ARRIVE ;  /* 0x00000000000079c5 */ /* 0x000fcc0000000000 */
[----:B------:R-:W-:Y:S01]  /*3810*/  HGMMA.64x16x16.F32.BF16 R32, gdesc[UR48], R32, gsb0 ;  /* 0x00200000302079f0 */ /* 0x000fe20008001820 */
[----:B------:R-:W-:Y:S01]  /*3820*/  UMOV UR50, UR7 ;  /* 0x0000000700327c82 */ /* 0x000fe20008000000 */
[----:B------:R-:W-:Y:S01]  /*3830*/  UMOV UR51, 0x40000040 ;  /* 0x4000004000337882 */ /* 0x000fe20000000000 */
[----:B------:R-:W-:-:S07]  /*3840*/  UIADD3 UR7, UR6, 0x786, URZ ;  /* 0x0000078606077890 */ /* 0x000fce000fffe03f */
        /* <DEDUP_REMOVED lines=9> */
[----:B------:R-:W-:Y:S02]  /*38e0*/  UMOV UR55, 0x40000040 ;  /* 0x4000004000377882 */ /* 0x000fe40000000000 */
[----:B------:R-:W-:Y:S01]  /*38f0*/  UMOV UR6, UR11 ;  /* 0x0000000b00067c82 */ /* 0x000fe20008000000 */
        /* <DEDUP_REMOVED lines=12> */
[----:B------:R-:W-:Y:S03]  /*39c0*/  HGMMA.64x16x16.F32.BF16 R48, gdesc[UR52], R48, gsb0 ;  /* 0x00200000343079f0 */ /* 0x000fe60008001830 */
[----:B------:R-:W-:Y:S02]  /*39d0*/  WARPGROUP.DEPBAR.LE gsb0, 0x0 ;  /* 0x00008000000079c5 */ /* 0x000fe40000010000 */
[----:B------:R-:W-:-:S06]  /*39e0*/  WARPGROUP.ARRIVE ;  /* 0x00000000000079c5 */ /* 0x000fcc0000000000 */
[----:B------:R-:W-:Y:S01]  /*39f0*/  HGMMA.64x16x16.F32.BF16 R40, gdesc[UR4], R40, gsb0 ;  /* 0x00200000042879f0 */ /* 0x000fe20008001828 */
[----:B------:R-:W-:Y:S01]  /*3a00*/  UMOV UR4, UR52 ;  /* 0x0000003400047c82 */ /* 0x000fe20008000000 */
[----:B------:R-:W-:Y:S01]  /*3a10*/  UMOV UR5, UR53 ;  /* 0x0000003500057c82 */ /* 0x000fe20008000000 */
[----:B------:R-:W-:Y:S01]  /*3a20*/  UMOV UR6, UR10 ;  /* 0x0000000a00067c82 */ /* 0x000fe20008000000 */
[----:B------:R-:W-:Y:S01]  /*3a30*/  UMOV UR7, 0x40000040 ;  /* 0x4000004000077882 */ /* 0x000fe20000000000 */
        /* <DEDUP_REMOVED lines=13> */
.L_x_194:
[----:B------:R-:W-:Y:S01]  /*3b10*/  ULDC UR4, c[0x0][0x9d8] ;  /* 0x0002760000047ab9 */ /* 0x000fe20000000800 */
[----:B------:R-:W-:Y:S01]  /*3b20*/  IADD3 R21, R218, R81, RZ ;  /* 0x00000051da157210 */ /* 0x000fe20007ffe0ff */
[----:B------:R-:W-:Y:S01]  /*3b30*/  FMUL.FTZ R72, R72, UR4 ;  /* 0x0000000448487c20 */ /* 0x000fe20008410000 */
[----:B------:R-:W-:Y:S01]  /*3b40*/  FMUL.FTZ R73, R73, UR4 ;  /* 0x0000000449497c20 */ /* 0x000fe20008410000 */
[----:B------:R-:W-:Y:S01]  /*3b50*/  FMUL.FTZ R76, R76, UR4 ;  /* 0x000000044c4c7c20 */ /* 0x000fe20008410000 */
[----:B------:R-:W-:Y:S01]  /*3b60*/  FMUL.FTZ R77, R77, UR4 ;  /* 0x000000044d4d7c20 */ /* 0x000fe20008410000 */
        /* <DEDUP_REMOVED lines=11> */
[----:B------:R-:W-:Y:S01]  /*3c20*/  FMUL.FTZ R56, R56, UR4 ;  /* 0x0000000438387c20 */ /* 0x000fe20008410000 */
[----:B------:R-:W-:Y:S01]  /*3c30*/  FMUL.FTZ R79, R79, UR4 ;  /* 0x000000044f4f7c20 */ /* 0x000fe20008410000 */
[----:B------:R-:W-:Y:S01]  /*3c40*/  FMUL.FTZ R57, R57, UR4 ;  /* 0x0000000439397c20 */ /* 0x000fe20008410000 */
[----:B------:R-:W-:Y:S01]  /*3c50*/  FMUL.FTZ R60, R60, UR4 ;  /* 0x000000043c3c7c20 */ /* 0x000fe20008410000 */
[----:B------:R-:W-:Y:S01]  /*3c60*/  FMUL.FTZ R70, R70, UR4 ;  /* 0x0000000446467c20 */ /* 0x000fe20008410000 */
[----:B------:R-:W-:Y:S01]  /*3c70*/  FMUL.FTZ R61, R61, UR4 ;  /* 0x000000043d3d7c20 */ /* 0x000fe20008410000 */
[----:B------:R-:W-:Y:S01]  /*3c80*/  FMUL.FTZ R71, R71, UR4 ;  /* 0x0000000447477c20 */ /* 0x000fe20008410000 */
[----:B------:R-:W2:Y:S01]  /*3c90*/  MUFU.TANH R76, R76 ;  /* 0x0000004c004c7308 */ /* 0x000ea20000002400 */
[----:B------:R-:W-:Y:S01]  /*3ca0*/  FMUL.FTZ R48, R48, UR4 ;  /* 0x0000000430307c20 */ /* 0x000fe20008410000 */
[----:B------:R-:W-:Y:S01]  /*3cb0*/  FMUL.FTZ R58, R58, UR4 ;  /* 0x000000043a3a7c20 */ /* 0x000fe20008410000 */
[----:B------:R-:W-:Y:S01]  /*3cc0*/  FMUL.FTZ R49, R49, UR4 ;  /* 0x0000000431317c20 */ /* 0x000fe20008410000 */
[----:B------:R-:W-:Y:S01]  /*3cd0*/  FMUL.FTZ R59, R59, UR4 ;  /* 0x000000043b3b7c20 */ /* 0x000fe20008410000 */
[----:B------:R-:W-:Y:S01]  /*3ce0*/  FMUL.FTZ R52, R52, UR4 ;  /* 0x0000000434347c20 */ /* 0x000fe20008410000 */
[----:B------:R-:W-:Y:S01]  /*3cf0*/  FMUL.FTZ R62, R62, UR4 ;  /* 0x000000043e3e7c20 */ /* 0x000fe20008410000 */
[----:B------:R-:W-:Y:S01]  /*3d00*/  FMUL.FTZ R53, R53, UR4 ;  /* 0x0000000435357c20 */ /* 0x000fe20008410000 */
[----:B------:R3:W-:Y:S01]  /*3d10*/  MUFU.TANH R14, R66 ;  /* 0x00000042000e7308 */ /* 0x0007e20000002400 */
[----:B------:R-:W-:Y:S01]  /*3d20*/  FMUL.FTZ R24, R24, UR4 ;  /* 0x0000000418187c20 */ /* 0x000fe20008410000 */
[----:B------:R-:W-:Y:S01]  /*3d30*/  FMUL.FTZ R63, R63, UR4 ;  /* 0x000000043f3f7c20 */ /* 0x000fe20008410000 */
[----:B------:R-:W-:Y:S01]  /*3d40*/  FMUL.FTZ R28, R28, UR4 ;  /* 0x000000041c1c7c20 */ /* 0x000fe20008410000 */
[----:B------:R-:W-:Y:S01]  /*3d50*/  FMUL.FTZ R40, R40, UR4 ;  /* 0x0000000428287c20 */ /* 0x000fe20008410000 */
[----:B------:R-:W-:Y:S01]  /*3d60*/  FMUL.FTZ R50, R50, UR4 ;  /* 0x0000000432327c20 */ /* 0x000fe20008410000 */
[----:B------:R-:W-:Y:S01]  /*3d70*/  FMUL.FTZ R41, R41, UR4 ;  /* 0x0000000429297c20 */ /* 0x000fe20008410000 */
[----:B------:R-:W-:Y:S01]  /*3d80*/  FMUL.FTZ R32, R32, UR4 ;  /* 0x0000000420207c20 */ /* 0x000fe20008410000 */
[----:B------:R-:W4:Y:S01]  /*3d90*/  MUFU.TANH R77, R77 ;  /* 0x0000004d004d7308 */ /* 0x000f220000002400 */
[----:B---3--:R-:W-:-:S02]  /*3da0*/  IMAD R66, R120, -0x70, R21 ;  /* 0xffffff9078427824 */ /* 0x008fc400078e0215 */
[----:B------:R-:W-:Y:S01]  /*3db0*/  FMUL.FTZ R51, R51, UR4 ;  /* 0x0000000433337c20 */ /* 0x000fe20008410000 */
[----:B------:R-:W-:Y:S01]  /*3dc0*/  FMUL.FTZ R34, R34, UR4 ;  /* 0x0000000422227c20 */ /* 0x000fe20008410000 */
[----:B------:R-:W-:Y:S01]  /*3dd0*/  FMUL.FTZ R44, R44, UR4 ;  /* 0x000000042c2c7c20 */ /* 0x000fe20008410000 */
[----:B------:R-:W-:Y:S01]  /*3de0*/  FMUL.FTZ R54, R54, UR4 ;  /* 0x0000000436367c20 */ /* 0x000fe20008410000 */
[C---:B------:R-:W-:Y:S01]  /*3df0*/  ISETP.GT.AND P4, PT, R66.reuse, RZ, PT ;  /* 0x000000ff4200720c */ /* 0x040fe20003f84270 */
[----:B------:R-:W-:Y:S01]  /*3e00*/  FMUL.FTZ R45, R45, UR4 ;  /* 0x000000042d2d7c20 */ /* 0x000fe20008410000 */
[----:B------:R-:W3:Y:S01]  /*3e10*/  MUFU.TANH R64, R64 ;  /* 0x0000004000407308 */ /* 0x000ee20000002400 */
[----:B------:R-:W-:Y:S01]  /*3e20*/  ISETP.GT.AND P3, PT, R66, 0x1, PT ;  /* 0x000000014200780c */ /* 0x000fe20003f64270 */
[----:B------:R-:W-:Y:S01]  /*3e30*/  FMUL.FTZ R36, R36, UR4 ;  /* 0x0000000424247c20 */ /* 0x000fe20008410000 */
[----:B------:R-:W-:Y:S01]  /*3e40*/  ISETP.GT.AND P2, PT, R66, 0x8, PT ;  /* 0x000000084200780c */ /* 0x000fe20003f44270 */
[----:B------:R-:W-:Y:S01]  /*3e50*/  FMUL.FTZ R55, R55, UR4 ;  /* 0x0000000437377c20 */ /* 0x000fe20008410000 */
[----:B0-----:R-:W-:Y:S01]  /*3e60*/  FSEL R72, R72, -INF , P4 ;  /* 0xff80000048487808 */ /* 0x001fe20002000000 */
[----:B------:R-:W-:Y:S01]  /*3e70*/  FMUL.FTZ R33, R33, UR4 ;  /* 0x0000000421217c20 */ /* 0x000fe20008410000 */
[----:B-1----:R-:W-:Y:S01]  /*3e80*/  FSEL R73, R73, -INF , P3 ;  /* 0xff80000049497808 */ /* 0x002fe20001800000 */
[----:B------:R4:W0:Y:S01]  /*3e90*/  MUFU.TANH R2, R74 ;  /* 0x0000004a00027308 */ /* 0x0008220000002400 */
[----:B------:R-:W-:Y:S01]  /*3ea0*/  ISETP.GT.AND P1, PT, R66, 0x9, PT ;  /* 0x000000094200780c */ /* 0x000fe20003f24270 */
[----:B------:R-:W-:Y:S01]  /*3eb0*/  FMUL.FTZ R42, R42, UR4 ;  /* 0x000000042a2a7c20 */ /* 0x000fe20008410000 */
[----:B--2---:R-:W-:Y:S01]  /*3ec0*/  FSEL R76, R76, -INF , P2 ;  /* 0xff8000004c4c7808 */ /* 0x004fe20001000000 */
[----:B------:R-:W-:Y:S01]  /*3ed0*/  FMUL.FTZ R43, R43, UR4 ;  /* 0x000000042b2b7c20 */ /* 0x000fe20008410000 */
[C---:B------:R-:W-:Y:S01]  /*3ee0*/  ISETP.GT.AND P6, PT, R66.reuse, 0x10, PT ;  /* 0x000000104200780c */ /* 0x040fe20003fc4270 */
[----:B------:R-:W-:Y:S01]  /*3ef0*/  FMUL.FTZ R37, R37, UR4 ;  /* 0x0000000425257c20 */ /* 0x000fe20008410000 */
[----:B------:R-:W-:Y:S01]  /*3f00*/  ISETP.GT.AND P5, PT, R66, 0x11, PT ;  /* 0x000000114200780c */ /* 0x000fe20003fa4270 */
[----:B------:R-:W-:Y:S01]  /*3f10*/  MUFU.TANH R65, R65 ;  /* 0x0000004100417308 */ /* 0x000fe20000002400 */
[----:B----4-:R-:W-:Y:S01]  /*3f20*/  FSEL R74, R77, -INF , P1 ;  /* 0xff8000004d4a7808 */ /* 0x010fe20000800000 */
[----:B------:R-:W-:Y:S01]  /*3f30*/  FMUL.FTZ R46, R46, UR4 ;  /* 0x000000042e2e7c20 */ /* 0x000fe20008410000 */
[----:B---3--:R-:W-:Y:S01]  /*3f40*/  FSEL R64, R64, -INF , P6 ;  /* 0xff80000040407808 */ /* 0x008fe20003000000 */
[----:B------:R-:W-:Y:S01]  /*3f50*/  FMUL.FTZ R47, R47, UR4 ;  /* 0x000000042f2f7c20 */ /* 0x000fe20008410000 */
[----:B------:R-:W-:Y:S01]  /*3f60*/  FSEL R14, R14, -INF , P6 ;  /* 0xff8000000e0e7808 */ /* 0x000fe20003000000 */
[----:B------:R-:W-:Y:S01]  /*3f70*/  FMUL.FTZ R25, R25, UR4 ;  /* 0x0000000419197c20 */ /* 0x000fe20008410000 */
[----:B------:R-:W-:Y:S01]  /*3f80*/  ISETP.GT.AND P6, PT, R66, 0x28, PT ;  /* 0x000000284200780c */ /* 0x000fe20003fc4270 */
[----:B------:R-:W1:Y:S01]  /*3f90*/  MUFU.TANH R3, R75 ;  /* 0x0000004b00037308 */ /* 0x000e620000002400 */
[----:B0-----:R-:W-:Y:S01]  /*3fa0*/  FSEL R2, R2, -INF , P4 ;  /* 0xff80000002027808 */ /* 0x001fe20002000000 */
[----:B------:R-:W-:Y:S01]  /*3fb0*/  FMUL.FTZ R35, R35, UR4 ;  /* 0x0000000423237c20 */ /* 0x000fe20008410000 */
[----:B------:R-:W-:Y:S01]  /*3fc0*/  ISETP.GT.AND P4, PT, R66, 0x18, PT ;  /* 0x000000184200780c */ /* 0x000fe20003f84270 */
[----:B------:R-:W-:Y:S01]  /*3fd0*/  FMUL.FTZ R29, R29, UR4 ;  /* 0x000000041d1d7c20 */ /* 0x000fe20008410000 */
[----:B------:R-:W-:Y:S01]  /*3fe0*/  ULDC UR5, c[0x0][0x988] ;  /* 0x0002620000057ab9 */ /* 0x000fe20000000800 */
[----:B------:R-:W-:Y:S01]  /*3ff0*/  P2R R83, PR, RZ, 0x1 ;  /* 0x00000001ff537803 */ /* 0x000fe20000000000 */
[----:B------:R-:W-:Y:S01]  /*4000*/  FMUL.FTZ R38, R38, UR4 ;  /* 0x0000000426267c20 */ /* 0x000fe20008410000 */
[----:B------:R0:W2:Y:S01]  /*4010*/  MUFU.TANH R20, R67 ;  /* 0x0000004300147308 */ /* 0x0000a20000002400 */
[----:B------:R-:W-:Y:S01]  /*4020*/  FMUL.FTZ R39, R39, UR4 ;  /* 0x0000000427277c20 */ /* 0x000fe20008410000 */
[----:B------:R-:W-:Y:S01]  /*4030*/  FMUL.FTZ R26, R26, UR4 ;  /* 0x000000041a1a7c20 */ /* 0x000fe20008410000 */
[----:B------:R-:W-:Y:S01]  /*4040*/  FMUL.FTZ R27, R27, UR4 ;  /* 0x000000041b1b7c20 */ /* 0x000fe20008410000 */
[----:B------:R-:W-:Y:S01]  /*4050*/  FMUL.FTZ R30, R30, UR4 ;  /* 0x000000041e1e7c20 */ /* 0x000fe20008410000 */
[----:B------:R-:W-:Y:S01]  /*4060*/  FMUL.FTZ R31, R31, UR4 ;  /* 0x000000041f1f7c20 */ /* 0x000fe20008410000 */
[----:B------:R-:W-:-:S02]  /*4070*/  CS2R R118, SRZ ;  /* 0x0000000000767805 */ /* 0x000fc4000001ff00 */
[----:B------:R-:W-:Y:S01]  /*4080*/  CS2R R116, SRZ ;  /* 0x0000000000747805 */ /* 0x000fe2000001ff00 */
[----:B------:R-:W3:Y:S01]  /*4090*/  MUFU.TANH R68, R68 ;  /* 0x0000004400447308 */ /* 0x000ee20000002400 */
[----:B0-----:R-:W-:Y:S02]  /*40a0*/  FMNMX.FTZ R67, R72, R73, !PT ;  /* 0x0000004948437209 */ /* 0x001fe40007810000 */
[----:B-1----:R-:W-:Y:S02]  /*40b0*/  FSEL R3, R3, -INF , P3 ;  /* 0xff80000003037808 */ /* 0x002fe40001800000 */
[----:B------:R-:W-:Y:S02]  /*40c0*/  FMNMX.FTZ R67, R76, R67, !PT ;  /* 0x000000434c437209 */ /* 0x000fe40007810000 */
[----:B------:R-:W-:Y:S01]  /*40d0*/  ISETP.GT.AND P3, PT, R66, 0x19, PT ;  /* 0x000000194200780c */ /* 0x000fe20003f64270 */
[----:B------:R0:W1:Y:S01]  /*40e0*/  MUFU.TANH R10, R78 ;  /* 0x0000004e000a7308 */ /* 0x0000620000002400 */
[----:B------:R-:W-:-:S02]  /*40f0*/  FMNMX.FTZ R67, R74, R67, !PT ;  /* 0x000000434a437209 */ /* 0x000fc40007810000 */
[----:B--2---:R-:W-:Y:S02]  /*4100*/  FSEL R20, R20, -INF , P5 ;  /* 0xff80000014147808 */ /* 0x004fe40002800000 */
[----:B------:R-:W-:-:S03]  /*4110*/  FMNMX.FTZ R67, R64, R67, !PT ;  /* 0x0000004340437209 */ /* 0x000fc60007810000 */
[----:B------:R-:W2:Y:S01]  /*4120*/  MUFU.TANH R69, R69 ;  /* 0x0000004500457308 */ /* 0x000ea20000002400 */
[----:B0-----:R-:W-:Y:S02]  /*4130*/  FSEL R78, R65, -INF , P5 ;  /* 0xff800000414e7808 */ /* 0x001fe40002800000 */
[----:B---3--:R-:W-:Y:S02]  /*4140*/  FSEL R68, R68, -INF , P4 ;  /* 0xff80000044447808 */ /* 0x008fe40002000000 */
[----:B------:R-:W-:Y:S02]  /*4150*/  FMNMX.FTZ R67, R78, R67, !PT ;  /* 0x000000434e437209 */ /* 0x000fe40007810000 */
[----:B------:R-:W-:Y:S01]  /*4160*/  ISETP.GT.AND P5, PT, R66, 0x29, PT ;  /* 0x000000294200780c */ /* 0x000fe20003fa4270 */
[----:B------:R-:W0:Y:S01]  /*4170*/  MUFU.TANH R12, R79 ;  /* 0x0000004f000c7308 */ /* 0x000e220000002400 */
[----:B-1----:R-:W-:Y:S02]  /*4180*/  FSEL R10, R10, -INF , P2 ;  /* 0xff8000000a0a7808 */ /* 0x002fe40001000000 */
[----:B------:R-:W-:-:S02]  /*4190*/  ISETP.GT.AND P2, PT, R66, 0x20, PT ;  /* 0x000000204200780c */ /* 0x000fc40003f44270 */
[----:B------:R-:W-:-:S03]  /*41a0*/  FMNMX.FTZ R67, R68, R67, !PT ;  /* 0x0000004344437209 */ /* 0x000fc60007810000 */
[----:B------:R-:W1:Y:S01]  /*41b0*/  MUFU.TANH R56, R56 ;  /* 0x0000003800387308 */ /* 0x000e620000002400 */
[----:B--2---:R-:W-:-:S04]  /*41c0*/  FSEL R80, R69, -INF , P3 ;  /* 0xff80000045507808 */ /* 0x004fc80001800000 */
[----:B------:R-:W-:-:S03]  /*41d0*/  FMNMX.FTZ R67, R80, R67, !PT ;  /* 0x0000004350437209 */ /* 0x000fc60007810000 */
[----:B------:R-:W2:Y:S01]  /*41e0*/  MUFU.TANH R57, R57 ;  /* 0x0000003900397308 */ /* 0x000ea20000002400 */
[----:B0-----:R-:W-:Y:S02]  /*41f0*/  FSEL R12, R12, -INF , P1 ;  /* 0xff8000000c0c7808 */ /* 0x001fe40000800000 */
[----:B------:R-:W-:-:S05]  /*4200*/  ISETP.GT.AND P1, PT, R66, 0x21, PT ;  /* 0x000000214200780c */ /* 0x000fca0003f24270 */
[----:B------:R-:W0:Y:S01]  /*4210*/  MUFU.TANH R60, R60 ;  /* 0x0000003c003c7308 */ /* 0x000e220000002400 */
[----:B-1----:R-:W-:-:S04]  /*4220*/  FSEL R82, R56, -INF , P2 ;  /* 0xff80000038527808 */ /* 0x002fc80001000000 */
[----:B------:R-:W-:-:S03]  /*4230*/  FMNMX.FTZ R67, R82, R67, !PT ;  /* 0x0000004352437209 */ /* 0x000fc60007810000 */
[----:B------:R-:W1:Y:S01]  /*4240*/  MUFU.TANH R70, R70 ;  /* 0x0000004600467308 */ /* 0x000e620000002400 */
[----:B--2---:R-:W-:-:S04]  /*4250*/  FSEL R84, R57, -INF , P1 ;  /* 0xff80000039547808 */ /* 0x004fc80000800000 */
[----:B------:R-:W-:-:S03]  /*4260*/  FMNMX.FTZ R67, R84, R67, !PT ;  /* 0x0000004354437209 */ /* 0x000fc60007810000 */
[----:B------:R-:W2:Y:S01]  /*4270*/  MUFU.TANH R61, R61 ;  /* 0x0000003d003d7308 */ /* 0x000ea20000002400 */
[----:B0-----:R-:W-:-:S04]  /*4280*/  FSEL R86, R60, -INF , P6 ;  /* 0xff8000003c567808 */ /* 0x001fc80003000000 */
[----:B------:R-:W-:-:S03]  /*4290*/  FMNMX.FTZ R67, R86, R67, !PT ;  /* 0x0000004356437209 */ /* 0x000fc60007810000 */
[----:B------:R-:W-:Y:S08]  /*42a0*/  MUFU.TANH R71, R71 ;  /* 0x0000004700477308 */ /* 0x000ff00000002400 */
[----:B------:R-:W0:Y:S08]  /*42b0*/  MUFU.TANH R48, R48 ;  /* 0x0000003000307308 */ /* 0x000e300000002400 */
[----:B------:R-:W-:Y:S08]  /*42c0*/  MUFU.TANH R58, R58 ;  /* 0x0000003a003a7308 */ /* 0x000ff00000002400 */
[----:B------:R-:W3:Y:S08]  /*42d0*/  MUFU.TANH R49, R49 ;  /* 0x0000003100317308 */ /* 0x000ef00000002400 */
[----:B------:R-:W-:Y:S08]  /*42e0*/  MUFU.TANH R59, R59 ;  /* 0x0000003b003b7308 */ /* 0x000ff00000002400 */
[----:B------:R-:W-:Y:S08]  /*42f0*/  MUFU.TANH R52, R52 ;  /* 0x0000003400347308 */ /* 0x000ff00000002400 */
[----:B------:R-:W-:Y:S08]  /*4300*/  MUFU.TANH R62, R62 ;  /* 0x0000003e003e7308 */ /* 0x000ff00000002400 */
[----:B------:R1:W-:Y:S08]  /*4310*/  MUFU.TANH R15, R24 ;  /* 0x00000018000f7308 */ /* 0x0003f00000002400 */
[----:B------:R-:W-:Y:S01]  /*4320*/  MUFU.TANH R53, R53 ;  /* 0x0000003500357308 */ /* 0x000fe20000002400 */
[----:B-1----:R-:W-:-:S02]  /*4330*/  FSEL R24, R70, -INF , P4 ;  /* 0xff80000046187808 */ /* 0x002fc40002000000 */
[----:B------:R-:W-:Y:S02]  /*4340*/  ISETP.GT.AND P4, PT, R66, 0x30, PT ;  /* 0x000000304200780c */ /* 0x000fe40003f84270 */
[----:B--2---:R-:W-:Y:S02]  /*4350*/  FSEL R70, R61, -INF , P5 ;  /* 0xff8000003d467808 */ /* 0x004fe40002800000 */
[----:B0-----:R-:W-:Y:S01]  /*4360*/  FSEL R88, R48, -INF , P4 ;  /* 0xff80000030587808 */ /* 0x001fe20002000000 */
[----:B------:R-:W0:Y:S01]  /*4370*/  MUFU.TANH R63, R63 ;  /* 0x0000003f003f7308 */ /* 0x000e220000002400 */
[----:B------:R-:W-:-:S04]  /*4380*/  FMNMX.FTZ R67, R70, R67, !PT ;  /* 0x0000004346437209 */ /* 0x000fc80007810000 */
[----:B------:R-:W-:-:S03]  /*4390*/  FMNMX.FTZ R67, R88, R67, !PT ;  /* 0x0000004358437209 */ /* 0x000fc60007810000 */
[----:B------:R1:W-:Y:S08]  /*43a0*/  MUFU.TANH R21, R28 ;  /* 0x0000001c00157308 */ /* 0x0003f00000002400 */
[----:B------:R0:W-:Y:S01]  /*43b0*/  MUFU.TANH R5, R40 ;  /* 0x0000002800057308 */ /* 0x0001e20000002400 */
[----:B-1----:R-:W-:Y:S02]  /*43c0*/  FSEL R28, R71, -INF , P3 ;  /* 0xff800000471c7808 */ /* 0x002fe40001800000 */
[----:B------:R-:W-:-:S04]  /*43d0*/  ISETP.GT.AND P3, PT, R66, 0x31, PT ;  /* 0x000000314200780c */ /* 0x000fc80003f64270 */
[----:B---3--:R-:W-:Y:S01]  /*43e0*/  FSEL R90, R49, -INF , P3 ;  /* 0xff800000315a7808 */ /* 0x008fe20001800000 */
[----:B------:R-:W-:Y:S01]  /*43f0*/  MUFU.TANH R50, R50 ;  /* 0x0000003200327308 */ /* 0x000fe20000002400 */
[----:B0-----:R-:W-:Y:S02]  /*4400*/  FSEL R40, R63, -INF , P5 ;  /* 0xff8000003f287808 */ /* 0x001fe40002800000 */
[----:B------:R-:W-:Y:S02]  /*4410*/  FMNMX.FTZ R67, R90, R67, !PT ;  /* 0x000000435a437209 */ /* 0x000fe40007810000 */
[----:B------:R-:W-:-:S03]  /*4420*/  ISETP.GT.AND P5, PT, R66, 0x41, PT ;  /* 0x000000414200780c */ /* 0x000fc60003fa4270 */
[----:B------:R0:W-:Y:S08]  /*4430*/  MUFU.TANH R9, R32 ;  /* 0x0000002000097308 */ /* 0x0001f00000002400 */
[----:B------:R-:W1:Y:S01]  /*4440*/  MUFU.TANH R41, R41 ;  /* 0x0000002900297308 */ /* 0x000e620000002400 */
[----:B0-----:R-:W-:Y:S02]  /*4450*/  FSEL R32, R58, -INF , P2 ;  /* 0xff8000003a207808 */ /* 0x001fe40001000000 */
[----:B------:R-:W-:-:S04]  /*4460*/  ISETP.GT.AND P2, PT, R66, 0x38, PT ;  /* 0x000000384200780c */ /* 0x000fc80003f44270 */
[----:B------:R-:W-:Y:S01]  /*4470*/  FSEL R92, R52, -INF , P2 ;  /* 0xff800000345c7808 */ /* 0x000fe20001000000 */
[----:B------:R-:W0:Y:S03]  /*4480*/  MUFU.TANH R51, R51 ;  /* 0x0000003300337308 */ /* 0x000e260000002400 */
[----:B------:R-:W-:-:S05]  /*4490*/  FMNMX.FTZ R67, R92, R67, !PT ;  /* 0x000000435c437209 */ /* 0x000fca0007810000 */
[----:B------:R2:W-:Y:S01]  /*44a0*/  MUFU.TANH R11, R34 ;  /* 0x00000022000b7308 */ /* 0x0005e20000002400 */
[----:B-1----:R-:W-:-:S07]  /*44b0*/  FSEL R96, R41, -INF , P5 ;  /* 0xff80000029607808 */ /* 0x002fce0002800000 */
[----:B------:R0:W-:Y:S01]  /*44c0*/  MUFU.TANH R7, R44 ;  /* 0x0000002c00077308 */ /* 0x0001e20000002400 */
[----:B--2---:R-:W-:Y:S02]  /*44d0*/  FSEL R34, R59, -INF , P1 ;  /* 0xff8000003b227808 */ /* 0x004fe40000800000 */
[----:B------:R-:W-:-:S05]  /*44e0*/  ISETP.GT.AND P1, PT, R66, 0x39, PT ;  /* 0x000000394200780c */ /* 0x000fca0003f24270 */
[----:B------:R-:W-:Y:S01]  /*44f0*/  MUFU.TANH R54, R54 ;  /* 0x0000003600367308 */ /* 0x000fe20000002400 */
[----:B0-----:R-:W-:Y:S02]  /*4500*/  FSEL R44, R51, -INF , P3 ;  /* 0xff800000332c7808 */ /* 0x001fe40001800000 */
[----:B------:R-:W-:-:S05]  /*4510*/  ISETP.GT.AND P3, PT, R66, 0x49, PT ;  /* 0x000000494200780c */ /* 0x000fca0003f64270 */
[----:B------:R0:W-:Y:S08]  /*4520*/  MUFU.TANH R13, R36 ;  /* 0x00000024000d7308 */ /* 0x0001f00000002400 */
[----:B------:R-:W1:Y:S01]  /*4530*/  MUFU.TANH R45, R45 ;  /* 0x0000002d002d7308 */ /* 0x000e620000002400 */
[----:B0-----:R-:W-:Y:S02]  /*4540*/  FSEL R36, R62, -INF , P6 ;  /* 0xff8000003e247808 */ /* 0x001fe40003000000 */
[----:B------:R-:W-:-:S02]  /*4550*/  ISETP.GT.AND P6, PT, R66, 0x40, PT ;  /* 0x000000404200780c */ /* 0x000fc40003fc4270 */
[----:B------:R-:W-:Y:S02]  /*4560*/  FSEL R62, R53, -INF , P1 ;  /* 0xff800000353e7808 */ /* 0x000fe40000800000 */
[----:B------:R-:W-:Y:S01]  /*4570*/  FSEL R94, R5, -INF , P6 ;  /* 0xff800000055e7808 */ /* 0x000fe20003000000 */
[----:B------:R-:W0:Y:S01]  /*4580*/  MUFU.TANH R55, R55 ;  /* 0x0000003700377308 */ /* 0x000e220000002400 */
[----:B------:R-:W-:-:S04]  /*4590*/  FMNMX.FTZ R67, R62, R67, !PT ;  /* 0x000000433e437209 */ /* 0x000fc80007810000 */
[----:B------:R-:W-:-:S03]  /*45a0*/  FMNMX.FTZ R67, R94, R67, !PT ;  /* 0x000000435e437209 */ /* 0x000fc60007810000 */
[----:B------:R2:W3:Y:S01]  /*45b0*/  MUFU.TANH R6, R42 ;  /* 0x0000002a00067308 */ /* 0x0004e20000002400 */
[----:B------:R-:W-:Y:S02]  /*45c0*/  FMNMX.FTZ R67, R96, R67, !PT ;  /* 0x0000004360437209 */ /* 0x000fe40007810000 */
[----:B-1----:R-:W-:-:S05]  /*45d0*/  FSEL R100, R45, -INF , P3 ;  /* 0xff8000002d647808 */ /* 0x002fca0001800000 */
[----:B------:R-:W1:Y:S01]  /*45e0*/  MUFU.TANH R33, R33 ;  /* 0x0000002100217308 */ /* 0x000e620000002400 */
[----:B--2---:R-:W-:Y:S02]  /*45f0*/  FSEL R42, R50, -INF , P4 ;  /* 0xff800000322a7808 */ /* 0x004fe40002000000 */
[C---:B------:R-:W-:Y:S02]  /*4600*/  ISETP.GT.AND P4, PT, R66.reuse, 0x48, PT ;  /* 0x000000484200780c */ /* 0x040fe40003f84270 */
[----:B0-----:R-:W-:Y:S02]  /*4610*/  FSEL R48, R55, -INF , P1 ;  /* 0xff80000037307808 */ /* 0x001fe40000800000 */
[----:B------:R-:W-:Y:S01]  /*4620*/  FSEL R98, R7, -INF , P4 ;  /* 0xff80000007627808 */ /* 0x000fe20002000000 */
[----:B------:R-:W0:Y:S01]  /*4630*/  MUFU.TANH R43, R43 ;  /* 0x0000002b002b7308 */ /* 0x000e220000002400 */
[----:B------:R-:W-:Y:S01]  /*4640*/  ISETP.GT.AND P1, PT, R66, 0x51, PT ;  /* 0x000000514200780c */ /* 0x000fe20003f24270 */
[----:B------:R-:W-:Y:S01]  /*4650*/  IMAD.U32 R7, RZ, RZ, UR5 ;  /* 0x00000005ff077e24 */ /* 0x000fe2000f8e00ff */
[----:B------:R-:W-:-:S02]  /*4660*/  FMNMX.FTZ R67, R98, R67, !PT ;  /* 0x0000004362437209 */ /* 0x000fc40007810000 */
[----:B---3--:R-:W-:Y:S02]  /*4670*/  FSEL R50, R6, -INF , P6 ;  /* 0xff80000006327808 */ /* 0x008fe40003000000 */
[----:B------:R-:W-:Y:S01]  /*4680*/  FMNMX.FTZ R67, R100, R67, !PT ;  /* 0x0000004364437209 */ /* 0x000fe20007810000 */
[----:B------:R2:W3:Y:S01]  /*4690*/  MUFU.TANH R8, R46 ;  /* 0x0000002e00087308 */ /* 0x0004e20000002400 */
[----:B------:R-:W-:Y:S02]  /*46a0*/  ISETP.GT.AND P6, PT, R66, 0x58, PT ;  /* 0x000000584200780c */ /* 0x000fe40003fc4270 */
[----:B-1----:R-:W-:Y:S02]  /*46b0*/  FSEL R104, R33, -INF , P1 ;  /* 0xff80000021687808 */ /* 0x002fe40000800000 */
[----:B------:R-:W-:-:S03]  /*46c0*/  FSEL R106, R13, -INF , P6 ;  /* 0xff8000000d6a7808 */ /* 0x000fc60003000000 */
[----:B------:R-:W1:Y:S01]  /*46d0*/  MUFU.TANH R37, R37 ;  /* 0x0000002500257308 */ /* 0x000e620000002400 */
[----:B--2---:R-:W-:Y:S02]  /*46e0*/  FSEL R46, R54, -INF , P2 ;  /* 0xff800000362e7808 */ /* 0x004fe40001000000 */
[C---:B------:R-:W-:Y:S02]  /*46f0*/  ISETP.GT.AND P2, PT, R66.reuse, 0x50, PT ;  /* 0x000000504200780c */ /* 0x040fe40003f44270 */
[----:B0-----:R-:W-:Y:S02]  /*4700*/  FSEL R52, R43, -INF , P5 ;  /* 0xff8000002b347808 */ /* 0x001fe40002800000 */
[----:B------:R-:W-:Y:S01]  /*4710*/  FSEL R102, R9, -INF , P2 ;  /* 0xff80000009667808 */ /* 0x000fe20001000000 */
[----:B------:R-:W0:Y:S01]  /*4720*/  MUFU.TANH R47, R47 ;  /* 0x0000002f002f7308 */ /* 0x000e220000002400 */
[----:B------:R-:W-:Y:S02]  /*4730*/  ISETP.GT.AND P5, PT, R66, 0x59, PT ;  /* 0x000000594200780c */ /* 0x000fe40003fa4270 */
[----:B------:R-:W-:-:S02]  /*4740*/  FMNMX.FTZ R67, R102, R67, !PT ;  /* 0x0000004366437209 */ /* 0x000fc40007810000 */
[----:B---3--:R-:W-:Y:S02]  /*4750*/  FSEL R54, R8, -INF , P4 ;  /* 0xff80000008367808 */ /* 0x008fe40002000000 */
[----:B------:R-:W-:Y:S01]  /*4760*/  FMNMX.FTZ R67, R104, R67, !PT ;  /* 0x0000004368437209 */ /* 0x000fe20007810000 */
[----:B------:R-:W2:Y:S01]  /*4770*/  MUFU.TANH R25, R25 ;  /* 0x0000001900197308 */ /* 0x000ea20000002400 */
[----:B------:R-:W-:Y:S02]  /*4780*/  ISETP.GT.AND P4, PT, R66, 0x60, PT ;  /* 0x000000604200780c */ /* 0x000fe40003f84270 */
[----:B-1----:R-:W-:Y:S02]  /*4790*/  FSEL R8, R37, -INF , P5 ;  /* 0xff80000025087808 */ /* 0x002fe40002800000 */
[----:B------:R-:W-:Y:S02]  /*47a0*/  FMNMX.FTZ R67, R106, R67, !PT ;  /* 0x000000436a437209 */ /* 0x000fe40007810000 */
[----:B------:R-:W-:Y:S01]  /*47b0*/  FSEL R108, R15, -INF , P4 ;  /* 0xff8000000f6c7808 */ /* 0x000fe20002000000 */
[----:B------:R-:W1:Y:S01]  /*47c0*/  MUFU.TANH R35, R35 ;  /* 0x0000002300237308 */ /* 0x000e620000002400 */
[----:B0-----:R-:W-:-:S02]  /*47d0*/  FSEL R56, R47, -INF , P3 ;  /* 0xff8000002f387808 */ /* 0x001fc40001800000 */
[----:B------:R-:W-:Y:S02]  /*47e0*/  ISETP.GT.AND P3, PT, R66, 0x61, PT ;  /* 0x000000614200780c */ /* 0x000fe40003f64270 */
[----:B------:R-:W-:Y:S02]  /*47f0*/  FMNMX.FTZ R67, R8, R67, !PT ;  /* 0x0000004308437209 */ /* 0x000fe40007810000 */
[----:B------:R-:W-:Y:S01]  /*4800*/  FSEL R58, R11, -INF , P2 ;  /* 0xff8000000b3a7808 */ /* 0x000fe20001000000 */
[----:B------:R-:W0:Y:S01]  /*4810*/  MUFU.TANH R29, R29 ;  /* 0x0000001d001d7308 */ /* 0x000e220000002400 */
[----:B------:R-:W-:Y:S02]  /*4820*/  ISETP.GT.AND P2, PT, R66, 0x68, PT ;  /* 0x000000684200780c */ /* 0x000fe40003f44270 */
[----:B--2---:R-:W-:Y:S02]  /*4830*/  FSEL R110, R25, -INF , P3 ;  /* 0xff800000196e7808 */ /* 0x004fe40001800000 */
[----:B------:R-:W-:-:S02]  /*4840*/  FMNMX.FTZ R67, R108, R67, !PT ;  /* 0x000000436c437209 */ /* 0x000fc40007810000 */
[----:B------:R-:W-:Y:S01]  /*4850*/  FSEL R112, R21, -INF , P2 ;  /* 0xff80000015707808 */ /* 0x000fe20001000000 */
[----:B------:R-:W2:Y:S01]  /*4860*/  MUFU.TANH R38, R38 ;  /* 0x0000002600267308 */ /* 0x000ea20000002400 */
[----:B-1----:R-:W-:Y:S02]  /*4870*/  FSEL R60, R35, -INF , P1 ;  /* 0xff800000233c7808 */ /* 0x002fe40000800000 */
[----:B------:R-:W-:Y:S02]  /*4880*/  ISETP.GT.AND P1, PT, R66, 0x69, PT ;  /* 0x000000694200780c */ /* 0x000fe40003f24270 */
[----:B------:R-:W-:-:S03]  /*4890*/  FMNMX.FTZ R67, R110, R67, !PT ;  /* 0x000000436e437209 */ /* 0x000fc60007810000 */
[----:B------:R-:W-:Y:S01]  /*48a0*/  MUFU.TANH R39, R39 ;  /* 0x0000002700277308 */ /* 0x000fe20000002400 */
[----:B0-----:R-:W-:Y:S02]  /*48b0*/  FSEL R114, R29, -INF , P1 ;  /* 0xff8000001d727808 */ /* 0x001fe40000800000 */
[----:B------:R-:W-:-:S04]  /*48c0*/  FMNMX.FTZ R67, R112, R67, !PT ;  /* 0x0000004370437209 */ /* 0x000fc80007810000 */
[----:B------:R-:W-:Y:S01]  /*48d0*/  FMNMX.FTZ R67, R114, R67, !PT ;  /* 0x0000004372437209 */ /* 0x000fe20007810000 */
[----:B------:R-:W0:Y:S01]  /*48e0*/  MUFU.TANH R26, R26 ;  /* 0x0000001a001a7308 */ /* 0x000e220000002400 */
[----:B--2---:R-:W-:-:S03]  /*48f0*/  FSEL R38, R38, -INF , P6 ;  /* 0xff80000026267808 */ /* 0x004fc60003000000 */
[----:B------:R-:W1:Y:S04]  /*4900*/  SHFL.BFLY PT, R6, R67, 0x2, 0x1f ;  /* 0x0c401f0043067f89 */ /* 0x000e6800000e0000 */
[----:B------:R-:W2:Y:S08]  /*4910*/  MUFU.TANH R27, R27 ;  /* 0x0000001b001b7308 */ /* 0x000eb00000002400 */
[----:B------:R-:W3:Y:S01]  /*4920*/  MUFU.TANH R30, R30 ;  /* 0x0000001e001e7308 */ /* 0x000ee20000002400 */
[----:B0-----:R-:W-:-:S07]  /*4930*/  FSEL R26, R26, -INF , P4 ;  /* 0xff8000001a1a7808 */ /* 0x001fce0002000000 */
[----:B------:R-:W0:Y:S01]  /*4940*/  MUFU.TANH R31, R31 ;  /* 0x0000001f001f7308 */ /* 0x000e220000002400 */
[----:B--2---:R-:W-:Y:S02]  /*4950*/  FSEL R66, R27, -INF , P3 ;  /* 0xff8000001b427808 */ /* 0x004fe40001800000 */
[----:B-1----:R-:W-:-:S05]  /*4960*/  FMNMX.FTZ R5, R67, R6, !PT ;  /* 0x0000000643057209 */ /* 0x002fca0007810000 */
[----:B------:R-:W1:Y:S01]  /*4970*/  SHFL.BFLY PT, R6, R5, 0x1, 0x1f ;  /* 0x0c201f0005067f89 */ /* 0x000e6200000e0000 */
[----:B---3--:R-:W-:Y:S02]  /*4980*/  FSEL R30, R30, -INF , P2 ;  /* 0xff8000001e1e7808 */ /* 0x008fe40001000000 */
[----:B------:R-:W-:Y:S02]  /*4990*/  ISETP.GE.AND P2, PT, R81, 0x71, PT ;  /* 0x000000715100780c */ /* 0x000fe40003f46270 */
[----:B-1----:R-:W-:-:S04]  /*49a0*/  FMNMX.FTZ R6, R5, R6, !PT ;  /* 0x0000000605067209 */ /* 0x002fc80007810000 */
[C---:B------:R-:W-:Y:S01]  /*49b0*/  FSETP.NEU.FTZ.AND P0, PT, R6.reuse, -INF , PT ;  /* 0xff8000000600780b */ /* 0x040fe20003f1d000 */
[----:B------:R-:W-:-:S05]  /*49c0*/  FMUL.FTZ R9, R6, R7 ;  /* 0x0000000706097220 */ /* 0x000fca0000410000 */
[----:B------:R-:W-:Y:S02]  /*49d0*/  FSEL R25, R9, RZ, P0 ;  /* 0x000000ff09197208 */ /* 0x000fe40000000000 */
[----:B------:R-:W-:Y:S02]  /*49e0*/  FMNMX.FTZ R9, R2, R3, !PT ;  /* 0x0000000302097209 */ /* 0x000fe40007810000 */
[----:B------:R-:W-:Y:S01]  /*49f0*/  ISETP.NE.AND P0, PT, R83, RZ, PT ;  /* 0x000000ff5300720c */ /* 0x000fe20003f05270 */
[--C-:B------:R-:W-:Y:S01]  /*4a00*/  FFMA.FTZ R196, R64, R7, -R25.reuse ;  /* 0x0000000740c47223 */ /* 0x100fe20000010819 */
[----:B------:R-:W-:Y:S01]  /*4a10*/  FMNMX.FTZ R9, R10, R9, !PT ;  /* 0x000000090a097209 */ /* 0x000fe20007810000 */
[-CC-:B------:R-:W-:Y:S01]  /*4a20*/  FFMA.FTZ R198, R68, R7.reuse, -R25.reuse ;  /* 0x0000000744c67223 */ /* 0x180fe20000010819 */
[----:B------:R-:W-:Y:S01]  /*4a30*/  FSEL R64, R39, -INF , P5 ;  /* 0xff80000027407808 */ /* 0x000fe20002800000 */
[--C-:B------:R-:W-:Y:S01]  /*4a40*/  FFMA.FTZ R39, R8, R7, -R25.reuse ;  /* 0x0000000708277223 */ /* 0x100fe20000010819 */
[----:B------:R-:W-:Y:S01]  /*4a50*/  FMNMX.FTZ R9, R12, R9, !PT ;  /* 0x000000090c097209 */ /* 0x000fe20007810000 */
[-CC-:B------:R-:W-:Y:S01]  /*4a60*/  FFMA.FTZ R200, R72, R7.reuse, -R25.reuse ;  /* 0x0000000748c87223 */ /* 0x180fe20000010819 */
[----:B0-----:R-:W-:Y:S01]  /*4a70*/  FSEL R68, R31, -INF , P1 ;  /* 0xff8000001f447808 */ /* 0x001fe20000800000 */
        /* <DEDUP_REMOVED lines=28> */
[----:B------:R0:W-:Y:S01]  /*4c40*/  MUFU.EX2 R9, R74 ;  /* 0x0000004a00097308 */ /* 0x0001e20000000800 */
        /* <DEDUP_REMOVED lines=9> */
[----:B------:R-:W-:Y:S01]  /*4ce0*/  FFMA.FTZ R25, R114, R7, -R25 ;  /* 0x0000000772197223 */ /* 0x000fe20000010819 */
[----:B------:R-:W-:-:S02]  /*4cf0*/  CS2R R114, SRZ ;  /* 0x0000000000727805 */ /* 0x000fc4000001ff00 */
[----:B------:R-:W-:Y:S02]  /*4d00*/  CS2R R86, SRZ ;  /* 0x0000000000567805 */ /* 0x000fe4000001ff00 */
[----:B------:R-:W-:Y:S02]  /*4d10*/  FMNMX.FTZ R15, R46, R15, !PT ;  /* 0x0000000f2e0f7209 */ /* 0x000fe40007810000 */
[----:B------:R-:W-:Y:S02]  /*4d20*/  CS2R R82, SRZ ;  /* 0x0000000000527805 */ /* 0x000fe4000001ff00 */
[----:B------:R-:W-:Y:S01]  /*4d30*/  CS2R R76, SRZ ;  /* 0x00000000004c7805 */ /* 0x000fe2000001ff00 */
[----:B------:R1:W-:Y:S01]  /*4d40*/  MUFU.EX2 R11, R78 ;  /* 0x0000004e000b7308 */ /* 0x0003e20000000800 */
[----:B------:R-:W-:Y:S02]  /*4d50*/  FMNMX.FTZ R15, R48, R15, !PT ;  /* 0x0000000f300f7209 */ /* 0x000fe40007810000 */
[----:B0-----:R-:W-:-:S02]  /*4d60*/  CS2R R74, SRZ ;  /* 0x00000000004a7805 */ /* 0x001fc4000001ff00 */
[----:B------:R-:W-:Y:S02]  /*4d70*/  CS2R R72, SRZ ;  /* 0x0000000000487805 */ /* 0x000fe4000001ff00 */
[----:B------:R-:W-:Y:S01]  /*4d80*/  FMNMX.FTZ R15, R50, R15, !PT ;  /* 0x0000000f320f7209 */ /* 0x000fe20007810000 */
[----:B------:R-:W-:Y:S03]  /*4d90*/  MUFU.EX2 R198, R198 ;  /* 0x000000c600c67308 */ /* 0x000fe60000000800 */
[----:B------:R-:W-:Y:S02]  /*4da0*/  FMNMX.FTZ R21, R52, R15, !PT ;  /* 0x0000000f34157209 */ /* 0x000fe40007810000 */
[----:B-1----:R-:W-:Y:S02]  /*4db0*/  CS2R R78, SRZ ;  /* 0x00000000004e7805 */ /* 0x002fe4000001ff00 */
[----:B------:R-:W-:Y:S01]  /*4dc0*/  FMNMX.FTZ R21, R54, R21, !PT ;  /* 0x0000001536157209 */ /* 0x000fe20007810000 */
[----:B------:R0:W-:Y:S03]  /*4dd0*/  MUFU.EX2 R13, R80 ;  /* 0x00000050000d7308 */ /* 0x0001e60000000800 */
[----:B------:R-:W-:-:S04]  /*4de0*/  FMNMX.FTZ R21, R56, R21, !PT ;  /* 0x0000001538157209 */ /* 0x000fc80007810000 */
[----:B------:R-:W-:Y:S01]  /*4df0*/  FMNMX.FTZ R21, R58, R21, !PT ;  /* 0x000000153a157209 */ /* 0x000fe20007810000 */
[----:B------:R-:W-:Y:S03]  /*4e00*/  MUFU.EX2 R192, R192 ;  /* 0x000000c000c07308 */ /* 0x000fe60000000800 */
[----:B------:R-:W-:Y:S02]  /*4e10*/  FMNMX.FTZ R21, R60, R21, !PT ;  /* 0x000000153c157209 */ /* 0x000fe40007810000 */
[----:B0-----:R-:W-:Y:S02]  /*4e20*/  CS2R R80, SRZ ;  /* 0x0000000000507805 */ /* 0x001fe4000001ff00 */
        /* <DEDUP_REMOVED lines=9> */
[----:B------:R-:W-:-:S05]  /*4ec0*/  FMNMX.FTZ R21, R68, R21, !PT ;  /* 0x0000001544157209 */ /* 0x000fca0007810000 */
[----:B------:R-:W1:Y:S01]  /*4ed0*/  SHFL.BFLY PT, R62, R21, 0x2, 0x1f ;  /* 0x0c401f00153e7f89 */ /* 0x000e6200000e0000 */
[----:B------:R-:W-:Y:S01]  /*4ee0*/  MUFU.EX2 R88, R88 ;  /* 0x0000005800587308 */ /* 0x000fe20000000800 */
[----:B0-----:R-:W-:-:S07]  /*4ef0*/  CS2R R70, SRZ ;  /* 0x0000000000467805 */ /* 0x001fce000001ff00 */
[----:B------:R0:W2:Y:S08]  /*4f00*/  MUFU.EX2 R27, R90 ;  /* 0x0000005a001b7308 */ /* 0x0000b00000000800 */
[----:B------:R-:W-:Y:S01]  /*4f10*/  MUFU.EX2 R92, R92 ;  /* 0x0000005c005c7308 */ /* 0x000fe20000000800 */
[----:B0-----:R-:W-:Y:S02]  /*4f20*/  CS2R R90, SRZ ;  /* 0x00000000005a7805 */ /* 0x001fe4000001ff00 */
[----:B-1----:R-:W-:-:S05]  /*4f30*/  FMNMX.FTZ R62, R21, R62, !PT ;  /* 0x0000003e153e7209 */ /* 0x002fca0007810000 */
[----:B------:R-:W0:Y:S01]  /*4f40*/  MUFU.EX2 R31, R31 ;  /* 0x0000001f001f7308 */ /* 0x000e220000000800 */
[----:B--2---:R-:W-:Y:S01]  /*4f50*/  F2FP.BF16.F32.PACK_AB R188, R27, R88 ;  /* 0x000000581bbc723e */ /* 0x004fe200000010ff */
[----:B------:R-:W1:Y:S06]  /*4f60*/  SHFL.BFLY PT, R21, R62, 0x1, 0x1f ;  /* 0x0c201f003e157f89 */ /* 0x000e6c00000e0000 */
[----:B------:R-:W-:Y:S08]  /*4f70*/  MUFU.EX2 R94, R94 ;  /* 0x0000005e005e7308 */ /* 0x000ff00000000800 */
[----:B------:R2:W3:Y:S01]  /*4f80*/  MUFU.EX2 R33, R96 ;  /* 0x0000006000217308 */ /* 0x0004e20000000800 */
[----:B0-----:R-:W-:-:S07]  /*4f90*/  F2FP.BF16.F32.PACK_AB R190, R31, R92 ;  /* 0x0000005c1fbe723e */ /* 0x001fce00000010ff */
[----:B------:R-:W-:Y:S01]  /*4fa0*/  MUFU.EX2 R98, R98 ;  /* 0x0000006200627308 */ /* 0x000fe20000000800 */
[----:B--2---:R-:W-:Y:S02]  /*4fb0*/  CS2R R96, SRZ ;  /* 0x0000000000607805 */ /* 0x004fe4000001ff00 */
[----:B-1----:R-:W-:Y:S02]  /*4fc0*/  FMNMX.FTZ R8, R62, R21, !PT ;  /* 0x000000153e087209 */ /* 0x002fe40007810000 */
[----:B------:R-:W-:Y:S02]  /*4fd0*/  CS2R R62, SRZ ;  /* 0x00000000003e7805 */ /* 0x000fe4000001ff00 */
[C---:B------:R-:W-:Y:S01]  /*4fe0*/  FSETP.NEU.FTZ.AND P1, PT, R8.reuse, -INF , PT ;  /* 0xff8000000800780b */ /* 0x040fe20003f3d000 */
[----:B------:R-:W-:Y:S01]  /*4ff0*/  FMUL.FTZ R41, R8, R7 ;  /* 0x0000000708297220 */ /* 0x000fe20000410000 */
[----:B------:R-:W0:Y:S01]  /*5000*/  MUFU.EX2 R35, R100 ;  /* 0x0000006400237308 */ /* 0x000e220000000800 */
[----:B---3--:R-:W-:-:S03]  /*5010*/  F2FP.BF16.F32.PACK_AB R184, R33, R94 ;  /* 0x0000005e21b8723e */ /* 0x008fc600000010ff */
[----:B------:R-:W-:Y:S02]  /*5020*/  FSEL R41, R41, RZ, P1 ;  /* 0x000000ff29297208 */ /* 0x000fe40000800000 */
[----:B------:R-:W-:Y:S02]  /*5030*/  ISETP.NE.AND P1, PT, R18, RZ, PT ;  /* 0x000000ff1200720c */ /* 0x000fe40003f25270 */
        /* <DEDUP_REMOVED lines=16> */
[----:B------:R1:W2:Y:S01]  /*5140*/  MUFU.EX2 R201, R3 ;  /* 0x0000000300c97308 */ /* 0x0002a20000000800 */
[-CC-:B------:R-:W-:Y:S01]  /*5150*/  FFMA.FTZ R46, R46, R7.reuse, -R41.reuse ;  /* 0x000000072e2e7223 */ /* 0x180fe20000010829 */
[-CC-:B------:R-:W-:Y:S01]  /*5160*/  FFMA.FTZ R48, R48, R7.reuse, -R41.reuse ;  /* 0x0000000730307223 */ /* 0x180fe20000010829 */
[-CC-:B------:R-:W-:Y:S01]  /*5170*/  FFMA.FTZ R50, R50, R7.reuse, -R41.reuse ;  /* 0x0000000732327223 */ /* 0x180fe20000010829 */
[-CC-:B------:R-:W-:Y:S01]  /*5180*/  FFMA.FTZ R52, R52, R7.reuse, -R41.reuse ;  /* 0x0000000734347223 */ /* 0x180fe20000010829 */
[-CC-:B------:R-:W-:Y:S01]  /*5190*/  FFMA.FTZ R54, R54, R7.reuse, -R41.reuse ;  /* 0x0000000736367223 */ /* 0x180fe20000010829 */
[-CC-:B------:R-:W-:Y:S01]  /*51a0*/  FFMA.FTZ R56, R56, R7.reuse, -R41.reuse ;  /* 0x0000000738387223 */ /* 0x180fe20000010829 */
[-C--:B------:R-:W-:Y:S01]  /*51b0*/  FFMA.FTZ R58, R58, R7.reuse, -R41 ;  /* 0x000000073a3a7223 */ /* 0x080fe20000010829 */
[----:B------:R-:W3:Y:S01]  /*51c0*/  MUFU.EX2 R10, R10 ;  /* 0x0000000a000a7308 */ /* 0x000ee20000000800 */
[----:B-1----:R-:W-:Y:S01]  /*51d0*/  FADD.FTZ R3, R200, R5 ;  /* 0x00000005c8037221 */ /* 0x002fe20000010000 */
[----:B------:R-:W-:Y:S01]  /*51e0*/  F2FP.BF16.F32.PACK_AB R200, R5, R200 ;  /* 0x000000c805c8723e */ /* 0x000fe200000010ff */
[-CC-:B------:R-:W-:Y:S01]  /*51f0*/  FFMA.FTZ R60, R60, R7.reuse, -R41.reuse ;  /* 0x000000073c3c7223 */ /* 0x180fe20000010829 */
[-CC-:B------:R-:W-:Y:S01]  /*5200*/  FFMA.FTZ R38, R38, R7.reuse, -R41.reuse ;  /* 0x0000000726267223 */ /* 0x180fe20000010829 */
[-CC-:B------:R-:W-:Y:S01]  /*5210*/  FFMA.FTZ R64, R64, R7.reuse, -R41.reuse ;  /* 0x0000000740407223 */ /* 0x180fe20000010829 */
[-CC-:B------:R-:W-:Y:S01]  /*5220*/  FFMA.FTZ R26, R26, R7.reuse, -R41.reuse ;  /* 0x000000071a1a7223 */ /* 0x180fe20000010829 */
[-CC-:B------:R-:W-:Y:S01]  /*5230*/  FFMA.FTZ R66, R66, R7.reuse, -R41.reuse ;  /* 0x0000000742427223 */ /* 0x180fe20000010829 */
[----:B------:R1:W4:Y:S01]  /*5240*/  MUFU.EX2 R203, R12 ;  /* 0x0000000c00cb7308 */ /* 0x0003220000000800 */
[-CC-:B------:R-:W-:Y:S01]  /*5250*/  FFMA.FTZ R30, R30, R7.reuse, -R41.reuse ;  /* 0x000000071e1e7223 */ /* 0x180fe20000010829 */
[----:B------:R-:W-:Y:S01]  /*5260*/  FFMA.FTZ R41, R68, R7, -R41 ;  /* 0x0000000744297223 */ /* 0x000fe20000010829 */
[----:B0-----:R-:W-:-:S02]  /*5270*/  F2FP.BF16.F32.PACK_AB R186, R35, R98 ;  /* 0x0000006223ba723e */ /* 0x001fc400000010ff */
[----:B------:R-:W-:Y:S02]  /*5280*/  CS2R R100, SRZ ;  /* 0x0000000000647805 */ /* 0x000fe4000001ff00 */
[----:B------:R-:W-:Y:S01]  /*5290*/  CS2R R68, SRZ ;  /* 0x0000000000447805 */ /* 0x000fe2000001ff00 */
[----:B------:R-:W0:Y:S01]  /*52a0*/  MUFU.EX2 R14, R14 ;  /* 0x0000000e000e7308 */ /* 0x000e220000000800 */
[----:B-1----:R-:W-:Y:S01]  /*52b0*/  FADD.FTZ R12, R202, R3 ;  /* 0x00000003ca0c7221 */ /* 0x002fe20000010000 */
[----:B------:R-:W-:-:S03]  /*52c0*/  F2FP.BF16.F32.PACK_AB R202, R9, R202 ;  /* 0x000000ca09ca723e */ /* 0x000fc600000010ff */
[----:B------:R-:W-:-:S03]  /*52d0*/  FADD.FTZ R3, R9, R12 ;  /* 0x0000000c09037221 */ /* 0x000fc60000010000 */
[----:B------:R1:W5:Y:S01]  /*52e0*/  MUFU.EX2 R197, R20 ;  /* 0x0000001400c57308 */ /* 0x0003620000000800 */
[----:B------:R-:W-:Y:S01]  /*52f0*/  FADD.FTZ R12, R196, R3 ;  /* 0x00000003c40c7221 */ /* 0x000fe20000010000 */
[----:B--2---:R-:W-:Y:S01]  /*5300*/  FADD.FTZ R3, R2, R201 ;  /* 0x000000c902037221 */ /* 0x004fe20000010000 */
[----:B------:R-:W-:Y:S02]  /*5310*/  F2FP.BF16.F32.PACK_AB R201, R201, R2 ;  /* 0x00000002c9c9723e */ /* 0x000fe400000010ff */
[C---:B------:R-:W-:Y:S01]  /*5320*/  FADD.FTZ R43, R11.reuse, R12 ;  /* 0x0000000c0b2b7221 */ /* 0x040fe20000010000 */
[----:B---3--:R-:W-:Y:S01]  /*5330*/  FADD.FTZ R12, R10, R3 ;  /* 0x000000030a0c7221 */ /* 0x008fe20000010000 */
[----:B------:R-:W-:Y:S01]  /*5340*/  F2FP.BF16.F32.PACK_AB R196, R11, R196 ;  /* 0x000000c40bc4723e */ /* 0x000fe200000010ff */
[----:B------:R-:W2:Y:S01]  /*5350*/  MUFU.EX2 R24, R24 ;  /* 0x0000001800187308 */ /* 0x000ea20000000800 */
[----:B-1----:R-:W-:Y:S01]  /*5360*/  FADD.FTZ R20, R198, R43 ;  /* 0x0000002bc6147221 */ /* 0x002fe20000010000 */
[----:B----4-:R-:W-:Y:S01]  /*5370*/  FADD.FTZ R3, R203, R12 ;  /* 0x0000000ccb037221 */ /* 0x010fe20000010000 */
[----:B------:R-:W-:-:S02]  /*5380*/  F2FP.BF16.F32.PACK_AB R198, R13, R198 ;  /* 0x000000c60dc6723e */ /* 0x000fc400000010ff */
[----:B------:R-:W-:Y:S01]  /*5390*/  FADD.FTZ R43, R13, R20 ;  /* 0x000000140d2b7221 */ /* 0x000fe20000010000 */
[----:B0-----:R-:W-:Y:S01]  /*53a0*/  FADD.FTZ R12, R14, R3 ;  /* 0x000000030e0c7221 */ /* 0x001fe20000010000 */
[----:B------:R-:W-:Y:S01]  /*53b0*/  F2FP.BF16.F32.PACK_AB R203, R203, R10 ;  /* 0x0000000acbcb723e */ /* 0x000fe200000010ff */
[----:B------:R-:W0:Y:S01]  /*53c0*/  MUFU.EX2 R199, R28 ;  /* 0x0000001c00c77308 */ /* 0x000e220000000800 */
[----:B------:R-:W-:Y:S01]  /*53d0*/  FADD.FTZ R20, R192, R43 ;  /* 0x0000002bc0147221 */ /* 0x000fe20000010000 */
[----:B-----5:R-:W-:Y:S01]  /*53e0*/  FADD.FTZ R3, R197, R12 ;  /* 0x0000000cc5037221 */ /* 0x020fe20000010000 */
[C---:B------:R-:W-:Y:S02]  /*53f0*/  F2FP.BF16.F32.PACK_AB R192, R15.reuse, R192 ;  /* 0x000000c00fc0723e */ /* 0x040fe400000010ff */
[----:B------:R-:W-:Y:S01]  /*5400*/  FADD.FTZ R43, R15, R20 ;  /* 0x000000140f2b7221 */ /* 0x000fe20000010000 */
[----:B------:R-:W-:Y:S02]  /*5410*/  F2FP.BF16.F32.PACK_AB R197, R197, R14 ;  /* 0x0000000ec5c5723e */ /* 0x000fe400000010ff */
[----:B------:R-:W1:Y:S01]  /*5420*/  MUFU.EX2 R32, R32 ;  /* 0x0000002000207308 */ /* 0x000e620000000800 */
[----:B--2---:R-:W-:Y:S01]  /*5430*/  FADD.FTZ R12, R24, R3 ;  /* 0x00000003180c7221 */ /* 0x004fe20000010000 */
[----:B------:R-:W-:-:S02]  /*5440*/  @P1 VIADD R3, R0, 0x36840 ;  /* 0x0003684000031836 */ /* 0x000fc40000000000 */
[----:B------:R-:W-:Y:S01]  /*5450*/  FADD.FTZ R20, R194, R43 ;  /* 0x0000002bc2147221 */ /* 0x000fe20000010000 */
[----:B------:R-:W-:-:S03]  /*5460*/  F2FP.BF16.F32.PACK_AB R194, R29, R194 ;  /* 0x000000c21dc2723e */ /* 0x000fc600000010ff */
[----:B------:R-:W-:Y:S01]  /*5470*/  FADD.FTZ R45, R29, R20 ;  /* 0x000000141d2d7221 */ /* 0x000fe20000010000 */
[----:B------:R-:W2:Y:S01]  /*5480*/  MUFU.EX2 R193, R34 ;  /* 0x0000002200c17308 */ /* 0x000ea20000000800 */
[C---:B0-----:R-:W-:Y:S01]  /*5490*/  FADD.FTZ R43, R199.reuse, R12 ;  /* 0x0000000cc72b7221 */ /* 0x041fe20000010000 */
[----:B------:R-:W-:Y:S01]  /*54a0*/  @P1 PRMT R3, R22, 0x654, R3 ;  /* 0x0000065416031816 */ /* 0x000fe20000000003 */
[----:B------:R-:W-:Y:S01]  /*54b0*/  FADD.FTZ R12, R88, R45 ;  /* 0x0000002d580c7221 */ /* 0x000fe20000010000 */
[----:B------:R-:W-:Y:S02]  /*54c0*/  F2FP.BF16.F32.PACK_AB R199, R199, R24 ;  /* 0x00000018c7c7723e */ /* 0x000fe400000010ff */
[----:B------:R-:W-:Y:S01]  /*54d0*/  CS2R R88, SRZ ;  /* 0x0000000000587805 */ /* 0x000fe2000001ff00 */
[----:B------:R2:W-:Y:S01]  /*54e0*/  @P1 SYNCS.ARRIVE.TRANS64.RED.A1T0 RZ, [R3+URZ], RZ ;  /* 0x000000ff03ff19a7 */ /* 0x0005e2000810043f */
[----:B------:R-:W-:Y:S01]  /*54f0*/  CS2R R28, SRZ ;  /* 0x00000000001c7805 */ /* 0x000fe2000001ff00 */
[----:B------:R-:W0:Y:S01]  /*5500*/  MUFU.EX2 R36, R36 ;  /* 0x0000002400247308 */ /* 0x000e220000000800 */
[----:B-1----:R-:W-:Y:S01]  /*5510*/  FADD.FTZ R0, R32, R43 ;  /* 0x0000002b20007221 */ /* 0x002fe20000010000 */
[----:B------:R-:W-:-:S04]  /*5520*/  FADD.FTZ R43, R27, R12 ;  /* 0x0000000c1b2b7221 */ /* 0x000fc80000010000 */
[----:B------:R-:W-:Y:S01]  /*5530*/  FADD.FTZ R12, R92, R43 ;  /* 0x0000002b5c0c7221 */ /* 0x000fe20000010000 */
[----:B------:R-:W-:Y:S01]  /*5540*/  CS2R R92, SRZ ;  /* 0x00000000005c7805 */ /* 0x000fe2000001ff00 */
[----:B------:R-:W1:Y:S01]  /*5550*/  MUFU.EX2 R195, R40 ;  /* 0x0000002800c37308 */ /* 0x000e620000000800 */
[----:B--2---:R-:W-:Y:S01]  /*5560*/  FADD.FTZ R3, R193, R0 ;  /* 0x00000000c1037221 */ /* 0x004fe20000010000 */
[----:B------:R-:W-:Y:S01]  /*5570*/  FADD.FTZ R43, R31, R12 ;  /* 0x0000000c1f2b7221 */ /* 0x000fe20000010000 */
[----:B------:R-:W-:-:S03]  /*5580*/  F2FP.BF16.F32.PACK_AB R193, R193, R32 ;  /* 0x00000020c1c1723e */ /* 0x000fc600000010ff */
[----:B------:R-:W-:Y:S01]  /*5590*/  FADD.FTZ R12, R94, R43 ;  /* 0x0000002b5e0c7221 */ /* 0x000fe20000010000 */
[----:B------:R-:W-:Y:S01]  /*55a0*/  CS2R R94, SRZ ;  /* 0x00000000005e7805 */ /* 0x000fe2000001ff00 */
[----:B------:R-:W2:Y:S01]  /*55b0*/  MUFU.EX2 R42, R42 ;  /* 0x0000002a002a7308 */ /* 0x000ea20000000800 */
[----:B0-----:R-:W-:Y:S01]  /*55c0*/  FADD.FTZ R0, R36, R3 ;  /* 0x0000000324007221 */ /* 0x001fe20000010000 */
[----:B------:R-:W-:Y:S01]  /*55d0*/  FADD.FTZ R43, R33, R12 ;  /* 0x0000000c212b7221 */ /* 0x000fe20000010000 */
[----:B------:R-:W-:-:S03]  /*55e0*/  CS2R R32, SRZ ;  /* 0x0000000000207805 */ /* 0x000fc6000001ff00 */
[----:B------:R-:W-:Y:S01]  /*55f0*/  FADD.FTZ R12, R98, R43 ;  /* 0x0000002b620c7221 */ /* 0x000fe20000010000 */
[----:B------:R-:W-:Y:S01]  /*5600*/  CS2R R98, SRZ ;  /* 0x0000000000627805 */ /* 0x000fe2000001ff00 */
[----:B------:R0:W3:Y:S01]  /*5610*/  MUFU.EX2 R189, R44 ;  /* 0x0000002c00bd7308 */ /* 0x0000e20000000800 */
[----:B-1----:R-:W-:Y:S01]  /*5620*/  FADD.FTZ R3, R195, R0 ;  /* 0x00000000c3037221 */ /* 0x002fe20000010000 */
[----:B------:R-:W-:Y:S01]  /*5630*/  FADD.FTZ R5, R35, R12 ;  /* 0x0000000c23057221 */ /* 0x000fe20000010000 */
[----:B------:R-:W-:Y:S02]  /*5640*/  F2FP.BF16.F32.PACK_AB R195, R195, R36 ;  /* 0x00000024c3c3723e */ /* 0x000fe400000010ff */
[----:B------:R-:W-:Y:S01]  /*5650*/  CS2R R34, SRZ ;  /* 0x0000000000227805 */ /* 0x000fe2000001ff00 */
[----:B------:R-:W-:Y:S02]  /*5660*/  FADD.FTZ R12, R102, R5 ;  /* 0x00000005660c7221 */ /* 0x000fe40000010000 */
[----:B------:R-:W1:Y:S01]  /*5670*/  MUFU.EX2 R46, R46 ;  /* 0x0000002e002e7308 */ /* 0x000e620000000800 */
[----:B--2---:R-:W-:Y:S01]  /*5680*/  FADD.FTZ R0, R42, R3 ;  /* 0x000000032a007221 */ /* 0x004fe20000010000 */
[----:B0-----:R-:W-:-:S06]  /*5690*/  CS2R R44, SRZ ;  /* 0x00000000002c7805 */ /* 0x001fcc000001ff00 */
[----:B------:R0:W2:Y:S01]  /*56a0*/  MUFU.EX2 R191, R48 ;  /* 0x0000003000bf7308 */ /* 0x0000a20000000800 */
[C---:B---3--:R-:W-:Y:S01]  /*56b0*/  FADD.FTZ R3, R189.reuse, R0 ;  /* 0x00000000bd037221 */ /* 0x048fe20000010000 */
[----:B------:R-:W-:Y:S02]  /*56c0*/  F2FP.BF16.F32.PACK_AB R189, R189, R42 ;  /* 0x0000002abdbd723e */ /* 0x000fe400000010ff */
[----:B------:R-:W-:-:S04]  /*56d0*/  CS2R R42, SRZ ;  /* 0x00000000002a7805 */ /* 0x000fc8000001ff00 */
[----:B------:R-:W3:Y:S01]  /*56e0*/  MUFU.EX2 R50, R50 ;  /* 0x0000003200327308 */ /* 0x000ee20000000800 */
[----:B-1----:R-:W-:Y:S01]  /*56f0*/  FADD.FTZ R0, R46, R3 ;  /* 0x000000032e007221 */ /* 0x002fe20000010000 */
[----:B0-----:R-:W-:-:S06]  /*5700*/  CS2R R48, SRZ ;  /* 0x0000000000307805 */ /* 0x001fcc000001ff00 */
[----:B------:R0:W1:Y:S01]  /*5710*/  MUFU.EX2 R185, R52 ;  /* 0x0000003400b97308 */ /* 0x0000620000000800 */
[C---:B--2---:R-:W-:Y:S01]  /*5720*/  FADD.FTZ R3, R191.reuse, R0 ;  /* 0x00000000bf037221 */ /* 0x044fe20000010000 */
[----:B------:R-:W-:Y:S02]  /*5730*/  F2FP.BF16.F32.PACK_AB R191, R191, R46 ;  /* 0x0000002ebfbf723e */ /* 0x000fe400000010ff */
[----:B------:R-:W-:-:S04]  /*5740*/  CS2R R46, SRZ ;  /* 0x00000000002e7805 */ /* 0x000fc8000001ff00 */
[----:B------:R2:W4:Y:S01]  /*5750*/  MUFU.EX2 R37, R104 ;  /* 0x0000006800257308 */ /* 0x0005220000000800 */
[----:B---3--:R-:W-:Y:S01]  /*5760*/  FADD.FTZ R0, R50, R3 ;  /* 0x0000000332007221 */ /* 0x008fe20000010000 */
[----:B0-----:R-:W-:-:S06]  /*5770*/  CS2R R52, SRZ ;  /* 0x0000000000347805 */ /* 0x001fcc000001ff00 */
[----:B------:R-:W0:Y:S01]  /*5780*/  MUFU.EX2 R54, R54 ;  /* 0x0000003600367308 */ /* 0x000e220000000800 */
[C---:B-1----:R-:W-:Y:S01]  /*5790*/  FADD.FTZ R3, R185.reuse, R0 ;  /* 0x00000000b9037221 */ /* 0x042fe20000010000 */
[----:B------:R-:W-:Y:S02]  /*57a0*/  F2FP.BF16.F32.PACK_AB R185, R185, R50 ;  /* 0x00000032b9b9723e */ /* 0x000fe400000010ff */
[----:B--2---:R-:W-:Y:S02]  /*57b0*/  CS2R R104, SRZ ;  /* 0x0000000000687805 */ /* 0x004fe4000001ff00 */
[----:B------:R-:W-:Y:S02]  /*57c0*/  CS2R R50, SRZ ;  /* 0x0000000000327805 */ /* 0x000fe4000001ff00 */
[----:B------:R-:W1:Y:S01]  /*57d0*/  MUFU.EX2 R106, R106 ;  /* 0x0000006a006a7308 */ /* 0x000e620000000800 */
[C---:B----4-:R-:W-:Y:S01]  /*57e0*/  FADD.FTZ R5, R37.reuse, R12 ;  /* 0x0000000c25057221 */ /* 0x050fe20000010000 */
[----:B------:R-:W-:-:S02]  /*57f0*/  F2FP.BF16.F32.PACK_AB R180, R37, R102 ;  /* 0x0000006625b4723e */ /* 0x000fc400000010ff */
[----:B------:R-:W-:Y:S02]  /*5800*/  CS2R R102, SRZ ;  /* 0x0000000000667805 */ /* 0x000fe4000001ff00 */
[----:B------:R-:W-:Y:S02]  /*5810*/  CS2R R36, SRZ ;  /* 0x0000000000247805 */ /* 0x000fe4000001ff00 */
[----:B------:R2:W3:Y:S01]  /*5820*/  MUFU.EX2 R187, R56 ;  /* 0x0000003800bb7308 */ /* 0x0004e20000000800 */
[----:B0-----:R-:W-:-:S07]  /*5830*/  FADD.FTZ R0, R54, R3 ;  /* 0x0000000336007221 */ /* 0x001fce0000010000 */
[----:B------:R-:W0:Y:S01]  /*5840*/  MUFU.EX2 R39, R39 ;  /* 0x0000002700277308 */ /* 0x000e220000000800 */
[----:B-1----:R-:W-:Y:S01]  /*5850*/  FADD.FTZ R12, R106, R5 ;  /* 0x000000056a0c7221 */ /* 0x002fe20000010000 */
[----:B--2---:R-:W-:-:S06]  /*5860*/  CS2R R56, SRZ ;  /* 0x0000000000387805 */ /* 0x004fcc000001ff00 */
[----:B------:R-:W1:Y:S01]  /*5870*/  MUFU.EX2 R58, R58 ;  /* 0x0000003a003a7308 */ /* 0x000e620000000800 */
[C---:B---3--:R-:W-:Y:S01]  /*5880*/  FADD.FTZ R3, R187.reuse, R0 ;  /* 0x00000000bb037221 */ /* 0x048fe20000010000 */
[----:B------:R-:W-:Y:S02]  /*5890*/  F2FP.BF16.F32.PACK_AB R187, R187, R54 ;  /* 0x00000036bbbb723e */ /* 0x000fe400000010ff */
[----:B------:R-:W-:-:S04]  /*58a0*/  CS2R R54, SRZ ;  /* 0x0000000000367805 */ /* 0x000fc8000001ff00 */
[----:B------:R-:W2:Y:S01]  /*58b0*/  MUFU.EX2 R108, R108 ;  /* 0x0000006c006c7308 */ /* 0x000ea20000000800 */
[C---:B0-----:R-:W-:Y:S01]  /*58c0*/  FADD.FTZ R5, R39.reuse, R12 ;  /* 0x0000000c27057221 */ /* 0x041fe20000010000 */
[----:B------:R-:W-:Y:S02]  /*58d0*/  F2FP.BF16.F32.PACK_AB R182, R39, R106 ;  /* 0x0000006a27b6723e */ /* 0x000fe400000010ff */
[----:B------:R-:W-:-:S04]  /*58e0*/  CS2R R106, SRZ ;  /* 0x00000000006a7805 */ /* 0x000fc8000001ff00 */
[----:B------:R0:W3:Y:S01]  /*58f0*/  MUFU.EX2 R181, R60 ;  /* 0x0000003c00b57308 */ /* 0x0000e20000000800 */
[----:B-1----:R-:W-:-:S07]  /*5900*/  FADD.FTZ R0, R58, R3 ;  /* 0x000000033a007221 */ /* 0x002fce0000010000 */
[----:B------:R1:W4:Y:S01]  /*5910*/  MUFU.EX2 R21, R110 ;  /* 0x0000006e00157308 */ /* 0x0003220000000800 */
[----:B--2---:R-:W-:Y:S01]  /*5920*/  FADD.FTZ R12, R108, R5 ;  /* 0x000000056c0c7221 */ /* 0x004fe20000010000 */
[----:B0-----:R-:W-:-:S06]  /*5930*/  CS2R R60, SRZ ;  /* 0x00000000003c7805 */ /* 0x001fcc000001ff00 */
[----:B------:R-:W0:Y:S01]  /*5940*/  MUFU.EX2 R38, R38 ;  /* 0x0000002600267308 */ /* 0x000e220000000800 */
[C---:B---3--:R-:W-:Y:S01]  /*5950*/  FADD.FTZ R3, R181.reuse, R0 ;  /* 0x00000000b5037221 */ /* 0x048fe20000010000 */
[----:B------:R-:W-:Y:S02]  /*5960*/  F2FP.BF16.F32.PACK_AB R181, R181, R58 ;  /* 0x0000003ab5b5723e */ /* 0x000fe400000010ff */
[----:B-1----:R-:W-:Y:S02]  /*5970*/  CS2R R110, SRZ ;  /* 0x00000000006e7805 */ /* 0x002fe4000001ff00 */
[----:B------:R-:W-:Y:S02]  /*5980*/  CS2R R58, SRZ ;  /* 0x00000000003a7805 */ /* 0x000fe4000001ff00 */
[----:B------:R-:W1:Y:S01]  /*5990*/  MUFU.EX2 R112, R112 ;  /* 0x0000007000707308 */ /* 0x000e620000000800 */
[C---:B----4-:R-:W-:Y:S01]  /*59a0*/  FADD.FTZ R5, R21.reuse, R12 ;  /* 0x0000000c15057221 */ /* 0x050fe20000010000 */
[----:B------:R-:W-:-:S02]  /*59b0*/  F2FP.BF16.F32.PACK_AB R176, R21, R108 ;  /* 0x0000006c15b0723e */ /* 0x000fc400000010ff */
[----:B------:R-:W-:-:S04]  /*59c0*/  CS2R R108, SRZ ;  /* 0x00000000006c7805 */ /* 0x000fc8000001ff00 */
[----:B------:R2:W3:Y:S01]  /*59d0*/  MUFU.EX2 R183, R64 ;  /* 0x0000004000b77308 */ /* 0x0004e20000000800 */
[----:B0-----:R-:W-:-:S07]  /*59e0*/  FADD.FTZ R0, R38, R3 ;  /* 0x0000000326007221 */ /* 0x001fce0000010000 */
[----:B------:R-:W0:Y:S01]  /*59f0*/  MUFU.EX2 R26, R26 ;  /* 0x0000001a001a7308 */ /* 0x000e220000000800 */
[----:B-1----:R-:W-:Y:S01]  /*5a00*/  FADD.FTZ R12, R112, R5 ;  /* 0x00000005700c7221 */ /* 0x002fe20000010000 */
[----:B--2---:R-:W-:-:S06]  /*5a10*/  CS2R R64, SRZ ;  /* 0x0000000000407805 */ /* 0x004fcc000001ff00 */
[----:B------:R1:W2:Y:S01]  /*5a20*/  MUFU.EX2 R177, R66 ;  /* 0x0000004200b17308 */ /* 0x0002a20000000800 */
[C---:B---3--:R-:W-:Y:S01]  /*5a30*/  FADD.FTZ R5, R183.reuse, R0 ;  /* 0x00000000b7057221 */ /* 0x048fe20000010000 */
[----:B------:R-:W-:Y:S02]  /*5a40*/  F2FP.BF16.F32.PACK_AB R183, R183, R38 ;  /* 0x00000026b7b7723e */ /* 0x000fe400000010ff */
[----:B------:R-:W-:-:S04]  /*5a50*/  CS2R R38, SRZ ;  /* 0x0000000000267805 */ /* 0x000fc8000001ff00 */
[----:B------:R-:W3:Y:S01]  /*5a60*/  MUFU.EX2 R30, R30 ;  /* 0x0000001e001e7308 */ /* 0x000ee20000000800 */
[----:B0-----:R-:W-:Y:S01]  /*5a70*/  FADD.FTZ R0, R26, R5 ;  /* 0x000000051a007221 */ /* 0x001fe20000010000 */
[----:B-1----:R-:W-:-:S06]  /*5a80*/  CS2R R66, SRZ ;  /* 0x0000000000427805 */ /* 0x002fcc000001ff00 */
[----:B------:R-:W0:Y:S01]  /*5a90*/  MUFU.EX2 R25, R25 ;  /* 0x0000001900197308 */ /* 0x000e220000000800 */
[C---:B--2---:R-:W-:Y:S01]  /*5aa0*/  FADD.FTZ R5, R177.reuse, R0 ;  /* 0x00000000b1057221 */ /* 0x044fe20000010000 */
[----:B------:R-:W-:Y:S01]  /*5ab0*/  F2FP.BF16.F32.PACK_AB R177, R177, R26 ;  /* 0x0000001ab1b1723e */ /* 0x000fe200000010ff */
[----:B------:R-:W-:Y:S01]  /*5ac0*/  IMAD.MOV.U32 R0, RZ, RZ, 0x3f800000 ;  /* 0x3f800000ff007424 */ /* 0x000fe200078e00ff */
[----:B------:R-:W-:-:S04]  /*5ad0*/  CS2R R26, SRZ ;  /* 0x00000000001a7805 */ /* 0x000fc8000001ff00 */
[----:B------:R-:W1:Y:S01]  /*5ae0*/  MUFU.EX2 R41, R41 ;  /* 0x0000002900297308 */ /* 0x000e620000000800 */
[----:B---3--:R-:W-:Y:S01]  /*5af0*/  FADD.FTZ R2, R30, R5 ;  /* 0x000000051e027221 */ /* 0x008fe20000010000 */
[----:B------:R-:W-:Y:S02]  /*5b00*/  IMAD.MOV.U32 R5, RZ, RZ, 0x3f800000 ;  /* 0x3f800000ff057424 */ /* 0x000fe400078e00ff */
[C---:B0-----:R-:W-:Y:S01]  /*5b10*/  FADD.FTZ R3, R25.reuse, R12 ;  /* 0x0000000c19037221 */ /* 0x041fe20000010000 */
[----:B------:R-:W-:Y:S02]  /*5b20*/  F2FP.BF16.F32.PACK_AB R178, R25, R112 ;  /* 0x0000007019b2723e */ /* 0x000fe400000010ff */
[----:B------:R-:W-:Y:S02]  /*5b30*/  CS2R R112, SRZ ;  /* 0x0000000000707805 */ /* 0x000fe4000001ff00 */
[----:B------:R-:W-:Y:S01]  /*5b40*/  CS2R R24, SRZ ;  /* 0x0000000000187805 */ /* 0x000fe2000001ff00 */
[C---:B-1----:R-:W-:Y:S01]  /*5b50*/  FADD.FTZ R2, R41.reuse, R2 ;  /* 0x0000000229027221 */ /* 0x042fe20000010000 */
[----:B------:R-:W-:-:S02]  /*5b60*/  F2FP.BF16.F32.PACK_AB R179, R41, R30 ;  /* 0x0000001e29b3723e */ /* 0x000fc400000010ff */
[----:B------:R-:W-:Y:S02]  /*5b70*/  CS2R R40, SRZ ;  /* 0x0000000000287805 */ /* 0x000fe4000001ff00 */
[----:B------:R-:W-:Y:S01]  /*5b80*/  CS2R R30, SRZ ;  /* 0x00000000001e7805 */ /* 0x000fe2000001ff00 */
[----:B------:R-:W-:Y:S06]  /*5b90*/  @!P2 BRA `(.L_x_195) ;  /* 0x0000004000d0a947 */ /* 0x000fec0003800000 */
[----:B------:R-:W-:Y:S01]  /*5ba0*/  VIADD R10, R120, 0xfffffffe ;  /* 0xfffffffe780a7836 */ /* 0x000fe20000000000 */
[----:B------:R-:W-:Y:S01]  /*5bb0*/  UMOV UR38, UR39 ;  /* 0x0000002700267c82 */ /* 0x000fe20008000000 */
[----:B------:R-:W-:Y:S01]  /*5bc0*/  IMAD.MOV.U32 R11, RZ, RZ, R8 ;  /* 0x000000ffff0b7224 */ /* 0x000fe200078e0008 */
[----:B------:R-:W-:Y:S01]  /*5bd0*/  UMOV UR6, UR36 ;  /* 0x0000002400067c82 */ /* 0x000fe20008000000 */
[----:B------:R-:W-:Y:S01]  /*5be0*/  IMAD.MOV.U32 R9, RZ, RZ, R6 ;  /* 0x000000ffff097224 */ /* 0x000fe200078e0006 */
[----:B------:R-:W-:Y:S01]  /*5bf0*/  ULDC UR5, c[0x0][0x9d8] ;  /* 0x0002760000057ab9 */ /* 0x000fe20000000800 */
[----:B------:R-:W-:Y:S02]  /*5c00*/  IMAD.MOV.U32 R0, RZ, RZ, 0x3f800000 ;  /* 0x3f800000ff007424 */ /* 0x000fe400078e00ff */
[----:B------:R-:W-:-:S07]  /*5c10*/  IMAD.MOV.U32 R119, RZ, RZ, RZ ;  /* 0x000000ffff777224 */ /* 0x000fce00078e00ff */
.L_x_206:
[----:B------:R-:W-:-:S04]  /*5c20*/  UIADD3 UR4, UR6, 0x1, URZ ;  /* 0x0000000106047890 */ /* 0x000fc8000fffe03f */
[----:B------:R-:W-:-:S04]  /*5c30*/  UISETP.NE.AND UP0, UPT, UR4, 0x2, UPT ;  /* 0x000000020400788c */ /* 0x000fc8000bf05270 */
[----:B------:R-:W-:Y:S02]  /*5c40*/  USEL UR39, URZ, 0x1, UP0 ;  /* 0x000000013f277887 */ /* 0x000fe40008000000 */
[----:B------:R-:W-:Y:S02]  /*5c50*/  USEL UR36, UR4, URZ, UP0 ;  /* 0x0000003f04247287 */ /* 0x000fe40008000000 */
[----:B------:R-:W-:Y:S01]  /*5c60*/  ULOP3.LUT UR39, UR38, UR39, URZ, 0x3c, !UPT ;  /* 0x0000002726277292 */ /* 0x000fe2000f8e3c3f */
[----:B------:R-:W-:Y:S11]  /*5c70*/  @!P0 BRA `(.L_x_196) ;  /* 0x0000000000048947 */ /* 0x000ff60003800000 */
[----:B------:R-:W-:Y:S01]  /*5c80*/  BPT.TRAP 0x1 ;  /* 0x000000040000795c */ /* 0x000fe20000300000 */
.L_x_196:
        /* <DEDUP_REMOVED lines=9> */
.L_x_197:
[----:B-1----:R-:W-:Y:S05]  /*5d20*/  @P1 BRA `(.L_x_198) ;  /* 0x0000000000081947 */ /* 0x002fea0003800000 */
[----:B------:R-:W1:Y:S02]  /*5d30*/  SYNCS.PHASECHK.TRANS64.TRYWAIT P1, [UR7+0x36830], R6 ;  /* 0x03683006ff0075a7 */ /* 0x000e640008020147 */
[----:B-1----:R-:W-:Y:S05]  /*5d40*/  @!P1 BRA `(.L_x_199) ;  /* 0x000000b800709947 */ /* 0x002fea0003800000 */
.L_x_198:
        /* <DEDUP_REMOVED lines=592> */
.L_x_200:
[----:B------:R-:W-:Y:S01]  /*8250*/  ULEA UR10, UR6, UR37, 0x3 ;  /* 0x00000025060a7291 */ /* 0x000fe2000f8e183f */
[----:B------:R-:W-:-:S05]  /*8260*/  IMAD.U32 R0, RZ, RZ, UR38 ;  /* 0x00000026ff007e24 */ /* 0x000fca000f8e00ff */
[----:B------:R-:W-:-:S04]  /*8270*/  SHF.L.U32 R0, R0, 0x1f, RZ ;  /* 0x0000001f00007819 */ /* 0x000fc800000006ff */
[----:B------:R2:W3:Y:S01]  /*8280*/  SYNCS.PHASECHK.TRANS64.TRYWAIT P1, [UR10+0x36850], R0 ;  /* 0x03685000ff0075a7 */ /* 0x0004e2000802014a */
[----:B------:R-:W-:Y:S05]  /*8290*/  @!P0 BRA `(.L_x_201) ;  /* 0x0000000000048947 */ /* 0x000fea0003800000 */
[----:B------:R-:W-:Y:S01]  /*82a0*/  BPT.TRAP 0x1 ;  /* 0x000000040000795c */ /* 0x000fe20000300000 */
.L_x_201:
[----:B---3--:R-:W-:Y:S05]  /*82b0*/  @P1 BRA `(.L_x_202) ;  /* 0x0000000000081947 */ /* 0x008fea0003800000 */
[----:B------:R-:W3:Y:S02]  /*82c0*/  SYNCS.PHASECHK.TRANS64.TRYWAIT P1, [UR10+0x36850], R0 ;  /* 0x03685000ff0075a7 */ /* 0x000ee4000802014a */
[----:B---3--:R-:W-:Y:S05]  /*82d0*/  @!P1 BRA `(.L_x_203) ;  /* 0x0000009400249947 */ /* 0x008fea0003800000 */
.L_x_202:
[----:B------:R-:W-:Y:S01]  /*82e0*/  UIADD3 UR37, UR37, 0x400, URZ ;  /* 0x0000040025257890 */ /* 0x000fe2000fffe03f */
[----:B------:R-:W-:Y:S01]  /*82f0*/  WARPGROUP.ARRIVE ;  /* 0x00000000000079c5 */ /* 0x000fe20000000000 */
[----:B------:R-:W-:Y:S02]  /*8300*/  UMOV UR15, 0x40000040 ;  /* 0x40000040000f7882 */ /* 0x000fe40000000000 */
[----:B------:R-:W-:-:S04]  /*8310*/  USHF.R.U32.HI UR37, URZ, 0x4, UR37 ;  /* 0x000000043f257899 */ /* 0x000fc80008011625 */
[----:B------:R-:W-:-:S04]  /*8320*/  ULOP3.LUT UR37, UR37, 0x3fff, URZ, 0xc0, !UPT ;  /* 0x00003fff25257892 */ /* 0x000fc8000f8ec03f */
[----:B------:R-:W-:-:S04]  /*8330*/  ULOP3.LUT UR4, UR37, 0x3800000, URZ, 0xfc, !UPT ;  /* 0x0380000025047892 */ /* 0x000fc8000f8efc3f */
[----:B------:R-:W-:-:S04]  /*8340*/  UIMAD UR4, UR6, 0xa80, UR4 ;  /* 0x00000a80060478a4 */ /* 0x000fc8000f8e0204 */
[----:B------:R-:W-:-:S03]  /*8350*/  UIADD3 UR6, UR4, 0x80, URZ ;  /* 0x0000008004067890 */ /* 0x000fc6000fffe03f */
[----:B------:R-:W-:Y:S02]  /*8360*/  UMOV UR14, UR4 ;  /* 0x00000004000e7c82 */ /* 0x000fe40008000000 */
[----:B------:R-:W-:Y:S01]  /*8370*/  HGMMA.64x192x16.F32.BF16 R24, R200, gdesc[UR12].tnspB, R24, gsb0 ;  /* 0x42e0000cc8187df0 */ /* 0x000fe20008001818 */
[----:B------:R-:W-:Y:S01]  /*8380*/  UMOV UR15, 0x40000040 ;  /* 0x40000040000f7882 */ /* 0x000fe20000000000 */
[----:B------:R-:W-:Y:S01]  /*8390*/  UMOV UR14, UR6 ;  /* 0x00000006000e7c82 */ /* 0x000fe20008000000 */
[----:B------:R-:W-:Y:S01]  /*83a0*/  UIADD3 UR6, UR4, 0x100, URZ ;  /* 0x0000010004067890 */ /* 0x000fe2000fffe03f */
[----:B------:R-:W-:Y:S02]  /*83b0*/  WARPGROUP.DEPBAR.LE gsb0, 0x0 ;  /* 0x00008000000079c5 */ /* 0x000fe40000010000 */
[----:B------:R-:W-:-:S14]  /*83c0*/  WARPGROUP.ARRIVE ;  /* 0x00000000000079c5 */ /* 0x000fdc0000000000 */
[----:B------:R-:W-:Y:S01]  /*83d0*/  HGMMA.64x192x16.F32.BF16 R24, R196, gdesc[UR12].tnspB, R24, gsb0 ;  /* 0x42e0000cc4187df0 */ /* 0x000fe20008001818 */
[----:B------:R-:W-:Y:S01]  /*83e0*/  UMOV UR14, UR6 ;  /* 0x00000006000e7c82 */ /* 0x000fe20008000000 */
[----:B------:R-:W-:Y:S01]  /*83f0*/  UMOV UR15, 0x40000040 ;  /* 0x40000040000f7882 */ /* 0x000fe20000000000 */
        /* <DEDUP_REMOVED lines=12> */
[----:B------:R-:W-:Y:S02]  /*84c0*/  UIADD3 UR6, UR4, 0x280, URZ ;  /* 0x0000028004067890 */ /* 0x000fe4000fffe03f */
[----:B------:R-:W-:Y:S01]  /*84d0*/  UIADD3 UR4, UR4, 0x300, URZ ;  /* 0x0000030004047890 */ /* 0x000fe2000fffe03f */
[----:B------:R-:W-:Y:S02]  /*84e0*/  WARPGROUP.DEPBAR.LE gsb0, 0x0 ;  /* 0x00008000000079c5 */ /* 0x000fe40000010000 */
[----:B------:R-:W-:-:S12]  /*84f0*/  WARPGROUP.ARRIVE ;  /* 0x00000000000079c5 */ /* 0x000fd80000000000 */
[----:B------:R-:W-:Y:S01]  /*8500*/  HGMMA.64x192x16.F32.BF16 R24, R184, gdesc[UR12].tnspB, R24, gsb0 ;  /* 0x42e0000cb8187df0 */ /* 0x000fe20008001818 */
[----:B------:R-:W-:Y:S01]  /*8510*/  UMOV UR14, UR6 ;  /* 0x00000006000e7c82 */ /* 0x000fe20008000000 */
[----:B------:R-:W-:Y:S01]  /*8520*/  UMOV UR15, 0x40000040 ;  /* 0x40000040000f7882 */ /* 0x000fe20000000000 */
[----:B------:R-:W-:Y:S02]  /*8530*/  WARPGROUP.DEPBAR.LE gsb0, 0x0 ;  /* 0x00008000000079c5 */ /* 0x000fe40000010000 */
[----:B------:R-:W-:-:S15]  /*8540*/  WARPGROUP.ARRIVE ;  /* 0x00000000000079c5 */ /* 0x000fde0000000000 */
[----:B------:R-:W-:Y:S01]  /*8550*/  HGMMA.64x192x16.F32.BF16 R24, R180, gdesc[UR12].tnspB, R24, gsb0 ;  /* 0x42e0000cb4187df0 */ /* 0x000fe20008001818 */
[----:B------:R-:W-:Y:S01]  /*8560*/  UMOV UR14, UR4 ;  /* 0x00000004000e7c82 */ /* 0x000fe20008000000 */
[----:B------:R-:W-:Y:S01]  /*8570*/  UMOV UR15, 0x40000040 ;  /* 0x40000040000f7882 */ /* 0x000fe20000000000 */
[----:B------:R-:W-:Y:S02]  /*8580*/  WARPGROUP.DEPBAR.LE gsb0, 0x0 ;  /* 0x00008000000079c5 */ /* 0x000fe40000010000 */
[----:B------:R-:W-:-:S15]  /*8590*/  WARPGROUP.ARRIVE ;  /* 0x00000000000079c5 */ /* 0x000fde0000000000 */
[----:B------:R-:W-:Y:S03]  /*85a0*/  HGMMA.64x192x16.F32.BF16 R24, R176, gdesc[UR12].tnspB, R24, gsb0 ;  /* 0x42e0000cb0187df0 */ /* 0x000fe60008001818 */
[----:B------:R-:W-:Y:S02]  /*85b0*/  WARPGROUP.DEPBAR.LE gsb0, 0x0 ;  /* 0x00008000000079c5 */ /* 0x000fe40000010000 */
[----:B------:R-:W-:Y:S05]  /*85c0*/  @!P0 BRA `(.L_x_204) ;  /* 0x0000000000048947 */ /* 0x000fea0003800000 */
[----:B------:R-:W-:Y:S01]  /*85d0*/  BPT.TRAP 0x1 ;  /* 0x000000040000795c */ /* 0x000fe20000300000 */
.L_x_204:
[----:B------:R-:W-:Y:S01]  /*85e0*/  FMUL.FTZ R176, R168, UR5 ;  /* 0x00000005a8b07c20 */ /* 0x000fe20008410000 */
[----:B------:R-:W-:Y:S01]  /*85f0*/  FMUL.FTZ R12, R170, UR5 ;  /* 0x00000005aa0c7c20 */ /* 0x000fe20008410000 */
[----:B------:R-:W-:Y:S01]  /*8600*/  FMUL.FTZ R178, R169, UR5 ;  /* 0x00000005a9b27c20 */ /* 0x000fe20008410000 */
[----:B------:R-:W-:Y:S01]  /*8610*/  FMUL.FTZ R14, R171, UR5 ;  /* 0x00000005ab0e7c20 */ /* 0x000fe20008410000 */
[----:B------:R-:W-:Y:S01]  /*8620*/  FMUL.FTZ R170, R172, UR5 ;  /* 0x00000005acaa7c20 */ /* 0x000fe20008410000 */
[----:B------:R-:W-:Y:S01]  /*8630*/  FMUL.FTZ R20, R174, UR5 ;  /* 0x00000005ae147c20 */ /* 0x000fe20008410000 */
[----:B------:R-:W3:Y:S01]  /*8640*/  MUFU.TANH R176, R176 ;  /* 0x000000b000b07308 */ /* 0x000ee20000002400 */
        /* <DEDUP_REMOVED lines=16> */
[----:B---3--:R-:W-:Y:S01]  /*8750*/  FMNMX.FTZ R5, R176, R9, !PT ;  /* 0x00000009b0057209 */ /* 0x008fe20007810000 */
[----:B------:R-:W-:Y:S01]  /*8760*/  FMUL.FTZ R190, R156, UR5 ;  /* 0x000000059cbe7c20 */ /* 0x000fe20008410000 */
[----:B------:R-:W-:Y:S01]  /*8770*/  FMUL.FTZ R156, R158, UR5 ;  /* 0x000000059e9c7c20 */ /* 0x000fe20008410000 */
[----:B------:R-:W-:Y:S01]  /*8780*/  FMUL.FTZ R222, R157, UR5 ;  /* 0x000000059dde7c20 */ /* 0x000fe20008410000 */
[----:B------:R-:W-:Y:S01]  /*8790*/  FMUL.FTZ R158, R159, UR5 ;  /* 0x000000059f9e7c20 */ /* 0x000fe20008410000 */
[----:B------:R-:W-:Y:S01]  /*87a0*/  FMUL.FTZ R224, R144, UR5 ;  /* 0x0000000590e07c20 */ /* 0x000fe20008410000 */
[----:B------:R-:W-:Y:S01]  /*87b0*/  FMUL.FTZ R144, R146, UR5 ;  /* 0x0000000592907c20 */ /* 0x000fe20008410000 */
[----:B------:R-:W3:Y:S01]  /*87c0*/  MUFU.TANH R14, R14 ;  /* 0x0000000e000e7308 */ /* 0x000ee20000002400 */
[----:B-1----:R-:W-:Y:S01]  /*87d0*/  FMNMX.FTZ R7, R12, R11, !PT ;  /* 0x0000000b0c077209 */ /* 0x002fe20007810000 */
[----:B------:R-:W-:Y:S01]  /*87e0*/  FMUL.FTZ R226, R145, UR5 ;  /* 0x0000000591e27c20 */ /* 0x000fe20008410000 */
[----:B------:R-:W-:Y:S01]  /*87f0*/  FMUL.FTZ R146, R147, UR5 ;  /* 0x0000000593927c20 */ /* 0x000fe20008410000 */
[----:B------:R-:W-:Y:S01]  /*8800*/  FMUL.FTZ R228, R148, UR5 ;  /* 0x0000000594e47c20 */ /* 0x000fe20008410000 */
[----:B------:R-:W-:Y:S01]  /*8810*/  FMUL.FTZ R148, R150, UR5 ;  /* 0x0000000596947c20 */ /* 0x000fe20008410000 */
[----:B------:R-:W-:Y:S01]  /*8820*/  FMUL.FTZ R230, R149, UR5 ;  /* 0x0000000595e67c20 */ /* 0x000fe20008410000 */
[----:B------:R-:W-:Y:S01]  /*8830*/  FMUL.FTZ R150, R151, UR5 ;  /* 0x0000000597967c20 */ /* 0x000fe20008410000 */
[----:B------:R-:W1:Y:S01]  /*8840*/  MUFU.TANH R170, R170 ;  /* 0x000000aa00aa7308 */ /* 0x000e620000002400 */
[----:B----4-:R-:W-:Y:S01]  /*8850*/  FMNMX.FTZ R5, R178, R5, !PT ;  /* 0x00000005b2057209 */ /* 0x010fe20007810000 */
        /* <DEDUP_REMOVED lines=31> */
[----:B---3--:R-:W-:-:S02]  /*8a50*/  FMNMX.FTZ R5, R172, R5, !PT ;  /* 0x00000005ac057209 */ /* 0x008fc40007810000 */
[----:B------:R-:W-:-:S05]  /*8a60*/  ISETP.NE.AND P1, PT, R18, RZ, PT ;  /* 0x000000ff1200720c */ /* 0x000fca0003f25270 */
[----:B------:R-:W3:Y:S01]  /*8a70*/  MUFU.TANH R160, R160 ;  /* 0x000000a000a07308 */ /* 0x000ee20000002400 */
[----:B-1----:R-:W-:-:S07]  /*8a80*/  FMNMX.FTZ R7, R168, R7, !PT ;  /* 0x00000007a8077209 */ /* 0x002fce0007810000 */
[----:B------:R-:W1:Y:S01]  /*8a90*/  MUFU.TANH R180, R180 ;  /* 0x000000b400b47308 */ /* 0x000e620000002400 */
[----:B----4-:R-:W-:-:S07]  /*8aa0*/  FMNMX.FTZ R5, R174, R5, !PT ;  /* 0x00000005ae057209 */ /* 0x010fce0007810000 */
[----:B------:R-:W4:Y:S01]  /*8ab0*/  MUFU.TANH R162, R162 ;  /* 0x000000a200a27308 */ /* 0x000f220000002400 */
[----:B---3--:R-:W-:-:S07]  /*8ac0*/  FMNMX.FTZ R7, R160, R7, !PT ;  /* 0x00000007a0077209 */ /* 0x008fce0007810000 */
        /* <DEDUP_REMOVED lines=48> */
[----:B------:R-:W2:Y:S01]  /*8dd0*/  MUFU.TANH R236, R236 ;  /* 0x000000ec00ec7308 */ /* 0x000ea20000002400 */
[----:B-1----:R-:W-:-:S07]  /*8de0*/  FMNMX.FTZ R5, R234, R5, !PT ;  /* 0x00000005ea057209 */ /* 0x002fce0007810000 */
[----:B------:R-:W1:Y:S01]  /*8df0*/  MUFU.TANH R140, R140 ;  /* 0x0000008c008c7308 */ /* 0x000e620000002400 */
[----:B----4-:R-:W-:-:S07]  /*8e00*/  FMNMX.FTZ R7, R138, R7, !PT ;  /* 0x000000078a077209 */ /* 0x010fce0007810000 */
[----:B------:R-:W3:Y:S01]  /*8e10*/  MUFU.TANH R13, R13 ;  /* 0x0000000d000d7308 */ /* 0x000ee20000002400 */
[----:B--2---:R-:W-:-:S07]  /*8e20*/  FMNMX.FTZ R0, R236, R5, !PT ;  /* 0x00000005ec007209 */ /* 0x004fce0007810000 */
[----:B------:R-:W2:Y:S01]  /*8e30*/  MUFU.TANH R142, R142 ;  /* 0x0000008e008e7308 */ /* 0x000ea20000002400 */
[----:B-1----:R-:W-:-:S07]  /*8e40*/  FMNMX.FTZ R7, R140, R7, !PT ;  /* 0x000000078c077209 */ /* 0x002fce0007810000 */
[----:B------:R-:W1:Y:S01]  /*8e50*/  MUFU.TANH R137, R137 ;  /* 0x0000008900897308 */ /* 0x000e620000002400 */
[----:B---3--:R-:W-:-:S07]  /*8e60*/  FMNMX.FTZ R0, R13, R0, !PT ;  /* 0x000000000d007209 */ /* 0x008fce0007810000 */
        /* <DEDUP_REMOVED lines=29> */
[----:B---3--:R-:W-:Y:S02]  /*9040*/  FMNMX.FTZ R7, R124, R7, !PT ;  /* 0x000000077c077209 */ /* 0x008fe40007810000 */
[----:B--2---:R-:W-:Y:S02]  /*9050*/  FMNMX.FTZ R0, R151, R0, !PT ;  /* 0x0000000097007209 */ /* 0x004fe40007810000 */
[----:B-1----:R-:W-:-:S03]  /*9060*/  FMNMX.FTZ R5, R126, R7, !PT ;  /* 0x000000077e057209 */ /* 0x002fc60007810000 */
[----:B------:R-:W1:Y:S04]  /*9070*/  SHFL.BFLY PT, R7, R0, 0x2, 0x1f ;  /* 0x0c401f0000077f89 */ /* 0x000e6800000e0000 */
[----:B0-----:R-:W0:Y:S01]  /*9080*/  SHFL.BFLY PT, R6, R5, 0x2, 0x1f ;  /* 0x0c401f0005067f89 */ /* 0x001e2200000e0000 */
[----:B-1----:R-:W-:Y:S02]  /*9090*/  FMNMX.FTZ R15, R0, R7, !PT ;  /* 0x00000007000f7209 */ /* 0x002fe40007810000 */
[----:B------:R-:W1:Y:S01]  /*90a0*/  LDC R7, c[0x0][0x988] ;  /* 0x00026200ff077b82 */ /* 0x000e620000000800 */
[----:B0-----:R-:W-:Y:S02]  /*90b0*/  FMNMX.FTZ R21, R5, R6, !PT ;  /* 0x0000000605157209 */ /* 0x001fe40007810000 */
[----:B------:R-:W0:Y:S04]  /*90c0*/  SHFL.BFLY PT, R6, R15, 0x1, 0x1f ;  /* 0x0c201f000f067f89 */ /* 0x000e2800000e0000 */
[----:B------:R-:W2:Y:S01]  /*90d0*/  SHFL.BFLY PT, R8, R21, 0x1, 0x1f ;  /* 0x0c201f0015087f89 */ /* 0x000ea200000e0000 */
[----:B0-----:R-:W-:-:S02]  /*90e0*/  FMNMX.FTZ R6, R15, R6, !PT ;  /* 0x000000060f067209 */ /* 0x001fc40007810000 */
[----:B--2---:R-:W-:-:S03]  /*90f0*/  FMNMX.FTZ R8, R21, R8, !PT ;  /* 0x0000000815087209 */ /* 0x004fc60007810000 */
[C---:B-1----:R-:W-:Y:S01]  /*9100*/  FMUL.FTZ R153, R6.reuse, R7 ;  /* 0x0000000706997220 */ /* 0x042fe20000410000 */
[----:B------:R-:W-:-:S03]  /*9110*/  FADD.FTZ R192, -R6, R9 ;  /* 0x0000000906c07221 */ /* 0x000fc60000010100 */
[-CC-:B------:R-:W-:Y:S01]  /*9120*/  FFMA.FTZ R15, R13, R7.reuse, -R153.reuse ;  /* 0x000000070d0f7223 */ /* 0x180fe20000010899 */
[-C--:B------:R-:W-:Y:S01]  /*9130*/  FFMA.FTZ R13, R139, R7.reuse, -R153 ;  /* 0x000000078b0d7223 */ /* 0x080fe20000010899 */
[C---:B------:R-:W-:Y:S01]  /*9140*/  FADD.FTZ R0, -R8.reuse, R11 ;  /* 0x0000000b08007221 */ /* 0x040fe20000010100 */
[-C--:B------:R-:W-:Y:S01]  /*9150*/  FMUL.FTZ R139, R8, R7.reuse ;  /* 0x00000007088b7220 */ /* 0x080fe20000410000 */
[-C--:B------:R-:W-:Y:S01]  /*9160*/  FFMA.FTZ R200, R176, R7.reuse, -R153 ;  /* 0x00000007b0c87223 */ /* 0x080fe20000010899 */
[-C--:B------:R-:W-:Y:S01]  /*9170*/  FMUL.FTZ R192, R192, R7.reuse ;  /* 0x00000007c0c07220 */ /* 0x080fe20000410000 */
[-C--:B------:R-:W-:Y:S01]  /*9180*/  FMUL.FTZ R0, R0, R7.reuse ;  /* 0x0000000700007220 */ /* 0x080fe20000410000 */
[-C--:B------:R-:W-:Y:S01]  /*9190*/  FFMA.FTZ R201, R12, R7.reuse, -R139 ;  /* 0x000000070cc97223 */ /* 0x080fe2000001088b */
[-C--:B------:R-:W-:Y:S01]  /*91a0*/  FFMA.FTZ R135, R178, R7.reuse, -R153 ;  /* 0x00000007b2877223 */ /* 0x080fe20000010899 */
[-C--:B------:R-:W-:Y:S01]  /*91b0*/  FFMA.FTZ R12, R14, R7.reuse, -R139 ;  /* 0x000000070e0c7223 */ /* 0x080fe2000001088b */
[----:B------:R0:W-:Y:S01]  /*91c0*/  MUFU.EX2 R5, R192 ;  /* 0x000000c000057308 */ /* 0x0001e20000000800 */
[-C--:B------:R-:W-:Y:S01]  /*91d0*/  FFMA.FTZ R202, R170, R7.reuse, -R153 ;  /* 0x00000007aaca7223 */ /* 0x080fe20000010899 */
[-C--:B------:R-:W-:Y:S01]  /*91e0*/  FFMA.FTZ R203, R20, R7.reuse, -R139 ;  /* 0x0000000714cb7223 */ /* 0x080fe2000001088b */
[-C--:B------:R-:W-:Y:S01]  /*91f0*/  FFMA.FTZ R133, R172, R7.reuse, -R153 ;  /* 0x00000007ac857223 */ /* 0x080fe20000010899 */
[-C--:B------:R-:W-:Y:S01]  /*9200*/  FFMA.FTZ R14, R168, R7.reuse, -R139 ;  /* 0x00000007a80e7223 */ /* 0x080fe2000001088b */
[-C--:B------:R-:W-:Y:S01]  /*9210*/  FFMA.FTZ R196, R174, R7.reuse, -R153 ;  /* 0x00000007aec47223 */ /* 0x080fe20000010899 */
[-C--:B------:R-:W-:Y:S01]  /*9220*/  FFMA.FTZ R197, R160, R7.reuse, -R139 ;  /* 0x00000007a0c57223 */ /* 0x080fe2000001088b */
[-C--:B------:R-:W-:Y:S01]  /*9230*/  FFMA.FTZ R131, R180, R7.reuse, -R153 ;  /* 0x00000007b4837223 */ /* 0x080fe20000010899 */
[----:B------:R-:W1:Y:S01]  /*9240*/  MUFU.EX2 R200, R200 ;  /* 0x000000c800c87308 */ /* 0x000e620000000800 */
[-CC-:B------:R-:W-:Y:S01]  /*9250*/  FFMA.FTZ R20, R162, R7.reuse, -R139.reuse ;  /* 0x00000007a2147223 */ /* 0x180fe2000001088b */
[-C--:B------:R-:W-:Y:S01]  /*9260*/  FFMA.FTZ R185, R136, R7.reuse, -R139 ;  /* 0x0000000788b97223 */ /* 0x080fe2000001088b */
[-C--:B------:R-:W-:Y:S01]  /*9270*/  FFMA.FTZ R198, R182, R7.reuse, -R153 ;  /* 0x00000007b6c67223 */ /* 0x080fe20000010899 */
[-C--:B------:R-:W-:Y:S01]  /*9280*/  FFMA.FTZ R199, R164, R7.reuse, -R139 ;  /* 0x00000007a4c77223 */ /* 0x080fe2000001088b */
[-CC-:B------:R-:W-:Y:S01]  /*9290*/  FFMA.FTZ R182, R141, R7.reuse, -R153.reuse ;  /* 0x000000078db67223 */ /* 0x180fe20000010899 */
[-C--:B------:R-:W-:Y:S01]  /*92a0*/  FFMA.FTZ R129, R184, R7.reuse, -R153 ;  /* 0x00000007b8817223 */ /* 0x080fe20000010899 */
[-C--:B------:R-:W-:Y:S01]  /*92b0*/  FFMA.FTZ R160, R166, R7.reuse, -R139 ;  /* 0x00000007a6a07223 */ /* 0x080fe2000001088b */
[----:B------:R-:W-:Y:S01]  /*92c0*/  MUFU.EX2 R0, R0 ;  /* 0x0000000000007308 */ /* 0x000fe20000000800 */
[-C--:B0-----:R-:W-:Y:S01]  /*92d0*/  FFMA.FTZ R192, R186, R7.reuse, -R153 ;  /* 0x00000007bac07223 */ /* 0x081fe20000010899 */
[-C--:B------:R-:W-:Y:S01]  /*92e0*/  FFMA.FTZ R193, R152, R7.reuse, -R139 ;  /* 0x0000000798c17223 */ /* 0x080fe2000001088b */
[-C--:B------:R-:W-:Y:S01]  /*92f0*/  FFMA.FTZ R127, R188, R7.reuse, -R153 ;  /* 0x00000007bc7f7223 */ /* 0x080fe20000010899 */
[-C--:B------:R-:W-:Y:S01]  /*9300*/  FFMA.FTZ R152, R154, R7.reuse, -R139 ;  /* 0x000000079a987223 */ /* 0x080fe2000001088b */
[-C--:B------:R-:W-:Y:S01]  /*9310*/  FFMA.FTZ R194, R190, R7.reuse, -R153 ;  /* 0x00000007bec27223 */ /* 0x080fe20000010899 */
[-C--:B------:R-:W-:Y:S01]  /*9320*/  FFMA.FTZ R195, R156, R7.reuse, -R139 ;  /* 0x000000079cc37223 */ /* 0x080fe2000001088b */
[----:B------:R-:W-:Y:S01]  /*9330*/  FFMA.FTZ R125, R222, R7, -R153 ;  /* 0x00000007de7d7223 */ /* 0x000fe20000010899 */
[----:B------:R-:W0:Y:S01]  /*9340*/  MUFU.EX2 R201, R201 ;  /* 0x000000c900c97308 */ /* 0x000e220000000800 */
[----:B-1----:R-:W-:Y:S01]  /*9350*/  FFMA.FTZ R136, R5, R3, R200 ;  /* 0x0000000305887223 */ /* 0x002fe200000100c8 */
[-CC-:B------:R-:W-:Y:S01]  /*9360*/  FFMA.FTZ R154, R158, R7.reuse, -R139.reuse ;  /* 0x000000079e9a7223 */ /* 0x180fe2000001088b */
[-C--:B------:R-:W-:Y:S01]  /*9370*/  FFMA.FTZ R187, R140, R7.reuse, -R139 ;  /* 0x000000078cbb7223 */ /* 0x080fe2000001088b */
[-C--:B------:R-:W-:Y:S01]  /*9380*/  FFMA.FTZ R188, R224, R7.reuse, -R153 ;  /* 0x00000007e0bc7223 */ /* 0x080fe20000010899 */
[-C--:B------:R-:W-:Y:S01]  /*9390*/  FFMA.FTZ R189, R144, R7.reuse, -R139 ;  /* 0x0000000790bd7223 */ /* 0x080fe2000001088b */
[-C--:B------:R-:W-:Y:S01]  /*93a0*/  FFMA.FTZ R123, R226, R7.reuse, -R153 ;  /* 0x00000007e27b7223 */ /* 0x080fe20000010899 */
[-CC-:B------:R-:W-:Y:S01]  /*93b0*/  FFMA.FTZ R144, R146, R7.reuse, -R139.reuse ;  /* 0x0000000792907223 */ /* 0x180fe2000001088b */
[----:B------:R-:W1:Y:S01]  /*93c0*/  MUFU.EX2 R135, R135 ;  /* 0x0000008700877308 */ /* 0x000e620000000800 */
[-C--:B------:R-:W-:Y:S01]  /*93d0*/  FFMA.FTZ R181, R128, R7.reuse, -R139 ;  /* 0x0000000780b57223 */ /* 0x080fe2000001088b */
[-C--:B------:R-:W-:Y:S01]  /*93e0*/  FFMA.FTZ R190, R228, R7.reuse, -R153 ;  /* 0x00000007e4be7223 */ /* 0x080fe20000010899 */
[-C--:B------:R-:W-:Y:S01]  /*93f0*/  FFMA.FTZ R191, R148, R7.reuse, -R139 ;  /* 0x0000000794bf7223 */ /* 0x080fe2000001088b */
[-C--:B------:R-:W-:Y:S01]  /*9400*/  FFMA.FTZ R121, R230, R7.reuse, -R153 ;  /* 0x00000007e6797223 */ /* 0x080fe20000010899 */
[-C--:B------:R-:W-:Y:S01]  /*9410*/  FFMA.FTZ R146, R150, R7.reuse, -R139 ;  /* 0x0000000796927223 */ /* 0x080fe2000001088b */
[-CC-:B------:R-:W-:Y:S01]  /*9420*/  FFMA.FTZ R184, R232, R7.reuse, -R153.reuse ;  /* 0x00000007e8b87223 */ /* 0x180fe20000010899 */
[-C--:B------:R-:W-:Y:S01]  /*9430*/  FFMA.FTZ R21, R234, R7.reuse, -R153 ;  /* 0x00000007ea157223 */ /* 0x080fe20000010899 */
[----:B------:R-:W2:Y:S01]  /*9440*/  MUFU.EX2 R12, R12 ;  /* 0x0000000c000c7308 */ /* 0x000ea20000000800 */
[----:B0-----:R-:W-:Y:S01]  /*9450*/  FFMA.FTZ R3, R0, R2, R201 ;  /* 0x0000000200037223 */ /* 0x001fe200000100c9 */
[-C--:B------:R-:W-:Y:S01]  /*9460*/  FFMA.FTZ R186, R236, R7.reuse, -R153 ;  /* 0x00000007ecba7223 */ /* 0x080fe20000010899 */
[-C--:B------:R-:W-:Y:S01]  /*9470*/  FFMA.FTZ R183, R132, R7.reuse, -R139 ;  /* 0x0000000784b77223 */ /* 0x080fe2000001088b */
[-C--:B------:R-:W-:Y:S01]  /*9480*/  FFMA.FTZ R180, R137, R7.reuse, -R153 ;  /* 0x0000000789b47223 */ /* 0x080fe20000010899 */
[-C--:B------:R-:W-:Y:S01]  /*9490*/  FFMA.FTZ R177, R120, R7.reuse, -R139 ;  /* 0x0000000778b17223 */ /* 0x080fe2000001088b */
[-CC-:B------:R-:W-:Y:S01]  /*94a0*/  FFMA.FTZ R11, R143, R7.reuse, -R153.reuse ;  /* 0x000000078f0b7223 */ /* 0x180fe20000010899 */
[-C--:B------:R-:W-:Y:S01]  /*94b0*/  FFMA.FTZ R176, R145, R7.reuse, -R153 ;  /* 0x0000000791b07223 */ /* 0x080fe20000010899 */
[----:B------:R-:W0:Y:S01]  /*94c0*/  MUFU.EX2 R202, R202 ;  /* 0x000000ca00ca7308 */ /* 0x000e220000000800 */
[----:B-1----:R-:W-:Y:S01]  /*94d0*/  FADD.FTZ R141, R135, R136 ;  /* 0x00000088878d7221 */ /* 0x002fe20000010000 */
[-C--:B------:R-:W-:Y:S01]  /*94e0*/  FFMA.FTZ R136, R138, R7.reuse, -R139 ;  /* 0x000000078a887223 */ /* 0x080fe2000001088b */
[-CC-:B------:R-:W-:Y:S01]  /*94f0*/  FFMA.FTZ R9, R147, R7.reuse, -R153.reuse ;  /* 0x0000000793097223 */ /* 0x180fe20000010899 */
[-C--:B------:R-:W-:Y:S01]  /*9500*/  FFMA.FTZ R178, R149, R7.reuse, -R153 ;  /* 0x0000000795b27223 */ /* 0x080fe20000010899 */
[-C--:B------:R-:W-:Y:S01]  /*9510*/  FFMA.FTZ R124, R124, R7.reuse, -R139 ;  /* 0x000000077c7c7223 */ /* 0x080fe2000001088b */
[-C--:B------:R-:W-:Y:S01]  /*9520*/  FFMA.FTZ R137, R151, R7.reuse, -R153 ;  /* 0x0000000797897223 */ /* 0x080fe20000010899 */
[----:B------:R-:W-:Y:S01]  /*9530*/  FFMA.FTZ R126, R126, R7, -R139 ;  /* 0x000000077e7e7223 */ /* 0x000fe2000001088b */
[----:B------:R-:W1:Y:S01]  /*9540*/  MUFU.EX2 R203, R203 ;  /* 0x000000cb00cb7308 */ /* 0x000e620000000800 */
[----:B--2---:R-:W-:-:S07]  /*9550*/  FADD.FTZ R2, R12, R3 ;  /* 0x000000030c027221 */ /* 0x004fce0000010000 */
[----:B------:R-:W2:Y:S01]  /*9560*/  MUFU.EX2 R133, R133 ;  /* 0x0000008500857308 */ /* 0x000ea20000000800 */
[----:B0-----:R-:W-:-:S07]  /*9570*/  FADD.FTZ R138, R202, R141 ;  /* 0x0000008dca8a7221 */ /* 0x001fce0000010000 */
[----:B------:R-:W0:Y:S01]  /*9580*/  MUFU.EX2 R14, R14 ;  /* 0x0000000e000e7308 */ /* 0x000e220000000800 */
[----:B-1----:R-:W-:-:S07]  /*9590*/  FADD.FTZ R3, R203, R2 ;  /* 0x00000002cb037221 */ /* 0x002fce0000010000 */
        /* <DEDUP_REMOVED lines=9> */
[----:B0-----:R-:W-:Y:S01]  /*9630*/  FADD.FTZ R141, R131, R138 ;  /* 0x0000008a838d7221 */ /* 0x001fe20000010000 */
[----:B------:R-:W-:-:S06]  /*9640*/  FFMA.FTZ R138, R142, R7, -R139 ;  /* 0x000000078e8a7223 */ /* 0x000fcc000001088b */
        /* <DEDUP_REMOVED lines=15> */
[----:B--2---:R-:W-:Y:S01]  /*9740*/  FADD.FTZ R141, R127, R128 ;  /* 0x000000807f8d7221 */ /* 0x004fe20000010000 */
[----:B------:R-:W-:-:S06]  /*9750*/  FFMA.FTZ R128, R130, R7, -R139 ;  /* 0x0000000782807223 */ /* 0x000fcc000001088b */
        /* <DEDUP_REMOVED lines=15> */
[----:B-1----:R-:W-:Y:S01]  /*9850*/  FADD.FTZ R141, R123, R130 ;  /* 0x000000827b8d7221 */ /* 0x002fe20000010000 */
[----:B------:R-:W-:-:S06]  /*9860*/  FFMA.FTZ R130, R134, R7, -R139 ;  /* 0x0000000786827223 */ /* 0x000fcc000001088b */
        /* <DEDUP_REMOVED lines=27> */
[----:B------:R-:W-:-:S04]  /*9a20*/  IMAD.U32 R3, RZ, RZ, UR7 ;  /* 0x00000007ff037e24 */ /* 0x000fc8000f8e00ff */
[----:B------:R-:W-:Y:S02]  /*9a30*/  @P1 VIADD R3, R3, 0x36840 ;  /* 0x0003684003031836 */ /* 0x000fe40000000000 */
[----:B------:R-:W2:Y:S01]  /*9a40*/  MUFU.EX2 R13, R13 ;  /* 0x0000000d000d7308 */ /* 0x000ea20000000800 */
[----:B0-----:R-:W-:Y:S02]  /*9a50*/  FADD.FTZ R122, R180, R141 ;  /* 0x0000008db47a7221 */ /* 0x001fe40000010000 */
[----:B------:R-:W-:-:S04]  /*9a60*/  @P1 PRMT R3, R22, 0x654, R3 ;  /* 0x0000065416031816 */ /* 0x000fc80000000003 */
[----:B------:R0:W-:Y:S01]  /*9a70*/  @P1 SYNCS.ARRIVE.TRANS64.RED.A1T0 RZ, [R3+URZ], RZ ;  /* 0x000000ff03ff19a7 */ /* 0x0001e2000810043f */
[----:B------:R-:W3:Y:S01]  /*9a80*/  MUFU.EX2 R128, R128 ;  /* 0x0000008000807308 */ /* 0x000ee20000000800 */
[----:B-1----:R-:W-:-:S07]  /*9a90*/  FADD.FTZ R141, R181, R2 ;  /* 0x00000002b58d7221 */ /* 0x002fce0000010000 */
[----:B------:R-:W1:Y:S01]  /*9aa0*/  MUFU.EX2 R182, R182 ;  /* 0x000000b600b67308 */ /* 0x000e620000000800 */
[----:B--2---:R-:W-:-:S07]  /*9ab0*/  FADD.FTZ R143, R13, R122 ;  /* 0x0000007a0d8f7221 */ /* 0x004fce0000010000 */
[----:B------:R-:W2:Y:S01]  /*9ac0*/  MUFU.EX2 R183, R183 ;  /* 0x000000b700b77308 */ /* 0x000ea20000000800 */
[----:B---3--:R-:W-:-:S07]  /*9ad0*/  FADD.FTZ R2, R128, R141 ;  /* 0x0000008d80027221 */ /* 0x008fce0000010000 */
        /* <DEDUP_REMOVED lines=20> */
[----:B--2---:R-:W-:-:S03]  /*9c20*/  FADD.FTZ R3, R137, R2 ;  /* 0x0000000289037221 */ /* 0x004fc60000010000 */
[----:B0-----:R-:W-:Y:S01]  /*9c30*/  FADD.FTZ R2, R179, R122 ;  /* 0x0000007ab3027221 */ /* 0x001fe20000010000 */
[----:B------:R-:W-:Y:S06]  /*9c40*/  @!P0 BRA `(.L_x_205) ;  /* 0x0000000000048947 */ /* 0x000fec0003800000 */
[----:B------:R-:W-:Y:S01]  /*9c50*/  BPT.TRAP 0x1 ;  /* 0x000000040000795c */ /* 0x000fe20000300000 */
.L_x_205:
[----:B------:R-:W-:Y:S01]  /*9c60*/  ISETP.NE.AND P1, PT, R17, RZ, PT ;  /* 0x000000ff1100720c */ /* 0x000fe20003f25270 */
[----:B------:R-:W-:Y:S01]  /*9c70*/  IMAD.U32 R122, RZ, RZ, UR10 ;  /* 0x0000000aff7a7e24 */ /* 0x000fe2000f8e00ff */
[----:B------:R-:W-:Y:S01]  /*9c80*/  UMOV UR38, UR39 ;  /* 0x0000002700267c82 */ /* 0x000fe20008000000 */
[----:B------:R-:W-:Y:S01]  /*9c90*/  UMOV UR6, UR36 ;  /* 0x0000002400067c82 */ /* 0x000fe20008000000 */
[----:B------:R-:W-:Y:S01]  /*9ca0*/  F2FP.BF16.F32.PACK_AB R182, R11, R182 ;  /* 0x000000b60bb6723e */ /* 0x000fe200000010ff */
[----:B------:R-:W-:Y:S01]  /*9cb0*/  IMAD.MOV.U32 R11, RZ, RZ, R8 ;  /* 0x000000ffff0b7224 */ /* 0x000fe200078e0008 */
[----:B------:R-:W-:Y:S01]  /*9cc0*/  F2FP.BF16.F32.PACK_AB R176, R9, R176 ;  /* 0x000000b009b0723e */ /* 0x000fe200000010ff */
[----:B------:R-:W-:Y:S01]  /*9cd0*/  IMAD.MOV.U32 R9, RZ, RZ, R6 ;  /* 0x000000ffff097224 */ /* 0x000fe200078e0006 */
[----:B------:R-:W-:Y:S02]  /*9ce0*/  F2FP.BF16.F32.PACK_AB R200, R135, R200 ;  /* 0x000000c887c8723e */ /* 0x000fe400000010ff */
[----:B------:R-:W-:-:S02]  /*9cf0*/  F2FP.BF16.F32.PACK_AB R201, R12, R201 ;  /* 0x000000c90cc9723e */ /* 0x000fc400000010ff */
[----:B------:R-:W-:Y:S01]  /*9d00*/  F2FP.BF16.F32.PACK_AB R202, R133, R202 ;  /* 0x000000ca85ca723e */ /* 0x000fe200000010ff */
[----:B------:R-:W-:Y:S01]  /*9d10*/  @P1 VIADD R122, R122, 0x36860 ;  /* 0x000368607a7a1836 */ /* 0x000fe20000000000 */
[----:B------:R-:W-:Y:S02]  /*9d20*/  F2FP.BF16.F32.PACK_AB R203, R14, R203 ;  /* 0x000000cb0ecb723e */ /* 0x000fe400000010ff */
[----:B------:R-:W-:Y:S02]  /*9d30*/  F2FP.BF16.F32.PACK_AB R196, R131, R196 ;  /* 0x000000c483c4723e */ /* 0x000fe400000010ff */
[----:B------:R-:W-:Y:S02]  /*9d40*/  @P1 PRMT R122, R19, 0x654, R122 ;  /* 0x00000654137a1816 */ /* 0x000fe4000000007a */
[----:B------:R-:W-:Y:S02]  /*9d50*/  F2FP.BF16.F32.PACK_AB R197, R20, R197 ;  /* 0x000000c514c5723e */ /* 0x000fe400000010ff */
[----:B------:R0:W-:Y:S01]  /*9d60*/  @P1 SYNCS.ARRIVE.TRANS64.RED.A1T0 RZ, [R122+URZ], RZ ;  /* 0x000000ff7aff19a7 */ /* 0x0001e2000810043f */
[C---:B------:R-:W-:Y:S01]  /*9d70*/  ISETP.GT.AND P1, PT, R10.reuse, RZ, PT ;  /* 0x000000ff0a00720c */ /* 0x040fe20003f24270 */
[----:B------:R-:W-:Y:S01]  /*9d80*/  VIADD R10, R10, 0xffffffff ;  /* 0xffffffff0a0a7836 */ /* 0x000fe20000000000 */
[----:B------:R-:W-:-:S02]  /*9d90*/  F2FP.BF16.F32.PACK_AB R198, R129, R198 ;  /* 0x000000c681c6723e */ /* 0x000fc400000010ff */
[----:B------:R-:W-:Y:S02]  /*9da0*/  F2FP.BF16.F32.PACK_AB R199, R160, R199 ;  /* 0x000000c7a0c7723e */ /* 0x000fe400000010ff */
[----:B------:R-:W-:Y:S02]  /*9db0*/  F2FP.BF16.F32.PACK_AB R192, R127, R192 ;  /* 0x000000c07fc0723e */ /* 0x000fe400000010ff */
[----:B------:R-:W-:Y:S02]  /*9dc0*/  F2FP.BF16.F32.PACK_AB R193, R152, R193 ;  /* 0x000000c198c1723e */ /* 0x000fe400000010ff */
[----:B------:R-:W-:Y:S02]  /*9dd0*/  F2FP.BF16.F32.PACK_AB R194, R125, R194 ;  /* 0x000000c27dc2723e */ /* 0x000fe400000010ff */
[----:B------:R-:W-:Y:S02]  /*9de0*/  F2FP.BF16.F32.PACK_AB R195, R154, R195 ;  /* 0x000000c39ac3723e */ /* 0x000fe400000010ff */
        /* <DEDUP_REMOVED lines=13> */
[----:B------:R-:W-:Y:S01]  /*9ec0*/  F2FP.BF16.F32.PACK_AB R179, R179, R124 ;  /* 0x0000007cb3b3723e */ /* 0x000fe200000010ff */
[----:B0-----:R-:W-:Y:S06]  /*9ed0*/  @P1 BRA `(.L_x_206) ;  /* 0xffffffbc00501947 */ /* 0x001fec000383ffff */
.L_x_195:
        /* <DEDUP_REMOVED lines=99> */
.L_x_207:
        /* <DEDUP_REMOVED lines=9> */
.L_x_208:
[----:B-1----:R-:W-:Y:S05]  /*a5a0*/  @P1 BRA `(.L_x_209) ;  /* 0x0000000000081947 */ /* 0x002fea0003800000 */
[----:B------:R-:W1:Y:S02]  /*a5b0*/  SYNCS.PHASECHK.TRANS64.TRYWAIT P1, [UR9+0x36850], R0 ;  /* 0x03685000ff0075a7 */ /* 0x000e640008020149 */
[----:B-1----:R-:W-:Y:S05]  /*a5c0*/  @!P1 BRA `(.L_x_210) ;  /* 0x0000007000809947 */ /* 0x002fea0003800000 */
.L_x_209:
[----:B------:R-:W-:Y:S01]  /*a5d0*/  UIADD3 UR5, UR4, 0x400, URZ ;  /* 0x0000040004057890 */ /* 0x000fe2000fffe03f */
[----:B------:R-:W-:Y:S01]  /*a5e0*/  WARPGROUP.ARRIVE ;  /* 0x00000000000079c5 */ /* 0x000fe20000000000 */
[----:B------:R-:W-:Y:S01]  /*a5f0*/  UMOV UR7, 0x40000040 ;  /* 0x4000004000077882 */ /* 0x000fe20000000000 */
[----:B------:R-:W-:Y:S01]  /*a600*/  UMOV UR11, 0x40000040 ;  /* 0x40000040000b7882 */ /* 0x000fe20000000000 */
[----:B------:R-:W-:Y:S01]  /*a610*/  USHF.R.U32.HI UR5, URZ, 0x4, UR5 ;  /* 0x000000043f057899 */ /* 0x000fe20008011605 */
[----:B01----:R-:W0:Y:S01]  /*a620*/  SHFL.BFLY PT, R0, R3, 0x2, 0x1f ;  /* 0x0c401f0003007f89 */ /* 0x003e2200000e0000 */
[----:B------:R-:W-:Y:S02]  /*a630*/  CS2R R20, SRZ ;  /* 0x0000000000147805 */ /* 0x000fe4000001ff00 */
[----:B------:R-:W-:Y:S01]  /*a640*/  ULOP3.LUT UR5, UR5, 0x3fff, URZ, 0xc0, !UPT ;  /* 0x00003fff05057892 */ /* 0x000fe2000f8ec03f */
[----:B------:R-:W1:Y:S03]  /*a650*/  SHFL.BFLY PT, R5, R2, 0x2, 0x1f ;  /* 0x0c401f0002057f89 */ /* 0x000e6600000e0000 */
[----:B------:R-:W-:-:S04]  /*a660*/  ULOP3.LUT UR5, UR5, 0x3800000, URZ, 0xfc, !UPT ;  /* 0x0380000005057892 */ /* 0x000fc8000f8efc3f */
[----:B------:R-:W-:-:S04]  /*a670*/  UIMAD UR6, UR36, 0xa80, UR5 ;  /* 0x00000a80240678a4 */ /* 0x000fc8000f8e0205 */
[----:B------:R-:W-:-:S05]  /*a680*/  UIADD3 UR8, UR6, 0x80, URZ ;  /* 0x0000008006087890 */ /* 0x000fca000fffe03f */
[----:B------:R-:W-:Y:S01]  /*a690*/  HGMMA.64x192x16.F32.BF16 R24, R200, gdesc[UR4].tnspB, R24, gsb0 ;  /* 0x42e00004c8187df0 */ /* 0x000fe20008001818 */
[----:B------:R-:W-:Y:S01]  /*a6a0*/  UMOV UR7, 0x40000040 ;  /* 0x4000004000077882 */ /* 0x000fe20000000000 */
[----:B------:R-:W-:Y:S01]  /*a6b0*/  UMOV UR10, UR8 ;  /* 0x00000008000a7c82 */ /* 0x000fe20008000000 */
[----:B------:R-:W-:Y:S01]  /*a6c0*/  UIADD3 UR8, UR6, 0x100, URZ ;  /* 0x0000010006087890 */ /* 0x000fe2000fffe03f */
[----:B0-----:R-:W-:Y:S01]  /*a6d0*/  FADD.FTZ R0, R0, R3 ;  /* 0x0000000300007221 */ /* 0x001fe20000010000 */
[----:B-1----:R-:W-:Y:S01]  /*a6e0*/  FADD.FTZ R4, R5, R2 ;  /* 0x0000000205047221 */ /* 0x002fe20000010000 */
[----:B------:R-:W-:-:S03]  /*a6f0*/  IMAD.MOV.U32 R2, RZ, RZ, -0x800000 ;  /* 0xff800000ff027424 */ /* 0x000fc600078e00ff */
[----:B------:R-:W0:Y:S04]  /*a700*/  SHFL.BFLY PT, R5, R0, 0x1, 0x1f ;  /* 0x0c201f0000057f89 */ /* 0x000e2800000e0000 */
[----:B------:R-:W1:Y:S01]  /*a710*/  SHFL.BFLY PT, R9, R4, 0x1, 0x1f ;  /* 0x0c201f0004097f89 */ /* 0x000e6200000e0000 */
[----:B0-----:R-:W-:Y:S01]  /*a720*/  FADD.FTZ R10, R0, R5 ;  /* 0x00000005000a7221 */ /* 0x001fe20000010000 */
[----:B------:R-:W-:Y:S02]  /*a730*/  IMAD.MOV.U32 R0, RZ, RZ, -0x800000 ;  /* 0xff800000ff007424 */ /* 0x000fe400078e00ff */
[----:B-1----:R-:W-:Y:S02]  /*a740*/  FADD.FTZ R11, R4, R9 ;  /* 0x00000009040b7221 */ /* 0x002fe40000010000 */
[----:B------:R-:W-:-:S03]  /*a750*/  FSETP.NE.FTZ.AND P1, PT, R10, RZ, PT ;  /* 0x000000ff0a00720b */ /* 0x000fc60003f35000 */
[----:B------:R-:W-:-:S10]  /*a760*/  FSETP.NE.FTZ.AND P2, PT, R11, RZ, PT ;  /* 0x000000ff0b00720b */ /* 0x000fd40003f55000 */
[----:B------:R-:W0:Y:S01]  /*a770*/  @P1 MUFU.LG2 R5, R10 ;  /* 0x0000000a00051308 */ /* 0x000e220000000c00 */
[C---:B------:R-:W-:Y:S02]  /*a780*/  @P1 FMUL.FTZ R3, R7.reuse, 0.69314718246459960938 ;  /* 0x3f31721807031820 */ /* 0x040fe40000410000 */
[----:B------:R-:W-:-:S05]  /*a790*/  @P2 FMUL.FTZ R12, R7, 0.69314718246459960938 ;  /* 0x3f317218070c2820 */ /* 0x000fca0000410000 */
[----:B------:R-:W1:Y:S08]  /*a7a0*/  @P2 MUFU.LG2 R9, R11 ;  /* 0x0000000b00092308 */ /* 0x000e700000000c00 */
[----:B------:R2:W3:Y:S01]  /*a7b0*/  @P1 MUFU.RCP R21, R10 ;  /* 0x0000000a00151308 */ /* 0x0004e20000001000 */
[----:B0-----:R-:W-:-:S04]  /*a7c0*/  @P1 FMUL.FTZ R4, R5, 0.69314718246459960938 ;  /* 0x3f31721805041820 */ /* 0x001fc80000410000 */
[----:B------:R-:W-:-:S03]  /*a7d0*/  @P1 FFMA.FTZ R2, R3, R6, R4 ;  /* 0x0000000603021223 */ /* 0x000fc60000010004 */
[----:B------:R2:W0:Y:S01]  /*a7e0*/  @P2 MUFU.RCP R20, R11 ;  /* 0x0000000b00142308 */ /* 0x0004220000001000 */
[----:B-1----:R-:W-:-:S04]  /*a7f0*/  @P2 FMUL.FTZ R9, R9, 0.69314718246459960938 ;  /* 0x3f31721809092820 */ /* 0x002fc80000410000 */
[----:B------:R-:W-:Y:S01]  /*a800*/  @P2 FFMA.FTZ R0, R12, R8, R9 ;  /* 0x000000080c002223 */ /* 0x000fe20000010009 */
[----:B------:R-:W-:Y:S02]  /*a810*/  WARPGROUP.DEPBAR.LE gsb0, 0x0 ;  /* 0x00008000000079c5 */ /* 0x000fe40000010000 */
[----:B------:R-:W-:-:S06]  /*a820*/  WARPGROUP.ARRIVE ;  /* 0x00000000000079c5 */ /* 0x000fcc0000000000 */
        /* <DEDUP_REMOVED lines=24> */
[----:B------:R-:W-:Y:S03]  /*a9b0*/  HGMMA.64x192x16.F32.BF16 R24, R180, gdesc[UR8].tnspB, R24, gsb0 ;  /* 0x42e00008b4187df0 */ /* 0x000fe60008001818 */
[----:B------:R-:W-:Y:S02]  /*a9c0*/  WARPGROUP.DEPBAR.LE gsb0, 0x0 ;  /* 0x00008000000079c5 */ /* 0x000fe40000010000 */
[----:B------:R-:W-:-:S15]  /*a9d0*/  WARPGROUP.ARRIVE ;  /* 0x00000000000079c5 */ /* 0x000fde0000000000 */
[----:B------:R-:W-:Y:S03]  /*a9e0*/  HGMMA.64x192x16.F32.BF16 R24, R176, gdesc[UR4].tnspB, R24, gsb0 ;  /* 0x42e00004b0187df0 */ /* 0x000fe60008001818 */
[----:B------:R-:W-:Y:S02]  /*a9f0*/  WARPGROUP.DEPBAR.LE gsb0, 0x0 ;  /* 0x00008000000079c5 */ /* 0x000fe40000010000 */
[----:B0-23--:R-:W-:Y:S05]  /*aa00*/  @!P0 BRA `(.L_x_211) ;  /* 0x0000000000048947 */ /* 0x00dfea0003800000 */
[----:B------:R-:W-:Y:S01]  /*aa10*/  BPT.TRAP 0x1 ;  /* 0x000000040000795c */ /* 0x000fe20000300000 */
.L_x_211:
[----:B------:R-:W0:Y:S01]  /*aa20*/  S2UR UR5, SR_SWINHI ;  /* 0x00000000000579c3 */ /* 0x000e220000002f00 */
[----:B------:R-:W-:Y:S01]  /*aa30*/  ISETP.NE.AND P0, PT, R17, RZ, PT ;  /* 0x000000ff1100720c */ /* 0x000fe20003f05270 */
[-C--:B------:R-:W-:Y:S01]  /*aa40*/  FMUL.FTZ R12, R49, R21.reuse ;  /* 0x00000015310c7220 */ /* 0x080fe20000410000 */
[-C--:B------:R-:W-:Y:S01]  /*aa50*/  FMUL.FTZ R121, R48, R21.reuse ;  /* 0x0000001530797220 */ /* 0x080fe20000410000 */
[-C--:B------:R-:W-:Y:S01]  /*aa60*/  FMUL.FTZ R154, R26, R20.reuse ;  /* 0x000000141a9a7220 */ /* 0x080fe20000410000 */
[-C--:B------:R-:W-:Y:S01]  /*aa70*/  FMUL.FTZ R141, R47, R20.reuse ;  /* 0x000000142f8d7220 */ /* 0x080fe20000410000 */
[-C--:B------:R-:W-:Y:S01]  /*aa80*/  FMUL.FTZ R148, R46, R20.reuse ;  /* 0x000000142e947220 */ /* 0x080fe20000410000 */
[----:B------:R-:W-:Y:S02]  /*aa90*/  IMAD.U32 R26, RZ, RZ, UR9 ;  /* 0x00000009ff1a7e24 */ /* 0x000fe4000f8e00ff */
[----:B------:R-:W-:Y:S01]  /*aaa0*/  FMUL.FTZ R129, R71, R20 ;  /* 0x0000001447817220 */ /* 0x000fe20000410000 */
[-C--:B------:R-:W-:Y:S01]  /*aab0*/  FMUL.FTZ R4, R25, R21.reuse ;  /* 0x0000001519047220 */ /* 0x080fe20000410000 */
[-C--:B------:R-:W-:Y:S01]  /*aac0*/  FMUL.FTZ R5, R24, R21.reuse ;  /* 0x0000001518057220 */ /* 0x080fe20000410000 */
[-C--:B------:R-:W-:Y:S01]  /*aad0*/  FMUL.FTZ R6, R29, R21.reuse ;  /* 0x000000151d067220 */ /* 0x080fe20000410000 */
[-C--:B------:R-:W-:Y:S01]  /*aae0*/  FMUL.FTZ R7, R28, R21.reuse ;  /* 0x000000151c077220 */ /* 0x080fe20000410000 */
[----:B------:R-:W-:Y:S01]  /*aaf0*/  FMUL.FTZ R9, R33, R21 ;  /* 0x0000001521097220 */ /* 0x000fe20000410000 */
[----:B------:R-:W-:-:S02]  /*ab00*/  @P0 VIADD R26, R26, 0x36860 ;  /* 0x000368601a1a0836 */ /* 0x000fc40000000000 */
        /* <DEDUP_REMOVED lines=9> */
[----:B------:R-:W-:Y:S01]  /*aba0*/  UMOV UR6, UR4 ;  /* 0x0000000400067c82 */ /* 0x000fe20008000000 */
[----:B0-----:R-:W-:Y:S01]  /*abb0*/  UMOV UR7, UR5 ;  /* 0x0000000500077c82 */ /* 0x001fe20008000000 */
[----:B------:R-:W-:Y:S01]  /*abc0*/  FMUL.FTZ R24, R57, R21 ;  /* 0x0000001539187220 */ /* 0x000fe20000410000 */
[----:B------:R-:W-:-:S02]  /*abd0*/  IMAD.U32 R48, RZ, RZ, UR6 ;  /* 0x00000006ff307e24 */ /* 0x000fc4000f8e00ff */
[-C--:B------:R-:W-:Y:S01]  /*abe0*/  FMUL.FTZ R25, R56, R21.reuse ;  /* 0x0000001538197220 */ /* 0x080fe20000410000 */
[----:B------:R-:W-:Y:S02]  /*abf0*/  IMAD.U32 R49, RZ, RZ, UR7 ;  /* 0x00000007ff317e24 */ /* 0x000fe4000f8e00ff */
[-C--:B------:R-:W-:Y:S01]  /*ac00*/  FMUL.FTZ R61, R61, R21.reuse ;  /* 0x000000153d3d7220 */ /* 0x080fe20000410000 */
[-C--:B------:R-:W-:Y:S01]  /*ac10*/  FMUL.FTZ R60, R60, R21.reuse ;  /* 0x000000153c3c7220 */ /* 0x080fe20000410000 */
[----:B------:R-:W-:Y:S01]  /*ac20*/  FMUL.FTZ R65, R65, R21 ;  /* 0x0000001541417220 */ /* 0x000fe20000410000 */
[----:B------:R-:W-:-:S04]  /*ac30*/  IMAD.WIDE R46, R217, 0x2, R48 ;  /* 0x00000002d92e7825 */ /* 0x000fc800078e0230 */
[-C--:B------:R-:W-:Y:S01]  /*ac40*/  FMUL.FTZ R64, R64, R21.reuse ;  /* 0x0000001540407220 */ /* 0x080fe20000410000 */
[-C--:B------:R-:W-:Y:S01]  /*ac50*/  FMUL.FTZ R69, R69, R21.reuse ;  /* 0x0000001545457220 */ /* 0x080fe20000410000 */
[-C--:B------:R-:W-:Y:S01]  /*ac60*/  FMUL.FTZ R68, R68, R21.reuse ;  /* 0x0000001544447220 */ /* 0x080fe20000410000 */
[-C--:B------:R-:W-:Y:S01]  /*ac70*/  FMUL.FTZ R73, R73, R21.reuse ;  /* 0x0000001549497220 */ /* 0x080fe20000410000 */
[----:B------:R-:W-:Y:S01]  /*ac80*/  IADD3 R71, P5, R46, 0x8060, RZ ;  /* 0x000080602e477810 */ /* 0x000fe20007fbe0ff */
        /* <DEDUP_REMOVED lines=23> */
[----:B------:R-:W-:-:S02]  /*ae00*/  IMAD R21, R209, 0x40, R23 ;  /* 0x00000040d1157824 */ /* 0x000fc400078e0217 */
[-C--:B------:R-:W-:Y:S01]  /*ae10*/  FMUL.FTZ R132, R70, R20.reuse ;  /* 0x0000001446847220 */ /* 0x080fe20000410000 */
[----:B------:R-:W-:Y:S01]  /*ae20*/  @P0 PRMT R26, R19, 0x654, R26 ;  /* 0x00000654131a0816 */ /* 0x000fe2000000001a */
[-C--:B------:R-:W-:Y:S01]  /*ae30*/  FMUL.FTZ R144, R43, R20.reuse ;  /* 0x000000142b907220 */ /* 0x080fe20000410000 */
[----:B------:R-:W-:Y:S01]  /*ae40*/  LOP3.LUT R70, R71, 0x380, RZ, 0xc0, !PT ;  /* 0x0000038047467812 */ /* 0x000fe200078ec0ff */
[----:B------:R-:W-:Y:S01]  /*ae50*/  IMAD.WIDE R48, R21, 0x2, R48 ;  /* 0x0000000215307825 */ /* 0x000fe200078e0230 */
[----:B------:R0:W-:Y:S01]  /*ae60*/  @P0 SYNCS.ARRIVE.TRANS64.RED.A1T0 RZ, [R26+URZ], RZ ;  /* 0x000000ff1aff09a7 */ /* 0x0001e2000810043f */
[----:B------:R-:W-:Y:S02]  /*ae70*/  LOP3.LUT R21, R46, 0x380, RZ, 0xc0, !PT ;  /* 0x000003802e157812 */ /* 0x000fe400078ec0ff */
[-C--:B------:R-:W-:Y:S01]  /*ae80*/  FMUL.FTZ R152, R30, R20.reuse ;  /* 0x000000141e987220 */ /* 0x080fe20000410000 */
[----:B------:R-:W-:Y:S01]  /*ae90*/  SHF.R.U64 R70, R70, 0x3, RZ ;  /* 0x0000000346467819 */ /* 0x000fe200000012ff */
[-C--:B------:R-:W-:Y:S01]  /*aea0*/  FMUL.FTZ R33, R27, R20.reuse ;  /* 0x000000141b217220 */ /* 0x080fe20000410000 */
[C---:B------:R-:W-:Y:S01]  /*aeb0*/  IADD3 R45, P6, R46.reuse, 0x8040, RZ ;  /* 0x000080402e2d7810 */ /* 0x040fe20007fde0ff */
[-C--:B------:R-:W-:Y:S01]  /*aec0*/  FMUL.FTZ R29, R31, R20.reuse ;  /* 0x000000141f1d7220 */ /* 0x080fe20000410000 */
[C---:B------:R-:W-:Y:S01]  /*aed0*/  IADD3 R32, P0, R46.reuse, 0x8020, RZ ;  /* 0x000080202e207810 */ /* 0x040fe20007f1e0ff */
[-C--:B------:R-:W-:Y:S01]  /*aee0*/  FMUL.FTZ R145, R35, R20.reuse ;  /* 0x0000001423917220 */ /* 0x080fe20000410000 */
[----:B------:R-:W-:Y:S01]  /*aef0*/  IADD3 R43, P1, R46, 0x8000, RZ ;  /* 0x000080002e2b7810 */ /* 0x000fe20007f3e0ff */
[-C--:B------:R-:W-:Y:S01]  /*af00*/  FMUL.FTZ R146, R34, R20.reuse ;  /* 0x0000001422927220 */ /* 0x080fe20000410000 */
[----:B------:R-:W-:Y:S01]  /*af10*/  SHF.R.U64 R21, R21, 0x3, RZ ;  /* 0x0000000315157819 */ /* 0x000fe200000012ff */
        /* <DEDUP_REMOVED lines=37> */
[----:B------:R-:W-:Y:S01]  /*b170*/  LOP3.LUT R70, R70, R71, RZ, 0x3c, !PT ;  /* 0x0000004746467212 */ /* 0x000fe200078e3cff */
[--C-:B------:R-:W-:Y:S01]  /*b180*/  IMAD.X R71, RZ, RZ, R47.reuse, P5 ;  /* 0x000000ffff477224 */ /* 0x100fe200028e062f */
[----:B------:R-:W-:Y:S01]  /*b190*/  LOP3.LUT R30, R32, 0x380, RZ, 0xc0, !PT ;  /* 0x00000380201e7812 */ /* 0x000fe200078ec0ff */
[--C-:B------:R-:W-:Y:S01]  /*b1a0*/  IMAD.X R75, RZ, RZ, R47.reuse, P6 ;  /* 0x000000ffff4b7224 */ /* 0x100fe200030e062f */
[----:B------:R-:W-:Y:S01]  /*b1b0*/  LOP3.LUT R20, R43, 0x380, RZ, 0xc0, !PT ;  /* 0x000003802b147812 */ /* 0x000fe200078ec0ff */
[--C-:B------:R-:W-:Y:S01]  /*b1c0*/  IMAD.X R79, RZ, RZ, R47.reuse, P0 ;  /* 0x000000ffff4f7224 */ /* 0x100fe200000e062f */
[C---:B------:R-:W-:Y:S01]  /*b1d0*/  IADD3 R28, P2, R46.reuse, 0x4060, RZ ;  /* 0x000040602e1c7810 */ /* 0x040fe20007f5e0ff */
[--C-:B------:R-:W-:Y:S01]  /*b1e0*/  IMAD.X R83, RZ, RZ, R47.reuse, P1 ;  /* 0x000000ffff537224 */ /* 0x100fe200008e062f */
[C---:B------:R-:W-:Y:S01]  /*b1f0*/  IADD3 R31, P3, R46.reuse, 0x20, RZ ;  /* 0x000000202e1f7810 */ /* 0x040fe20007f7e0ff */
[----:B------:R-:W1:Y:S01]  /*b200*/  LDC R86, c[0x0][0xbe8] ;  /* 0x0002fa00ff567b82 */ /* 0x000e620000000800 */
[C---:B------:R-:W-:Y:S01]  /*b210*/  IADD3 R41, P4, R46.reuse, 0x4040, RZ ;  /* 0x000040402e297810 */ /* 0x040fe20007f9e0ff */
[--C-:B------:R-:W-:Y:S01]  /*b220*/  IMAD.X R63, RZ, RZ, R47.reuse, P2 ;  /* 0x000000ffff3f7224 */ /* 0x100fe200010e062f */
[C---:B0-----:R-:W-:Y:S01]  /*b230*/  IADD3 R26, P5, R46.reuse, 0x4020, RZ ;  /* 0x000040202e1a7810 */ /* 0x041fe20007fbe0ff */
[--C-:B------:R-:W-:Y:S01]  /*b240*/  IMAD.X R67, RZ, RZ, R47.reuse, P3 ;  /* 0x000000ffff437224 */ /* 0x100fe200018e062f */
[C---:B------:R-:W-:Y:S01]  /*b250*/  IADD3 R39, P6, R46.reuse, 0x4000, RZ ;  /* 0x000040002e277810 */ /* 0x040fe20007fde0ff */
[--C-:B------:R-:W-:Y:S01]  /*b260*/  IMAD.X R53, RZ, RZ, R47.reuse, P4 ;  /* 0x000000ffff357224 */ /* 0x100fe200020e062f */
[C---:B------:R-:W-:Y:S01]  /*b270*/  IADD3 R37, P0, R46.reuse, 0x60, RZ ;  /* 0x000000602e257810 */ /* 0x040fe20007f1e0ff */
[----:B------:R-:W0:Y:S01]  /*b280*/  LDC R155, c[0x0][0xc38] ;  /* 0x00030e00ff9b7b82 */ /* 0x000e220000000800 */
[----:B------:R-:W-:Y:S01]  /*b290*/  IADD3 R35, P1, R46, 0x40, RZ ;  /* 0x000000402e237810 */ /* 0x000fe20007f3e0ff */
[----:B------:R-:W-:Y:S01]  /*b2a0*/  ULDC UR10, c[0x0][0xc44] ;  /* 0x00031100000a7ab9 */ /* 0x000fe20000000800 */
[----:B------:R-:W-:Y:S01]  /*b2b0*/  LOP3.LUT R46, R21, R46, RZ, 0x3c, !PT ;  /* 0x0000002e152e7212 */ /* 0x000fe200078e3cff */
[--C-:B------:R-:W-:Y:S01]  /*b2c0*/  IMAD.X R27, RZ, RZ, R47.reuse, P0 ;  /* 0x000000ffff1b7224 */ /* 0x100fe200000e062f */
[----:B------:R-:W-:Y:S01]  /*b2d0*/  SHF.R.U64 R21, R30, 0x3, RZ ;  /* 0x000000031e157819 */ /* 0x000fe200000012ff */
[--C-:B------:R-:W-:Y:S01]  /*b2e0*/  IMAD.X R59, RZ, RZ, R47.reuse, P1 ;  /* 0x000000ffff3b7224 */ /* 0x100fe200008e062f */
[----:B------:R-:W-:Y:S01]  /*b2f0*/  SHF.R.U64 R20, R20, 0x3, RZ ;  /* 0x0000000314147819 */ /* 0x000fe200000012ff */
[----:B------:R-:W-:Y:S01]  /*b300*/  ULDC.64 UR8, c[0x0][0xb90] ;  /* 0x0002e40000087ab9 */ /* 0x000fe20000000a00 */
[----:B------:R-:W-:Y:S01]  /*b310*/  LOP3.LUT R78, R21, R32, RZ, 0x3c, !PT ;  /* 0x00000020154e7212 */ /* 0x000fe200078e3cff */
[--C-:B------:R-:W-:Y:S01]  /*b320*/  IMAD.X R55, RZ, RZ, R47.reuse, P5 ;  /* 0x000000ffff377224 */ /* 0x100fe200028e062f */
[----:B------:R-:W-:Y:S01]  /*b330*/  LOP3.LUT R21, R28, 0x380, RZ, 0xc0, !PT ;  /* 0x000003801c157812 */ /* 0x000fe200078ec0ff */
[----:B------:R-:W-:Y:S01]  /*b340*/  IMAD.X R57, RZ, RZ, R47, P6 ;  /* 0x000000ffff397224 */ /* 0x000fe200030e062f */
[----:B------:R-:W-:-:S02]  /*b350*/  LOP3.LUT R82, R20, R43, RZ, 0x3c, !PT ;  /* 0x0000002b14527212 */ /* 0x000fc400078e3cff */
[----:B------:R-:W-:Y:S02]  /*b360*/  LOP3.LUT R20, R31, 0x380, RZ, 0xc0, !PT ;  /* 0x000003801f147812 */ /* 0x000fe400078ec0ff */
[----:B------:R-:W-:Y:S02]  /*b370*/  SHF.R.U64 R21, R21, 0x3, RZ ;  /* 0x0000000315157819 */ /* 0x000fe400000012ff */
[----:B------:R-:W-:Y:S02]  /*b380*/  SHF.R.U64 R20, R20, 0x3, RZ ;  /* 0x0000000314147819 */ /* 0x000fe400000012ff */
[----:B------:R-:W-:Y:S02]  /*b390*/  LOP3.LUT R62, R21, R28, RZ, 0x3c, !PT ;  /* 0x0000001c153e7212 */ /* 0x000fe400078e3cff */
[----:B------:R-:W-:Y:S02]  /*b3a0*/  LOP3.LUT R66, R20, R31, RZ, 0x3c, !PT ;  /* 0x0000001f14427212 */ /* 0x000fe400078e3cff */
[----:B------:R-:W-:-:S02]  /*b3b0*/  LOP3.LUT R21, R26, 0x380, RZ, 0xc0, !PT ;  /* 0x000003801a157812 */ /* 0x000fc400078ec0ff */
[----:B------:R-:W-:Y:S02]  /*b3c0*/  LOP3.LUT R20, R39, 0x380, RZ, 0xc0, !PT ;  /* 0x0000038027147812 */ /* 0x000fe400078ec0ff */
[----:B------:R-:W-:Y:S02]  /*b3d0*/  SHF.R.U64 R21, R21, 0x3, RZ ;  /* 0x0000000315157819 */ /* 0x000fe400000012ff */
[----:B------:R-:W-:Y:S02]  /*b3e0*/  SHF.R.U64 R20, R20, 0x3, RZ ;  /* 0x0000000314147819 */ /* 0x000fe400000012ff */
[----:B------:R-:W-:Y:S02]  /*b3f0*/  LOP3.LUT R54, R21, R26, RZ, 0x3c, !PT ;  /* 0x0000001a15367212 */ /* 0x000fe400078e3cff */
[----:B------:R-:W-:Y:S02]  /*b400*/  LOP3.LUT R56, R20, R39, RZ, 0x3c, !PT ;  /* 0x0000002714387212 */ /* 0x000fe400078e3cff */
[----:B------:R-:W-:-:S02]  /*b410*/  IADD3 R21, P4, R48, 0x1000, RZ ;  /* 0x0000100030157810 */ /* 0x000fc40007f9e0ff */
[----:B------:R-:W-:Y:S02]  /*b420*/  IADD3 R39, P1, R48, 0x4000, RZ ;  /* 0x0000400030277810 */ /* 0x000fe40007f3e0ff */
[----:B------:R-:W-:Y:S02]  /*b430*/  LOP3.LUT R28, R41, 0x380, RZ, 0xc0, !PT ;  /* 0x00000380291c7812 */ /* 0x000fe400078ec0ff */
[----:B------:R-:W-:Y:S02]  /*b440*/  LOP3.LUT R20, R21, 0x380, RZ, 0xc0, !PT ;  /* 0x0000038015147812 */ /* 0x000fe400078ec0ff */
[----:B------:R-:W-:Y:S02]  /*b450*/  LOP3.LUT R38, R39, 0x380, RZ, 0xc0, !PT ;  /* 0x0000038027267812 */ /* 0x000fe400078ec0ff */
[----:B------:R-:W-:Y:S02]  /*b460*/  SHF.R.U64 R28, R28, 0x3, RZ ;  /* 0x000000031c1c7819 */ /* 0x000fe400000012ff */
[----:B------:R-:W-:-:S02]  /*b470*/  SHF.R.U64 R20, R20, 0x3, RZ ;  /* 0x0000000314147819 */ /* 0x000fc400000012ff */
[----:B------:R-:W-:Y:S02]  /*b480*/  SHF.R.U64 R38, R38, 0x3, RZ ;  /* 0x0000000326267819 */ /* 0x000fe400000012ff */
[----:B------:R-:W-:Y:S02]  /*b490*/  LOP3.LUT R52, R28, R41, RZ, 0x3c, !PT ;  /* 0x000000291c347212 */ /* 0x000fe400078e3cff */
[----:B------:R-:W-:Y:S01]  /*b4a0*/  LOP3.LUT R20, R20, R21, RZ, 0x3c, !PT ;  /* 0x0000001514147212 */ /* 0x000fe200078e3cff */
[----:B------:R-:W-:Y:S01]  /*b4b0*/  IMAD.X R21, RZ, RZ, R49, P4 ;  /* 0x000000ffff157224 */ /* 0x000fe200020e0631 */
[----:B------:R-:W-:Y:S02]  /*b4c0*/  IADD3 R41, P0, R48, 0x5000, RZ ;  /* 0x0000500030297810 */ /* 0x000fe40007f1e0ff */
[----:B------:R-:W-:Y:S02]  /*b4d0*/  LOP3.LUT R38, R38, R39, RZ, 0x3c, !PT ;  /* 0x0000002726267212 */ /* 0x000fe400078e3cff */
[----:B------:R-:W-:-:S02]  /*b4e0*/  IADD3 R39, P4, R48, 0x8000, RZ ;  /* 0x0000800030277810 */ /* 0x000fc40007f9e0ff */
[----:B------:R-:W-:Y:S02]  /*b4f0*/  LOP3.LUT R40, R41, 0x380, RZ, 0xc0, !PT ;  /* 0x0000038029287812 */ /* 0x000fe400078ec0ff */
[----:B------:R-:W-:Y:S02]  /*b500*/  LOP3.LUT R36, R39, 0x380, RZ, 0xc0, !PT ;  /* 0x0000038027247812 */ /* 0x000fe400078ec0ff */
[----:B------:R-:W-:Y:S02]  /*b510*/  LOP3.LUT R28, R35, 0x380, RZ, 0xc0, !PT ;  /* 0x00000380231c7812 */ /* 0x000fe400078ec0ff */
[----:B------:R-:W-:Y:S02]  /*b520*/  SHF.R.U64 R40, R40, 0x3, RZ ;  /* 0x0000000328287819 */ /* 0x000fe400000012ff */
[----:B------:R-:W-:Y:S02]  /*b530*/  SHF.R.U64 R36, R36, 0x3, RZ ;  /* 0x0000000324247819 */ /* 0x000fe400000012ff */
[----:B------:R-:W-:-:S02]  /*b540*/  SHF.R.U64 R28, R28, 0x3, RZ ;  /* 0x000000031c1c7819 */ /* 0x000fc400000012ff */
[----:B------:R-:W-:Y:S02]  /*b550*/  LOP3.LUT R40, R40, R41, RZ, 0x3c, !PT ;  /* 0x0000002928287212 */ /* 0x000fe400078e3cff */
[----:B------:R-:W-:Y:S02]  /*b560*/  IADD3 R41, P3, R48, 0x7000, RZ ;  /* 0x0000700030297810 */ /* 0x000fe40007f7e0ff */
[----:B------:R-:W-:Y:S01]  /*b570*/  LOP3.LUT R36, R36, R39, RZ, 0x3c, !PT ;  /* 0x0000002724247212 */ /* 0x000fe200078e3cff */
[----:B------:R-:W-:Y:S01]  /*b580*/  IMAD.X R39, RZ, RZ, R49, P1 ;  /* 0x000000ffff277224 */ /* 0x000fe200008e0631 */
[----:B-1----:R-:W-:Y:S02]  /*b590*/  ISETP.NE.AND P1, PT, R86, 0x1, PT ;  /* 0x000000015600780c */ /* 0x002fe40003f25270 */
[----:B------:R-:W-:Y:S02]  /*b5a0*/  LOP3.LUT R58, R28, R35, RZ, 0x3c, !PT ;  /* 0x000000231c3a7212 */ /* 0x000fe400078e3cff */
[----:B------:R-:W-:-:S02]  /*b5b0*/  LOP3.LUT R28, R41, 0x380, RZ, 0xc0, !PT ;  /* 0x00000380291c7812 */ /* 0x000fc400078ec0ff */
[----:B------:R-:W-:Y:S02]  /*b5c0*/  R2UR UR14, R212 ;  /* 0x00000000d40e72ca */ /* 0x000fe400000e0000 */
[----:B------:R-:W-:Y:S02]  /*b5d0*/  SHF.R.U64 R28, R28, 0x3, RZ ;  /* 0x000000031c1c7819 */ /* 0x000fe400000012ff */
[----:B------:R-:W-:Y:S02]  /*b5e0*/  F2FP.BF16.F32.PACK_AB R6, R6, R7 ;  /* 0x000000070606723e */ /* 0x000fe400000010ff */
[----:B------:R-:W-:Y:S01]  /*b5f0*/  LOP3.LUT R28, R28, R41, RZ, 0x3c, !PT ;  /* 0x000000291c1c7212 */ /* 0x000fe200078e3cff */
[--C-:B------:R-:W-:Y:S01]  /*b600*/  IMAD.X R41, RZ, RZ, R49.reuse, P0 ;  /* 0x000000ffff297224 */ /* 0x100fe200000e0631 */
[----:B------:R-:W-:Y:S01]  /*b610*/  R2UR UR13, R213 ;  /* 0x00000000d50d72ca */ /* 0x000fe200000e0000 */
[----:B------:R-:W1:Y:S01]  /*b620*/  @P1 LDC R153, c[0x0][0xbf0] ;  /* 0x0002fc00ff991b82 */ /* 0x000e620000000800 */
[----:B------:R-:W-:Y:S01]  /*b630*/  F2FP.BF16.F32.PACK_AB R7, R29, R152 ;  /* 0x000000981d07723e */ /* 0x000fe200000010ff */
[----:B------:R-:W-:Y:S01]  /*b640*/  IMAD.X R29, RZ, RZ, R49, P3 ;  /* 0x000000ffff1d7224 */ /* 0x000fe200018e0631 */
[----:B------:R-:W-:Y:S01]  /*b650*/  IADD3 R149, P0, R48, 0xb000, RZ ;  /* 0x0000b00030957810 */ /* 0x000fe20007f1e0ff */
[----:B------:R-:W-:Y:S01]  /*b660*/  UIADD3 UR5, -UR14, URZ, URZ ;  /* 0x0000003f0e057290 */ /* 0x000fe2000fffe13f */
[----:B------:R-:W-:-:S02]  /*b670*/  LOP3.LUT R34, R45, 0x380, RZ, 0xc0, !PT ;  /* 0x000003802d227812 */ /* 0x000fc400078ec0ff */
[----:B------:R-:W-:Y:S01]  /*b680*/  MOV R151, R46 ;  /* 0x0000002e00977202 */ /* 0x000fe20000000f00 */
[----:B------:R-:W2:Y:S01]  /*b690*/  @P1 LDC R152, c[0x0][0xbec] ;  /* 0x0002fb00ff981b82 */ /* 0x000ea20000000800 */
[----:B------:R-:W-:Y:S01]  /*b6a0*/  R2UR UR12, R211 ;  /* 0x00000000d30c72ca */ /* 0x000fe200000e0000 */
[----:B------:R-:W-:Y:S01]  /*b6b0*/  IMAD.X R47, RZ, RZ, R49, P0 ;  /* 0x000000ffff2f7224 */ /* 0x000fe200000e0631 */
[----:B------:R-:W-:Y:S01]  /*b6c0*/  LOP3.LUT R46, R149, 0x380, RZ, 0xc0, !PT ;  /* 0x00000380952e7812 */ /* 0x000fe200078ec0ff */
[----:B------:R-:W-:Y:S01]  /*b6d0*/  UIMAD UR10, UR10, UR5, UR13 ;  /* 0x000000050a0a72a4 */ /* 0x000fe2000f8e020d */
[----:B------:R-:W-:Y:S02]  /*b6e0*/  SHF.R.U64 R34, R34, 0x3, RZ ;  /* 0x0000000322227819 */ /* 0x000fe400000012ff */
[----:B------:R-:W-:Y:S01]  /*b6f0*/  SHF.R.U64 R46, R46, 0x3, RZ ;  /* 0x000000032e2e7819 */ /* 0x000fe200000012ff */
[----:B------:R-:W-:Y:S01]  /*b700*/  USHF.R.S32.HI UR11, URZ, 0x1f, UR10 ;  /* 0x0000001f3f0b7899 */ /* 0x000fe2000801140a */
[----:B------:R-:W-:Y:S01]  /*b710*/  LOP3.LUT R74, R34, R45, RZ, 0x3c, !PT ;  /* 0x0000002d224a7212 */ /* 0x000fe200078e3cff */
[----:B------:R-:W-:Y:S01]  /*b720*/  UIMAD.WIDE.U32 UR6, UR10, UR8, URZ ;  /* 0x000000080a0672a5 */ /* 0x000fe2000f8e003f */
[----:B------:R-:W-:Y:S01]  /*b730*/  LOP3.LUT R46, R46, R149, RZ, 0x3c, !PT ;  /* 0x000000952e2e7212 */ /* 0x000fe200078e3cff */
[----:B------:R-:W-:Y:S01]  /*b740*/  UIMAD UR5, UR11, UR8, URZ ;  /* 0x000000080b0572a4 */ /* 0x000fe2000f8e023f */
[----:B------:R-:W-:Y:S01]  /*b750*/  MOV R71, R70 ;  /* 0x0000004600477202 */ /* 0x000fe20000000f00 */
[----:B------:R-:W-:Y:S01]  /*b760*/  IMAD R70, RZ, RZ, -UR13 ;  /* 0x8000000dff467e24 */ /* 0x000fe2000f8e02ff */
[----:B------:R-:W-:Y:S01]  /*b770*/  MOV R149, R74 ;  /* 0x0000004a00957202 */ /* 0x000fe20000000f00 */
[----:B------:R-:W-:Y:S01]  /*b780*/  UIMAD UR5, UR10, UR9, UR5 ;  /* 0x000000090a0572a4 */ /* 0x000fe2000f8e0205 */
[----:B------:R-:W-:Y:S01]  /*b790*/  MOV R74, R62 ;  /* 0x0000003e004a7202 */ /* 0x000fe20000000f00 */
[----:B0-----:R-:W-:Y:S01]  /*b7a0*/  IMAD R70, R155, R70, UR12 ;  /* 0x0000000c9b467e24 */ /* 0x001fe2000f8e0246 */
[----:B------:R-:W0:Y:S01]  /*b7b0*/  LDC.64 R62, c[0x0][0xb98] ;  /* 0x0002e600ff3e7b82 */ /* 0x000e220000000a00 */
[----:B------:R-:W-:Y:S01]  /*b7c0*/  F2FP.BF16.F32.PACK_AB R4, R4, R5 ;  /* 0x000000050404723e */ /* 0x000fe200000010ff */
[----:B------:R-:W-:Y:S01]  /*b7d0*/  IMAD.U32 R50, RZ, RZ, UR6 ;  /* 0x00000006ff327e24 */ /* 0x000fe2000f8e00ff */
[----:B------:R-:W-:-:S05]  /*b7e0*/  F2FP.BF16.F32.PACK_AB R5, R33, R154 ;  /* 0x0000009a2105723e */ /* 0x000fca00000010ff */
[----:B------:R-:W-:Y:S01]  /*b7f0*/  BAR.SYNC.DEFER_BLOCKING 0x1, 0x100 ;  /* 0x0044000000007b1d */ /* 0x000fe20000010000 */
[----:B------:R-:W-:Y:S01]  /*b800*/  MOV R66, R66 ;  /* 0x0000004200427202 */ /* 0x000fe20000000f00 */
[----:B------:R-:W-:Y:S01]  /*b810*/  IMAD R67, R70, 0x80, R216 ;  /* 0x0000008046437824 */ /* 0x000fe200078e02d8 */
[----:B------:R-:W-:Y:S01]  /*b820*/  LOP3.LUT R26, R37, 0x380, RZ, 0xc0, !PT ;  /* 0x00000380251a7812 */ /* 0x000fe200078ec0ff */
[----:B------:R-:W-:Y:S01]  /*b830*/  UIADD3 UR6, UR7, UR5, URZ ;  /* 0x0000000507067290 */ /* 0x000fe2000fffe03f */
[----:B------:R-:W-:Y:S01]  /*b840*/  MOV R52, R52 ;  /* 0x0000003400347202 */ /* 0x000fe20000000f00 */
[----:B------:R-:W-:Y:S01]  /*b850*/  IMAD.MOV.U32 R53, RZ, RZ, R67 ;  /* 0x000000ffff357224 */ /* 0x000fe200078e0043 */
[----:B------:R-:W-:Y:S01]  /*b860*/  SHF.R.U64 R26, R26, 0x3, RZ ;  /* 0x000000031a1a7819 */ /* 0x000fe200000012ff */
[----:B------:R-:W-:Y:S01]  /*b870*/  USHF.R.S32.HI UR12, URZ, 0x1f, UR14 ;  /* 0x0000001f3f0c7899 */ /* 0x000fe2000801140e */
[----:B------:R-:W-:Y:S01]  /*b880*/  IMAD.U32 R51, RZ, RZ, UR7 ;  /* 0x00000007ff337e24 */ /* 0x000fe2000f8e00ff */
[----:B------:R-:W-:Y:S01]  /*b890*/  MOV R54, R54 ;  /* 0x0000003600367202 */ /* 0x000fe20000000f00 */
[----:B------:R-:W-:Y:S01]  /*b8a0*/  IMAD.U32 R51, RZ, RZ, UR6 ;  /* 0x00000006ff337e24 */ /* 0x000fe2000f8e00ff */
[----:B------:R-:W-:Y:S01]  /*b8b0*/  LOP3.LUT R26, R26, R37, RZ, 0x3c, !PT ;  /* 0x000000251a1a7212 */ /* 0x000fe200078e3cff */
[----:B------:R-:W-:Y:S01]  /*b8c0*/  ULDC.64 UR6, c[0x0][0xb88] ;  /* 0x0002e20000067ab9 */ /* 0x000fe20000000a00 */
[----:B------:R-:W-:Y:S01]  /*b8d0*/  F2FP.BF16.F32.PACK_AB R8, R8, R11 ;  /* 0x0000000b0808723e */ /* 0x000fe200000010ff */
[----:B------:R-:W-:Y:S01]  /*b8e0*/  ULDC UR5, c[0x0][0xa88] ;  /* 0x0002a20000057ab9 */ /* 0x000fe20000000800 */
[----:B------:R-:W-:Y:S01]  /*b8f0*/  MOV R58, R58 ;  /* 0x0000003a003a7202 */ /* 0x000fe20000000f00 */
[----:B------:R-:W-:Y:S01]  /*b900*/  ULDC.64 UR8, c[0x0][0xae8] ;  /* 0x0002ba0000087ab9 */ /* 0x000fe20000000a00 */
[----:B------:R-:W-:-:S02]  /*b910*/  F2FP.BF16.F32.PACK_AB R10, R10, R13 ;  /* 0x0000000d0a0a723e */ /* 0x000fc400000010ff */
[----:B------:R-:W-:Y:S01]  /*b920*/  F2FP.BF16.F32.PACK_AB R11, R141, R148 ;  /* 0x000000948d0b723e */ /* 0x000fe200000010ff */
[C---:B0-----:R-:W-:Y:S01]  /*b930*/  IMAD.WIDE.U32 R50, R62.reuse, UR14, R50 ;  /* 0x0000000e3e327c25 */ /* 0x041fe2000f8e0032 */
[----:B------:R-:W-:Y:S01]  /*b940*/  MOV R55, R26 ;  /* 0x0000001a00377202 */ /* 0x000fe20000000f00 */
[----:B------:R2:W-:Y:S02]  /*b950*/  STSM.16.M88.4 [R151], R4 ;  /* 0x0000000497007844 */ /* 0x0005e40000000200 */
[----:B------:R-:W-:Y:S01]  /*b960*/  IMAD R26, R62, UR12, RZ ;  /* 0x0000000c3e1a7c24 */ /* 0x000fe2000f8e02ff */
[----:B------:R-:W-:Y:S02]  /*b970*/  IADD3 R45, P2, R48, 0x6000, RZ ;  /* 0x00006000302d7810 */ /* 0x000fe40007f5e0ff */
[----:B------:R-:W-:Y:S01]  /*b980*/  F2FP.BF16.F32.PACK_AB R14, R14, R15 ;  /* 0x0000000f0e0e723e */ /* 0x000fe200000010ff */
[----:B------:R-:W-:Y:S01]  /*b990*/  IMAD R63, R63, UR14, R26 ;  /* 0x0000000e3f3f7c24 */ /* 0x000fe2000f8e021a */
[----:B------:R-:W-:-:S02]  /*b9a0*/  F2FP.BF16.F32.PACK_AB R12, R12, R121 ;  /* 0x000000790c0c723e */ /* 0x000fc400000010ff */
[----:B------:R-:W-:Y:S02]  /*b9b0*/  F2FP.BF16.F32.PACK_AB R13, R135, R142 ;  /* 0x0000008e870d723e */ /* 0x000fe400000010ff */
[----:B------:R-:W-:Y:S02]  /*b9c0*/  F2FP.BF16.F32.PACK_AB R15, R136, R139 ;  /* 0x0000008b880f723e */ /* 0x000fe400000010ff */
[----:B------:R-:W-:Y:S02]  /*b9d0*/  F2FP.BF16.F32.PACK_AB R24, R24, R25 ;  /* 0x000000191818723e */ /* 0x000fe400000010ff */
[----:B------:R-:W-:Y:S01]  /*b9e0*/  LOP3.LUT R44, R45, 0x380, RZ, 0xc0, !PT ;  /* 0x000003802d2c7812 */ /* 0x000fe200078ec0ff */
[----:B--2---:R-:W-:Y:S01]  /*b9f0*/  @P1 IMAD.HI.U32 R4, R67, R152, RZ ;  /* 0x0000009843041227 */ /* 0x004fe200078e00ff */
[----:B------:R-:W-:Y:S02]  /*ba00*/  F2FP.BF16.F32.PACK_AB R6, R3, R120 ;  /* 0x000000780306723e */ /* 0x000fe400000010ff */
[----:B------:R-:W-:-:S02]  /*ba10*/  F2FP.BF16.F32.PACK_AB R5, R145, R146 ;  /* 0x000000929105723e */ /* 0x000fc400000010ff */
[----:B-1----:R-:W-:Y:S02]  /*ba20*/  @P1 SHF.R.U32.HI R53, RZ, R153, R4 ;  /* 0x00000099ff351219 */ /* 0x002fe40000011604 */
[----:B------:R-:W-:Y:S02]  /*ba30*/  F2FP.BF16.F32.PACK_AB R4, R9, R122 ;  /* 0x0000007a0904723e */ /* 0x000fe400000010ff */
[----:B------:R-:W-:Y:S01]  /*ba40*/  F2FP.BF16.F32.PACK_AB R7, R143, R150 ;  /* 0x000000968f07723e */ /* 0x000fe200000010ff */
[----:B------:R-:W-:Y:S01]  /*ba50*/  IMAD.MOV R3, RZ, RZ, -R53 ;  /* 0x000000ffff037224 */ /* 0x000fe200078e0a35 */
[----:B------:R-:W-:Y:S02]  /*ba60*/  F2FP.BF16.F32.PACK_AB R9, R144, R147 ;  /* 0x000000939009723e */ /* 0x000fe400000010ff */
[----:B------:R-:W-:Y:S01]  /*ba70*/  IADD3 R50, P0, R53, R50, RZ ;  /* 0x0000003235327210 */ /* 0x000fe20007f1e0ff */
[----:B------:R-:W-:Y:S01]  /*ba80*/  IMAD R3, R86, R3, R67 ;  /* 0x0000000356037224 */ /* 0x000fe200078e0243 */
[----:B------:R0:W-:Y:S01]  /*ba90*/  STSM.16.M88.4 [R66], R4 ;  /* 0x0000000442007844 */ /* 0x0001e20000000200 */
[----:B------:R-:W-:Y:S01]  /*baa0*/  MOV R56, R56 ;  /* 0x0000003800387202 */ /* 0x000fe20000000f00 */
[----:B------:R-:W-:Y:S01]  /*bab0*/  IMAD R57, R70, 0x80, R215 ;  /* 0x0000008046397824 */ /* 0x000fe200078e02d7 */
[----:B------:R-:W-:Y:S01]  /*bac0*/  F2FP.BF16.F32.PACK_AB R25, R133, R140 ;  /* 0x0000008c8519723e */ /* 0x000fe200000010ff */
[----:B------:R1:W-:Y:S01]  /*bad0*/  STSM.16.M88.4 [R58], R8 ;  /* 0x000000083a007844 */ /* 0x0003e20000000200 */
[----:B------:R-:W-:-:S02]  /*bae0*/  F2FP.BF16.F32.PACK_AB R26, R61, R60 ;  /* 0x0000003c3d1a723e */ /* 0x000fc400000010ff */
[----:B------:R-:W-:Y:S01]  /*baf0*/  F2FP.BF16.F32.PACK_AB R27, R134, R137 ;  /* 0x00000089861b723e */ /* 0x000fe200000010ff */
[----:B------:R-:W-:Y:S01]  /*bb00*/  STSM.16.M88.4 [R55], R12 ;  /* 0x0000000c37007844 */ /* 0x000fe20000000200 */
[----:B------:R-:W-:Y:S02]  /*bb10*/  SHF.R.U64 R44, R44, 0x3, RZ ;  /* 0x000000032c2c7819 */ /* 0x000fe400000012ff */
[----:B------:R-:W-:Y:S01]  /*bb20*/  F2FP.BF16.F32.PACK_AB R96, R97, R96 ;  /* 0x000000606160723e */ /* 0x000fe200000010ff */
[----:B------:R2:W-:Y:S01]  /*bb30*/  STSM.16.M88.4 [R56], R24 ;  /* 0x0000001838007844 */ /* 0x0005e20000000200 */
[----:B------:R-:W-:Y:S01]  /*bb40*/  LOP3.LUT R44, R44, R45, RZ, 0x3c, !PT ;  /* 0x0000002d2c2c7212 */ /* 0x000fe200078e3cff */
[----:B------:R-:W-:Y:S01]  /*bb50*/  IMAD.X R45, RZ, RZ, R49, P2 ;  /* 0x000000ffff2d7224 */ /* 0x000fe200010e0631 */
[----:B------:R-:W-:Y:S02]  /*bb60*/  MOV R82, R82 ;  /* 0x0000005200527202 */ /* 0x000fe40000000f00 */
[----:B0-----:R-:W-:-:S02]  /*bb70*/  F2FP.BF16.F32.PACK_AB R4, R65, R64 ;  /* 0x000000404104723e */ /* 0x001fc400000010ff */
[----:B------:R-:W-:Y:S02]  /*bb80*/  F2FP.BF16.F32.PACK_AB R5, R131, R138 ;  /* 0x0000008a8305723e */ /* 0x000fe400000010ff */
[----:B-1----:R-:W-:Y:S02]  /*bb90*/  SHF.R.S32.HI R9, RZ, 0x1f, R53 ;  /* 0x0000001fff097819 */ /* 0x002fe40000011435 */
[----:B------:R-:W-:Y:S02]  /*bba0*/  SHF.R.S32.HI R8, RZ, 0x1f, R3 ;  /* 0x0000001fff087819 */ /* 0x000fe40000011403 */
[----:B------:R-:W-:Y:S02]  /*bbb0*/  IADD3.X R51, R9, R51, R63, P0, !PT ;  /* 0x0000003309337210 */ /* 0x000fe400007fe43f */
[----:B------:R-:W-:Y:S01]  /*bbc0*/  F2FP.BF16.F32.PACK_AB R6, R69, R68 ;  /* 0x000000444506723e */ /* 0x000fe200000010ff */
[----:B------:R-:W-:Y:S01]  /*bbd0*/  IMAD R8, R8, UR6, RZ ;  /* 0x0000000608087c24 */ /* 0x000fe2000f8e02ff */
[----:B------:R-:W-:Y:S01]  /*bbe0*/  F2FP.BF16.F32.PACK_AB R7, R129, R132 ;  /* 0x000000848107723e */ /* 0x000fe200000010ff */
[----:B------:R-:W-:Y:S01]  /*bbf0*/  IMAD.WIDE.U32 R50, R3, UR6, R50 ;  /* 0x0000000603327c25 */ /* 0x000fe2000f8e0032 */
[----:B------:R-:W-:Y:S01]  /*bc00*/  LOP3.LUT P0, RZ, R210, 0x3, RZ, 0xc0, !PT ;  /* 0x00000003d2ff7812 */ /* 0x000fe2000780c0ff */
[----:B------:R-:W0:Y:S01]  /*bc10*/  @P1 LDC R69, c[0x0][0xbf0] ;  /* 0x0002fc00ff451b82 */ /* 0x000e220000000800 */
[----:B------:R-:W-:Y:S01]  /*bc20*/  F2FP.BF16.F32.PACK_AB R9, R127, R130 ;  /* 0x000000827f09723e */ /* 0x000fe200000010ff */
[----:B------:R-:W-:Y:S01]  /*bc30*/  IMAD R53, R3, UR7, R8 ;  /* 0x0000000703357c24 */ /* 0x000fe2000f8e0208 */
[----:B------:R1:W-:Y:S01]  /*bc40*/  STSM.16.M88.4 [R54], R4 ;  /* 0x0000000436007844 */ /* 0x0003e20000000200 */
[----:B------:R-:W-:Y:S01]  /*bc50*/  IMAD R68, R86, UR5, RZ ;  /* 0x0000000556447c24 */ /* 0x000fe2000f8e02ff */
[----:B------:R-:W-:Y:S01]  /*bc60*/  ULDC.64 UR6, c[0x0][0xb50] ;  /* 0x0002d40000067ab9 */ /* 0x000fe20000000a00 */
[----:B------:R-:W-:Y:S01]  /*bc70*/  VIADD R3, R57, 0x8 ;  /* 0x0000000839037836 */ /* 0x000fe20000000000 */
[----:B--2---:R-:W-:-:S02]  /*bc80*/  LEA R24, P3, R50, UR6, 0x2 ;  /* 0x0000000632187c11 */ /* 0x004fc4000f8610ff */
[-C--:B------:R-:W-:Y:S02]  /*bc90*/  ISETP.GE.OR P2, PT, R57, R68.reuse, P0 ;  /* 0x000000443900720c */ /* 0x080fe40000746670 */
[----:B------:R-:W-:Y:S01]  /*bca0*/  ISETP.GE.OR P0, PT, R3, R68, P0 ;  /* 0x000000440300720c */ /* 0x000fe20000706670 */
[----:B------:R-:W-:Y:S01]  /*bcb0*/  SHFL.IDX PT, R64, R24, 0x1, 0x1c1f ;  /* 0x003c1f0018407f89 */ /* 0x000fe200000e0000 */
[----:B------:R-:W-:Y:S02]  /*bcc0*/  F2FP.BF16.F32.PACK_AB R8, R73, R72 ;  /* 0x000000484908723e */ /* 0x000fe400000010ff */
[----:B------:R-:W-:Y:S02]  /*bcd0*/  F2FP.BF16.F32.PACK_AB R10, R77, R76 ;  /* 0x0000004c4d0a723e */ /* 0x000fe400000010ff */
[----:B------:R-:W-:Y:S01]  /*bce0*/  F2FP.BF16.F32.PACK_AB R11, R123, R128 ;  /* 0x000000807b0b723e */ /* 0x000fe200000010ff */
[----:B-1----:R-:W-:Y:S01]  /*bcf0*/  IMAD.IADD R5, R51, 0x1, R53 ;  /* 0x0000000133057824 */ /* 0x002fe200078e0235 */
[----:B------:R-:W-:-:S02]  /*bd00*/  F2FP.BF16.F32.PACK_AB R4, R81, R80 ;  /* 0x000000505104723e */ /* 0x000fc400000010ff */
[----:B------:R-:W-:Y:S01]  /*bd10*/  F2FP.BF16.F32.PACK_AB R6, R85, R84 ;  /* 0x000000545506723e */ /* 0x000fe200000010ff */
[----:B------:R-:W-:Y:S01]  /*bd20*/  STSM.16.M88.4 [R52], R8 ;  /* 0x0000000834007844 */ /* 0x000fe20000000200 */
[----:B------:R-:W-:Y:S02]  /*bd30*/  LEA.HI.X R3, R50, UR7, R5, 0x2, P3 ;  /* 0x0000000732037c11 */ /* 0x000fe400098f1405 */
[----:B------:R-:W-:Y:S01]  /*bd40*/  F2FP.BF16.F32.PACK_AB R5, R124, R125 ;  /* 0x0000007d7c05723e */ /* 0x000fe200000010ff */
[----:B------:R-:W-:Y:S01]  /*bd50*/  SHFL.IDX PT, R50, R24, RZ, 0x1c1f ;  /* 0x001c1fff18327589 */ /* 0x000fe200000e0000 */
[----:B------:R-:W-:Y:S02]  /*bd60*/  F2FP.BF16.F32.PACK_AB R7, R87, R126 ;  /* 0x0000007e5707723e */ /* 0x000fe400000010ff */
[----:B------:R-:W-:Y:S01]  /*bd70*/  F2FP.BF16.F32.PACK_AB R12, R89, R88 ;  /* 0x00000058590c723e */ /* 0x000fe200000010ff */
[----:B------:R-:W1:Y:S01]  /*bd80*/  SHFL.IDX PT, R51, R3, RZ, 0x1c1f ;  /* 0x001c1fff03337589 */ /* 0x000e6200000e0000 */
[----:B------:R-:W-:-:S02]  /*bd90*/  F2FP.BF16.F32.PACK_AB R13, R91, R90 ;  /* 0x0000005a5b0d723e */ /* 0x000fc400000010ff */
[----:B------:R-:W-:Y:S01]  /*bda0*/  F2FP.BF16.F32.PACK_AB R14, R93, R92 ;  /* 0x0000005c5d0e723e */ /* 0x000fe200000010ff */
[----:B------:R-:W-:Y:S01]  /*bdb0*/  STSM.16.M88.4 [R74], R4 ;  /* 0x000000044a007844 */ /* 0x000fe20000000200 */
[----:B------:R-:W-:Y:S02]  /*bdc0*/  F2FP.BF16.F32.PACK_AB R15, R95, R94 ;  /* 0x0000005e5f0f723e */ /* 0x000fe400000010ff */
[----:B------:R-:W-:Y:S01]  /*bdd0*/  F2FP.BF16.F32.PACK_AB R97, R99, R98 ;  /* 0x000000626361723e */ /* 0x000fe200000010ff */
[----:B------:R2:W3:Y:S01]  /*bde0*/  SHFL.IDX PT, R65, R3, 0x1, 0x1c1f ;  /* 0x003c1f0003417f89 */ /* 0x0004e200000e0000 */
[----:B------:R-:W-:Y:S02]  /*bdf0*/  F2FP.BF16.F32.PACK_AB R104, R105, R104 ;  /* 0x000000686968723e */ /* 0x000fe400000010ff */
[----:B------:R-:W-:Y:S01]  /*be00*/  MOV R78, R78 ;  /* 0x0000004e004e7202 */ /* 0x000fe20000000f00 */
[----:B------:R-:W-:Y:S01]  /*be10*/  STSM.16.M88.4 [R82], R12 ;  /* 0x0000000c52007844 */ /* 0x000fe20000000200 */
[----:B------:R-:W-:-:S02]  /*be20*/  F2FP.BF16.F32.PACK_AB R98, R101, R100 ;  /* 0x000000646562723e */ /* 0x000fc400000010ff */
[----:B------:R-:W-:Y:S02]  /*be30*/  F2FP.BF16.F32.PACK_AB R99, R103, R102 ;  /* 0x000000666763723e */ /* 0x000fe400000010ff */
        /* <DEDUP_REMOVED lines=9> */
[C---:B------:R-:W-:Y:S02]  /*bed0*/  IADD3 R31, P5, R48.reuse, 0x2000, RZ ;  /* 0x00002000301f7810 */ /* 0x040fe40007fbe0ff */
[----:B------:R-:W-:Y:S01]  /*bee0*/  IADD3 R35, P6, R48, 0x3000, RZ ;  /* 0x0000300030237810 */ /* 0x000fe20007fde0ff */
[----:B------:R-:W-:Y:S01]  /*bef0*/  STSM.16.M88.4 [R71], R112 ;  /* 0x0000007047007844 */ /* 0x000fe20000000200 */
[----:B------:R-:W-:Y:S02]  /*bf00*/  LOP3.LUT R30, R31, 0x380, RZ, 0xc0, !PT ;  /* 0x000003801f1e7812 */ /* 0x000fe400078ec0ff */
[----:B------:R-:W-:Y:S01]  /*bf10*/  LOP3.LUT R34, R35, 0x380, RZ, 0xc0, !PT ;  /* 0x0000038023227812 */ /* 0x000fe200078ec0ff */
[----:B------:R-:W-:Y:S01]  /*bf20*/  BAR.SYNC.DEFER_BLOCKING 0x1, 0x100 ;  /* 0x0044000000007b1d */ /* 0x000fe20000010000 */
[----:B------:R-:W-:Y:S01]  /*bf30*/  SHF.R.U64 R30, R30, 0x3, RZ ;  /* 0x000000031e1e7819 */ /* 0x000fe200000012ff */
[----:B--2---:R-:W-:Y:S01]  /*bf40*/  IMAD R3, R206, 0x20, R209 ;  /* 0x00000020ce037824 */ /* 0x004fe200078e02d1 */
[----:B------:R-:W-:-:S02]  /*bf50*/  SHF.R.U64 R34, R34, 0x3, RZ ;  /* 0x0000000322227819 */ /* 0x000fc400000012ff */
[----:B------:R-:W-:Y:S01]  /*bf60*/  LOP3.LUT R30, R30, R31, RZ, 0x3c, !PT ;  /* 0x0000001f1e1e7212 */ /* 0x000fe200078e3cff */
[--C-:B------:R-:W-:Y:S01]  /*bf70*/  IMAD.X R31, RZ, RZ, R49.reuse, P5 ;  /* 0x000000ffff1f7224 */ /* 0x100fe200028e0631 */
[----:B------:R-:W-:Y:S01]  /*bf80*/  UIMAD UR5, UR11, UR8, URZ ;  /* 0x000000080b0572a4 */ /* 0x000fe2000f8e023f */
[----:B------:R-:W-:Y:S01]  /*bf90*/  LOP3.LUT R34, R34, R35, RZ, 0x3c, !PT ;  /* 0x0000002322227212 */ /* 0x000fe200078e3cff */
[----:B------:R-:W-:Y:S01]  /*bfa0*/  IMAD.X R35, RZ, RZ, R49, P6 ;  /* 0x000000ffff237224 */ /* 0x000fe200030e0631 */
[C---:B------:R-:W-:Y:S02]  /*bfb0*/  IADD3 R43, P5, R48.reuse, 0x9000, RZ ;  /* 0x00009000302b7810 */ /* 0x040fe40007fbe0ff */
[C---:B------:R-:W-:Y:S02]  /*bfc0*/  LOP3.LUT R33, R48.reuse, 0x380, RZ, 0xc0, !PT ;  /* 0x0000038030217812 */ /* 0x040fe400078ec0ff */
[----:B------:R-:W-:Y:S01]  /*bfd0*/  R2UR UR13, R207 ;  /* 0x00000000cf0d72ca */ /* 0x000fe200000e0000 */
[----:B-1----:R-:W-:Y:S01]  /*bfe0*/  @!P2 ST.E desc[UR60][R50.64], R2 ;  /* 0x000000023200a985 */ /* 0x002fe2000c10193c */
[----:B------:R-:W-:Y:S01]  /*bff0*/  IADD3 R37, P6, R48, 0xa000, RZ ;  /* 0x0000a00030257810 */ /* 0x000fe20007fde0ff */
[----:B------:R-:W-:Y:S01]  /*c000*/  UIMAD.WIDE.U32 UR6, UR10, UR8, URZ ;  /* 0x000000080a0672a5 */ /* 0x000fe2000f8e003f */
[----:B------:R-:W-:Y:S01]  /*c010*/  LOP3.LUT R42, R43, 0x380, RZ, 0xc0, !PT ;  /* 0x000003802b2a7812 */ /* 0x000fe200078ec0ff */
[----:B---3--:R1:W-:Y:S01]  /*c020*/  @!P0 ST.E desc[UR60][R64.64], R0 ;  /* 0x0000000040008985 */ /* 0x0083e2000c10193c */
[----:B------:R-:W-:Y:S01]  /*c030*/  UIMAD UR5, UR10, UR9, UR5 ;  /* 0x000000090a0572a4 */ /* 0x000fe2000f8e0205 */
[----:B------:R-:W-:-:S02]  /*c040*/  LOP3.LUT R32, R37, 0x380, RZ, 0xc0, !PT ;  /* 0x0000038025207812 */ /* 0x000fc400078ec0ff */
[----:B------:R2:W5:Y:S01]  /*c050*/  LD.E.128 R24, desc[UR60][R20.64] ;  /* 0x0000003c14187980 */ /* 0x000562000c101d00 */
[----:B------:R-:W-:Y:S01]  /*c060*/  ULDC.64 UR8, c[0x0][0xaf0] ;  /* 0x0002bc0000087ab9 */ /* 0x000fe20000000a00 */
[----:B------:R-:W-:Y:S02]  /*c070*/  SHF.R.U64 R42, R42, 0x3, RZ ;  /* 0x000000032a2a7819 */ /* 0x000fe400000012ff */
[----:B------:R3:W5:Y:S01]  /*c080*/  LD.E.128 R8, desc[UR60][R30.64] ;  /* 0x0000003c1e087980 */ /* 0x000762000c101d00 */
[----:B------:R-:W-:Y:S01]  /*c090*/  UIADD3 UR7, UR7, UR5, URZ ;  /* 0x0000000507077290 */ /* 0x000fe2000fffe03f */
[----:B------:R-:W-:Y:S01]  /*c0a0*/  SHF.R.U64 R32, R32, 0x3, RZ ;  /* 0x0000000320207819 */ /* 0x000fe200000012ff */
[----:B------:R-:W-:Y:S01]  /*c0b0*/  UIADD3 UR4, UR4, 0x36820, URZ ;  /* 0x0003682004047890 */ /* 0x000fe2000fffe03f */
[----:B------:R-:W-:Y:S01]  /*c0c0*/  SHF.R.U64 R33, R33, 0x3, RZ ;  /* 0x0000000321217819 */ /* 0x000fe200000012ff */
[----:B------:R-:W5:Y:S01]  /*c0d0*/  LD.E.128 R4, desc[UR60][R34.64] ;  /* 0x0000003c22047980 */ /* 0x000f62000c101d00 */
[----:B--2---:R-:W2:Y:S01]  /*c0e0*/  @P1 LDC R21, c[0x0][0xbec] ;  /* 0x0002fb00ff151b82 */ /* 0x004ea20000000800 */
[----:B------:R-:W-:Y:S01]  /*c0f0*/  IMAD R20, R70, 0x80, R3 ;  /* 0x0000008046147824 */ /* 0x000fe200078e0203 */
[----:B------:R-:W-:Y:S01]  /*c100*/  LOP3.LUT R42, R42, R43, RZ, 0x3c, !PT ;  /* 0x0000002b2a2a7212 */ /* 0x000fe200078e3cff */
[----:B------:R-:W5:Y:S01]  /*c110*/  LD.E.128 R72, desc[UR60][R38.64] ;  /* 0x0000003c26487980 */ /* 0x000f62000c101d00 */
[----:B------:R-:W-:Y:S01]  /*c120*/  UIADD3 UR36, UR36, 0x1, URZ ;  /* 0x0000000124247890 */ /* 0x000fe2000fffe03f */
[----:B------:R-:W-:-:S02]  /*c130*/  ULDC.64 UR10, c[0x0][0xa80] ;  /* 0x0002a000000a7ab9 */ /* 0x000fc40000000a00 */
[----:B------:R-:W5:Y:S01]  /*c140*/  LD.E.128 R60, desc[UR60][R40.64] ;  /* 0x0000003c283c7980 */ /* 0x000f62000c101d00 */
[----:B---3--:R-:W3:Y:S01]  /*c150*/  LDC.64 R30, c[0x0][0xae0] ;  /* 0x0002b800ff1e7b82 */ /* 0x008ee20000000a00 */
[----:B-1----:R-:W-:Y:S01]  /*c160*/  IMAD.MOV.U32 R0, RZ, RZ, R20 ;  /* 0x000000ffff007224 */ /* 0x002fe200078e0014 */
[----:B------:R-:W-:Y:S01]  /*c170*/  UIMAD UR5, UR12, UR8, URZ ;  /* 0x000000080c0572a4 */ /* 0x000fe2000f8e023f */
[----:B------:R-:W-:Y:S01]  /*c180*/  LOP3.LUT R32, R32, R37, RZ, 0x3c, !PT ;  /* 0x0000002520207212 */ /* 0x000fe200078e3cff */
[----:B------:R-:W-:Y:S01]  /*c190*/  UIMAD.WIDE.U32 UR6, UR14, UR8, UR6 ;  /* 0x000000080e0672a5 */ /* 0x000fe2000f8e0006 */
[----:B------:R-:W-:Y:S01]  /*c1a0*/  LOP3.LUT R48, R33, R48, RZ, 0x3c, !PT ;  /* 0x0000003021307212 */ /* 0x000fe200078e3cff */
[----:B------:R-:W-:Y:S01]  /*c1b0*/  UIMAD UR5, UR14, UR9, UR5 ;  /* 0x000000090e0572a4 */ /* 0x000fe2000f8e0205 */
[----:B------:R-:W-:Y:S01]  /*c1c0*/  IADD3.X R37, RZ, R49, RZ, P4, !PT ;  /* 0x00000031ff257210 */ /* 0x000fe200027fe4ff */
[--C-:B------:R-:W-:Y:S01]  /*c1d0*/  IMAD.X R43, RZ, RZ, R49.reuse, P5 ;  /* 0x000000ffff2b7224 */ /* 0x100fe200028e0631 */
[----:B------:R-:W5:Y:S01]  /*c1e0*/  LD.E.128 R52, desc[UR60][R44.64] ;  /* 0x0000003c2c347980 */ /* 0x000f62000c101d00 */
[----:B------:R-:W-:-:S03]  /*c1f0*/  IMAD.X R33, RZ, RZ, R49, P6 ;  /* 0x000000ffff217224 */ /* 0x000fc600030e0631 */
[----:B------:R1:W5:Y:S01]  /*c200*/  LD.E.128 R12, desc[UR60][R28.64] ;  /* 0x0000003c1c0c7980 */ /* 0x000362000c101d00 */
[----:B--2---:R-:W-:Y:S01]  /*c210*/  @P1 IMAD.HI.U32 R2, R20, R21, RZ ;  /* 0x0000001514021227 */ /* 0x004fe200078e00ff */
[----:B------:R-:W-:Y:S02]  /*c220*/  UIADD3 UR7, UR7, UR5, URZ ;  /* 0x0000000507077290 */ /* 0x000fe4000fffe03f */
[----:B------:R-:W5:Y:S01]  /*c230*/  LD.E.128 R56, desc[UR60][R48.64] ;  /* 0x0000003c30387980 */ /* 0x000f62000c101d00 */
[----:B------:R-:W-:Y:S01]  /*c240*/  ULDC.64 UR8, c[0x0][0xad8] ;  /* 0x0002b60000087ab9 */ /* 0x000fe20000000a00 */
[----:B0-----:R-:W-:Y:S02]  /*c250*/  @P1 SHF.R.U32.HI R0, RZ, R69, R2 ;  /* 0x00000045ff001219 */ /* 0x001fe40000011602 */
[----:B------:R-:W5:Y:S02]  /*c260*/  LD.E.128 R80, desc[UR60][R36.64] ;  /* 0x0000003c24507980 */ /* 0x000f64000c101d00 */
[--C-:B------:R-:W-:Y:S01]  /*c270*/  SHF.R.S32.HI R3, RZ, 0x1f, R0.reuse ;  /* 0x0000001fff037819 */ /* 0x100fe20000011400 */
[----:B------:R-:W-:Y:S01]  /*c280*/  IMAD.MOV R21, RZ, RZ, -R0 ;  /* 0x000000ffff157224 */ /* 0x000fe200078e0a00 */
[----:B------:R-:W5:Y:S03]  /*c290*/  LD.E.128 R76, desc[UR60][R42.64] ;  /* 0x0000003c2a4c7980 */ /* 0x000f66000c101d00 */
[----:B---3--:R-:W-:Y:S01]  /*c2a0*/  IMAD R3, R3, R30, RZ ;  /* 0x0000001e03037224 */ /* 0x008fe200078e02ff */
[----:B------:R0:W5:Y:S01]  /*c2b0*/  LD.E.128 R64, desc[UR60][R32.64] ;  /* 0x0000003c20407980 */ /* 0x000162000c101d00 */
[----:B------:R-:W-:-:S02]  /*c2c0*/  IMAD R21, R86, R21, R20 ;  /* 0x0000001556157224 */ /* 0x000fc400078e0214 */
[C---:B-1----:R-:W-:Y:S01]  /*c2d0*/  IMAD R29, R0.reuse, R31, R3 ;  /* 0x0000001f001d7224 */ /* 0x042fe200078e0203 */
[----:B------:R1:W5:Y:S01]  /*c2e0*/  LD.E.128 R48, desc[UR60][R46.64] ;  /* 0x0000003c2e307980 */ /* 0x000362000c101d00 */
[----:B------:R-:W-:Y:S01]  /*c2f0*/  IMAD.WIDE.U32 R2, R0, R30, UR6 ;  /* 0x0000000600027e25 */ /* 0x000fe2000f8e001e */
[----:B------:R-:W-:Y:S01]  /*c300*/  SHF.R.S32.HI R0, RZ, 0x1f, R21 ;  /* 0x0000001fff007819 */ /* 0x000fe20000011415 */
[----:B------:R-:W-:Y:S01]  /*c310*/  @!PT LDS RZ, [RZ] ;  /* 0x00000000fffff984 */ /* 0x000fe20000000800 */
[----:B------:R-:W-:Y:S01]  /*c320*/  @!PT LDS RZ, [RZ] ;  /* 0x00000000fffff984 */ /* 0x000fe20000000800 */
[----:B------:R-:W-:Y:S01]  /*c330*/  @!PT LDS RZ, [RZ] ;  /* 0x00000000fffff984 */ /* 0x000fe20000000800 */
[----:B------:R-:W-:Y:S01]  /*c340*/  @!PT LDS RZ, [RZ] ;  /* 0x00000000fffff984 */ /* 0x000fe20000000800 */
[----:B------:R2:W-:Y:S06]  /*c350*/  MEMBAR.ALL.CTA ;  /* 0x0000000000007992 */ /* 0x0005ec0000008000 */
[----:B--2---:R-:W2:Y:S01]  /*c360*/  FENCE.VIEW.ASYNC.S ;  /* 0x00000000000073c6 */ /* 0x004ea20000000000 */
[----:B------:R-:W-:-:S02]  /*c370*/  IMAD.IADD R3, R3, 0x1, R29 ;  /* 0x0000000103037824 */ /* 0x000fc400078e021d */
[----:B------:R-:W-:Y:S02]  /*c380*/  IMAD R0, R0, UR8, RZ ;  /* 0x0000000800007c24 */ /* 0x000fe4000f8e02ff */
[----:B0-----:R-:W-:Y:S01]  /*c390*/  IMAD R33, R70, 0x80, R209 ;  /* 0x0000008046217824 */ /* 0x001fe200078e02d1 */
[----:B------:R-:W-:Y:S01]  /*c3a0*/  ULDC UR5, c[0x0][0xc] ;  /* 0x0000030000057ab9 */ /* 0x000fe20000000800 */
[C---:B------:R-:W-:Y:S02]  /*c3b0*/  IMAD R29, R21.reuse, UR9, R0 ;  /* 0x00000009151d7c24 */ /* 0x040fe4000f8e0200 */
[----:B------:R-:W-:Y:S01]  /*c3c0*/  IMAD.WIDE.U32 R2, R21, UR8, R2 ;  /* 0x0000000815027c25 */ /* 0x000fe2000f8e0002 */
[----:B------:R-:W-:Y:S01]  /*c3d0*/  ISETP.GE.AND P2, PT, R33, R68, PT ;  /* 0x000000442100720c */ /* 0x000fe20003f46270 */
[----:B------:R-:W-:Y:S01]  /*c3e0*/  UMOV UR6, 0x1 ;  /* 0x0000000100067882 */ /* 0x000fe20000000000 */
[----:B------:R-:W-:Y:S01]  /*c3f0*/  UIADD3 UR13, UR5, UR13, URZ ;  /* 0x0000000d050d7290 */ /* 0x000fe2000fffe03f */
[----:B------:R-:W-:Y:S01]  /*c400*/  IMAD.IADD R29, R3, 0x1, R29 ;  /* 0x00000001031d7824 */ /* 0x000fe200078e021d */
[----:B------:R-:W-:Y:S01]  /*c410*/  UPRMT UR5, URZ, 0x654, UR4 ;  /* 0x000006543f057896 */ /* 0x000fe20008000004 */
[----:B------:R-:W-:Y:S01]  /*c420*/  LEA R0, P1, R2, UR10, 0x1 ;  /* 0x0000000a02007c11 */ /* 0x000fe2000f8208ff */
[----:B------:R-:W-:-:S02]  /*c430*/  UPRMT UR4, UR6, 0x654, UR4 ;  /* 0x0000065406047896 */ /* 0x000fc40008000004 */
[----:B------:R-:W-:Y:S01]  /*c440*/  UISETP.NE.AND UP0, UPT, UR36, 0x2, UPT ;  /* 0x000000022400788c */ /* 0x000fe2000bf05270 */
[C---:B------:R-:W-:Y:S01]  /*c450*/  VIADD R21, R33.reuse, 0x20 ;  /* 0x0000002021157836 */ /* 0x040fe20000000000 */
[----:B------:R-:W-:Y:S02]  /*c460*/  LEA.HI.X R32, R2, UR11, R29, 0x1, P1 ;  /* 0x0000000b02207c11 */ /* 0x000fe400088f0c1d */
[----:B------:R-:W-:Y:S01]  /*c470*/  USEL UR6, URZ, 0x1, UP0 ;  /* 0x000000013f067887 */ /* 0x000fe20008000000 */
[----:B------:R-:W-:Y:S01]  /*c480*/  VIADD R3, R33, 0x40 ;  /* 0x0000004021037836 */ /* 0x000fe20000000000 */
[-C--:B------:R-:W-:Y:S01]  /*c490*/  ISETP.GE.AND P0, PT, R21, R68.reuse, PT ;  /* 0x000000441500720c */ /* 0x080fe20003f06270 */
[----:B--2---:R-:W-:Y:S01]  /*c4a0*/  SYNCS.ARRIVE.TRANS64.RED.A1T0 RZ, [UR5], RZ ;  /* 0x000000ffffff79a7 */ /* 0x004fe20008100405 */
[----:B------:R-:W-:Y:S01]  /*c4b0*/  IMAD.U32 R207, RZ, RZ, UR13 ;  /* 0x0000000dffcf7e24 */ /* 0x000fe2000f8e00ff */
[----:B------:R-:W-:Y:S01]  /*c4c0*/  USEL UR36, UR36, URZ, UP0 ;  /* 0x0000003f24247287 */ /* 0x000fe20008000000 */
[----:B------:R1:W0:Y:S01]  /*c4d0*/  SHFL.IDX PT, R20, R0, RZ, 0x181f ;  /* 0x00181fff00147589 */ /* 0x00022200000e0000 */
[----:B------:R-:W-:Y:S01]  /*c4e0*/  ULOP3.LUT UR39, UR39, UR6, URZ, 0x3c, !UPT ;  /* 0x0000000627277292 */ /* 0x000fe2000f8e3c3f */
[----:B------:R-:W-:Y:S02]  /*c4f0*/  BSSY B0, `(.L_x_212) ;  /* 0x0000011000007945 */ /* 0x000fe40003800000 */
[----:B------:R1:W2:Y:S01]  /*c500*/  SHFL.IDX PT, R21, R32, RZ, 0x181f ;  /* 0x00181fff20157589 */ /* 0x0002a200000e0000 */
[----:B------:R-:W-:Y:S01]  /*c510*/  SYNCS.ARRIVE.TRANS64.RED.A1T0 RZ, [UR4], RZ ;  /* 0x000000ffffff79a7 */ /* 0x000fe20008100404 */
[----:B------:R-:W-:Y:S01]  /*c520*/  ISETP.GE.AND P1, PT, R3, R68, PT ;  /* 0x000000440300720c */ /* 0x000fe20003f26270 */
[----:B------:R-:W-:-:S12]  /*c530*/  @P2 BRA `(.L_x_213) ;  /* 0x0000000000302947 */ /* 0x000fd80003800000 */
[----:B------:R-:W-:Y:S02]  /*c540*/  ULDC UR4, c[0x0][0xac8] ;  /* 0x0002b20000047ab9 */ /* 0x000fe40000000800 */
[----:B------:R-:W-:Y:S02]  /*c550*/  ISETP.GE.AND P3, PT, R205, UR4, PT ;  /* 0x00000004cd007c0c */ /* 0x000fe4000bf66270 */
[----:B------:R-:W-:Y:S02]  /*c560*/  ISETP.GE.AND P4, PT, R204, UR4, PT ;  /* 0x00000004cc007c0c */ /* 0x000fe4000bf86270 */
[----:B------:R-:W-:-:S09]  /*c570*/  ISETP.GE.AND P2, PT, R23, UR4, PT ;  /* 0x0000000417007c0c */ /* 0x000fd2000bf46270 */
[-C--:B0-----:R-:W-:Y:S02]  /*c580*/  @!P3 LEA R28, P5, R205, R20.reuse, 0x1 ;  /* 0x00000014cd1cb211 */ /* 0x081fe400078a08ff */
[C---:B------:R-:W-:Y:S02]  /*c590*/  @!P4 LEA R30, P6, R204.reuse, R20, 0x1 ;  /* 0x00000014cc1ec211 */ /* 0x040fe400078c08ff */
[----:B--2---:R-:W-:Y:S01]  /*c5a0*/  @!P2 IMAD.WIDE R2, R23, 0x2, R20 ;  /* 0x000000021702a825 */ /* 0x004fe200078e0214 */
[-C--:B------:R-:W-:Y:S02]  /*c5b0*/  @!P3 LEA.HI.X R29, R205, R21.reuse, R220, 0x1, P5 ;  /* 0x00000015cd1db211 */ /* 0x080fe400028f0cdc */
[----:B------:R-:W-:Y:S02]  /*c5c0*/  @!P4 LEA.HI.X R31, R204, R21, R219, 0x1, P6 ;  /* 0x00000015cc1fc211 */ /* 0x000fe400030f0cdb */
[----:B-----5:R3:W-:Y:S04]  /*c5d0*/  @!P2 ST.E.128 desc[UR60][R2.64], R56 ;  /* 0x000000380200a985 */ /* 0x0207e8000c101d3c */
[----:B------:R3:W-:Y:S04]  /*c5e0*/  @!P3 ST.E.128 desc[UR60][R28.64], R72 ;  /* 0x000000481c00b985 */ /* 0x0007e8000c101d3c */
[----:B------:R3:W-:Y:S02]  /*c5f0*/  @!P4 ST.E.128 desc[UR60][R30.64], R80 ;  /* 0x000000501e00c985 */ /* 0x0007e4000c101d3c */
.L_x_213:
[----:B------:R-:W-:Y:S05]  /*c600*/  BSYNC B0 ;  /* 0x0000000000007941 */ /* 0x000fea0003800000 */
.L_x_212:
[----:B--2---:R2:W4:Y:S01]  /*c610*/  SHFL.IDX PT, R21, R32, 0x1, 0x181f ;  /* 0x00381f0020157f89 */ /* 0x00452200000e0000 */
[----:B------:R-:W-:Y:S03]  /*c620*/  BSSY B0, `(.L_x_214) ;  /* 0x000000f000007945 */ /* 0x000fe60003800000 */
[----:B0-----:R2:W0:Y:S01]  /*c630*/  SHFL.IDX PT, R20, R0, 0x1, 0x181f ;  /* 0x00381f0000147f89 */ /* 0x00142200000e0000 */
[----:B------:R-:W-:Y:S05]  /*c640*/  @P0 BRA `(.L_x_215) ;  /* 0x0000000000300947 */ /* 0x000fea0003800000 */
[----:B------:R-:W-:Y:S02]  /*c650*/  ULDC UR4, c[0x0][0xac8] ;  /* 0x0002b20000047ab9 */ /* 0x000fe40000000800 */
[----:B------:R-:W-:Y:S02]  /*c660*/  ISETP.GE.AND P4, PT, R205, UR4, PT ;  /* 0x00000004cd007c0c */ /* 0x000fe4000bf86270 */
[----:B------:R-:W-:Y:S02]  /*c670*/  ISETP.GE.AND P5, PT, R204, UR4, PT ;  /* 0x00000004cc007c0c */ /* 0x000fe4000bfa6270 */
[----:B------:R-:W-:-:S09]  /*c680*/  ISETP.GE.AND P3, PT, R23, UR4, PT ;  /* 0x0000000417007c0c */ /* 0x000fd2000bf66270 */
[-C--:B0--3--:R-:W-:Y:S02]  /*c690*/  @!P4 LEA R28, P0, R205, R20.reuse, 0x1 ;  /* 0x00000014cd1cc211 */ /* 0x089fe400078008ff */
[C---:B------:R-:W-:Y:S02]  /*c6a0*/  @!P5 LEA R30, P2, R204.reuse, R20, 0x1 ;  /* 0x00000014cc1ed211 */ /* 0x040fe400078408ff */
[----:B----4-:R-:W-:Y:S01]  /*c6b0*/  @!P3 IMAD.WIDE R2, R23, 0x2, R20 ;  /* 0x000000021702b825 */ /* 0x010fe200078e0214 */
[-C--:B------:R-:W-:Y:S02]  /*c6c0*/  @!P4 LEA.HI.X R29, R205, R21.reuse, R220, 0x1, P0 ;  /* 0x00000015cd1dc211 */ /* 0x080fe400000f0cdc */
[----:B------:R-:W-:Y:S02]  /*c6d0*/  @!P5 LEA.HI.X R31, R204, R21, R219, 0x1, P2 ;  /* 0x00000015cc1fd211 */ /* 0x000fe400010f0cdb */
[----:B-----5:R0:W-:Y:S04]  /*c6e0*/  @!P3 ST.E.128 desc[UR60][R2.64], R24 ;  /* 0x000000180200b985 */ /* 0x0201e8000c101d3c */
[----:B------:R0:W-:Y:S04]  /*c6f0*/  @!P4 ST.E.128 desc[UR60][R28.64], R60 ;  /* 0x0000003c1c00c985 */ /* 0x0001e8000c101d3c */
[----:B------:R0:W-:Y:S02]  /*c700*/  @!P5 ST.E.128 desc[UR60][R30.64], R76 ;  /* 0x0000004c1e00d985 */ /* 0x0001e4000c101d3c */
.L_x_215:
[----:B------:R-:W-:Y:S05]  /*c710*/  BSYNC B0 ;  /* 0x0000000000007941 */ /* 0x000fea0003800000 */
.L_x_214:
[----:B----4-:R4:W1:Y:S01]  /*c720*/  SHFL.IDX PT, R21, R32, 0x2, 0x181f ;  /* 0x00581f0020157f89 */ /* 0x01086200000e0000 */
[----:B------:R-:W-:Y:S03]  /*c730*/  BSSY B0, `(.L_x_216) ;  /* 0x000000f000007945 */ /* 0x000fe60003800000 */
[----:B0-----:R4:W0:Y:S01]  /*c740*/  SHFL.IDX PT, R20, R0, 0x2, 0x181f ;  /* 0x00581f0000147f89 */ /* 0x00182200000e0000 */
[----:B------:R-:W-:Y:S05]  /*c750*/  @P1 BRA `(.L_x_217) ;  /* 0x0000000000301947 */ /* 0x000fea0003800000 */
[----:B------:R-:W-:Y:S02]  /*c760*/  ULDC UR4, c[0x0][0xac8] ;  /* 0x0002b20000047ab9 */ /* 0x000fe40000000800 */
[----:B------:R-:W-:Y:S02]  /*c770*/  ISETP.GE.AND P3, PT, R205, UR4, PT ;  /* 0x00000004cd007c0c */ /* 0x000fe4000bf66270 */
[----:B------:R-:W-:Y:S02]  /*c780*/  ISETP.GE.AND P4, PT, R204, UR4, PT ;  /* 0x00000004cc007c0c */ /* 0x000fe4000bf86270 */
[----:B------:R-:W-:-:S09]  /*c790*/  ISETP.GE.AND P2, PT, R23, UR4, PT ;  /* 0x0000000417007c0c */ /* 0x000fd2000bf46270 */
[-C--:B0----5:R-:W-:Y:S02]  /*c7a0*/  @!P3 LEA R24, P0, R205, R20.reuse, 0x1 ;  /* 0x00000014cd18b211 */ /* 0x0a1fe400078008ff */
[C---:B------:R-:W-:Y:S02]  /*c7b0*/  @!P4 LEA R26, P1, R204.reuse, R20, 0x1 ;  /* 0x00000014cc1ac211 */ /* 0x040fe400078208ff */
[----:B-1-3--:R-:W-:Y:S01]  /*c7c0*/  @!P2 IMAD.WIDE R2, R23, 0x2, R20 ;  /* 0x000000021702a825 */ /* 0x00afe200078e0214 */
[-C--:B------:R-:W-:Y:S02]  /*c7d0*/  @!P3 LEA.HI.X R25, R205, R21.reuse, R220, 0x1, P0 ;  /* 0x00000015cd19b211 */ /* 0x080fe400000f0cdc */
[----:B------:R-:W-:Y:S02]  /*c7e0*/  @!P4 LEA.HI.X R27, R204, R21, R219, 0x1, P1 ;  /* 0x00000015cc1bc211 */ /* 0x000fe400008f0cdb */
[----:B------:R0:W-:Y:S04]  /*c7f0*/  @!P2 ST.E.128 desc[UR60][R2.64], R8 ;  /* 0x000000080200a985 */ /* 0x0001e8000c101d3c */
[----:B------:R0:W-:Y:S04]  /*c800*/  @!P3 ST.E.128 desc[UR60][R24.64], R52 ;  /* 0x000000341800b985 */ /* 0x0001e8000c101d3c */
[----:B------:R0:W-:Y:S02]  /*c810*/  @!P4 ST.E.128 desc[UR60][R26.64], R64 ;  /* 0x000000401a00c985 */ /* 0x0001e4000c101d3c */
.L_x_217:
[----:B------:R-:W-:Y:S05]  /*c820*/  BSYNC B0 ;  /* 0x0000000000007941 */ /* 0x000fea0003800000 */
.L_x_216:
[----:B0--3--:R-:W-:Y:S01]  /*c830*/  VIADD R3, R33, 0x60 ;  /* 0x0000006021037836 */ /* 0x009fe20000000000 */
[----:B-----5:R0:W3:Y:S01]  /*c840*/  SHFL.IDX PT, R9, R32, 0x3, 0x181f ;  /* 0x00781f0020097f89 */ /* 0x0200e200000e0000 */
[----:B------:R-:W-:Y:S01]  /*c850*/  BSSY B0, `(.L_x_218) ;  /* 0x0000011000007945 */ /* 0x000fe20003800000 */
[----:B------:R-:W-:Y:S02]  /*c860*/  VIADD R208, R208, 0x1 ;  /* 0x00000001d0d07836 */ /* 0x000fe40000000000 */
[----:B------:R-:W-:Y:S01]  /*c870*/  ISETP.GE.AND P0, PT, R3, R68, PT ;  /* 0x000000440300720c */ /* 0x000fe20003f06270 */
[----:B------:R0:W0:-:S12]  /*c880*/  SHFL.IDX PT, R8, R0, 0x3, 0x181f ;  /* 0x00781f0000087f89 */ /* 0x00001800000e0000 */
[----:B------:R-:W-:Y:S05]  /*c890*/  @P0 BRA `(.L_x_219) ;  /* 0x0000000000300947 */ /* 0x000fea0003800000 */
[----:B------:R-:W-:Y:S02]  /*c8a0*/  ULDC UR4, c[0x0][0xac8] ;  /* 0x0002b20000047ab9 */ /* 0x000fe40000000800 */
[----:B------:R-:W-:Y:S02]  /*c8b0*/  ISETP.GE.AND P3, PT, R205, UR4, PT ;  /* 0x00000004cd007c0c */ /* 0x000fe4000bf66270 */
[----:B------:R-:W-:Y:S02]  /*c8c0*/  ISETP.GE.AND P4, PT, R204, UR4, PT ;  /* 0x00000004cc007c0c */ /* 0x000fe4000bf86270 */
[----:B------:R-:W-:-:S09]  /*c8d0*/  ISETP.GE.AND P2, PT, R23, UR4, PT ;  /* 0x0000000417007c0c */ /* 0x000fd2000bf46270 */
[-C--:B0-----:R-:W-:Y:S02]  /*c8e0*/  @!P3 LEA R10, P0, R205, R8.reuse, 0x1 ;  /* 0x00000008cd0ab211 */ /* 0x081fe400078008ff */
[C---:B------:R-:W-:Y:S02]  /*c8f0*/  @!P4 LEA R20, P1, R204.reuse, R8, 0x1 ;  /* 0x00000008cc14c211 */ /* 0x040fe400078208ff */
[----:B---3--:R-:W-:Y:S01]  /*c900*/  @!P2 IMAD.WIDE R2, R23, 0x2, R8 ;  /* 0x000000021702a825 */ /* 0x008fe200078e0208 */
[-C--:B------:R-:W-:Y:S02]  /*c910*/  @!P3 LEA.HI.X R11, R205, R9.reuse, R220, 0x1, P0 ;  /* 0x00000009cd0bb211 */ /* 0x080fe400000f0cdc */
[----:B-1----:R-:W-:Y:S02]  /*c920*/  @!P4 LEA.HI.X R21, R204, R9, R219, 0x1, P1 ;  /* 0x00000009cc15c211 */ /* 0x002fe400008f0cdb */
[----:B------:R0:W-:Y:S04]  /*c930*/  @!P2 ST.E.128 desc[UR60][R2.64], R4 ;  /* 0x000000040200a985 */ /* 0x0001e8000c101d3c */
[----:B------:R0:W-:Y:S04]  /*c940*/  @!P3 ST.E.128 desc[UR60][R10.64], R12 ;  /* 0x0000000c0a00b985 */ /* 0x0001e8000c101d3c */
[----:B------:R0:W-:Y:S02]  /*c950*/  @!P4 ST.E.128 desc[UR60][R20.64], R48 ;  /* 0x000000301400c985 */ /* 0x0001e4000c101d3c */
.L_x_219:
[----:B------:R-:W-:Y:S05]  /*c960*/  BSYNC B0 ;  /* 0x0000000000007941 */ /* 0x000fea0003800000 */
.L_x_218:
[----:B012-4-:R-:W0:Y:S01]  /*c970*/  LDC R0, c[0x0][0xc34] ;  /* 0x00030d00ff007b82 */ /* 0x017e220000000800 */
[----:B------:R-:W-:-:S13]  /*c980*/  R2UR UR4, R207 ;  /* 0x00000000cf0472ca */ /* 0x000fda00000e0000 */
[----:B0-----:R-:W-:-:S13]  /*c990*/  ISETP.LE.AND P0, PT, R0, UR4, PT ;  /* 0x0000000400007c0c */ /* 0x001fda000bf03270 */
[----:B------:R-:W-:Y:S05]  /*c9a0*/  @!P0 BRA `(.L_x_220) ;  /* 0xffffff48003c8947 */ /* 0x000fea000383ffff */
[----:B------:R-:W-:Y:S05]  /*c9b0*/  EXIT ;  /* 0x000000000000794d */ /* 0x000fea0003800000 */
.L_x_186:
[----:B------:R-:W-:-:S08]  /*c9c0*/  NOP ;  /* 0x0000000000007918 */ /* 0x000fd00000000000 */
[----:B0-----:R-:W0:-:S00]  /*c9d0*/  USETMAXREG.DEALLOC.CTAPOOL 0x18 ;  /* 0x00000018000079c8 */ /* 0x001e0000080e0500 */
[----:B------:R-:W1:Y:S01]  /*c9e0*/  S2UR UR4, SR_CTAID.X ;  /* 0x00000000000479c3 */ /* 0x000e620000002500 */
[----:B0-----:R-:W-:Y:S02]  /*c9f0*/  IMAD.MOV.U32 R2, RZ, RZ, 0x1 ;  /* 0x00000001ff027424 */ /* 0x001fe400078e00ff */
[----:B------:R-:W-:-:S05]  /*ca00*/  IMAD.MOV.U32 R19, RZ, RZ, RZ ;  /* 0x000000ffff137224 */ /* 0x000fca00078e00ff */
[----:B------:R-:W1:Y:S02]  /*ca10*/  LDC R3, c[0x0][0xc34] ;  /* 0x00030d00ff037b82 */ /* 0x000e640000000800 */
[----:B-1----:R-:W-:Y:S01]  /*ca20*/  ISETP.LE.AND P0, PT, R3, UR4, PT ;  /* 0x0000000403007c0c */ /* 0x002fe2000bf03270 */
[----:B------:R-:W-:-:S05]  /*ca30*/  IMAD.MOV.U32 R3, RZ, RZ, 0x1 ;  /* 0x00000001ff037424 */ /* 0x000fca00078e00ff */
[----:B------:R0:W-:Y:S07]  /*ca40*/  STL [R1], R3 ;  /* 0x0000000301007387 */ /* 0x0001ee0000100800 */
[----:B------:R-:W-:Y:S05]  /*ca50*/  @P0 BRA `(.L_x_221) ;  /* 0x0000004800280947 */ /* 0x000fea0003800000 */
[----:B------:R-:W2:Y:S01]  /*ca60*/  LDL R5, [R1+0x2c] ;  /* 0x00002c0001057983 */ /* 0x000ea20000100800 */
[----:B------:R-:W1:Y:S01]  /*ca70*/  S2UR UR4, SR_CgaCtaId ;  /* 0x00000000000479c3 */ /* 0x000e620000008800 */
[C---:B------:R-:W-:Y:S01]  /*ca80*/  IMAD.SHL.U32 R2, R0.reuse, 0x8, RZ ;  /* 0x0000000800027824 */ /* 0x040fe200078e00ff */
[C---:B------:R-:W-:Y:S01]  /*ca90*/  LOP3.LUT R6, R0.reuse, 0x7f, RZ, 0xc0, !PT ;  /* 0x0000007f00067812 */ /* 0x040fe200078ec0ff */
[----:B------:R-:W-:Y:S01]  /*caa0*/  UMOV UR36, 0x400 ;  /* 0x0000040000247882 */ /* 0x000fe20000000000 */
[----:B------:R-:W-:Y:S01]  /*cab0*/  LOP3.LUT P0, RZ, R0, 0x1f, RZ, 0xc0, !PT ;  /* 0x0000001f00ff7812 */ /* 0x000fe2000780c0ff */
[----:B------:R-:W-:Y:S01]  /*cac0*/  IMAD.MOV.U32 R19, RZ, RZ, RZ ;  /* 0x000000ffff137224 */ /* 0x000fe200078e00ff */
[----:B0-----:R-:W-:Y:S01]  /*cad0*/  LOP3.LUT R3, R2, 0x1f8, RZ, 0xc0, !PT ;  /* 0x000001f802037812 */ /* 0x001fe200078ec0ff */
[----:B------:R-:W-:Y:S01]  /*cae0*/  ULDC.64 UR38, c[0x0][0x198] ;  /* 0x0000660000267ab9 */ /* 0x000fe20000000a00 */
[----:B------:R-:W0:Y:S01]  /*caf0*/  S2UR UR5, SR_CTAID.X ;  /* 0x00000000000579c3 */ /* 0x000e220000002500 */
[C---:B------:R-:W-:Y:S01]  /*cb00*/  ISETP.NE.AND P1, PT, R6.reuse, RZ, PT ;  /* 0x000000ff0600720c */ /* 0x040fe20003f25270 */
[----:B------:R-:W-:Y:S01]  /*cb10*/  ULDC UR37, c[0x0][0xc] ;  /* 0x0000030000257ab9 */ /* 0x000fe20000000800 */
[----:B------:R-:W-:Y:S01]  /*cb20*/  LOP3.LUT R4, R3, 0x38, R0, 0x78, !PT ;  /* 0x0000003803047812 */ /* 0x000fe200078e7800 */
[C---:B------:R-:W-:Y:S01]  /*cb30*/  IMAD.SHL.U32 R3, R6.reuse, 0x8, RZ ;  /* 0x0000000806037824 */ /* 0x040fe200078e00ff */
[----:B------:R-:W-:Y:S01]  /*cb40*/  ISETP.NE.OR P0, PT, R6, RZ, !P0 ;  /* 0x000000ff0600720c */ /* 0x000fe20004705670 */
[----:B------:R-:W-:Y:S01]  /*cb50*/  IMAD.SHL.U32 R0, R0, 0x10, RZ ;  /* 0x0000001000007824 */ /* 0x000fe200078e00ff */
[----:B------:R-:W-:-:S02]  /*cb60*/  LOP3.LUT R18, R18, 0xfffffffe, RZ, 0xc0, !PT ;  /* 0xfffffffe12127812 */ /* 0x000fc400078ec0ff */
[----:B------:R-:W-:Y:S02]  /*cb70*/  LOP3.LUT R3, R4, 0x200, R3, 0xf8, !PT ;  /* 0x0000020004037812 */ /* 0x000fe400078ef803 */
[----:B------:R-:W-:Y:S02]  /*cb80*/  SHF.R.U32.HI R4, RZ, 0x3, R6 ;  /* 0x00000003ff047819 */ /* 0x000fe40000011606 */
[----:B------:R-:W-:Y:S02]  /*cb90*/  LOP3.LUT R2, R2, 0x38, RZ, 0xc0, !PT ;  /* 0x0000003802027812 */ /* 0x000fe400078ec0ff */
[----:B------:R-:W-:Y:S01]  /*cba0*/  LOP3.LUT R6, R4, 0x70, R0, 0xf8, !PT ;  /* 0x0000007004067812 */ /* 0x000fe200078ef800 */
[----:B-1----:R-:W-:Y:S01]  /*cbb0*/  ULEA UR36, UR4, UR36, 0x18 ;  /* 0x0000002404247291 */ /* 0x002fe2000f8ec03f */
[----:B------:R-:W-:-:S04]  /*cbc0*/  @P1 LOP3.LUT R18, R18, 0x1, RZ, 0xfc, !PT ;  /* 0x0000000112121812 */ /* 0x000fc800078efcff */
[----:B------:R-:W-:Y:S02]  /*cbd0*/  LOP3.LUT R18, R18, 0xfffffffd, RZ, 0xc0, !PT ;  /* 0xfffffffd12127812 */ /* 0x000fe400078ec0ff */
[----:B------:R-:W-:Y:S01]  /*cbe0*/  LEA R4, R3, UR36, 0x1 ;  /* 0x0000002403047c11 */ /* 0x000fe2000f8e08ff */
[----:B0-----:R-:W-:Y:S01]  /*cbf0*/  IMAD.U32 R0, RZ, RZ, UR5 ;  /* 0x00000005ff007e24 */ /* 0x001fe2000f8e00ff */
[----:B------:R-:W-:-:S03]  /*cc00*/  @P0 LOP3.LUT R18, R18, 0x2, RZ, 0xfc, !PT ;  /* 0x0000000212120812 */ /* 0x000fc600078efcff */
[----:B------:R-:W-:Y:S04]  /*cc10*/  STL [R1+0x10], R4 ;  /* 0x0000100401007387 */ /* 0x000fe80000100800 */
[----:B------:R0:W-:Y:S02]  /*cc20*/  STL [R1+0x28], R0 ;  /* 0x0000280001007387 */ /* 0x0001e40000100800 */
[----:B0-----:R-:W-:Y:S01]  /*cc30*/  IMAD.MOV.U32 R0, RZ, RZ, 0x1 ;  /* 0x00000001ff007424 */ /* 0x001fe200078e00ff */
[----:B--2---:R-:W-:-:S05]  /*cc40*/  LOP3.LUT R3, R5, 0x2, RZ, 0xfc, !PT ;  /* 0x0000000205037812 */ /* 0x004fca00078efcff */
[----:B------:R0:W-:Y:S04]  /*cc50*/  STL [R1+0x18], R3 ;  /* 0x0000180301007387 */ /* 0x0001e80000100800 */
[----:B------:R-:W-:Y:S04]  /*cc60*/  STL [R1+0x34], RZ ;  /* 0x000034ff01007387 */ /* 0x000fe80000100800 */
[----:B------:R1:W-:Y:S01]  /*cc70*/  STL [R1], R0 ;  /* 0x0000000001007387 */ /* 0x0003e20000100800 */
[C---:B0-----:R-:W-:Y:S02]  /*cc80*/  LOP3.LUT R3, R2.reuse, 0x40, RZ, 0xfc, !PT ;  /* 0x0000004002037812 */ /* 0x041fe400078efcff */
[----:B-1----:R-:W-:-:S07]  /*cc90*/  LOP3.LUT R0, R2, 0x80, RZ, 0xfc, !PT ;  /* 0x0000008002007812 */ /* 0x002fce00078efcff */
.L_x_309:
[----:B------:R-:W2:Y:S01]  /*cca0*/  LDL R2, [R1+0x28] ;  /* 0x0000280001027983 */ /* 0x000ea20000100800 */
[----:B0-----:R-:W0:Y:S01]  /*ccb0*/  LDC R0, c[0x0][0xc38] ;  /* 0x00030e00ff007b82 */ /* 0x001e220000000800 */
[----:B------:R-:W-:Y:S05]  /*ccc0*/  YIELD ;  /* 0x0000000000007946 */ /* 0x000fea0003800000 */
[----:B------:R-:W-:Y:S02]  /*ccd0*/  ULDC.64 UR4, c[0x0][0x418] ;  /* 0x0001060000047ab9 */ /* 0x000fe40000000a00 */
[----:B------:R-:W1:Y:S01]  /*cce0*/  LDC R16, c[0x0][0xc44] ;  /* 0x00031100ff107b82 */ /* 0x000e620000000800 */
[----:B------:R-:W-:-:S03]  /*ccf0*/  UISETP.NE.U32.AND UP0, UPT, UR4, URZ, UPT ;  /* 0x0000003f0400728c */ /* 0x000fc6000bf05070 */
[----:B------:R-:W-:Y:S01]  /*cd00*/  ULDC UR4, c[0x0][0x424] ;  /* 0x0001090000047ab9 */ /* 0x000fe20000000800 */
[----:B------:R-:W-:-:S04]  /*cd10*/  UISETP.NE.AND.EX UP0, UPT, UR5, URZ, UPT, UP0 ;  /* 0x0000003f0500728c */ /* 0x000fc8000bf05300 */
[----:B------:R-:W-:Y:S01]  /*cd20*/  USEL UR4, UR4, 0x1, UP0 ;  /* 0x0000000104047887 */ /* 0x000fe20008000000 */
[----:B0-----:R-:W-:Y:S02]  /*cd30*/  ISETP.NE.AND P0, PT, R0, 0x1, PT ;  /* 0x000000010000780c */ /* 0x001fe40003f05270 */
[----:B-1----:R-:W-:-:S11]  /*cd40*/  ISETP.NE.AND P1, PT, R16, 0x1, PT ;  /* 0x000000011000780c */ /* 0x002fd60003f25270 */
[----:B------:R-:W2:Y:S08]  /*cd50*/  @P0 LDC R0, c[0x0][0xc3c] ;  /* 0x00030f00ff000b82 */ /* 0x000eb00000000800 */
[----:B------:R-:W0:Y:S01]  /*cd60*/  @P0 LDC R3, c[0x0][0xc40] ;  /* 0x00031000ff030b82 */ /* 0x000e220000000800 */
[----:B--2---:R-:W-:-:S04]  /*cd70*/  @P0 IMAD.HI.U32 R0, R2, R0, RZ ;  /* 0x0000000002000227 */ /* 0x004fc800078e00ff */
[----:B------:R-:W-:Y:S01]  /*cd80*/  IMAD.MOV.U32 R4, RZ, RZ, R2 ;  /* 0x000000ffff047224 */ /* 0x000fe200078e0002 */
[----:B0-----:R-:W-:Y:S02]  /*cd90*/  @P0 SHF.R.U32.HI R4, RZ, R3, R0 ;  /* 0x00000003ff040219 */ /* 0x001fe40000011600 */
[----:B------:R-:W0:Y:S03]  /*cda0*/  @P1 LDC.64 R2, c[0x0][0xc48] ;  /* 0x00031200ff021b82 */ /* 0x000e260000000a00 */
[----:B------:R-:W-:Y:S01]  /*cdb0*/  IMAD.MOV.U32 R5, RZ, RZ, R4 ;  /* 0x000000ffff057224 */ /* 0x000fe200078e0004 */
[----:B------:R1:W-:Y:S04]  /*cdc0*/  STL [R1+0x1c], R4 ;  /* 0x00001c0401007387 */ /* 0x0003e80000100800 */
[----:B------:R-:W2:Y:S01]  /*cdd0*/  LDC R0, c[0x0][0x2f0] ;  /* 0x0000bc00ff007b82 */ /* 0x000ea20000000800 */
[----:B0-----:R-:W-:-:S05]  /*cde0*/  @P1 IMAD.HI.U32 R2, R4, R2, RZ ;  /* 0x0000000204021227 */ /* 0x001fca00078e00ff */
[----:B------:R-:W-:Y:S01]  /*cdf0*/  @P1 SHF.R.U32.HI R5, RZ, R3, R2 ;  /* 0x00000003ff051219 */ /* 0x000fe20000011602 */
[----:B------:R-:W-:Y:S02]  /*ce00*/  IMAD.MOV.U32 R2, RZ, RZ, RZ ;  /* 0x000000ffff027224 */ /* 0x000fe400078e00ff */
[----:B--2---:R-:W-:Y:S01]  /*ce10*/  IMAD R6, R0, UR4, RZ ;  /* 0x0000000400067c24 */ /* 0x004fe2000f8e02ff */
[----:B------:R-:W-:Y:S01]  /*ce20*/  UIADD3 UR4, UR36, 0x21400, URZ ;  /* 0x0002140024047890 */ /* 0x000fe2000fffe03f */
[----:B------:R-:W-:Y:S01]  /*ce30*/  IMAD.MOV R0, RZ, RZ, -R5 ;  /* 0x000000ffff007224 */ /* 0x000fe200078e0a05 */
[----:B------:R1:W-:Y:S01]  /*ce40*/  STL [R1+0x14], R5 ;  /* 0x0000140501007387 */ /* 0x0003e20000100800 */
[----:B------:R-:W-:Y:S01]  /*ce50*/  VIADD R3, R6, 0x6f ;  /* 0x0000006f06037836 */ /* 0x000fe20000000000 */
[----:B------:R-:W-:Y:S01]  /*ce60*/  ULOP3.LUT UP0, URZ, UR4, 0x3ff, URZ, 0xc0, !UPT ;  /* 0x000003ff043f7892 */ /* 0x000fe2000f80c03f */
[----:B------:R-:W-:Y:S01]  /*ce70*/  IMAD R16, R16, R0, R4 ;  /* 0x0000000010107224 */ /* 0x000fe200078e0204 */
[----:B------:R1:W-:Y:S01]  /*ce80*/  STL [R1+0x30], R6 ;  /* 0x0000300601007387 */ /* 0x0003e20000100800 */
[----:B------:R-:W-:-:S03]  /*ce90*/  IMAD.HI R2, R3, -0x6db6db6d, R2 ;  /* 0x9249249303027827 */ /* 0x000fc600078e0202 */
[----:B------:R-:W-:Y:S02]  /*cea0*/  PLOP3.LUT P0, PT, PT, PT, UP0, 0x80, 0x0 ;  /* 0x000000000000781c */ /* 0x000fe40003f0f008 */
[----:B------:R-:W-:-:S04]  /*ceb0*/  SHF.R.U32.HI R0, RZ, 0x1f, R2 ;  /* 0x0000001fff007819 */ /* 0x000fc80000011602 */
[----:B------:R-:W-:-:S05]  /*cec0*/  LEA.HI.SX32 R0, R2, R0, 0x1a ;  /* 0x0000000002007211 */ /* 0x000fca00078fd2ff */
[----:B------:R1:W-:Y:S02]  /*ced0*/  STL [R1+0x24], R0 ;  /* 0x0000240001007387 */ /* 0x0003e40000100800 */
[----:B------:R-:W-:Y:S05]  /*cee0*/  @!P0 BRA `(.L_x_222) ;  /* 0x0000000000408947 */ /* 0x000fea0003800000 */
[----:B------:R-:W-:Y:S01]  /*cef0*/  MOV R2, 0x0 ;  /* 0x0000000000027802 */ /* 0x000fe20000000f00 */
[----:B------:R-:W-:Y:S01]  /*cf00*/  ULDC.64 UR6, c[0x4][0xa8] ;  /* 0x01002a0000067ab9 */ /* 0x000fe20000000a00 */
[----:B------:R-:W-:Y:S01]  /*cf10*/  ULDC.64 UR8, c[0x4][0xb0] ;  /* 0x01002c0000087ab9 */ /* 0x000fe20000000a00 */
[----:B------:R-:W-:Y:S01]  /*cf20*/  ULDC.64 UR4, c[0x4][0x8] ;  /* 0x0100020000047ab9 */ /* 0x000fe20000000a00 */
[----:B-1----:R-:W-:Y:S02]  /*cf30*/  IMAD.U32 R4, RZ, RZ, UR6 ;  /* 0x00000006ff047e24 */ /* 0x002fe4000f8e00ff */
[----:B------:R-:W0:Y:S01]  /*cf40*/  LDC.64 R2, c[0x4][R2] ;  /* 0x0100000002027b82 */ /* 0x000e220000000a00 */
[----:B------:R-:W-:Y:S02]  /*cf50*/  IMAD.U32 R5, RZ, RZ, UR7 ;  /* 0x00000007ff057e24 */ /* 0x000fe4000f8e00ff */
[----:B------:R-:W-:Y:S02]  /*cf60*/  IMAD.U32 R6, RZ, RZ, UR8 ;  /* 0x00000008ff067e24 */ /* 0x000fe4000f8e00ff */
[----:B------:R-:W-:-:S02]  /*cf70*/  IMAD.U32 R7, RZ, RZ, UR9 ;  /* 0x00000009ff077e24 */ /* 0x000fc4000f8e00ff */
[----:B------:R-:W-:Y:S02]  /*cf80*/  IMAD.U32 R10, RZ, RZ, UR4 ;  /* 0x00000004ff0a7e24 */ /* 0x000fe4000f8e00ff */
[----:B------:R-:W-:Y:S02]  /*cf90*/  IMAD.U32 R11, RZ, RZ, UR5 ;  /* 0x00000005ff0b7e24 */ /* 0x000fe4000f8e00ff */
[----:B------:R-:W-:Y:S02]  /*cfa0*/  IMAD.MOV.U32 R8, RZ, RZ, 0x70 ;  /* 0x00000070ff087424 */ /* 0x000fe400078e00ff */
[----:B------:R-:W-:Y:S02]  /*cfb0*/  IMAD.MOV.U32 R12, RZ, RZ, 0x1 ;  /* 0x00000001ff0c7424 */ /* 0x000fe400078e00ff */
[----:B------:R-:W-:-:S07]  /*cfc0*/  IMAD.MOV.U32 R13, RZ, RZ, RZ ;  /* 0x000000ffff0d7224 */ /* 0x000fce00078e00ff */
[----:B------:R-:W-:-:S07]  /*cfd0*/  LEPC R20, `(.L_x_222) ;  /* 0x000000001014794e */ /* 0x000fce0000000000 */
[----:B0-----:R-:W-:Y:S05]  /*cfe0*/  CALL.ABS.NOINC R2 ;  /* 0x0000000002007343 */ /* 0x001fea0003c00000 */
.L_x_222:
        /* <DEDUP_REMOVED lines=8> */
[----:B------:R0:W2:Y:S01]  /*d070*/  LDC.64 R2, c[0x4][R17] ;  /* 0x0100000011027b82 */ /* 0x0000a20000000a00 */
[----:B-1----:R-:W-:Y:S01]  /*d080*/  IMAD.U32 R4, RZ, RZ, UR6 ;  /* 0x00000006ff047e24 */ /* 0x002fe2000f8e00ff */
        /* <DEDUP_REMOVED lines=9> */
[----:B--2---:R-:W-:Y:S05]  /*d120*/  CALL.ABS.NOINC R2 ;  /* 0x0000000002007343 */ /* 0x004fea0003c00000 */
.L_x_224:
[----:B------:R0:W1:Y:S01]  /*d130*/  LDC.64 R2, c[0x4][R17] ;  /* 0x0100000011027b82 */ /* 0x0000620000000a00 */
[----:B------:R-:W-:Y:S01]  /*d140*/  ULDC.64 UR6, c[0x4][0xa8] ;  /* 0x01002a0000067ab9 */ /* 0x000fe20000000a00 */
[----:B------:R-:W-:Y:S01]  /*d150*/  ULDC.64 UR8, c[0x4][0xb0] ;  /* 0x01002c0000087ab9 */ /* 0x000fe20000000a00 */
[----:B------:R-:W-:Y:S01]  /*d160*/  ULDC.64 UR4, c[0x4][0x18] ;  /* 0x0100060000047ab9 */ /* 0x000fe20000000a00 */
[----:B------:R-:W-:Y:S02]  /*d170*/  IMAD.U32 R4, RZ, RZ, UR6 ;  /* 0x00000006ff047e24 */ /* 0x000fe4000f8e00ff */
[----:B------:R-:W-:Y:S02]  /*d180*/  IMAD.U32 R5, RZ, RZ, UR7 ;  /* 0x00000007ff057e24 */ /* 0x000fe4000f8e00ff */
[----:B------:R-:W-:Y:S02]  /*d190*/  IMAD.U32 R6, RZ, RZ, UR8 ;  /* 0x00000008ff067e24 */ /* 0x000fe4000f8e00ff */
[----:B------:R-:W-:-:S02]  /*d1a0*/  IMAD.U32 R7, RZ, RZ, UR9 ;  /* 0x00000009ff077e24 */ /* 0x000fc4000f8e00ff */
[----:B------:R-:W-:Y:S02]  /*d1b0*/  IMAD.U32 R10, RZ, RZ, UR4 ;  /* 0x00000004ff0a7e24 */ /* 0x000fe4000f8e00ff */
[----:B------:R-:W-:Y:S02]  /*d1c0*/  IMAD.U32 R11, RZ, RZ, UR5 ;  /* 0x00000005ff0b7e24 */ /* 0x000fe4000f8e00ff */
[----:B------:R-:W-:Y:S02]  /*d1d0*/  IMAD.MOV.U32 R8, RZ, RZ, 0x70 ;  /* 0x00000070ff087424 */ /* 0x000fe400078e00ff */
[----:B------:R-:W-:Y:S02]  /*d1e0*/  IMAD.MOV.U32 R12, RZ, RZ, 0x1 ;  /* 0x00000001ff0c7424 */ /* 0x000fe400078e00ff */
[----:B0-----:R-:W-:-:S07]  /*d1f0*/  IMAD.MOV.U32 R13, RZ, RZ, RZ ;  /* 0x000000ffff0d7224 */ /* 0x001fce00078e00ff */
[----:B------:R-:W-:-:S07]  /*d200*/  LEPC R20, `(.L_x_223) ;  /* 0x000000001014794e */ /* 0x000fce0000000000 */
[----:B-1----:R-:W-:Y:S05]  /*d210*/  CALL.ABS.NOINC R2 ;  /* 0x0000000002007343 */ /* 0x002fea0003c00000 */
.L_x_223:
[----:B------:R-:W2:Y:S01]  /*d220*/  LDL R2, [R1+0x24] ;  /* 0x0000240001027983 */ /* 0x000ea20000100800 */
[----:B------:R-:W-:-:S03]  /*d230*/  ULDC.64 UR4, c[0x0][0x9f8] ;  /* 0x00027e0000047ab9 */ /* 0x000fc60000000a00 */
[----:B-1----:R-:W3:Y:S01]  /*d240*/  LDL R0, [R1+0x14] ;  /* 0x0000140001007983 */ /* 0x002ee20000100800 */
[----:B------:R-:W-:-:S04]  /*d250*/  ISETP.NE.U32.AND P0, PT, RZ, UR4, PT ;  /* 0x00000004ff007c0c */ /* 0x000fc8000bf05070 */
[----:B------:R-:W-:Y:S01]  /*d260*/  ISETP.NE.AND.EX P0, PT, RZ, UR5, PT, P0 ;  /* 0x00000005ff007c0c */ /* 0x000fe2000bf05300 */
[----:B--2---:R-:W-:-:S12]  /*d270*/  IMAD.MOV.U32 R17, RZ, RZ, R2 ;  /* 0x000000ffff117224 */ /* 0x004fd800078e0002 */
[----:B------:R-:W3:Y:S02]  /*d280*/  @P0 LDC.64 R2, c[0x0][0x9f8] ;  /* 0x00027e00ff020b82 */ /* 0x000ee40000000a00 */
[----:B---3--:R-:W-:-:S05]  /*d290*/  @P0 IMAD.WIDE R2, R0, 0x4, R2 ;  /* 0x0000000400020825 */ /* 0x008fca00078e0202 */
[----:B------:R0:W2:Y:S01]  /*d2a0*/  @P0 LDG.E R0, desc[UR60][R2.64] ;  /* 0x0000003c02000981 */ /* 0x0000a2000c1e1900 */
[----:B------:R-:W-:Y:S01]  /*d2b0*/  VIADD R9, R17, 0xffffffff ;  /* 0xffffffff11097836 */ /* 0x000fe20000000000 */
[----:B------:R-:W-:Y:S01]  /*d2c0*/  UMOV UR4, 0xffffffff ;  /* 0xffffffff00047882 */ /* 0x000fe20000000000 */
[----:B------:R-:W-:-:S03]  /*d2d0*/  LOP3.LUT R18, R18, 0xfffffffb, RZ, 0xc0, !PT ;  /* 0xfffffffb12127812 */ /* 0x000fc600078ec0ff */
[----:B------:R1:W-:Y:S01]  /*d2e0*/  STL [R1+0x20], R9 ;  /* 0x0000200901007387 */ /* 0x0003e20000100800 */
[----:B0-----:R-:W0:Y:S02]  /*d2f0*/  LDC.64 R2, c[0x0][0x418] ;  /* 0x00010600ff027b82 */ /* 0x001e240000000a00 */
[----:B0-----:R-:W-:-:S04]  /*d300*/  ISETP.NE.U32.AND P0, PT, R2, RZ, PT ;  /* 0x000000ff0200720c */ /* 0x001fc80003f05070 */
[----:B------:R-:W-:-:S13]  /*d310*/  ISETP.NE.AND.EX P1, PT, R3, RZ, PT, P0 ;  /* 0x000000ff0300720c */ /* 0x000fda0003f25300 */
[----:B------:R-:W-:Y:S02]  /*d320*/  @P1 LOP3.LUT R18, R18, 0x4, RZ, 0xfc, !PT ;  /* 0x0000000412121812 */ /* 0x000fe400078efcff */
[----:B--2---:R-:W-:Y:S01]  /*d330*/  SHF.R.S32.HI R8, RZ, 0x1f, R0 ;  /* 0x0000001fff087819 */ /* 0x004fe20000011400 */
[----:B------:R1:W-:Y:S01]  /*d340*/  STL [R1+0x8], R0 ;  /* 0x0000080001007387 */ /* 0x0003e20000100800 */
[----:B------:R-:W-:-:S03]  /*d350*/  SEL R17, R0, RZ, !P1 ;  /* 0x000000ff00117207 */ /* 0x000fc60004800000 */
[----:B------:R1:W-:Y:S01]  /*d360*/  STL [R1+0xc], R8 ;  /* 0x00000c0801007387 */ /* 0x0003e20000100800 */
[----:B------:R-:W-:Y:S05]  /*d370*/  BRA.DIV UR4, `(.L_x_225) ;  /* 0x00000046042c7947 */ /* 0x000fea000b800000 */
[----:B------:R-:W0:Y:S02]  /*d380*/  S2R R4, SR_TID.X ;  /* 0x0000000000047919 */ /* 0x000e240000002100 */
[----:B0-----:R-:W-:-:S04]  /*d390*/  SHF.R.U32.HI R4, RZ, 0x5, R4 ;  /* 0x00000005ff047819 */ /* 0x001fc80000011604 */
[----:B------:R-:W-:-:S05]  /*d3a0*/  LOP3.LUT R4, R4, 0x3, RZ, 0xc0, !PT ;  /* 0x0000000304047812 */ /* 0x000fca00078ec0ff */
[----:B------:R0:W2:Y:S02]  /*d3b0*/  SHFL.IDX PT, R14, R4, RZ, 0x1f ;  /* 0x00001fff040e7589 */ /* 0x0000a400000e0000 */
.L_x_325:
[----:B--2---:R-:W-:Y:S02]  /*d3c0*/  ISETP.NE.AND P0, PT, R14, RZ, PT ;  /* 0x000000ff0e00720c */ /* 0x004fe40003f05270 */
[----:B------:R-:W-:Y:S02]  /*d3d0*/  PLOP3.LUT P2, PT, PT, PT, PT, 0x8, 0x0 ;  /* 0x000000000000781c */ /* 0x000fe40003f4e170 */
[----:B------:R-:W-:-:S11]  /*d3e0*/  LOP3.LUT R18, R18, 0xfffffff7, RZ, 0xc0, !PT ;  /* 0xfffffff712127812 */ /* 0x000fd600078ec0ff */
[----:B------:R-:W-:Y:S01]  /*d3f0*/  @P2 LOP3.LUT R18, R18, 0x8, RZ, 0xfc, !PT ;  /* 0x0000000812122812 */ /* 0x000fe200078efcff */
[----:B------:R-:W-:Y:S06]  /*d400*/  @P0 BRA `(.L_x_226) ;  /* 0x00000004004c0947 */ /* 0x000fec0003800000 */
[----:B------:R-:W-:-:S03]  /*d410*/  UMOV UR4, 0xffffffff ;  /* 0xffffffff00047882 */ /* 0x000fc60000000000 */
[----:B------:R-:W-:Y:S05]  /*d420*/  BRA.DIV UR4, `(.L_x_227) ;  /* 0x0000004604347947 */ /* 0x000fea000b800000 */
[----:B------:R-:W-:-:S13]  /*d430*/  ELECT P6, URZ, PT ;  /* 0x00000000003f782f */ /* 0x000fda00038c0000 */
.L_x_328:
[----:B------:R-:W-:Y:S05]  /*d440*/  @!P6 BRA `(.L_x_226) ;  /* 0x00000004003ce947 */ /* 0x000fea0003800000 */
[----:B------:R2:W-:Y:S01]  /*d450*/  STL [R1+0x4], R9 ;  /* 0x0000040901007387 */ /* 0x0005e20000100800 */
[----:B------:R-:W-:Y:S05]  /*d460*/  @!P1 BRA `(.L_x_228) ;  /* 0x0000000000489947 */ /* 0x000fea0003800000 */
[----:B------:R-:W3:Y:S01]  /*d470*/  LDC R7, c[0x0][0x43c] ;  /* 0x00010f00ff077b82 */ /* 0x000ee20000000800 */
[----:B------:R-:W-:Y:S01]  /*d480*/  ULDC.64 UR4, c[0x0][0x428] ;  /* 0x00010a0000047ab9 */ /* 0x000fe20000000a00 */
[----:B---3--:R-:W-:-:S13]  /*d490*/  ISETP.NE.AND P0, PT, R7, 0x1, PT ;  /* 0x000000010700780c */ /* 0x008fda0003f05270 */
[----:B0-----:R-:W0:Y:S02]  /*d4a0*/  @P0 LDC.64 R4, c[0x0][0x440] ;  /* 0x00011000ff040b82 */ /* 0x001e240000000a00 */
[----:B0-----:R-:W-:-:S04]  /*d4b0*/  @P0 IMAD.HI.U32 R6, R9, R4, RZ ;  /* 0x0000000409060227 */ /* 0x001fc800078e00ff */
[----:B------:R-:W-:Y:S01]  /*d4c0*/  IMAD.MOV.U32 R4, RZ, RZ, R9 ;  /* 0x000000ffff047224 */ /* 0x000fe200078e0009 */
[----:B------:R-:W-:-:S05]  /*d4d0*/  @P0 SHF.R.U32.HI R4, RZ, R5, R6 ;  /* 0x00000005ff040219 */ /* 0x000fca0000011606 */
[----:B------:R-:W-:-:S04]  /*d4e0*/  IMAD.MOV R5, RZ, RZ, -R4 ;  /* 0x000000ffff057224 */ /* 0x000fc800078e0a04 */
[----:B------:R-:W-:Y:S01]  /*d4f0*/  IMAD R6, R7, R5, R9 ;  /* 0x0000000507067224 */ /* 0x000fe200078e0209 */
[----:B------:R-:W-:-:S04]  /*d500*/  SHF.R.S32.HI R5, RZ, 0x1f, R4 ;  /* 0x0000001fff057819 */ /* 0x000fc80000011404 */
[----:B------:R0:W-:Y:S01]  /*d510*/  STL [R1+0x4], R6 ;  /* 0x0000040601007387 */ /* 0x0001e20000100800 */
[----:B------:R-:W-:-:S03]  /*d520*/  IMAD.WIDE.U32 R4, R0, UR4, R4 ;  /* 0x0000000400047c25 */ /* 0x000fc6000f8e0004 */
[----:B------:R-:W-:Y:S01]  /*d530*/  LEA R2, P0, R4, R2, 0x2 ;  /* 0x0000000204027211 */ /* 0x000fe200078010ff */
[----:B0-----:R-:W-:-:S04]  /*d540*/  IMAD R6, R8, UR4, RZ ;  /* 0x0000000408067c24 */ /* 0x001fc8000f8e02ff */
[----:B-1----:R-:W-:-:S04]  /*d550*/  IMAD R0, R0, UR5, R6 ;  /* 0x0000000500007c24 */ /* 0x002fc8000f8e0206 */
[----:B------:R-:W-:-:S05]  /*d560*/  IMAD.IADD R0, R5, 0x1, R0 ;  /* 0x0000000105007824 */ /* 0x000fca00078e0200 */
[----:B------:R-:W-:-:S05]  /*d570*/  LEA.HI.X R3, R4, R3, R0, 0x2, P0 ;  /* 0x0000000304037211 */ /* 0x000fca00000f1400 */
[----:B------:R3:W5:Y:S02]  /*d580*/  LDG.E R0, desc[UR60][R2.64] ;  /* 0x0000003c02007981 */ /* 0x000764000c1e1900 */
.L_x_228:
[----:B---3--:R-:W3:Y:S01]  /*d590*/  LDL R3, [R1] ;  /* 0x0000000001037983 */ /* 0x008ee20000100800 */
[----:B------:R-:W-:Y:S02]  /*d5a0*/  LEA R2, R19, UR36, 0x3 ;  /* 0x0000002413027c11 */ /* 0x000fe4000f8e18ff */
[----:B---3--:R-:W-:-:S04]  /*d5b0*/  SHF.L.U32 R3, R3, 0x1f, RZ ;  /* 0x0000001f03037819 */ /* 0x008fc800000006ff */
[----:B------:R-:W3:Y:S02]  /*d5c0*/  SYNCS.PHASECHK.TRANS64.TRYWAIT P0, [R2+URZ+0x36840], R3 ;  /* 0x03684003020075a7 */ /* 0x000ee4000800017f */
[----:B---3--:R-:W-:Y:S05]  /*d5d0*/  @!P0 BRA `(.L_x_229) ;  /* 0x0000004000e88947 */ /* 0x008fea0003800000 */
.L_x_329:
[----:B0-----:R-:W4:Y:S01]  /*d5e0*/  LDL R4, [R1+0x18] ;  /* 0x0000180001047983 */ /* 0x001f220000100800 */
[----:B------:R-:W0:Y:S02]  /*d5f0*/  S2R R5, SR_TID.X ;  /* 0x0000000000057919 */ /* 0x000e240000002100 */
[----:B0-----:R-:W-:-:S04]  /*d600*/  LOP3.LUT R5, R5, 0x7f, RZ, 0xc0, !PT ;  /* 0x0000007f05057812 */ /* 0x001fc800078ec0ff */
[----:B------:R-:W-:-:S13]  /*d610*/  ISETP.NE.AND P0, PT, R5, RZ, PT ;  /* 0x000000ff0500720c */ /* 0x000fda0003f05270 */
[----:B---3--:R-:W-:-:S04]  /*d620*/  @!P0 IMAD.MOV.U32 R3, RZ, RZ, 0xa800 ;  /* 0x0000a800ff038424 */ /* 0x008fc800078e00ff */
[----:B------:R4:W-:Y:S02]  /*d630*/  @!P0 SYNCS.ARRIVE.TRANS64 RZ, [R2+URZ+0x36830], R3 ;  /* 0x0368300302ff89a7 */ /* 0x0009e4000800003f */
[----:B----4-:R-:W-:-:S04]  /*d640*/  PRMT R3, R4, 0x9910, RZ ;  /* 0x0000991004037816 */ /* 0x010fc800000000ff */
[----:B------:R-:W-:-:S13]  /*d650*/  ISETP.NE.AND P0, PT, R3, 0x2, PT ;  /* 0x000000020300780c */ /* 0x000fda0003f05270 */
[----:B------:R-:W-:Y:S05]  /*d660*/  @P0 BRA `(.L_x_230) ;  /* 0x0000000000040947 */ /* 0x000fea0003800000 */
[----:B------:R-:W-:Y:S01]  /*d670*/  BPT.TRAP 0x1 ;  /* 0x000000040000795c */ /* 0x000fe20000300000 */
.L_x_230:
[----:B------:R-:W-:-:S13]  /*d680*/  LOP3.LUT P0, RZ, R18, 0x2, RZ, 0xc0, !PT ;  /* 0x0000000212ff7812 */ /* 0x000fda000780c0ff */
[----:B------:R-:W-:Y:S05]  /*d690*/  @P0 BRA `(.L_x_231) ;  /* 0x0000000000040947 */ /* 0x000fea0003800000 */
[----:B------:R-:W-:Y:S01]  /*d6a0*/  BPT.TRAP 0x1 ;  /* 0x000000040000795c */ /* 0x000fe20000300000 */
.L_x_231:
[----:B------:R-:W3:Y:S01]  /*d6b0*/  LDL R4, [R1+0x4] ;  /* 0x0000040001047983 */ /* 0x000ee20000100800 */
[----:B------:R-:W-:Y:S01]  /*d6c0*/  R2UR UR14, R2 ;  /* 0x00000000020e72ca */ /* 0x000fe200000e0000 */
[----:B------:R-:W-:Y:S01]  /*d6d0*/  UIADD3 UR4, UP0, UR38, 0x370, URZ ;  /* 0x0000037026047890 */ /* 0x000fe2000ff1e03f */
[----:B------:R-:W-:Y:S01]  /*d6e0*/  R2UR UR12, R16 ;  /* 0x00000000100c72ca */ /* 0x000fe200000e0000 */
[----:B------:R-:W0:Y:S01]  /*d6f0*/  S2R R5, SR_CgaCtaId ;  /* 0x0000000000057919 */ /* 0x000e220000008800 */
[----:B-----5:R-:W-:Y:S01]  /*d700*/  R2UR UR13, R0 ;  /* 0x00000000000d72ca */ /* 0x020fe200000e0000 */
[----:B------:R-:W-:Y:S01]  /*d710*/  UMOV UR10, URZ ;  /* 0x0000003f000a7c82 */ /* 0x000fe20008000000 */
[----:B------:R-:W-:Y:S01]  /*d720*/  UMOV UR18, 0x30000 ;  /* 0x0003000000127882 */ /* 0x000fe20000000000 */
[----:B------:R-:W4:Y:S01]  /*d730*/  S2R R3, SR_CgaCtaId ;  /* 0x0000000000037919 */ /* 0x000f220000008800 */
[----:B------:R-:W-:Y:S01]  /*d740*/  UMOV UR6, 0x0 ;  /* 0x0000000000067882 */ /* 0x000fe20000000000 */
[----:B------:R-:W-:Y:S01]  /*d750*/  UMOV UR7, 0x14f00000 ;  /* 0x14f0000000077882 */ /* 0x000fe20000000000 */
[----:B------:R-:W-:Y:S01]  /*d760*/  UMOV UR16, 0x40 ;  /* 0x0000004000107882 */ /* 0x000fe20000000000 */
[----:B------:R-:W-:Y:S01]  /*d770*/  PLOP3.LUT P0, PT, PT, PT, PT, 0x80, 0x0 ;  /* 0x000000000000781c */ /* 0x000fe20003f0f070 */
[----:B------:R-:W-:Y:S01]  /*d780*/  IMAD.MOV.U32 R17, RZ, RZ, R0 ;  /* 0x000000ffff117224 */ /* 0x000fe200078e0000 */
[----:B------:R-:W-:-:S11]  /*d790*/  LOP3.LUT R18, R18, 0xfffffff7, RZ, 0xc0, !PT ;  /* 0xfffffff712127812 */ /* 0x000fd600078ec0ff */
[----:B------:R-:W-:Y:S02]  /*d7a0*/  @P0 LOP3.LUT R18, R18, 0x8, RZ, 0xfc, !PT ;  /* 0x0000000812120812 */ /* 0x000fe400078efcff */
[----:B0-----:R-:W-:Y:S02]  /*d7b0*/  LOP3.LUT R5, R5, 0x1, RZ, 0xc0, !PT ;  /* 0x0000000105057812 */ /* 0x001fe400078ec0ff */
[----:B----4-:R-:W-:-:S03]  /*d7c0*/  LOP3.LUT R3, R3, 0x1, RZ, 0xc0, !PT ;  /* 0x0000000103037812 */ /* 0x010fc600078ec0ff */
[----:B------:R-:W-:-:S04]  /*d7d0*/  IMAD R5, R5, 0xe00, RZ ;  /* 0x00000e0005057824 */ /* 0x000fc800078e02ff */
[----:B------:R-:W-:Y:S02]  /*d7e0*/  IMAD R2, R19, 0x5400, R5 ;  /* 0x0000540013027824 */ /* 0x000fe400078e0205 */
[----:B------:R-:W-:-:S03]  /*d7f0*/  IMAD R3, R3, 0x38, RZ ;  /* 0x0000003803037824 */ /* 0x000fc600078e02ff */
[----:B------:R-:W-:Y:S02]  /*d800*/  R2UR UR5, R2 ;  /* 0x00000000020572ca */ /* 0x000fe400000e0000 */
[----:B------:R-:W-:-:S11]  /*d810*/  R2UR UR9, R3 ;  /* 0x00000000030972ca */ /* 0x000fd600000e0000 */
[----:B------:R-:W-:Y:S02]  /*d820*/  ULEA UR8, UR5, UR36, 0x1 ;  /* 0x0000002405087291 */ /* 0x000fe4000f8e083f */
[----:B------:R-:W-:Y:S02]  /*d830*/  UIADD3.X UR5, URZ, UR39, URZ, UP0, !UPT ;  /* 0x000000273f057290 */ /* 0x000fe400087fe43f */
[----:B------:R-:W-:Y:S02]  /*d840*/  UIADD3 UR15, UR8, 0x24c00, URZ ;  /* 0x00024c00080f7890 */ /* 0x000fe4000fffe03f */
[----:B------:R-:W-:Y:S01]  /*d850*/  UIADD3 UR17, UR8, 0x28400, URZ ;  /* 0x0002840008117890 */ /* 0x000fe2000fffe03f */
[----:B---3--:R-:W-:-:S13]  /*d860*/  R2UR UR11, R4 ;  /* 0x00000000040b72ca */ /* 0x008fda00000e0000 */
[----:B------:R-:W-:Y:S02]  /*d870*/  UIMAD UR11, UR11, 0x70, UR9 ;  /* 0x000000700b0b78a4 */ /* 0x000fe4000f8e0209 */
[----:B------:R-:W-:Y:S02]  /*d880*/  UIADD3 UR9, UR14, 0x36830, URZ ;  /* 0x000368300e097890 */ /* 0x000fe4000fffe03f */
[----:B------:R-:W-:-:S07]  /*d890*/  UIADD3 UR14, UR8, 0x21400, URZ ;  /* 0x00021400080e7890 */ /* 0x000fce000fffe03f */
[----:B------:R-:W-:Y:S01]  /*d8a0*/  UMOV UR8, UR14 ;  /* 0x0000000e00087c82 */ /* 0x000fe20008000000 */
[----:B------:R-:W-:Y:S01]  /*d8b0*/  UMOV UR14, 0x80 ;  /* 0x00000080000e7882 */ /* 0x000fe20000000000 */
[----:B------:R0:W-:Y:S02]  /*d8c0*/  UTMALDG.4D.MULTICAST [UR8], [UR4], UR18, desc[UR6] ;  /* 0x00000608040073b4 */ /* 0x0001e40008019812 */
[----:B0-----:R-:W-:Y:S01]  /*d8d0*/  UMOV UR8, UR15 ;  /* 0x0000000f00087c82 */ /* 0x001fe20008000000 */
[----:B------:R-:W-:Y:S02]  /*d8e0*/  UMOV UR10, UR16 ;  /* 0x00000010000a7c82 */ /* 0x000fe40008000000 */
[----:B------:R0:W-:Y:S02]  /*d8f0*/  UTMALDG.4D.MULTICAST [UR8], [UR4], UR18, desc[UR6] ;  /* 0x00000608040073b4 */ /* 0x0001e40008019812 */
[----:B0-----:R-:W-:Y:S01]  /*d900*/  UMOV UR8, UR17 ;  /* 0x0000001100087c82 */ /* 0x001fe20008000000 */
[----:B------:R-:W-:-:S02]  /*d910*/  UMOV UR10, UR14 ;  /* 0x0000000e000a7c82 */ /* 0x000fc40008000000 */
[----:B------:R3:W-:Y:S02]  /*d920*/  UTMALDG.4D.MULTICAST [UR8], [UR4], UR18, desc[UR6] ;  /* 0x00000608040073b4 */ /* 0x0007e40008019812 */
[----:B---3--:R-:W-:Y:S01]  /*d930*/  NOP ;  /* 0x0000000000007918 */ /* 0x008fe20000000000 */
.L_x_226:
        /* <DEDUP_REMOVED lines=10> */
[----:B0-----:R-:W-:Y:S02]  /*d9e0*/  IMAD.U32 R4, RZ, RZ, UR6 ;  /* 0x00000006ff047e24 */ /* 0x001fe4000f8e00ff */
[----:B------:R-:W0:Y:S01]  /*d9f0*/  LDC.64 R2, c[0x4][R2] ;  /* 0x0100000002027b82 */ /* 0x000e220000000a00 */
[----:B------:R-:W-:Y:S02]  /*da00*/  IMAD.U32 R5, RZ, RZ, UR7 ;  /* 0x00000007ff057e24 */ /* 0x000fe4000f8e00ff */
[----:B------:R-:W-:Y:S02]  /*da10*/  IMAD.U32 R6, RZ, RZ, UR8 ;  /* 0x00000008ff067e24 */ /* 0x000fe4000f8e00ff */
[----:B------:R-:W-:-:S02]  /*da20*/  IMAD.U32 R7, RZ, RZ, UR9 ;  /* 0x00000009ff077e24 */ /* 0x000fc4000f8e00ff */
[----:B------:R-:W-:Y:S02]  /*da30*/  IMAD.U32 R10, RZ, RZ, UR4 ;  /* 0x00000004ff0a7e24 */ /* 0x000fe4000f8e00ff */
[----:B------:R-:W-:Y:S02]  /*da40*/  IMAD.U32 R11, RZ, RZ, UR5 ;  /* 0x00000005ff0b7e24 */ /* 0x000fe4000f8e00ff */
[----:B-1----:R-:W-:Y:S02]  /*da50*/  IMAD.MOV.U32 R8, RZ, RZ, 0x70 ;  /* 0x00000070ff087424 */ /* 0x002fe400078e00ff */
[----:B------:R-:W-:Y:S02]  /*da60*/  IMAD.MOV.U32 R12, RZ, RZ, 0x1 ;  /* 0x00000001ff0c7424 */ /* 0x000fe400078e00ff */
[----:B------:R-:W-:-:S07]  /*da70*/  IMAD.MOV.U32 R13, RZ, RZ, RZ ;  /* 0x000000ffff0d7224 */ /* 0x000fce00078e00ff */
[----:B------:R-:W-:-:S07]  /*da80*/  LEPC R20, `(.L_x_232) ;  /* 0x000000001014794e */ /* 0x000fce0000000000 */
[----:B0-2---:R-:W-:Y:S05]  /*da90*/  CALL.ABS.NOINC R2 ;  /* 0x0000000002007343 */ /* 0x005fea0003c00000 */
.L_x_232:
[----:B0-----:R-:W3:Y:S01]  /*daa0*/  LDL.LU R4, [R1+0x14] ;  /* 0x0000140001047983 */ /* 0x001ee20000300800 */
[----:B-1----:R-:W-:Y:S01]  /*dab0*/  SHF.R.S32.HI R0, RZ, 0x1f, R16 ;  /* 0x0000001fff007819 */ /* 0x002fe20000011410 */
[----:B------:R-:W-:Y:S01]  /*dac0*/  ULDC.64 UR4, c[0x0][0x2d8] ;  /* 0x0000b60000047ab9 */ /* 0x000fe20000000a00 */
[----:B------:R-:W0:Y:S01]  /*dad0*/  LDC R8, c[0x0][0x448] ;  /* 0x00011200ff087b82 */ /* 0x000e220000000800 */
[----:B------:R-:W4:Y:S04]  /*dae0*/  LDL.LU R7, [R1+0x1c] ;  /* 0x00001c0001077983 */ /* 0x000f280000300800 */
        /* <DEDUP_REMOVED lines=9> */
[----:B-1----:R-:W-:-:S05]  /*db80*/  IMAD.SHL.U32 R10, R10, 0x8, RZ ;  /* 0x000000080a0a7824 */ /* 0x002fca00078e00ff */
[----:B------:R-:W-:Y:S02]  /*db90*/  LOP3.LUT R10, R10, 0x38, RZ, 0xc0, !PT ;  /* 0x000000380a0a7812 */ /* 0x000fe400078ec0ff */
[----:B---3--:R-:W-:Y:S01]  /*dba0*/  SHF.R.S32.HI R0, RZ, 0x1f, R4 ;  /* 0x0000001fff007819 */ /* 0x008fe20000011404 */
[----:B------:R-:W-:-:S04]  /*dbb0*/  IMAD.WIDE.U32 R2, R4, UR4, R2 ;  /* 0x0000000404027c25 */ /* 0x000fc8000f8e0002 */
[----:B------:R-:W-:Y:S01]  /*dbc0*/  IMAD R0, R0, UR4, RZ ;  /* 0x0000000400007c24 */ /* 0x000fe2000f8e02ff */
[----:B------:R-:W-:-:S03]  /*dbd0*/  ULDC UR4, c[0x0][0xc38] ;  /* 0x00030e0000047ab9 */ /* 0x000fc60000000800 */
[----:B------:R-:W-:Y:S02]  /*dbe0*/  IMAD R0, R4, UR5, R0 ;  /* 0x0000000504007c24 */ /* 0x000fe4000f8e0200 */
[----:B------:R-:W1:Y:S02]  /*dbf0*/  S2R R4, SR_TID.X ;  /* 0x0000000000047919 */ /* 0x000e640000002100 */
[----:B------:R-:W-:Y:S02]  /*dc00*/  IMAD.IADD R3, R3, 0x1, R0 ;  /* 0x0000000103037824 */ /* 0x000fe400078e0200 */
        /* <DEDUP_REMOVED lines=10> */
[----:B------:R-:W1:Y:S02]  /*dcb0*/  S2R R9, SR_TID.X ;  /* 0x0000000000097919 */ /* 0x000e640000002100 */
        /* <DEDUP_REMOVED lines=8> */
[----:B------:R-:W-:Y:S02]  /*dd40*/  IMAD R6, R6, UR4, RZ ;  /* 0x0000000406067c24 */ /* 0x000fe4000f8e02ff */
[----:B-1----:R-:W-:Y:S02]  /*dd50*/  IMAD.SHL.U32 R9, R9, 0x8, RZ ;  /* 0x0000000809097824 */ /* 0x002fe400078e00ff */
[----:B------:R-:W-:Y:S01]  /*dd60*/  IMAD R4, R4, UR5, R6 ;  /* 0x0000000504047c24 */ /* 0x000fe2000f8e0206 */
[----:B------:R-:W-:Y:S02]  /*dd70*/  ULDC.64 UR4, c[0x0][0x2c8] ;  /* 0x0000b20000047ab9 */ /* 0x000fe40000000a00 */
[----:B------:R-:W-:Y:S01]  /*dd80*/  LOP3.LUT R9, R9, 0x38, RZ, 0xc0, !PT ;  /* 0x0000003809097812 */ /* 0x000fe200078ec0ff */
[----:B------:R-:W-:Y:S01]  /*dd90*/  IMAD.IADD R3, R3, 0x1, R4 ;  /* 0x0000000103037824 */ /* 0x000fe200078e0204 */
[----:B------:R-:W-:Y:S02]  /*dda0*/  SHF.R.S32.HI R4, RZ, 0x1f, R0 ;  /* 0x0000001fff047819 */ /* 0x000fe40000011400 */
[C---:B------:R-:W-:Y:S01]  /*ddb0*/  LOP3.LUT R11, R9.reuse, 0x40, RZ, 0xfc, !PT ;  /* 0x00000040090b7812 */ /* 0x040fe200078efcff */
[----:B------:R-:W-:Y:S01]  /*ddc0*/  IMAD.WIDE.U32 R2, R0, UR4, R2 ;  /* 0x0000000400027c25 */ /* 0x000fe2000f8e0002 */
[----:B------:R-:W-:-:S03]  /*ddd0*/  LOP3.LUT R9, R9, 0x80, RZ, 0xfc, !PT ;  /* 0x0000008009097812 */ /* 0x000fc600078efcff */
[----:B------:R-:W-:-:S04]  /*dde0*/  IMAD R4, R4, UR4, RZ ;  /* 0x0000000404047c24 */ /* 0x000fc8000f8e02ff */
[----:B------:R-:W-:Y:S01]  /*ddf0*/  IMAD R4, R0, UR5, R4 ;  /* 0x0000000500047c24 */ /* 0x000fe2000f8e0204 */
[----:B------:R-:W-:Y:S02]  /*de00*/  ULDC.64 UR4, c[0x0][0x280] ;  /* 0x0000a00000047ab9 */ /* 0x000fe40000000a00 */
[----:B------:R-:W-:Y:S01]  /*de10*/  LEA R0, P0, R2, UR4, 0x1 ;  /* 0x0000000402007c11 */ /* 0x000fe2000f8008ff */
[----:B------:R-:W-:Y:S01]  /*de20*/  ULDC UR4, c[0x0][0x2b8] ;  /* 0x0000ae0000047ab9 */ /* 0x000fe20000000800 */
[----:B------:R-:W-:Y:S01]  /*de30*/  IMAD.IADD R3, R3, 0x1, R4 ;  /* 0x0000000103037824 */ /* 0x000fe200078e0204 */
[----:B------:R-:W-:Y:S02]  /*de40*/  ISETP.GE.AND P1, PT, R9, UR4, PT ;  /* 0x0000000409007c0c */ /* 0x000fe4000bf26270 */
[----:B------:R0:W5:Y:S01]  /*de50*/  LDL R9, [R1+0x10] ;  /* 0x0000100001097983 */ /* 0x0001620000100800 */
[----:B------:R-:W-:Y:S02]  /*de60*/  ISETP.GE.AND P3, PT, R10, UR4, PT ;  /* 0x000000040a007c0c */ /* 0x000fe4000bf66270 */
[----:B------:R-:W-:-:S02]  /*de70*/  LEA.HI.X R2, R2, UR5, R3, 0x1, P0 ;  /* 0x0000000502027c11 */ /* 0x000fc400080f0c03 */
[----:B------:R-:W-:Y:S01]  /*de80*/  ISETP.GE.AND P0, PT, R11, UR4, PT ;  /* 0x000000040b007c0c */ /* 0x000fe2000bf06270 */
[----:B------:R-:W-:-:S03]  /*de90*/  UMOV UR4, 0xffffffff ;  /* 0xffffffff00047882 */ /* 0x000fc60000000000 */
[----:B0-----:R-:W-:Y:S09]  /*dea0*/  BRA.DIV UR4, `(.L_x_233) ;  /* 0x0000003a04c87947 */ /* 0x001ff2000b800000 */
[----:B------:R-:W0:Y:S01]  /*deb0*/  S2R R6, SR_TID.X ;  /* 0x0000000000067919 */ /* 0x000e220000002100 */
[----:B------:R-:W-:Y:S02]  /*dec0*/  ULDC UR4, c[0x0][0x288] ;  /* 0x0000a20000047ab9 */ /* 0x000fe40000000800 */
[----:B------:R-:W-:Y:S01]  /*ded0*/  IMAD R3, R8, UR4, RZ ;  /* 0x0000000408037c24 */ /* 0x000fe2000f8e02ff */
[----:B------:R-:W1:Y:S01]  /*dee0*/  SHFL.IDX PT, R7, R0, RZ, 0x181f ;  /* 0x00181fff00077589 */ /* 0x000e6200000e0000 */
[----:B0-----:R-:W-:-:S04]  /*def0*/  LOP3.LUT R6, R6, 0x7f, RZ, 0xc0, !PT ;  /* 0x0000007f06067812 */ /* 0x001fc800078ec0ff */
[----:B------:R-:W-:Y:S02]  /*df00*/  SHF.R.U32.HI R11, RZ, 0x3, R6 ;  /* 0x00000003ff0b7819 */ /* 0x000fe40000011606 */
[----:B------:R-:W0:Y:S03]  /*df10*/  SHFL.IDX PT, R6, R2, RZ, 0x181f ;  /* 0x00181fff02067589 */ /* 0x000e2600000e0000 */
[----:B------:R-:W-:-:S04]  /*df20*/  IMAD.IADD R4, R11, 0x1, R5 ;  /* 0x000000010b047824 */ /* 0x000fc800078e0205 */
[C---:B------:R-:W-:Y:S01]  /*df30*/  VIADD R5, R4.reuse, 0x10 ;  /* 0x0000001004057836 */ /* 0x040fe20000000000 */
[----:B------:R-:W-:-:S13]  /*df40*/  ISETP.GE.AND P2, PT, R4, R3, PT ;  /* 0x000000030400720c */ /* 0x000fda0003f46270 */
[----:B-1----:R-:W-:-:S05]  /*df50*/  @!P2 LEA R7, P4, R10, R7, 0x1 ;  /* 0x000000070a07a211 */ /* 0x002fca00078808ff */
[----:B0-----:R-:W-:-:S05]  /*df60*/  @!P2 IMAD.X R6, RZ, RZ, R6, P4 ;  /* 0x000000ffff06a224 */ /* 0x001fca00020e0606 */
[----:B------:R-:W-:-:S04]  /*df70*/  @!P2 LOP3.LUT R7, R7, R6, RZ, 0x3c, !PT ;  /* 0x000000060707a212 */ /* 0x000fc800078e3cff */
[----:B------:R-:W-:-:S04]  /*df80*/  @!P2 LOP3.LUT R6, R7, R6, RZ, 0x3c, !PT ;  /* 0x000000060706a212 */ /* 0x000fc800078e3cff */
[----:B------:R-:W-:-:S05]  /*df90*/  @!P2 LOP3.LUT R7, R7, R6, RZ, 0x3c, !PT ;  /* 0x000000060707a212 */ /* 0x000fca00078e3cff */
[----:B------:R-:W-:Y:S01]  /*dfa0*/  @!PT LDS RZ, [RZ] ;  /* 0x00000000fffff984 */ /* 0x000fe20000000800 */
[----:B-----5:R-:W-:Y:S04]  /*dfb0*/  @!P2 LDGSTS.E.BYPASS.LTC128B.128 [R9+0x15400], desc[UR60][R6.64], !P3 ;  /* 0x154000000609afae */ /* 0x020fe8000d901d7c */
[----:B------:R-:W-:Y:S04]  /*dfc0*/  @!P2 LDGSTS.E.BYPASS.LTC128B.128 [R9+0x19400], desc[UR60][R6.64+0x80], !P0 ;  /* 0x194000800609afae */ /* 0x000fe8000c101d7c */
[----:B------:R0:W-:Y:S01]  /*dfd0*/  @!P2 LDGSTS.E.BYPASS.LTC128B.128 [R9+0x1d400], desc[UR60][R6.64+0x100], !P1 ;  /* 0x1d4001000609afae */ /* 0x0001e2000c901d7c */
[----:B------:R-:W-:-:S03]  /*dfe0*/  ISETP.GE.AND P2, PT, R5, R3, PT ;  /* 0x000000030500720c */ /* 0x000fc60003f46270 */
[----:B------:R-:W1:Y:S04]  /*dff0*/  SHFL.IDX PT, R5, R0, 0x1, 0x181f ;  /* 0x00381f0000057f89 */ /* 0x000e6800000e0000 */
[----:B0-----:R-:W0:Y:S06]  /*e000*/  SHFL.IDX PT, R6, R2, 0x1, 0x181f ;  /* 0x00381f0002067f89 */ /* 0x001e2c00000e0000 */
[----:B-1----:R-:W-:-:S05]  /*e010*/  @!P2 LEA R5, P4, R10, R5, 0x1 ;  /* 0x000000050a05a211 */ /* 0x002fca00078808ff */
[----:B0-----:R-:W-:-:S04]  /*e020*/  @!P2 IMAD.X R6, RZ, RZ, R6, P4 ;  /* 0x000000ffff06a224 */ /* 0x001fc800020e0606 */
[----:B------:R-:W-:Y:S01]  /*e030*/  @!P2 IMAD.MOV.U32 R7, RZ, RZ, R6 ;  /* 0x000000ffff07a224 */ /* 0x000fe200078e0006 */
[----:B------:R-:W-:Y:S01]  /*e040*/  @!P2 MOV R6, R5 ;  /* 0x000000050006a202 */ /* 0x000fe20000000f00 */
[----:B------:R-:W-:-:S04]  /*e050*/  VIADD R5, R4, 0x20 ;  /* 0x0000002004057836 */ /* 0x000fc80000000000 */
[----:B------:R-:W-:Y:S04]  /*e060*/  @!P2 LDGSTS.E.BYPASS.LTC128B.128 [R9+0x15c00], desc[UR60][R6.64], !P3 ;  /* 0x15c000000609afae */ /* 0x000fe8000d901d7c */
[----:B------:R-:W-:Y:S04]  /*e070*/  @!P2 LDGSTS.E.BYPASS.LTC128B.128 [R9+0x19c00], desc[UR60][R6.64+0x80], !P0 ;  /* 0x19c000800609afae */ /* 0x000fe8000c101d7c */
[----:B------:R0:W-:Y:S01]  /*e080*/  @!P2 LDGSTS.E.BYPASS.LTC128B.128 [R9+0x1dc00], desc[UR60][R6.64+0x100], !P1 ;  /* 0x1dc001000609afae */ /* 0x0001e2000c901d7c */
[----:B------:R-:W-:-:S03]  /*e090*/  ISETP.GE.AND P2, PT, R5, R3, PT ;  /* 0x000000030500720c */ /* 0x000fc60003f46270 */
[----:B------:R-:W1:Y:S04]  /*e0a0*/  SHFL.IDX PT, R5, R0, 0x2, 0x181f ;  /* 0x00581f0000057f89 */ /* 0x000e6800000e0000 */
[----:B0-----:R-:W0:Y:S06]  /*e0b0*/  SHFL.IDX PT, R6, R2, 0x2, 0x181f ;  /* 0x00581f0002067f89 */ /* 0x001e2c00000e0000 */
[----:B-1----:R-:W-:-:S05]  /*e0c0*/  @!P2 LEA R5, P4, R10, R5, 0x1 ;  /* 0x000000050a05a211 */ /* 0x002fca00078808ff */
[----:B0-----:R-:W-:-:S04]  /*e0d0*/  @!P2 IMAD.X R6, RZ, RZ, R6, P4 ;  /* 0x000000ffff06a224 */ /* 0x001fc800020e0606 */
[----:B------:R-:W-:Y:S02]  /*e0e0*/  @!P2 IMAD.MOV.U32 R7, RZ, RZ, R6 ;  /* 0x000000ffff07a224 */ /* 0x000fe400078e0006 */
[----:B------:R-:W-:Y:S02]  /*e0f0*/  @!P2 IMAD.MOV.U32 R6, RZ, RZ, R5 ;  /* 0x000000ffff06a224 */ /* 0x000fe400078e0005 */
[----:B------:R-:W-:-:S03]  /*e100*/  VIADD R5, R4, 0x30 ;  /* 0x0000003004057836 */ /* 0x000fc60000000000 */
        /* <DEDUP_REMOVED lines=38> */
[----:B------:R-:W-:Y:S04]  /*e370*/  SHFL.IDX PT, R0, R0, 0x7, 0x181f ;  /* 0x00f81f0000007f89 */ /* 0x000fe800000e0000 */
[----:B0-----:R-:W0:Y:S02]  /*e380*/  SHFL.IDX PT, R6, R2, 0x6, 0x181f ;  /* 0x00d81f0002067f89 */ /* 0x001e2400000e0000 */
[----:B-1----:R-:W-:-:S05]  /*e390*/  @!P2 LEA R5, P4, R10, R5, 0x1 ;  /* 0x000000050a05a211 */ /* 0x002fca00078808ff */
[----:B0-----:R-:W-:-:S04]  /*e3a0*/  @!P2 IMAD.X R6, RZ, RZ, R6, P4 ;  /* 0x000000ffff06a224 */ /* 0x001fc800020e0606 */
[----:B------:R-:W-:Y:S02]  /*e3b0*/  @!P2 IMAD.MOV.U32 R7, RZ, RZ, R6 ;  /* 0x000000ffff07a224 */ /* 0x000fe400078e0006 */
[----:B------:R-:W-:Y:S02]  /*e3c0*/  @!P2 IMAD.MOV.U32 R6, RZ, RZ, R5 ;  /* 0x000000ffff06a224 */ /* 0x000fe400078e0005 */
[----:B------:R1:W2:Y:S04]  /*e3d0*/  SHFL.IDX PT, R5, R2, 0x7, 0x181f ;  /* 0x00f81f0002057f89 */ /* 0x0002a800000e0000 */
[----:B------:R1:W-:Y:S04]  /*e3e0*/  @!P2 LDGSTS.E.BYPASS.LTC128B.128 [R9+0x18400], desc[UR60][R6.64], !P3 ;  /* 0x184000000609afae */ /* 0x0003e8000d901d7c */
[----:B------:R1:W-:Y:S04]  /*e3f0*/  @!P2 LDGSTS.E.BYPASS.LTC128B.128 [R9+0x1c400], desc[UR60][R6.64+0x80], !P0 ;  /* 0x1c4000800609afae */ /* 0x0003e8000c101d7c */
[----:B------:R1:W-:Y:S02]  /*e400*/  @!P2 LDGSTS.E.BYPASS.LTC128B.128 [R9+0x20400], desc[UR60][R6.64+0x100], !P1 ;  /* 0x204001000609afae */ /* 0x0003e4000c901d7c */
.L_x_346:
[----:B------:R-:W-:Y:S01]  /*e410*/  VIADD R4, R4, 0x70 ;  /* 0x0000007004047836 */ /* 0x000fe20000000000 */
[----:B------:R-:W-:Y:S04]  /*e420*/  BSSY B0, `(.L_x_234) ;  /* 0x000000b000007945 */ /* 0x000fe80003800000 */
[----:B------:R-:W-:-:S13]  /*e430*/  ISETP.GE.AND P2, PT, R4, R3, PT ;  /* 0x000000030400720c */ /* 0x000fda0003f46270 */
[----:B------:R-:W-:Y:S05]  /*e440*/  @P2 BRA `(.L_x_235) ;  /* 0x0000000000202947 */ /* 0x000fea0003800000 */
[----:B-1----:R-:W-:-:S05]  /*e450*/  LEA R2, P2, R10, R0, 0x1 ;  /* 0x000000000a027211 */ /* 0x002fca00078408ff */
[----:B--2---:R-:W-:-:S05]  /*e460*/  IMAD.X R3, RZ, RZ, R5, P2 ;  /* 0x000000ffff037224 */ /* 0x004fca00010e0605 */
[----:B------:R-:W-:Y:S01]  /*e470*/  @!PT LDS RZ, [RZ] ;  /* 0x00000000fffff984 */ /* 0x000fe20000000800 */
[----:B------:R-:W-:Y:S01]  /*e480*/  @!PT LDS RZ, [RZ] ;  /* 0x00000000fffff984 */ /* 0x000fe20000000800 */
[----:B------:R-:W-:Y:S01]  /*e490*/  @!PT LDS RZ, [RZ] ;  /* 0x00000000fffff984 */ /* 0x000fe20000000800 */
[----:B------:R3:W-:Y:S04]  /*e4a0*/  LDGSTS.E.BYPASS.LTC128B.128 [R9+0x18c00], desc[UR60][R2.64], !P3 ;  /* 0x18c0000002097fae */ /* 0x0007e8000d901d7c */
[----:B------:R3:W-:Y:S04]  /*e4b0*/  LDGSTS.E.BYPASS.LTC128B.128 [R9+0x1cc00], desc[UR60][R2.64+0x80], !P0 ;  /* 0x1cc0008002097fae */ /* 0x0007e8000c101d7c */
[----:B------:R3:W-:Y:S02]  /*e4c0*/  LDGSTS.E.BYPASS.LTC128B.128 [R9+0x20c00], desc[UR60][R2.64+0x100], !P1 ;  /* 0x20c0010002097fae */ /* 0x0007e4000c901d7c */
.L_x_235:
[----:B------:R-:W-:Y:S05]  /*e4d0*/  BSYNC B0 ;  /* 0x0000000000007941 */ /* 0x000fea0003800000 */
.L_x_234:
[----:B-1-3--:R-:W3:Y:S01]  /*e4e0*/  LDL R2, [R1+0x34] ;  /* 0x0000340001027983 */ /* 0x00aee20000100800 */
        /* <DEDUP_REMOVED lines=9> */
[----:B------:R-:W1:Y:S01]  /*e580*/  SYNCS.PHASECHK.TRANS64.TRYWAIT P0, [UR36+0x36820], R0 ;  /* 0x03682000ff0075a7 */ /* 0x000e620008000164 */
[----:B---3--:R-:W-:Y:S02]  /*e590*/  ISETP.GE.AND P1, PT, R2, 0x71, PT ;  /* 0x000000710200780c */ /* 0x008fe40003f26270 */
[----:B-1----:R-:W-:Y:S11]  /*e5a0*/  @!P0 BRA `(.L_x_237) ;  /* 0x0000003c00e88947 */ /* 0x002ff60003800000 */
.L_x_347:
[----:B------:R-:W-:Y:S05]  /*e5b0*/  BSYNC B0 ;  /* 0x0000000000007941 */ /* 0x000fea0003800000 */
.L_x_236:
[----:B------:R-:W-:Y:S05]  /*e5c0*/  @!P1 BRA `(.L_x_238) ;  /* 0x0000002400ac9947 */ /* 0x000fea0003800000 */
[----:B-1----:R-:W3:Y:S01]  /*e5d0*/  LDL R2, [R1+0x24] ;  /* 0x0000240001027983 */ /* 0x002ee20000100800 */
[----:B------:R-:W-:Y:S02]  /*e5e0*/  IMAD.MOV.U32 R0, RZ, RZ, 0x1 ;  /* 0x00000001ff007424 */ /* 0x000fe400078e00ff */
[----:B---3--:R-:W-:-:S05]  /*e5f0*/  IMAD.MOV R8, RZ, RZ, -R2 ;  /* 0x000000ffff087224 */ /* 0x008fca00078e0a02 */
[----:B------:R-:W-:-:S05]  /*e600*/  VIADDMNMX R8, R8, R0, 0xffffffff, !PT ;  /* 0xffffffff08087446 */ /* 0x000fca0007800100 */
[----:B------:R-:W-:-:S05]  /*e610*/  IMAD.IADD R0, R2, 0x1, R8 ;  /* 0x0000000102007824 */ /* 0x000fca00078e0208 */
[----:B------:R-:W-:-:S04]  /*e620*/  LOP3.LUT R0, R0, 0x1, RZ, 0xc0, !PT ;  /* 0x0000000100007812 */ /* 0x000fc800078ec0ff */
[----:B------:R-:W-:Y:S01]  /*e630*/  ISETP.NE.U32.AND P0, PT, R0, 0x1, PT ;  /* 0x000000010000780c */ /* 0x000fe20003f05070 */
[----:B------:R-:W-:-:S12]  /*e640*/  VIADD R0, R2, 0xfffffffe ;  /* 0xfffffffe02007836 */ /* 0x000fd80000000000 */
[----:B------:R-:W-:Y:S05]  /*e650*/  @P0 BRA `(.L_x_239) ;  /* 0x0000000c002c0947 */ /* 0x000fea0003800000 */
[----:B------:R-:W3:Y:S01]  /*e660*/  LDL R2, [R1] ;  /* 0x0000000001027983 */ /* 0x000ee20000100800 */
[----:B------:R-:W-:Y:S01]  /*e670*/  LOP3.LUT P2, RZ, R18, 0x8, RZ, 0xc0, !PT ;  /* 0x0000000812ff7812 */ /* 0x000fe2000784c0ff */
[----:B0-----:R-:W-:Y:S01]  /*e680*/  VIADD R7, R19, 0x1 ;  /* 0x0000000113077836 */ /* 0x001fe20000000000 */
[----:B------:R-:W-:Y:S04]  /*e690*/  BSSY B0, `(.L_x_240) ;  /* 0x00000c3000007945 */ /* 0x000fe80003800000 */
[----:B------:R-:W-:-:S04]  /*e6a0*/  ISETP.NE.AND P0, PT, R7, 0x2, PT ;  /* 0x000000020700780c */ /* 0x000fc80003f05270 */
[----:B------:R-:W-:Y:S02]  /*e6b0*/  SEL R9, RZ, 0x1, P0 ;  /* 0x00000001ff097807 */ /* 0x000fe40000000000 */
[----:B------:R-:W-:Y:S02]  /*e6c0*/  SEL R7, R7, RZ, P0 ;  /* 0x000000ff07077207 */ /* 0x000fe40000000000 */
[----:B---3--:R-:W-:Y:S01]  /*e6d0*/  LOP3.LUT R9, R2, R9, RZ, 0x3c, !PT ;  /* 0x0000000902097212 */ /* 0x008fe200078e3cff */
[----:B------:R-:W-:Y:S06]  /*e6e0*/  @!P2 BRA `(.L_x_241) ;  /* 0x0000000800f4a947 */ /* 0x000fec0003800000 */
[----:B------:R-:W-:Y:S01]  /*e6f0*/  LOP3.LUT P2, RZ, R18, 0x4, RZ, 0xc0, !PT ;  /* 0x0000000412ff7812 */ /* 0x000fe2000784c0ff */
[----:B------:R-:W-:-:S12]  /*e700*/  IMAD.MOV.U32 R4, RZ, RZ, R17 ;  /* 0x000000ffff047224 */ /* 0x000fd800078e0011 */
[----:B------:R-:W-:Y:S05]  /*e710*/  @!P2 BRA `(.L_x_242) ;  /* 0x000000000050a947 */ /* 0x000fea0003800000 */
[----:B------:R-:W3:Y:S01]  /*e720*/  LDL R10, [R1+0xc] ;  /* 0x00000c00010a7983 */ /* 0x000ee20000100800 */
[----:B--2---:R-:W0:Y:S01]  /*e730*/  LDC R5, c[0x0][0x43c] ;  /* 0x00010f00ff057b82 */ /* 0x004e220000000800 */
[----:B------:R-:W-:Y:S02]  /*e740*/  ULDC.64 UR4, c[0x0][0x428] ;  /* 0x00010a0000047ab9 */ /* 0x000fe40000000a00 */
[----:B------:R-:W2:Y:S01]  /*e750*/  LDL R6, [R1+0x8] ;  /* 0x0000080001067983 */ /* 0x000ea20000100800 */
[----:B0-----:R-:W-:-:S13]  /*e760*/  ISETP.NE.AND P0, PT, R5, 0x1, PT ;  /* 0x000000010500780c */ /* 0x001fda0003f05270 */
[----:B------:R-:W0:Y:S02]  /*e770*/  @P0 LDC.64 R2, c[0x0][0x440] ;  /* 0x00011000ff020b82 */ /* 0x000e240000000a00 */
[----:B0-----:R-:W-:-:S04]  /*e780*/  @P0 IMAD.HI.U32 R4, R0, R2, RZ ;  /* 0x0000000200040227 */ /* 0x001fc800078e00ff */
[----:B------:R-:W-:Y:S01]  /*e790*/  IMAD.MOV.U32 R2, RZ, RZ, R0 ;  /* 0x000000ffff027224 */ /* 0x000fe200078e0000 */
[----:B------:R-:W-:-:S05]  /*e7a0*/  @P0 SHF.R.U32.HI R2, RZ, R3, R4 ;  /* 0x00000003ff020219 */ /* 0x000fca0000011604 */
[----:B------:R-:W-:-:S04]  /*e7b0*/  IMAD.MOV R3, RZ, RZ, -R2 ;  /* 0x000000ffff037224 */ /* 0x000fc800078e0a02 */
[----:B------:R-:W-:Y:S01]  /*e7c0*/  IMAD R0, R5, R3, R0 ;  /* 0x0000000305007224 */ /* 0x000fe200078e0200 */
[----:B------:R-:W-:Y:S01]  /*e7d0*/  SHF.R.S32.HI R3, RZ, 0x1f, R2 ;  /* 0x0000001fff037819 */ /* 0x000fe20000011402 */
[----:B---3--:R-:W-:-:S04]  /*e7e0*/  IMAD R4, R10, UR4, RZ ;  /* 0x000000040a047c24 */ /* 0x008fc8000f8e02ff */
[C---:B--2---:R-:W-:Y:S02]  /*e7f0*/  IMAD R4, R6.reuse, UR5, R4 ;  /* 0x0000000506047c24 */ /* 0x044fe4000f8e0204 */
[----:B------:R-:W-:Y:S01]  /*e800*/  IMAD.WIDE.U32 R2, R6, UR4, R2 ;  /* 0x0000000406027c25 */ /* 0x000fe2000f8e0002 */
[----:B------:R-:W-:-:S03]  /*e810*/  ULDC.64 UR4, c[0x0][0x418] ;  /* 0x0001060000047ab9 */ /* 0x000fc60000000a00 */
[----:B------:R-:W-:Y:S01]  /*e820*/  IMAD.IADD R3, R4, 0x1, R3 ;  /* 0x0000000104037824 */ /* 0x000fe200078e0203 */
[----:B------:R-:W-:-:S04]  /*e830*/  LEA R4, P0, R2, UR4, 0x2 ;  /* 0x0000000402047c11 */ /* 0x000fc8000f8010ff */
[----:B------:R-:W-:-:S05]  /*e840*/  LEA.HI.X R5, R2, UR5, R3, 0x2, P0 ;  /* 0x0000000502057c11 */ /* 0x000fca00080f1403 */
[----:B------:R0:W5:Y:S04]  /*e850*/  LDG.E R4, desc[UR60][R4.64] ;  /* 0x0000003c04047981 */ /* 0x000168000c1e1900 */
.L_x_242:
[----:B------:R-:W-:Y:S01]  /*e860*/  LEA R3, R7, UR36, 0x3 ;  /* 0x0000002407037c11 */ /* 0x000fe2000f8e18ff */
[----:B------:R-:W-:Y:S01]  /*e870*/  BSSY B1, `(.L_x_243) ;  /* 0x0000004000017945 */ /* 0x000fe20003800000 */
[----:B------:R-:W-:-:S04]  /*e880*/  SHF.L.U32 R2, R9, 0x1f, RZ ;  /* 0x0000001f09027819 */ /* 0x000fc800000006ff */
[----:B------:R-:W1:Y:S02]  /*e890*/  SYNCS.PHASECHK.TRANS64.TRYWAIT P0, [R3+URZ+0x36840], R2 ;  /* 0x03684002030075a7 */ /* 0x000e64000800017f */
[----:B-1----:R-:W-:Y:S05]  /*e8a0*/  @!P0 BRA `(.L_x_244) ;  /* 0x0000003c00408947 */ /* 0x002fea0003800000 */
.L_x_348:
[----:B------:R-:W-:Y:S05]  /*e8b0*/  BSYNC B1 ;  /* 0x0000000000017941 */ /* 0x000fea0003800000 */
.L_x_243:
[----:B0-2---:R-:W2:Y:S01]  /*e8c0*/  LDL R5, [R1+0x18] ;  /* 0x0000180001057983 */ /* 0x005ea20000100800 */
[----:B------:R-:W0:Y:S02]  /*e8d0*/  S2R R6, SR_TID.X ;  /* 0x0000000000067919 */ /* 0x000e240000002100 */
[----:B0-----:R-:W-:-:S04]  /*e8e0*/  LOP3.LUT R6, R6, 0x7f, RZ, 0xc0, !PT ;  /* 0x0000007f06067812 */ /* 0x001fc800078ec0ff */
[----:B------:R-:W-:-:S13]  /*e8f0*/  ISETP.NE.AND P0, PT, R6, RZ, PT ;  /* 0x000000ff0600720c */ /* 0x000fda0003f05270 */
[----:B-1----:R-:W-:-:S04]  /*e900*/  @!P0 IMAD.MOV.U32 R2, RZ, RZ, 0xa800 ;  /* 0x0000a800ff028424 */ /* 0x002fc800078e00ff */
[----:B------:R2:W-:Y:S02]  /*e910*/  @!P0 SYNCS.ARRIVE.TRANS64 RZ, [R3+URZ+0x36830], R2 ;  /* 0x0368300203ff89a7 */ /* 0x0005e4000800003f */
[----:B--2---:R-:W-:-:S04]  /*e920*/  PRMT R2, R5, 0x9910, RZ ;  /* 0x0000991005027816 */ /* 0x004fc800000000ff */
[----:B------:R-:W-:-:S13]  /*e930*/  ISETP.NE.AND P1, PT, R2, 0x2, PT ;  /* 0x000000020200780c */ /* 0x000fda0003f25270 */
[----:B------:R-:W-:Y:S05]  /*e940*/  @P1 BRA `(.L_x_245) ;  /* 0x0000000000041947 */ /* 0x000fea0003800000 */
[----:B------:R-:W-:Y:S01]  /*e950*/  BPT.TRAP 0x1 ;  /* 0x000000040000795c */ /* 0x000fe20000300000 */
.L_x_245:
[----:B------:R-:W-:Y:S01]  /*e960*/  LOP3.LUT P0, RZ, R18, 0x2, RZ, 0xc0, !PT ;  /* 0x0000000212ff7812 */ /* 0x000fe2000780c0ff */
[----:B------:R-:W-:-:S12]  /*e970*/  BSSY B1, `(.L_x_246) ;  /* 0x0000003000017945 */ /* 0x000fd80003800000 */
[----:B------:R-:W-:Y:S05]  /*e980*/  @P0 BRA `(.L_x_247) ;  /* 0x0000000000040947 */ /* 0x000fea0003800000 */
[----:B------:R-:W-:Y:S01]  /*e990*/  BPT.TRAP 0x1 ;  /* 0x000000040000795c */ /* 0x000fe20000300000 */
.L_x_247:
[----:B------:R-:W-:Y:S05]  /*e9a0*/  BSYNC B1 ;  /* 0x0000000000017941 */ /* 0x000fea0003800000 */
.L_x_246:
[----:B------:R-:W0:Y:S01]  /*e9b0*/  S2R R2, SR_CgaCtaId ;  /* 0x0000000000027919 */ /* 0x000e220000008800 */
[----:B------:R-:W-:Y:S01]  /*e9c0*/  IMAD.MOV.U32 R10, RZ, RZ, RZ ;  /* 0x000000ffff0a7224 */ /* 0x000fe200078e00ff */
[----:B------:R-:W-:Y:S01]  /*e9d0*/  UIADD3 UR4, UP0, UR38, 0x370, URZ ;  /* 0x0000037026047890 */ /* 0x000fe2000ff1e03f */
[----:B------:R-:W-:Y:S01]  /*e9e0*/  PLOP3.LUT P0, PT, PT, PT, PT, 0x80, 0x0 ;  /* 0x000000000000781c */ /* 0x000fe20003f0f070 */
[----:B------:R-:W-:Y:S01]  /*e9f0*/  VIADD R3, R3, 0x36830 ;  /* 0x0003683003037836 */ /* 0x000fe20000000000 */
[----:B------:R-:W-:Y:S01]  /*ea00*/  UMOV UR6, 0x30000 ;  /* 0x0003000000067882 */ /* 0x000fe20000000000 */
[----:B------:R-:W-:Y:S01]  /*ea10*/  R2UR UR10, R10 ;  /* 0x000000000a0a72ca */ /* 0x000fe200000e0000 */
[----:B------:R-:W-:Y:S01]  /*ea20*/  UIADD3.X UR5, URZ, UR39, URZ, UP0, !UPT ;  /* 0x000000273f057290 */ /* 0x000fe200087fe43f */
[----:B------:R-:W-:Y:S01]  /*ea30*/  UMOV UR14, 0x0 ;  /* 0x00000000000e7882 */ /* 0x000fe20000000000 */
[----:B------:R-:W-:Y:S01]  /*ea40*/  UMOV UR15, 0x14f00000 ;  /* 0x14f00000000f7882 */ /* 0x000fe20000000000 */
[----:B0-----:R-:W-:-:S05]  /*ea50*/  LOP3.LUT R2, R2, 0x1, RZ, 0xc0, !PT ;  /* 0x0000000102027812 */ /* 0x001fca00078ec0ff */
[----:B------:R-:W-:-:S04]  /*ea60*/  IMAD R2, R2, 0xe00, RZ ;  /* 0x00000e0002027824 */ /* 0x000fc800078e02ff */
[----:B------:R-:W-:Y:S02]  /*ea70*/  IMAD R6, R7, 0x5400, R2 ;  /* 0x0000540007067824 */ /* 0x000fe400078e0202 */
[----:B------:R-:W0:Y:S03]  /*ea80*/  S2R R2, SR_CgaCtaId ;  /* 0x0000000000027919 */ /* 0x000e260000008800 */
[----:B------:R-:W-:-:S05]  /*ea90*/  LEA R6, R6, UR36, 0x1 ;  /* 0x0000002406067c11 */ /* 0x000fca000f8e08ff */
[----:B------:R-:W-:Y:S01]  /*eaa0*/  VIADD R5, R6, 0x21400 ;  /* 0x0002140006057836 */ /* 0x000fe20000000000 */
[----:B0-----:R-:W-:-:S05]  /*eab0*/  LOP3.LUT R2, R2, 0x1, RZ, 0xc0, !PT ;  /* 0x0000000102027812 */ /* 0x001fca00078ec0ff */
[----:B------:R-:W-:-:S04]  /*eac0*/  IMAD R2, R2, 0x38, RZ ;  /* 0x0000003802027824 */ /* 0x000fc800078e02ff */
[----:B------:R-:W-:-:S07]  /*ead0*/  IMAD R2, R0, 0x70, R2 ;  /* 0x0000007000027824 */ /* 0x000fce00078e0202 */
.L_x_248:
        /* <DEDUP_REMOVED lines=8> */
[----:B------:R0:W-:Y:S02]  /*eb60*/  UTMALDG.4D.MULTICAST [UR8], [UR4], UR6, desc[UR14] ;  /* 0x00000e08040073b4 */ /* 0x0001e40008019806 */
[----:B0-----:R-:W-:Y:S05]  /*eb70*/  @P0 BRA.U.ANY `(.L_x_248) ;  /* 0xfffffffd00d80947 */ /* 0x001fea000393ffff */
[----:B------:R-:W-:Y:S01]  /*eb80*/  IMAD.MOV.U32 R12, RZ, RZ, 0x40 ;  /* 0x00000040ff0c7424 */ /* 0x000fe200078e00ff */
[----:B------:R-:W-:Y:S01]  /*eb90*/  PLOP3.LUT P0, PT, PT, PT, PT, 0x80, 0x0 ;  /* 0x000000000000781c */ /* 0x000fe20003f0f070 */
[----:B------:R-:W-:Y:S01]  /*eba0*/  VIADD R5, R6, 0x24c00 ;  /* 0x00024c0006057836 */ /* 0x000fe20000000000 */
[----:B------:R-:W-:Y:S01]  /*ebb0*/  UMOV UR6, 0x30000 ;  /* 0x0003000000067882 */ /* 0x000fe20000000000 */
[----:B------:R-:W-:Y:S01]  /*ebc0*/  UMOV UR14, 0x0 ;  /* 0x00000000000e7882 */ /* 0x000fe20000000000 */
[----:B------:R-:W-:Y:S01]  /*ebd0*/  R2UR UR10, R12 ;  /* 0x000000000c0a72ca */ /* 0x000fe200000e0000 */
[----:B------:R-:W-:-:S14]  /*ebe0*/  UMOV UR15, 0x14f00000 ;  /* 0x14f00000000f7882 */ /* 0x000fdc0000000000 */
.L_x_249:
        /* <DEDUP_REMOVED lines=17> */
.L_x_250:
        /* <DEDUP_REMOVED lines=10> */
[----:B------:R-:W2:Y:S01]  /*eda0*/  LDL.LU R5, [R1] ;  /* 0x0000000001057983 */ /* 0x000ea20000300800 */
[----:B------:R-:W-:Y:S01]  /*edb0*/  LEA R2, R19, UR36, 0x3 ;  /* 0x0000002413027c11 */ /* 0x000fe2000f8e18ff */
[----:B------:R-:W-:Y:S01]  /*edc0*/  BSSY B1, `(.L_x_251) ;  /* 0x0000004000017945 */ /* 0x000fe20003800000 */
[----:B--2---:R-:W-:-:S04]  /*edd0*/  SHF.L.U32 R3, R5, 0x1f, RZ ;  /* 0x0000001f05037819 */ /* 0x004fc800000006ff */
[----:B------:R-:W0:Y:S02]  /*ede0*/  SYNCS.PHASECHK.TRANS64.TRYWAIT P0, [R2+URZ+0x36860], R3 ;  /* 0x03686003020075a7 */ /* 0x000e24000800017f */
[----:B0-----:R-:W-:Y:S05]  /*edf0*/  @!P0 BRA `(.L_x_252) ;  /* 0x0000003800008947 */ /* 0x001fea0003800000 */
.L_x_349:
[----:B------:R-:W-:Y:S05]  /*ee00*/  BSYNC B1 ;  /* 0x0000000000017941 */ /* 0x000fea0003800000 */
.L_x_251:
[----:B------:R-:W1:Y:S02]  /*ee10*/  S2R R5, SR_TID.X ;  /* 0x0000000000057919 */ /* 0x000e640000002100 */
[----:B-1----:R-:W-:-:S04]  /*ee20*/  LOP3.LUT R5, R5, 0x7f, RZ, 0xc0, !PT ;  /* 0x0000007f05057812 */ /* 0x002fc800078ec0ff */
[----:B------:R-:W-:-:S13]  /*ee30*/  ISETP.NE.AND P0, PT, R5, RZ, PT ;  /* 0x000000ff0500720c */ /* 0x000fda0003f05270 */
[----:B0-----:R-:W-:-:S04]  /*ee40*/  @!P0 IMAD.MOV.U32 R3, RZ, RZ, 0xa800 ;  /* 0x0000a800ff038424 */ /* 0x001fc800078e00ff */
[----:B------:R0:W-:Y:S01]  /*ee50*/  @!P0 SYNCS.ARRIVE.TRANS64 RZ, [R2+URZ+0x36850], R3 ;  /* 0x0368500302ff89a7 */ /* 0x0001e2000800003f */
[----:B------:R-:W-:Y:S05]  /*ee60*/  @P1 BRA `(.L_x_253) ;  /* 0x0000000000041947 */ /* 0x000fea0003800000 */
[----:B------:R-:W-:Y:S01]  /*ee70*/  BPT.TRAP 0x1 ;  /* 0x000000040000795c */ /* 0x000fe20000300000 */
.L_x_253:
[----:B------:R-:W-:Y:S01]  /*ee80*/  LOP3.LUT P0, RZ, R18, 0x2, RZ, 0xc0, !PT ;  /* 0x0000000212ff7812 */ /* 0x000fe2000780c0ff */
[----:B------:R-:W-:-:S12]  /*ee90*/  BSSY B1, `(.L_x_254) ;  /* 0x0000003000017945 */ /* 0x000fd80003800000 */
[----:B------:R-:W-:Y:S05]  /*eea0*/  @P0 BRA `(.L_x_255) ;  /* 0x0000000000040947 */ /* 0x000fea0003800000 */
[----:B------:R-:W-:Y:S01]  /*eeb0*/  BPT.TRAP 0x1 ;  /* 0x000000040000795c */ /* 0x000fe20000300000 */
.L_x_255:
[----:B------:R-:W-:Y:S05]  /*eec0*/  BSYNC B1 ;  /* 0x0000000000017941 */ /* 0x000fea0003800000 */
.L_x_254:
[----:B------:R-:W2:Y:S01]  /*eed0*/  LDL.LU R5, [R1+0x4] ;  /* 0x0000040001057983 */ /* 0x000ea20000300800 */
[----:B0-----:R-:W0:Y:S01]  /*eee0*/  S2R R3, SR_CgaCtaId ;  /* 0x0000000000037919 */ /* 0x001e220000008800 */
[----:B------:R-:W1:Y:S01]  /*eef0*/  S2R R6, SR_CgaCtaId ;  /* 0x0000000000067919 */ /* 0x000e620000008800 */
[----:B------:R-:W-:Y:S01]  /*ef00*/  R2UR UR10, R10 ;  /* 0x000000000a0a72ca */ /* 0x000fe200000e0000 */
[----:B------:R-:W-:Y:S01]  /*ef10*/  UIADD3 UR4, UP0, UR38, 0x470, URZ ;  /* 0x0000047026047890 */ /* 0x000fe2000ff1e03f */
[----:B------:R-:W-:Y:S01]  /*ef20*/  PLOP3.LUT P0, PT, PT, PT, PT, 0x80, 0x0 ;  /* 0x000000000000781c */ /* 0x000fe20003f0f070 */
[----:B------:R-:W-:Y:S01]  /*ef30*/  VIADD R2, R2, 0x36850 ;  /* 0x0003685002027836 */ /* 0x000fe20000000000 */
[----:B------:R-:W-:Y:S01]  /*ef40*/  UMOV UR6, 0x30000 ;  /* 0x0003000000067882 */ /* 0x000fe20000000000 */
[----:B------:R-:W-:Y:S01]  /*ef50*/  UIADD3.X UR5, URZ, UR39, URZ, UP0, !UPT ;  /* 0x000000273f057290 */ /* 0x000fe200087fe43f */
[----:B0-----:R-:W-:-:S05]  /*ef60*/  LOP3.LUT R3, R3, 0x1, RZ, 0xc0, !PT ;  /* 0x0000000103037812 */ /* 0x001fca00078ec0ff */
[----:B------:R-:W-:Y:S01]  /*ef70*/  IMAD R3, R3, 0xe00, RZ ;  /* 0x00000e0003037824 */ /* 0x000fe200078e02ff */
[----:B-1----:R-:W-:-:S03]  /*ef80*/  LOP3.LUT R6, R6, 0x1, RZ, 0xc0, !PT ;  /* 0x0000000106067812 */ /* 0x002fc600078ec0ff */
[----:B------:R-:W-:Y:S02]  /*ef90*/  IMAD R3, R19, 0x5400, R3 ;  /* 0x0000540013037824 */ /* 0x000fe400078e0203 */
[----:B------:R-:W-:-:S03]  /*efa0*/  IMAD R6, R6, 0x38, RZ ;  /* 0x0000003806067824 */ /* 0x000fc600078e02ff */
[----:B------:R-:W-:Y:S01]  /*efb0*/  LEA R3, R3, UR36, 0x1 ;  /* 0x0000002403037c11 */ /* 0x000fe2000f8e08ff */
[----:B------:R-:W-:Y:S01]  /*efc0*/  UMOV UR14, 0x0 ;  /* 0x00000000000e7882 */ /* 0x000fe20000000000 */
[----:B------:R-:W-:Y:S01]  /*efd0*/  UMOV UR15, 0x14f00000 ;  /* 0x14f00000000f7882 */ /* 0x000fe20000000000 */
[----:B--2---:R-:W-:Y:S02]  /*efe0*/  IMAD R5, R5, 0x70, R6 ;  /* 0x0000007005057824 */ /* 0x004fe400078e0206 */
[----:B------:R-:W-:-:S07]  /*eff0*/  VIADD R6, R3, 0x400 ;  /* 0x0000040003067836 */ /* 0x000fce0000000000 */
.L_x_256:
        /* <DEDUP_REMOVED lines=10> */
[----:B------:R-:W-:Y:S01]  /*f0a0*/  R2UR UR10, R12 ;  /* 0x000000000c0a72ca */ /* 0x000fe200000e0000 */
[----:B------:R-:W-:Y:S01]  /*f0b0*/  VIADD R6, R3, 0x3c00 ;  /* 0x00003c0003067836 */ /* 0x000fe20000000000 */
[----:B------:R-:W-:Y:S01]  /*f0c0*/  PLOP3.LUT P0, PT, PT, PT, PT, 0x80, 0x0 ;  /* 0x000000000000781c */ /* 0x000fe20003f0f070 */
[----:B------:R-:W-:Y:S01]  /*f0d0*/  UMOV UR6, 0x30000 ;  /* 0x0003000000067882 */ /* 0x000fe20000000000 */
[----:B------:R-:W-:Y:S01]  /*f0e0*/  UMOV UR14, 0x0 ;  /* 0x00000000000e7882 */ /* 0x000fe20000000000 */
[----:B------:R-:W-:-:S10]  /*f0f0*/  UMOV UR15, 0x14f00000 ;  /* 0x14f00000000f7882 */ /* 0x000fd40000000000 */
.L_x_257:
        /* <DEDUP_REMOVED lines=16> */
.L_x_258:
        /* <DEDUP_REMOVED lines=10> */
[----:B------:R0:W-:Y:S01]  /*f2a0*/  STL [R1+0x4], R0 ;  /* 0x0000040001007387 */ /* 0x0001e20000100800 */
[----:B------:R-:W-:-:S07]  /*f2b0*/  IMAD.MOV.U32 R17, RZ, RZ, R4 ;  /* 0x000000ffff117224 */ /* 0x000fce00078e0004 */
.L_x_241:
[----:B------:R-:W-:Y:S05]  /*f2c0*/  BSYNC B0 ;  /* 0x0000000000007941 */ /* 0x000fea0003800000 */
.L_x_240:
[----:B0-----:R-:W3:Y:S01]  /*f2d0*/  LDL.LU R0, [R1+0x24] ;  /* 0x0000240001007983 */ /* 0x001ee20000300800 */
[----:B------:R-:W-:-:S03]  /*f2e0*/  MOV R19, R7 ;  /* 0x0000000700137202 */ /* 0x000fc60000000f00 */
[----:B------:R1:W-:Y:S02]  /*f2f0*/  STL [R1], R9 ;  /* 0x0000000901007387 */ /* 0x0003e40000100800 */
[----:B-1-3--:R-:W-:-:S07]  /*f300*/  VIADD R0, R0, 0xfffffffd ;  /* 0xfffffffd00007836 */ /* 0x00afce0000000000 */
.L_x_239:
[----:B------:R-:W3:Y:S01]  /*f310*/  LDL.LU R2, [R1+0x20] ;  /* 0x0000200001027983 */ /* 0x000ee20000300800 */
[----:B------:R-:W-:Y:S01]  /*f320*/  IMAD.MOV R8, RZ, RZ, -R8 ;  /* 0x000000ffff087224 */ /* 0x000fe200078e0a08 */
[----:B------:R-:W-:Y:S04]  /*f330*/  BSSY B0, `(.L_x_238) ;  /* 0x0000194000007945 */ /* 0x000fe80003800000 */
[----:B---3--:R-:W-:-:S13]  /*f340*/  ISETP.NE.AND P0, PT, R2, R8, PT ;  /* 0x000000080200720c */ /* 0x008fda0003f05270 */
[----:B------:R-:W-:Y:S05]  /*f350*/  @!P0 BRA `(.L_x_259) ;  /* 0x0000001800448947 */ /* 0x000fea0003800000 */
[----:B0-----:R-:W-:-:S07]  /*f360*/  IMAD.MOV.U32 R6, RZ, RZ, R17 ;  /* 0x000000ffff067224 */ /* 0x001fce00078e0011 */
.L_x_298:
[----:B------:R-:W3:Y:S01]  /*f370*/  LDL R2, [R1] ;  /* 0x0000000001027983 */ /* 0x000ee20000100800 */
[----:B------:R-:W-:Y:S01]  /*f380*/  LOP3.LUT P1, RZ, R18, 0x8, RZ, 0xc0, !PT ;  /* 0x0000000812ff7812 */ /* 0x000fe2000782c0ff */
[----:B------:R-:W-:Y:S01]  /*f390*/  VIADD R4, R19, 0x1 ;  /* 0x0000000113047836 */ /* 0x000fe20000000000 */
[----:B------:R-:W-:Y:S04]  /*f3a0*/  BSSY B1, `(.L_x_260) ;  /* 0x00000c3000017945 */ /* 0x000fe80003800000 */
[----:B------:R-:W-:-:S04]  /*f3b0*/  ISETP.NE.AND P0, PT, R4, 0x2, PT ;  /* 0x000000020400780c */ /* 0x000fc80003f05270 */
[----:B--2---:R-:W-:Y:S02]  /*f3c0*/  SEL R5, RZ, 0x1, P0 ;  /* 0x00000001ff057807 */ /* 0x004fe40000000000 */
[----:B------:R-:W-:Y:S02]  /*f3d0*/  SEL R4, R4, RZ, P0 ;  /* 0x000000ff04047207 */ /* 0x000fe40000000000 */
[----:B---3--:R-:W-:Y:S01]  /*f3e0*/  LOP3.LUT R5, R2, R5, RZ, 0x3c, !PT ;  /* 0x0000000502057212 */ /* 0x008fe200078e3cff */
[----:B01----:R-:W-:Y:S06]  /*f3f0*/  @!P1 BRA `(.L_x_261) ;  /* 0x0000000800f49947 */ /* 0x003fec0003800000 */
[----:B------:R-:W-:Y:S01]  /*f400*/  LOP3.LUT P1, RZ, R18, 0x4, RZ, 0xc0, !PT ;  /* 0x0000000412ff7812 */ /* 0x000fe2000782c0ff */
[----:B------:R-:W-:-:S12]  /*f410*/  IMAD.MOV.U32 R8, RZ, RZ, R0 ;  /* 0x000000ffff087224 */ /* 0x000fd800078e0000 */
[----:B------:R-:W-:Y:S05]  /*f420*/  @!P1 BRA `(.L_x_262) ;  /* 0x0000000000509947 */ /* 0x000fea0003800000 */
[----:B------:R-:W2:Y:S01]  /*f430*/  LDL R10, [R1+0xc] ;  /* 0x00000c00010a7983 */ /* 0x000ea20000100800 */
[----:B------:R-:W0:Y:S01]  /*f440*/  LDC R7, c[0x0][0x43c] ;  /* 0x00010f00ff077b82 */ /* 0x000e220000000800 */
[----:B------:R-:W-:Y:S02]  /*f450*/  ULDC.64 UR4, c[0x0][0x428] ;  /* 0x00010a0000047ab9 */ /* 0x000fe40000000a00 */
[----:B------:R-:W3:Y:S01]  /*f460*/  LDL R9, [R1+0x8] ;  /* 0x0000080001097983 */ /* 0x000ee20000100800 */
[----:B0-----:R-:W-:-:S13]  /*f470*/  ISETP.NE.AND P0, PT, R7, 0x1, PT ;  /* 0x000000010700780c */ /* 0x001fda0003f05270 */
[----:B------:R-:W0:Y:S02]  /*f480*/  @P0 LDC.64 R2, c[0x0][0x440] ;  /* 0x00011000ff020b82 */ /* 0x000e240000000a00 */
[----:B0-----:R-:W-:-:S04]  /*f490*/  @P0 IMAD.HI.U32 R6, R0, R2, RZ ;  /* 0x0000000200060227 */ /* 0x001fc800078e00ff */
[----:B------:R-:W-:Y:S01]  /*f4a0*/  IMAD.MOV.U32 R2, RZ, RZ, R0 ;  /* 0x000000ffff027224 */ /* 0x000fe200078e0000 */
[----:B------:R-:W-:-:S04]  /*f4b0*/  @P0 SHF.R.U32.HI R2, RZ, R3, R6 ;  /* 0x00000003ff020219 */ /* 0x000fc80000011606 */
[--C-:B------:R-:W-:Y:S01]  /*f4c0*/  SHF.R.S32.HI R3, RZ, 0x1f, R2.reuse ;  /* 0x0000001fff037819 */ /* 0x100fe20000011402 */
[----:B------:R-:W-:-:S04]  /*f4d0*/  IMAD.MOV R8, RZ, RZ, -R2 ;  /* 0x000000ffff087224 */ /* 0x000fc800078e0a02 */
[----:B------:R-:W-:Y:S02]  /*f4e0*/  IMAD R8, R7, R8, R0 ;  /* 0x0000000807087224 */ /* 0x000fe400078e0200 */
[----:B--2---:R-:W-:-:S04]  /*f4f0*/  IMAD R6, R10, UR4, RZ ;  /* 0x000000040a067c24 */ /* 0x004fc8000f8e02ff */
[C---:B---3--:R-:W-:Y:S02]  /*f500*/  IMAD R6, R9.reuse, UR5, R6 ;  /* 0x0000000509067c24 */ /* 0x048fe4000f8e0206 */
[----:B------:R-:W-:Y:S01]  /*f510*/  IMAD.WIDE.U32 R2, R9, UR4, R2 ;  /* 0x0000000409027c25 */ /* 0x000fe2000f8e0002 */
[----:B------:R-:W-:-:S03]  /*f520*/  ULDC.64 UR4, c[0x0][0x418] ;  /* 0x0001060000047ab9 */ /* 0x000fc60000000a00 */
[----:B------:R-:W-:Y:S01]  /*f530*/  IMAD.IADD R3, R6, 0x1, R3 ;  /* 0x0000000106037824 */ /* 0x000fe200078e0203 */
[----:B------:R-:W-:-:S04]  /*f540*/  LEA R6, P0, R2, UR4, 0x2 ;  /* 0x0000000402067c11 */ /* 0x000fc8000f8010ff */
[----:B------:R-:W-:-:S05]  /*f550*/  LEA.HI.X R7, R2, UR5, R3, 0x2, P0 ;  /* 0x0000000502077c11 */ /* 0x000fca00080f1403 */
[----:B------:R0:W5:Y:S04]  /*f560*/  LDG.E R6, desc[UR60][R6.64] ;  /* 0x0000003c06067981 */ /* 0x000168000c1e1900 */
.L_x_262:
[----:B------:R-:W-:Y:S01]  /*f570*/  LEA R3, R4, UR36, 0x3 ;  /* 0x0000002404037c11 */ /* 0x000fe2000f8e18ff */
[----:B------:R-:W-:Y:S01]  /*f580*/  BSSY B2, `(.L_x_263) ;  /* 0x0000004000027945 */ /* 0x000fe20003800000 */
[----:B------:R-:W-:-:S04]  /*f590*/  SHF.L.U32 R2, R5, 0x1f, RZ ;  /* 0x0000001f05027819 */ /* 0x000fc800000006ff */
[----:B------:R-:W1:Y:S02]  /*f5a0*/  SYNCS.PHASECHK.TRANS64.TRYWAIT P0, [R3+URZ+0x36840], R2 ;  /* 0x03684002030075a7 */ /* 0x000e64000800017f */
[----:B-1----:R-:W-:Y:S05]  /*f5b0*/  @!P0 BRA `(.L_x_264) ;  /* 0x0000003000248947 */ /* 0x002fea0003800000 */
.L_x_350:
[----:B------:R-:W-:Y:S05]  /*f5c0*/  BSYNC B2 ;  /* 0x0000000000027941 */ /* 0x000fea0003800000 */
.L_x_263:
[----:B0-----:R-:W2:Y:S01]  /*f5d0*/  LDL R7, [R1+0x18] ;  /* 0x0000180001077983 */ /* 0x001ea20000100800 */
        /* <DEDUP_REMOVED lines=9> */
.L_x_265:
[----:B------:R-:W-:Y:S01]  /*f670*/  LOP3.LUT P0, RZ, R18, 0x2, RZ, 0xc0, !PT ;  /* 0x0000000212ff7812 */ /* 0x000fe2000780c0ff */
[----:B------:R-:W-:-:S12]  /*f680*/  BSSY B2, `(.L_x_266) ;  /* 0x0000003000027945 */ /* 0x000fd80003800000 */
[----:B------:R-:W-:Y:S05]  /*f690*/  @P0 BRA `(.L_x_267) ;  /* 0x0000000000040947 */ /* 0x000fea0003800000 */
[----:B------:R-:W-:Y:S01]  /*f6a0*/  BPT.TRAP 0x1 ;  /* 0x000000040000795c */ /* 0x000fe20000300000 */
.L_x_267:
[----:B------:R-:W-:Y:S05]  /*f6b0*/  BSYNC B2 ;  /* 0x0000000000027941 */ /* 0x000fea0003800000 */
.L_x_266:
        /* <DEDUP_REMOVED lines=19> */
.L_x_268:
        /* <DEDUP_REMOVED lines=17> */
.L_x_269:
        /* <DEDUP_REMOVED lines=17> */
.L_x_270:
        /* <DEDUP_REMOVED lines=16> */
.L_x_351:
[----:B------:R-:W-:Y:S05]  /*fb10*/  BSYNC B2 ;  /* 0x0000000000027941 */ /* 0x000fea0003800000 */
.L_x_271:
[----:B------:R-:W1:Y:S02]  /*fb20*/  S2R R7, SR_TID.X ;  /* 0x0000000000077919 */ /* 0x000e640000002100 */
[----:B-1----:R-:W-:-:S04]  /*fb30*/  LOP3.LUT R7, R7, 0x7f, RZ, 0xc0, !PT ;  /* 0x0000007f07077812 */ /* 0x002fc800078ec0ff */
[----:B------:R-:W-:-:S13]  /*fb40*/  ISETP.NE.AND P0, PT, R7, RZ, PT ;  /* 0x000000ff0700720c */ /* 0x000fda0003f05270 */
[----:B0-----:R-:W-:-:S04]  /*fb50*/  @!P0 IMAD.MOV.U32 R3, RZ, RZ, 0xa800 ;  /* 0x0000a800ff038424 */ /* 0x001fc800078e00ff */
[----:B------:R0:W-:Y:S01]  /*fb60*/  @!P0 SYNCS.ARRIVE.TRANS64 RZ, [R2+URZ+0x36850], R3 ;  /* 0x0368500302ff89a7 */ /* 0x0001e2000800003f */
[----:B------:R-:W-:Y:S05]  /*fb70*/  @P1 BRA `(.L_x_273) ;  /* 0x0000000000041947 */ /* 0x000fea0003800000 */
[----:B------:R-:W-:Y:S01]  /*fb80*/  BPT.TRAP 0x1 ;  /* 0x000000040000795c */ /* 0x000fe20000300000 */
.L_x_273:
[----:B------:R-:W-:Y:S01]  /*fb90*/  LOP3.LUT P0, RZ, R18, 0x2, RZ, 0xc0, !PT ;  /* 0x0000000212ff7812 */ /* 0x000fe2000780c0ff */
[----:B------:R-:W-:-:S12]  /*fba0*/  BSSY B2, `(.L_x_274) ;  /* 0x0000003000027945 */ /* 0x000fd80003800000 */
[----:B------:R-:W-:Y:S05]  /*fbb0*/  @P0 BRA `(.L_x_275) ;  /* 0x0000000000040947 */ /* 0x000fea0003800000 */
[----:B------:R-:W-:Y:S01]  /*fbc0*/  BPT.TRAP 0x1 ;  /* 0x000000040000795c */ /* 0x000fe20000300000 */
.L_x_275:
[----:B------:R-:W-:Y:S05]  /*fbd0*/  BSYNC B2 ;  /* 0x0000000000027941 */ /* 0x000fea0003800000 */
.L_x_274:
        /* <DEDUP_REMOVED lines=19> */
.L_x_276:
        /* <DEDUP_REMOVED lines=16> */
.L_x_277:
        /* <DEDUP_REMOVED lines=16> */
.L_x_278:
        /* <DEDUP_REMOVED lines=12> */
.L_x_261:
[----:B------:R-:W-:Y:S05]  /*ffd0*/  BSYNC B1 ;  /* 0x0000000000017941 */ /* 0x000fea0003800000 */
.L_x_260:
[----:B------:R-:W-:Y:S01]  /*ffe0*/  VIADD R19, R4, 0x1 ;  /* 0x0000000104137836 */ /* 0x000fe20000000000 */
[----:B------:R-:W-:Y:S01]  /*fff0*/  LOP3.LUT P1, RZ, R18, 0x8, RZ, 0xc0, !PT ;  /* 0x0000000812ff7812 */ /* 0x000fe2000782c0ff */
[----:B------:R-:W-:Y:S03]  /*10000*/  BSSY B1, `(.L_x_279) ;  /* 0x00000c3000017945 */ /* 0x000fe60003800000 */
[----:B------:R-:W-:-:S04]  /*10010*/  ISETP.NE.AND P0, PT, R19, 0x2, PT ;  /* 0x000000021300780c */ /* 0x000fc80003f05270 */
[----:B------:R-:W-:Y:S02]  /*10020*/  SEL R2, RZ, 0x1, P0 ;  /* 0x00000001ff027807 */ /* 0x000fe40000000000 */
[----:B------:R-:W-:Y:S02]  /*10030*/  SEL R19, R19, RZ, P0 ;  /* 0x000000ff13137207 */ /* 0x000fe40000000000 */
[----:B------:R-:W-:-:S05]  /*10040*/  LOP3.LUT R9, R5, R2, RZ, 0x3c, !PT ;  /* 0x0000000205097212 */ /* 0x000fca00078e3cff */
[----:B------:R1:W-:Y:S01]  /*10050*/  STL [R1], R9 ;  /* 0x0000000901007387 */ /* 0x0003e20000100800 */
[----:B------:R-:W-:Y:S05]  /*10060*/  @!P1 BRA `(.L_x_280) ;  /* 0x0000000800f09947 */ /* 0x000fea0003800000 */
[----:B------:R-:W-:Y:S01]  /*10070*/  LOP3.LUT P1, RZ, R18, 0x4, RZ, 0xc0, !PT ;  /* 0x0000000412ff7812 */ /* 0x000fe2000782c0ff */
[----:B0-----:R-:W-:-:S12]  /*10080*/  VIADD R8, R0, 0xffffffff ;  /* 0xffffffff00087836 */ /* 0x001fd80000000000 */
        /* <DEDUP_REMOVED lines=21> */
.L_x_281:
[----:B------:R-:W-:Y:S01]  /*101e0*/  LEA R3, R19, UR36, 0x3 ;  /* 0x0000002413037c11 */ /* 0x000fe2000f8e18ff */
[----:B------:R-:W-:Y:S01]  /*101f0*/  BSSY B2, `(.L_x_282) ;  /* 0x0000004000027945 */ /* 0x000fe20003800000 */
[----:B------:R-:W-:-:S04]  /*10200*/  SHF.L.U32 R2, R9, 0x1f, RZ ;  /* 0x0000001f09027819 */ /* 0x000fc800000006ff */
[----:B------:R-:W2:Y:S02]  /*10210*/  SYNCS.PHASECHK.TRANS64.TRYWAIT P0, [R3+URZ+0x36840], R2 ;  /* 0x03684002030075a7 */ /* 0x000ea4000800017f */
[----:B--2---:R-:W-:Y:S05]  /*10220*/  @!P0 BRA `(.L_x_283) ;  /* 0x0000002400308947 */ /* 0x004fea0003800000 */
.L_x_352:
[----:B------:R-:W-:Y:S05]  /*10230*/  BSYNC B2 ;  /* 0x0000000000027941 */ /* 0x000fea0003800000 */
.L_x_282:
[----:B0-----:R-:W3:Y:S01]  /*10240*/  LDL R7, [R1+0x18] ;  /* 0x0000180001077983 */ /* 0x001ee20000100800 */
[----:B-1----:R-:W0:Y:S02]  /*10250*/  S2R R9, SR_TID.X ;  /* 0x0000000000097919 */ /* 0x002e240000002100 */
[----:B0-----:R-:W-:-:S04]  /*10260*/  LOP3.LUT R9, R9, 0x7f, RZ, 0xc0, !PT ;  /* 0x0000007f09097812 */ /* 0x001fc800078ec0ff */
[----:B------:R-:W-:-:S13]  /*10270*/  ISETP.NE.AND P0, PT, R9, RZ, PT ;  /* 0x000000ff0900720c */ /* 0x000fda0003f05270 */
[----:B--2---:R-:W-:-:S04]  /*10280*/  @!P0 IMAD.MOV.U32 R2, RZ, RZ, 0xa800 ;  /* 0x0000a800ff028424 */ /* 0x004fc800078e00ff */
[----:B------:R3:W-:Y:S02]  /*10290*/  @!P0 SYNCS.ARRIVE.TRANS64 RZ, [R3+URZ+0x36830], R2 ;  /* 0x0368300203ff89a7 */ /* 0x0007e4000800003f */
[----:B---3--:R-:W-:-:S04]  /*102a0*/  PRMT R2, R7, 0x9910, RZ ;  /* 0x0000991007027816 */ /* 0x008fc800000000ff */
[----:B------:R-:W-:-:S13]  /*102b0*/  ISETP.NE.AND P1, PT, R2, 0x2, PT ;  /* 0x000000020200780c */ /* 0x000fda0003f25270 */
[----:B------:R-:W-:Y:S05]  /*102c0*/  @P1 BRA `(.L_x_284) ;  /* 0x0000000000041947 */ /* 0x000fea0003800000 */
[----:B------:R-:W-:Y:S01]  /*102d0*/  BPT.TRAP 0x1 ;  /* 0x000000040000795c */ /* 0x000fe20000300000 */
.L_x_284:
[----:B------:R-:W-:Y:S01]  /*102e0*/  LOP3.LUT P0, RZ, R18, 0x2, RZ, 0xc0, !PT ;  /* 0x0000000212ff7812 */ /* 0x000fe2000780c0ff */
[----:B------:R-:W-:-:S12]  /*102f0*/  BSSY B2, `(.L_x_285) ;  /* 0x0000003000027945 */ /* 0x000fd80003800000 */
[----:B------:R-:W-:Y:S05]  /*10300*/  @P0 BRA `(.L_x_286) ;  /* 0x0000000000040947 */ /* 0x000fea0003800000 */
[----:B------:R-:W-:Y:S01]  /*10310*/  BPT.TRAP 0x1 ;  /* 0x000000040000795c */ /* 0x000fe20000300000 */
.L_x_286:
[----:B------:R-:W-:Y:S05]  /*10320*/  BSYNC B2 ;  /* 0x0000000000027941 */ /* 0x000fea0003800000 */
.L_x_285:
        /* <DEDUP_REMOVED lines=19> */
.L_x_287:
        /* <DEDUP_REMOVED lines=17> */
.L_x_288:
        /* <DEDUP_REMOVED lines=17> */
.L_x_289:
        /* <DEDUP_REMOVED lines=10> */
[----:B------:R-:W-:Y:S01]  /*10720*/  SHF.L.U32 R5, R5, 0x1f, RZ ;  /* 0x0000001f05057819 */ /* 0x000fe200000006ff */
[----:B------:R-:W-:Y:S01]  /*10730*/  BSSY B2, `(.L_x_290) ;  /* 0x0000004000027945 */ /* 0x000fe20003800000 */
[----:B------:R-:W-:-:S04]  /*10740*/  LEA R2, R4, UR36, 0x3 ;  /* 0x0000002404027c11 */ /* 0x000fc8000f8e18ff */
[----:B------:R-:W0:Y:S02]  /*10750*/  SYNCS.PHASECHK.TRANS64.TRYWAIT P0, [R2+URZ+0x36860], R5 ;  /* 0x03686005020075a7 */ /* 0x000e24000800017f */
[----:B0-----:R-:W-:Y:S05]  /*10760*/  @!P0 BRA `(.L_x_291) ;  /* 0x0000001c00f48947 */ /* 0x001fea0003800000 */
.L_x_353:
[----:B------:R-:W-:Y:S05]  /*10770*/  BSYNC B2 ;  /* 0x0000000000027941 */ /* 0x000fea0003800000 */
.L_x_290:
[----:B------:R-:W1:Y:S02]  /*10780*/  S2R R3, SR_TID.X ;  /* 0x0000000000037919 */ /* 0x000e640000002100 */
[----:B-1----:R-:W-:-:S04]  /*10790*/  LOP3.LUT R3, R3, 0x7f, RZ, 0xc0, !PT ;  /* 0x0000007f03037812 */ /* 0x002fc800078ec0ff */
[----:B------:R-:W-:-:S13]  /*107a0*/  ISETP.NE.AND P0, PT, R3, RZ, PT ;  /* 0x000000ff0300720c */ /* 0x000fda0003f05270 */
[----:B------:R-:W-:-:S04]  /*107b0*/  @!P0 IMAD.MOV.U32 R3, RZ, RZ, 0xa800 ;  /* 0x0000a800ff038424 */ /* 0x000fc800078e00ff */
[----:B------:R1:W-:Y:S01]  /*107c0*/  @!P0 SYNCS.ARRIVE.TRANS64 RZ, [R2+URZ+0x36850], R3 ;  /* 0x0368500302ff89a7 */ /* 0x0003e2000800003f */
[----:B------:R-:W-:Y:S05]  /*107d0*/  @P1 BRA `(.L_x_292) ;  /* 0x0000000000041947 */ /* 0x000fea0003800000 */
[----:B------:R-:W-:Y:S01]  /*107e0*/  BPT.TRAP 0x1 ;  /* 0x000000040000795c */ /* 0x000fe20000300000 */
.L_x_292:
[----:B------:R-:W-:Y:S01]  /*107f0*/  LOP3.LUT P0, RZ, R18, 0x2, RZ, 0xc0, !PT ;  /* 0x0000000212ff7812 */ /* 0x000fe2000780c0ff */
[----:B------:R-:W-:-:S12]  /*10800*/  BSSY B2, `(.L_x_293) ;  /* 0x0000003000027945 */ /* 0x000fd80003800000 */
[----:B------:R-:W-:Y:S05]  /*10810*/  @P0 BRA `(.L_x_294) ;  /* 0x0000000000040947 */ /* 0x000fea0003800000 */
[----:B------:R-:W-:Y:S01]  /*10820*/  BPT.TRAP 0x1 ;  /* 0x000000040000795c */ /* 0x000fe20000300000 */
.L_x_294:
[----:B------:R-:W-:Y:S05]  /*10830*/  BSYNC B2 ;  /* 0x0000000000027941 */ /* 0x000fea0003800000 */
.L_x_293:
[----:B0-----:R-:W2:Y:S01]  /*10840*/  LDL.LU R5, [R1+0x4] ;  /* 0x0000040001057983 */ /* 0x001ea20000300800 */
[----:B-1----:R-:W0:Y:S01]  /*10850*/  S2R R3, SR_CgaCtaId ;  /* 0x0000000000037919 */ /* 0x002e220000008800 */
        /* <DEDUP_REMOVED lines=17> */
.L_x_295:
        /* <DEDUP_REMOVED lines=16> */
.L_x_296:
        /* <DEDUP_REMOVED lines=16> */
.L_x_297:
        /* <DEDUP_REMOVED lines=12> */
.L_x_280:
[----:B------:R-:W-:Y:S05]  /*10c30*/  BSYNC B1 ;  /* 0x0000000000017941 */ /* 0x000fea0003800000 */
.L_x_279:
[C---:B------:R-:W-:Y:S01]  /*10c40*/  ISETP.GT.AND P0, PT, R0.reuse, 0x1, PT ;  /* 0x000000010000780c */ /* 0x040fe20003f04270 */
[----:B------:R-:W-:-:S12]  /*10c50*/  VIADD R0, R0, 0xfffffffe ;  /* 0xfffffffe00007836 */ /* 0x000fd80000000000 */
[----:B------:R-:W-:Y:S05]  /*10c60*/  @P0 BRA `(.L_x_298) ;  /* 0xffffffe400c00947 */ /* 0x000fea000383ffff */
.L_x_259:
[----:B------:R-:W-:Y:S05]  /*10c70*/  BSYNC B0 ;  /* 0x0000000000007941 */ /* 0x000fea0003800000 */
.L_x_238:
[----:B------:R-:W-:Y:S01]  /*10c80*/  LOP3.LUT P0, RZ, R18, 0x8, RZ, 0xc0, !PT ;  /* 0x0000000812ff7812 */ /* 0x000fe2000780c0ff */
[----:B------:R-:W-:-:S12]  /*10c90*/  BSSY B0, `(.L_x_299) ;  /* 0x0000055000007945 */ /* 0x000fd80003800000 */
[----:B------:R-:W-:Y:S05]  /*10ca0*/  @!P0 BRA `(.L_x_300) ;  /* 0x00000004004c8947 */ /* 0x000fea0003800000 */
[----:B-1----:R-:W3:Y:S01]  /*10cb0*/  LDL R2, [R1] ;  /* 0x0000000001027983 */ /* 0x002ee20000100800 */
[----:B------:R-:W-:Y:S01]  /*10cc0*/  LEA R0, R19, UR36, 0x3 ;  /* 0x0000002413007c11 */ /* 0x000fe2000f8e18ff */
[----:B------:R-:W-:Y:S01]  /*10cd0*/  BSSY B1, `(.L_x_301) ;  /* 0x0000004000017945 */ /* 0x000fe20003800000 */
[----:B---3--:R-:W-:-:S04]  /*10ce0*/  SHF.L.U32 R2, R2, 0x1f, RZ ;  /* 0x0000001f02027819 */ /* 0x008fc800000006ff */
[----:B------:R-:W1:Y:S02]  /*10cf0*/  SYNCS.PHASECHK.TRANS64.TRYWAIT P0, [R0+URZ+0x36860], R2 ;  /* 0x03686002000075a7 */ /* 0x000e64000800017f */
[----:B-1----:R-:W-:Y:S05]  /*10d00*/  @!P0 BRA `(.L_x_302) ;  /* 0x0000001800a08947 */ /* 0x002fea0003800000 */
.L_x_354:
[----:B------:R-:W-:Y:S05]  /*10d10*/  BSYNC B1 ;  /* 0x0000000000017941 */ /* 0x000fea0003800000 */
.L_x_301:
[----:B------:R-:W3:Y:S01]  /*10d20*/  LDL R3, [R1+0x18] ;  /* 0x0000180001037983 */ /* 0x000ee20000100800 */
[----:B------:R-:W4:Y:S02]  /*10d30*/  S2R R4, SR_TID.X ;  /* 0x0000000000047919 */ /* 0x000f240000002100 */
[----:B----4-:R-:W-:-:S04]  /*10d40*/  LOP3.LUT R4, R4, 0x7f, RZ, 0xc0, !PT ;  /* 0x0000007f04047812 */ /* 0x010fc800078ec0ff */
[----:B------:R-:W-:-:S13]  /*10d50*/  ISETP.NE.AND P0, PT, R4, RZ, PT ;  /* 0x000000ff0400720c */ /* 0x000fda0003f05270 */
[----:B-1----:R-:W-:-:S04]  /*10d60*/  @!P0 IMAD.MOV.U32 R2, RZ, RZ, 0xa800 ;  /* 0x0000a800ff028424 */ /* 0x002fc800078e00ff */
[----:B------:R3:W-:Y:S02]  /*10d70*/  @!P0 SYNCS.ARRIVE.TRANS64 RZ, [R0+URZ+0x36850], R2 ;  /* 0x0368500200ff89a7 */ /* 0x0007e4000800003f */
[----:B---3--:R-:W-:-:S04]  /*10d80*/  PRMT R2, R3, 0x9910, RZ ;  /* 0x0000991003027816 */ /* 0x008fc800000000ff */
[----:B------:R-:W-:-:S13]  /*10d90*/  ISETP.NE.AND P0, PT, R2, 0x2, PT ;  /* 0x000000020200780c */ /* 0x000fda0003f05270 */
[----:B------:R-:W-:Y:S05]  /*10da0*/  @P0 BRA `(.L_x_303) ;  /* 0x0000000000040947 */ /* 0x000fea0003800000 */
[----:B------:R-:W-:Y:S01]  /*10db0*/  BPT.TRAP 0x1 ;  /* 0x000000040000795c */ /* 0x000fe20000300000 */
.L_x_303:
[----:B------:R-:W-:Y:S01]  /*10dc0*/  LOP3.LUT P0, RZ, R18, 0x2, RZ, 0xc0, !PT ;  /* 0x0000000212ff7812 */ /* 0x000fe2000780c0ff */
[----:B------:R-:W-:-:S12]  /*10dd0*/  BSSY B1, `(.L_x_304) ;  /* 0x0000003000017945 */ /* 0x000fd80003800000 */
[----:B------:R-:W-:Y:S05]  /*10de0*/  @P0 BRA `(.L_x_305) ;  /* 0x0000000000040947 */ /* 0x000fea0003800000 */
[----:B------:R-:W-:Y:S01]  /*10df0*/  BPT.TRAP 0x1 ;  /* 0x000000040000795c */ /* 0x000fe20000300000 */
.L_x_305:
[----:B------:R-:W-:Y:S05]  /*10e00*/  BSYNC B1 ;  /* 0x0000000000017941 */ /* 0x000fea0003800000 */
.L_x_304:
[----:B------:R-:W3:Y:S01]  /*10e10*/  LDL R3, [R1+0x4] ;  /* 0x0000040001037983 */ /* 0x000ee20000100800 */
[----:B------:R-:W1:Y:S01]  /*10e20*/  S2R R2, SR_CgaCtaId ;  /* 0x0000000000027919 */ /* 0x000e620000008800 */
[----:B------:R-:W4:Y:S01]  /*10e30*/  S2R R4, SR_CgaCtaId ;  /* 0x0000000000047919 */ /* 0x000f220000008800 */
[----:B------:R-:W-:Y:S01]  /*10e40*/  UIADD3 UR4, UP0, UR38, 0x470, URZ ;  /* 0x0000047026047890 */ /* 0x000fe2000ff1e03f */
[----:B------:R-:W-:Y:S01]  /*10e50*/  PLOP3.LUT P0, PT, PT, PT, PT, 0x80, 0x0 ;  /* 0x000000000000781c */ /* 0x000fe20003f0f070 */
[----:B------:R-:W-:Y:S01]  /*10e60*/  VIADD R0, R0, 0x36850 ;  /* 0x0003685000007836 */ /* 0x000fe20000000000 */
[----:B------:R-:W-:Y:S01]  /*10e70*/  UMOV UR6, 0x30000 ;  /* 0x0003000000067882 */ /* 0x000fe20000000000 */
[----:B------:R-:W-:Y:S01]  /*10e80*/  UIADD3.X UR5, URZ, UR39, URZ, UP0, !UPT ;  /* 0x000000273f057290 */ /* 0x000fe200087fe43f */
[----:B-1----:R-:W-:Y:S02]  /*10e90*/  LOP3.LUT R2, R2, 0x1, RZ, 0xc0, !PT ;  /* 0x0000000102027812 */ /* 0x002fe400078ec0ff */
[----:B----4-:R-:W-:-:S03]  /*10ea0*/  LOP3.LUT R4, R4, 0x1, RZ, 0xc0, !PT ;  /* 0x0000000104047812 */ /* 0x010fc600078ec0ff */
[----:B------:R-:W-:-:S04]  /*10eb0*/  IMAD R2, R2, 0xe00, RZ ;  /* 0x00000e0002027824 */ /* 0x000fc800078e02ff */
[----:B------:R-:W-:Y:S02]  /*10ec0*/  IMAD R2, R19, 0x5400, R2 ;  /* 0x0000540013027824 */ /* 0x000fe400078e0202 */
[----:B------:R-:W-:-:S03]  /*10ed0*/  IMAD R4, R4, 0x38, RZ ;  /* 0x0000003804047824 */ /* 0x000fc600078e02ff */
[----:B------:R-:W-:Y:S01]  /*10ee0*/  LEA R2, R2, UR36, 0x1 ;  /* 0x0000002402027c11 */ /* 0x000fe2000f8e08ff */
[----:B------:R-:W-:Y:S01]  /*10ef0*/  UMOV UR14, 0x0 ;  /* 0x00000000000e7882 */ /* 0x000fe20000000000 */
[----:B------:R-:W-:Y:S01]  /*10f00*/  UMOV UR15, 0x14f00000 ;  /* 0x14f00000000f7882 */ /* 0x000fe20000000000 */
[----:B------:R-:W-:Y:S01]  /*10f10*/  UMOV UR10, URZ ;  /* 0x0000003f000a7c82 */ /* 0x000fe20008000000 */
[----:B---3--:R-:W-:Y:S02]  /*10f20*/  IMAD R3, R3, 0x70, R4 ;  /* 0x0000007003037824 */ /* 0x008fe400078e0204 */
[----:B------:R-:W-:-:S07]  /*10f30*/  VIADD R4, R2, 0x400 ;  /* 0x0000040002047836 */ /* 0x000fce0000000000 */
.L_x_306:
        /* <DEDUP_REMOVED lines=9> */
[----:B-1----:R-:W-:Y:S05]  /*10fd0*/  @P0 BRA.U.ANY `(.L_x_306) ;  /* 0xfffffffd00d80947 */ /* 0x002fea000393ffff */
[----:B------:R-:W-:Y:S01]  /*10fe0*/  PLOP3.LUT P0, PT, PT, PT, PT, 0x80, 0x0 ;  /* 0x000000000000781c */ /* 0x000fe20003f0f070 */
[----:B------:R-:W-:Y:S01]  /*10ff0*/  VIADD R4, R2, 0x3c00 ;  /* 0x00003c0002047836 */ /* 0x000fe20000000000 */
[----:B------:R-:W-:Y:S01]  /*11000*/  UMOV UR6, 0x30000 ;  /* 0x0003000000067882 */ /* 0x000fe20000000000 */
[----:B------:R-:W-:Y:S01]  /*11010*/  UMOV UR14, 0x0 ;  /* 0x00000000000e7882 */ /* 0x000fe20000000000 */
[----:B------:R-:W-:Y:S01]  /*11020*/  UMOV UR15, 0x14f00000 ;  /* 0x14f00000000f7882 */ /* 0x000fe20000000000 */
[----:B------:R-:W-:-:S08]  /*11030*/  UMOV UR10, 0x40 ;  /* 0x00000040000a7882 */ /* 0x000fd00000000000 */
.L_x_307:
        /* <DEDUP_REMOVED lines=16> */
.L_x_308:
        /* <DEDUP_REMOVED lines=9> */
[----:B---3--:R-:W-:Y:S05]  /*111d0*/  @P0 BRA.U.ANY `(.L_x_308) ;  /* 0xfffffffd00d80947 */ /* 0x008fea000393ffff */
.L_x_300:
[----:B------:R-:W-:Y:S05]  /*111e0*/  BSYNC B0 ;  /* 0x0000000000007941 */ /* 0x000fea0003800000 */
.L_x_299:
[----:B0-----:R-:W3:Y:S01]  /*111f0*/  LDL.LU R6, [R1+0x28] ;  /* 0x0000280001067983 */ /* 0x001ee20000300800 */
[----:B------:R-:W-:Y:S01]  /*11200*/  IADD3 R19, R19, 0x1, RZ ;  /* 0x0000000113137810 */ /* 0x000fe20007ffe0ff */
[----:B------:R-:W-:Y:S02]  /*11210*/  ULDC UR4, c[0x0][0xc34] ;  /* 0x00030d0000047ab9 */ /* 0x000fe40000000800 */
[----:B--2---:R-:W2:Y:S04]  /*11220*/  LDL.LU R5, [R1] ;  /* 0x0000000001057983 */ /* 0x004ea80000300800 */
[----:B------:R-:W4:Y:S01]  /*11230*/  LDL.LU R4, [R1+0x34] ;  /* 0x0000340001047983 */ /* 0x000f220000300800 */
[----:B------:R-:W-:-:S04]  /*11240*/  ISETP.NE.AND P0, PT, R19, 0x2, PT ;  /* 0x000000021300780c */ /* 0x000fc80003f05270 */
[----:B-1----:R-:W-:Y:S02]  /*11250*/  SEL R0, RZ, 0x1, P0 ;  /* 0x00000001ff007807 */ /* 0x002fe40000000000 */
[----:B------:R-:W-:Y:S01]  /*11260*/  SEL R19, R19, RZ, P0 ;  /* 0x000000ff13137207 */ /* 0x000fe20000000000 */
[----:B---3--:R-:W-:Y:S01]  /*11270*/  VIADD R6, R6, UR37 ;  /* 0x0000002506067c36 */ /* 0x008fe20008000000 */
[----:B--2---:R-:W-:-:S04]  /*11280*/  LOP3.LUT R5, R5, R0, RZ, 0x3c, !PT ;  /* 0x0000000005057212 */ /* 0x004fc800078e3cff */
[----:B------:R0:W-:Y:S01]  /*11290*/  STL [R1+0x28], R6 ;  /* 0x0000280601007387 */ /* 0x0001e20000100800 */
[----:B------:R-:W-:Y:S01]  /*112a0*/  ISETP.GE.AND P1, PT, R6, UR4, PT ;  /* 0x0000000406007c0c */ /* 0x000fe2000bf26270 */
[----:B----4-:R-:W-:-:S05]  /*112b0*/  VIADD R4, R4, 0x1 ;  /* 0x0000000104047836 */ /* 0x010fca0000000000 */
[----:B------:R0:W-:Y:S04]  /*112c0*/  STL [R1+0x34], R4 ;  /* 0x0000340401007387 */ /* 0x0001e80000100800 */
[----:B------:R0:W-:Y:S03]  /*112d0*/  STL [R1], R5 ;  /* 0x0000000501007387 */ /* 0x0001e60000100800 */
[----:B------:R-:W-:Y:S05]  /*112e0*/  @!P1 BRA `(.L_x_309) ;  /* 0xffffffb8006c9947 */ /* 0x000fea000383ffff */
[----:B------:R-:W-:-:S07]  /*112f0*/  LOP3.LUT R2, R4, 0x1, RZ, 0xc, !PT ;  /* 0x0000000104027812 */ /* 0x000fce00078e0cff */
.L_x_221:
[----:B0-----:R-:W0:Y:S01]  /*11300*/  S2R R3, SR_CgaCtaId ;  /* 0x0000000000037919 */ /* 0x001e220000008800 */
[----:B------:R-:W-:Y:S01]  /*11310*/  MOV R0, 0x400 ;  /* 0x0000040000007802 */ /* 0x000fe20000000f00 */
[----:B------:R-:W-:Y:S03]  /*11320*/  BSSY B0, `(.L_x_310) ;  /* 0x0000005000007945 */ /* 0x000fe60003800000 */
[----:B0-----:R-:W-:Y:S02]  /*11330*/  LEA R0, R3, R0, 0x18 ;  /* 0x0000000003007211 */ /* 0x001fe400078ec0ff */
[----:B------:R-:W-:-:S04]  /*11340*/  SHF.L.U32 R3, R2, 0x1f, RZ ;  /* 0x0000001f02037819 */ /* 0x000fc800000006ff */
[----:B------:R-:W0:Y:S02]  /*11350*/  SYNCS.PHASECHK.TRANS64.TRYWAIT P0, [R0+URZ+0x36820], R3 ;  /* 0x03682003000075a7 */ /* 0x000e24000800017f */
[----:B0-----:R-:W-:Y:S05]  /*11360*/  @!P0 BRA `(.L_x_311) ;  /* 0x00000014001c8947 */ /* 0x001fea0003800000 */
.L_x_355:
[----:B------:R-:W-:Y:S05]  /*11370*/  BSYNC B0 ;  /* 0x0000000000007941 */ /* 0x000fea0003800000 */
.L_x_310:
[----:B------:R-:W-:-:S03]  /*11380*/  UMOV UR4, 0xffffffff ;  /* 0xffffffff00047882 */ /* 0x000fc60000000000 */
[----:B------:R-:W-:Y:S05]  /*11390*/  BRA.DIV UR4, `(.L_x_312) ;  /* 0x0000001604247947 */ /* 0x000fea000b800000 */
[----:B------:R-:W1:Y:S02]  /*113a0*/  S2R R2, SR_TID.X ;  /* 0x0000000000027919 */ /* 0x000e640000002100 */
[----:B-1----:R-:W-:-:S04]  /*113b0*/  SHF.R.U32.HI R2, RZ, 0x5, R2 ;  /* 0x00000005ff027819 */ /* 0x002fc80000011602 */
[----:B------:R-:W-:-:S05]  /*113c0*/  LOP3.LUT R2, R2, 0x3, RZ, 0xc0, !PT ;  /* 0x0000000302027812 */ /* 0x000fca00078ec0ff */
[----:B------:R1:W2:Y:S02]  /*113d0*/  SHFL.IDX PT, R14, R2, RZ, 0x1f ;  /* 0x00001fff020e7589 */ /* 0x0002a400000e0000 */
.L_x_358:
[----:B--2---:R-:W-:Y:S01]  /*113e0*/  ISETP.NE.AND P0, PT, R14, RZ, PT ;  /* 0x000000ff0e00720c */ /* 0x004fe20003f05270 */
[----:B------:R-:W-:-:S12]  /*113f0*/  BSSY B0, `(.L_x_313) ;  /* 0x0000025000007945 */ /* 0x000fd80003800000 */
[----:B------:R-:W-:Y:S05]  /*11400*/  @P0 BRA `(.L_x_314) ;  /* 0x00000000008c0947 */ /* 0x000fea0003800000 */
[----:B------:R-:W-:-:S03]  /*11410*/  UMOV UR4, 0xffffffff ;  /* 0xffffffff00047882 */ /* 0x000fc60000000000 */
[----:B------:R-:W-:Y:S05]  /*11420*/  BRA.DIV UR4, `(.L_x_315) ;  /* 0x0000001604347947 */ /* 0x000fea000b800000 */
[----:B------:R-:W-:-:S13]  /*11430*/  ELECT P6, URZ, PT ;  /* 0x00000000003f782f */ /* 0x000fda00038c0000 */
.L_x_361:
[----:B------:R-:W-:Y:S05]  /*11440*/  @!P6 BRA `(.L_x_314) ;  /* 0x00000000007ce947 */ /* 0x000fea0003800000 */
[----:B-1----:R-:W2:Y:S02]  /*11450*/  LDL.LU R2, [R1+0x2c] ;  /* 0x00002c0001027983 */ /* 0x002ea40000300800 */
[----:B--2---:R-:W-:-:S04]  /*11460*/  LOP3.LUT R2, R2, 0x2, RZ, 0xfc, !PT ;  /* 0x0000000202027812 */ /* 0x004fc800078efcff */
[----:B------:R-:W-:-:S13]  /*11470*/  ISETP.NE.AND P2, PT, R2, 0x3, PT ;  /* 0x000000030200780c */ /* 0x000fda0003f45270 */
[----:B------:R-:W-:Y:S05]  /*11480*/  @!P2 BRA `(.L_x_316) ;  /* 0x000000000004a947 */ /* 0x000fea0003800000 */
[----:B------:R-:W-:Y:S01]  /*11490*/  BPT.TRAP 0x1 ;  /* 0x000000040000795c */ /* 0x000fe20000300000 */
.L_x_316:
[----:B------:R-:W2:Y:S01]  /*114a0*/  LDL.LU R7, [R1] ;  /* 0x0000000001077983 */ /* 0x000ea20000300800 */
[----:B------:R-:W-:Y:S02]  /*114b0*/  VIADD R2, R0, 0x36840 ;  /* 0x0003684000027836 */ /* 0x000fe40000000000 */
[C---:B0-----:R-:W-:Y:S02]  /*114c0*/  VIADD R3, R19.reuse, 0x1 ;  /* 0x0000000113037836 */ /* 0x041fe40000000000 */
[----:B------:R-:W-:-:S03]  /*114d0*/  IMAD R6, R19, 0x8, R2 ;  /* 0x0000000813067824 */ /* 0x000fc600078e0202 */
[----:B------:R-:W-:-:S04]  /*114e0*/  ISETP.NE.AND P1, PT, R3, 0x2, PT ;  /* 0x000000020300780c */ /* 0x000fc80003f25270 */
[----:B------:R-:W-:Y:S02]  /*114f0*/  SEL R4, RZ, 0x1, P1 ;  /* 0x00000001ff047807 */ /* 0x000fe40000800000 */
[----:B------:R-:W-:Y:S02]  /*11500*/  SEL R3, R3, RZ, P1 ;  /* 0x000000ff03037207 */ /* 0x000fe40000800000 */
[C---:B--2---:R-:W-:Y:S02]  /*11510*/  SHF.L.U32 R5, R7.reuse, 0x1f, RZ ;  /* 0x0000001f07057819 */ /* 0x044fe400000006ff */
[----:B------:R-:W-:Y:S01]  /*11520*/  LOP3.LUT R4, R7, R4, RZ, 0x3c, !PT ;  /* 0x0000000407047212 */ /* 0x000fe200078e3cff */
[----:B------:R-:W-:Y:S01]  /*11530*/  IMAD R7, R3, 0x8, R2 ;  /* 0x0000000803077824 */ /* 0x000fe200078e0202 */
[----:B------:R-:W0:Y:S02]  /*11540*/  SYNCS.PHASECHK.TRANS64.TRYWAIT P0, [R6+URZ], R5 ;  /* 0x00000005060075a7 */ /* 0x000e24000800017f */
[----:B------:R-:W-:Y:S01]  /*11550*/  SHF.L.U32 R2, R4, 0x1f, RZ ;  /* 0x0000001f04027819 */ /* 0x000fe200000006ff */
[----:B0-----:R-:W-:Y:S06]  /*11560*/  @!P0 BRA `(.L_x_317) ;  /* 0x0000001400048947 */ /* 0x001fec0003800000 */
.L_x_362:
[----:B------:R-:W1:Y:S02]  /*11570*/  SYNCS.PHASECHK.TRANS64.TRYWAIT P0, [R7+URZ], R2 ;  /* 0x00000002070075a7 */ /* 0x000e64000800017f */
[----:B-1----:R-:W-:Y:S05]  /*11580*/  @!P0 BRA `(.L_x_318) ;  /* 0x0000001400108947 */ /* 0x002fea0003800000 */
.L_x_363:
[----:B------:R-:W-:Y:S05]  /*11590*/  @!P2 BRA `(.L_x_319) ;  /* 0x000000000004a947 */ /* 0x000fea0003800000 */
[----:B------:R-:W-:Y:S01]  /*115a0*/  BPT.TRAP 0x1 ;  /* 0x000000040000795c */ /* 0x000fe20000300000 */
.L_x_319:
[----:B------:R-:W-:-:S04]  /*115b0*/  VIADD R0, R0, 0x36860 ;  /* 0x0003686000007836 */ /* 0x000fc80000000000 */
[----:B------:R-:W-:-:S04]  /*115c0*/  IMAD R4, R19, 0x8, R0 ;  /* 0x0000000813047824 */ /* 0x000fc800078e0200 */
[----:B------:R-:W2:Y:S02]  /*115d0*/  SYNCS.PHASECHK.TRANS64.TRYWAIT P0, [R4+URZ], R5 ;  /* 0x00000005040075a7 */ /* 0x000ea4000800017f */
[----:B--2---:R-:W-:Y:S05]  /*115e0*/  @!P0 BRA `(.L_x_320) ;  /* 0x00000014000c8947 */ /* 0x004fea0003800000 */
.L_x_364:
[----:B------:R-:W-:-:S07]  /*115f0*/  IMAD R3, R3, 0x8, R0 ;  /* 0x0000000803037824 */ /* 0x000fce00078e0200 */
.L_x_321:
[----:B---3--:R3:W4:Y:S02]  /*11600*/  SYNCS.PHASECHK.TRANS64.TRYWAIT P0, [R3+URZ], R2 ;  /* 0x00000002030075a7 */ /* 0x008724000800017f */
[----:B----4-:R-:W-:Y:S05]  /*11610*/  @!P0 NANOSLEEP.SYNCS 0x989680 ;  /* 0x009896800000895d */ /* 0x010fea0003900000 */
[----:B------:R-:W4:Y:S02]  /*11620*/  @!P0 SYNCS.PHASECHK.TRANS64 P0, [R3+URZ], R2 ;  /* 0x00000002030085a7 */ /* 0x000f24000800007f */
[----:B----4-:R-:W-:Y:S05]  /*11630*/  @!P0 BRA `(.L_x_321) ;  /* 0xfffffffc00f08947 */ /* 0x010fea000383ffff */
.L_x_314:
[----:B------:R-:W-:Y:S05]  /*11640*/  BSYNC B0 ;  /* 0x0000000000007941 */ /* 0x000fea0003800000 */
.L_x_313:
[----:B------:R-:W-:Y:S05]  /*11650*/  EXIT ;  /* 0x000000000000794d */ /* 0x000fea0003800000 */
.L_x_189:
[----:B0-----:R-:W-:-:S04]  /*11660*/  IMAD.U32 R3, RZ, RZ, UR37 ;  /* 0x00000025ff037e24 */ /* 0x001fc8000f8e00ff */
[----:B------:R0:W1:Y:S03]  /*11670*/  SYNCS.PHASECHK.TRANS64.TRYWAIT P1, [R3+URZ+0x36800], R0 ;  /* 0x03680000030075a7 */ /* 0x000066000802017f */
[----:B-1----:R-:W-:Y:S05]  /*11680*/  @!P1 NANOSLEEP.SYNCS 0x989680 ;  /* 0x009896800000995d */ /* 0x002fea0003900000 */
[----:B------:R-:W1:Y:S02]  /*11690*/  @!P1 SYNCS.PHASECHK.TRANS64 P1, [R3+URZ+0x36800], R0 ;  /* 0x03680000030095a7 */ /* 0x000e64000802007f */
[----:B-1----:R-:W-:Y:S05]  /*116a0*/  @!P1 BRA `(.L_x_189) ;  /* 0xfffffffc00ec9947 */ /* 0x002fea000383ffff */
[----:B------:R-:W-:Y:S05]  /*116b0*/  BRA `(.L_x_322) ;  /* 0xffffff0000007947 */ /* 0x000fea000383ffff */
.L_x_193:
[----:B-1----:R1:W2:Y:S02]  /*116c0*/  SYNCS.PHASECHK.TRANS64.TRYWAIT P1, [R0+URZ+0x36830], R3 ;  /* 0x03683003000075a7 */ /* 0x0022a4000802017f */
[----:B--2---:R-:W-:Y:S05]  /*116d0*/  @!P1 NANOSLEEP.SYNCS 0x989680 ;  /* 0x009896800000995d */ /* 0x004fea0003900000 */
[----:B------:R-:W2:Y:S02]  /*116e0*/  @!P1 SYNCS.PHASECHK.TRANS64 P1, [R0+URZ+0x36830], R3 ;  /* 0x03683003000095a7 */ /* 0x000ea4000802007f */
[----:B--2---:R-:W-:Y:S05]  /*116f0*/  @!P1 BRA `(.L_x_193) ;  /* 0xfffffffc00f09947 */ /* 0x004fea000383ffff */
[----:B------:R-:W-:Y:S05]  /*11700*/  BRA `(.L_x_192) ;  /* 0xffffff00001c7947 */ /* 0x000fea000383ffff */
.L_x_199:
[----:B-1----:R-:W-:-:S04]  /*11710*/  IMAD.U32 R7, RZ, RZ, UR7 ;  /* 0x00000007ff077e24 */ /* 0x002fc8000f8e00ff */
[----:B------:R1:W2:Y:S03]  /*11720*/  SYNCS.PHASECHK.TRANS64.TRYWAIT P1, [R7+URZ+0x36830], R6 ;  /* 0x03683006070075a7 */ /* 0x0002a6000802017f */
[----:B--2---:R-:W-:Y:S05]  /*11730*/  @!P1 NANOSLEEP.SYNCS 0x989680 ;  /* 0x009896800000995d */ /* 0x004fea0003900000 */
[----:B------:R-:W2:Y:S02]  /*11740*/  @!P1 SYNCS.PHASECHK.TRANS64 P1, [R7+URZ+0x36830], R6 ;  /* 0x03683006070095a7 */ /* 0x000ea4000802007f */
[----:B--2---:R-:W-:Y:S05]  /*11750*/  @!P1 BRA `(.L_x_199) ;  /* 0xfffffffc00ec9947 */ /* 0x004fea000383ffff */
[----:B------:R-:W-:Y:S05]  /*11760*/  BRA `(.L_x_198) ;  /* 0xffffff4400787947 */ /* 0x000fea000383ffff */
.L_x_203:
[----:B---3--:R-:W-:-:S04]  /*11770*/  IMAD.U32 R5, RZ, RZ, UR10 ;  /* 0x0000000aff057e24 */ /* 0x008fc8000f8e00ff */
[----:B------:R3:W4:Y:S03]  /*11780*/  SYNCS.PHASECHK.TRANS64.TRYWAIT P1, [R5+URZ+0x36850], R0 ;  /* 0x03685000050075a7 */ /* 0x000726000802017f */
[----:B----4-:R-:W-:Y:S05]  /*11790*/  @!P1 NANOSLEEP.SYNCS 0x989680 ;  /* 0x009896800000995d */ /* 0x010fea0003900000 */
[----:B------:R-:W4:Y:S02]  /*117a0*/  @!P1 SYNCS.PHASECHK.TRANS64 P1, [R5+URZ+0x36850], R0 ;  /* 0x03685000050095a7 */ /* 0x000f24000802007f */
[----:B----4-:R-:W-:Y:S05]  /*117b0*/  @!P1 BRA `(.L_x_203) ;  /* 0xfffffffc00ec9947 */ /* 0x010fea000383ffff */
[----:B------:R-:W-:Y:S05]  /*117c0*/  BRA `(.L_x_202) ;  /* 0xffffff6800c47947 */ /* 0x000fea000383ffff */
.L_x_210:
[----:B-1----:R-:W-:-:S04]  /*117d0*/  IMAD.U32 R5, RZ, RZ, UR9 ;  /* 0x00000009ff057e24 */ /* 0x002fc8000f8e00ff */
[----:B------:R1:W2:Y:S03]  /*117e0*/  SYNCS.PHASECHK.TRANS64.TRYWAIT P1, [R5+URZ+0x36850], R0 ;  /* 0x03685000050075a7 */ /* 0x0002a6000802017f */
[----:B--2---:R-:W-:Y:S05]  /*117f0*/  @!P1 NANOSLEEP.SYNCS 0x989680 ;  /* 0x009896800000995d */ /* 0x004fea0003900000 */
[----:B------:R-:W2:Y:S02]  /*11800*/  @!P1 SYNCS.PHASECHK.TRANS64 P1, [R5+URZ+0x36850], R0 ;  /* 0x03685000050095a7 */ /* 0x000ea4000802007f */
[----:B--2---:R-:W-:Y:S05]  /*11810*/  @!P1 BRA `(.L_x_210) ;  /* 0xfffffffc00ec9947 */ /* 0x004fea000383ffff */
[----:B------:R-:W-:Y:S05]  /*11820*/  BRA `(.L_x_209) ;  /* 0xffffff8c00687947 */ /* 0x000fea000383ffff */
.L_x_225:
[----:B------:R-:W0:Y:S01]  /*11830*/  S2R R5, SR_TID.X ;  /* 0x0000000000057919 */ /* 0x000e220000002100 */
[----:B------:R-:W-:Y:S01]  /*11840*/  BSSY B0, `(.L_x_323) ;  /* 0x000000a000007945 */ /* 0x000fe20003800000 */
[----:B------:R-:W-:Y:S02]  /*11850*/  IMAD.MOV.U32 R12, RZ, RZ, RZ ;  /* 0x000000ffff0c7224 */ /* 0x000fe400078e00ff */
[----:B------:R-:W-:Y:S02]  /*11860*/  IMAD.MOV.U32 R11, RZ, RZ, 0x1f ;  /* 0x0000001fff0b7424 */ /* 0x000fe400078e00ff */
[----:B------:R-:W-:Y:S01]  /*11870*/  IMAD.MOV.U32 R15, RZ, RZ, -0x1 ;  /* 0xffffffffff0f7424 */ /* 0x000fe200078e00ff */
[----:B0-----:R-:W-:-:S04]  /*11880*/  SHF.R.U32.HI R5, RZ, 0x5, R5 ;  /* 0x00000005ff057819 */ /* 0x001fc80000011605 */
[----:B------:R-:W-:-:S05]  /*11890*/  LOP3.LUT R5, R5, 0x3, RZ, 0xc0, !PT ;  /* 0x0000000305057812 */ /* 0x000fca00078ec0ff */
[----:B------:R-:W-:-:S07]  /*118a0*/  IMAD.MOV.U32 R13, RZ, RZ, R5 ;  /* 0x000000ffff0d7224 */ /* 0x000fce00078e0005 */
[----:B-1----:R-:W-:Y:S05]  /*118b0*/  WARPSYNC.COLLECTIVE R15, `(.L_x_324) ;  /* 0x000000000f087348 */ /* 0x002fea0003c00000 */
[----:B------:R0:W2:Y:S02]  /*118c0*/  SHFL.IDX P6, R14, R13, R12, R11 ;  /* 0x0000000c0d0e7389 */ /* 0x0000a400000c000b */
[----:B012---:R-:W-:Y:S01]  /*118d0*/  ENDCOLLECTIVE ;  /* 0x000000000000791b */ /* 0x007fe20003800000 */
.L_x_324:
[----:B------:R-:W-:Y:S05]  /*118e0*/  BSYNC B0 ;  /* 0x0000000000007941 */ /* 0x000fea0003800000 */
.L_x_323:
[----:B------:R-:W-:Y:S05]  /*118f0*/  BRA `(.L_x_325) ;  /* 0xffffffb800b07947 */ /* 0x000fea000383ffff */
.L_x_227:
[----:B------:R-:W-:Y:S01]  /*11900*/  BSSY B0, `(.L_x_326) ;  /* 0x0000006000007945 */ /* 0x000fe20003800000 */
[----:B------:R-:W-:-:S07]  /*11910*/  IMAD.MOV.U32 R15, RZ, RZ, -0x1 ;  /* 0xffffffffff0f7424 */ /* 0x000fce00078e00ff */
[----:B01----:R-:W-:Y:S05]  /*11920*/  WARPSYNC.COLLECTIVE R15, `(.L_x_327) ;  /* 0x000000000f0c7348 */ /* 0x003fea0003c00000 */
[----:B------:R-:W-:Y:S02]  /*11930*/  ELECT P6, UR62, PT ;  /* 0x00000000003e782f */ /* 0x000fe400038c0000 */
[----:B------:R-:W-:Y:S01]  /*11940*/  MOV R14, UR62 ;  /* 0x0000003e000e7c02 */ /* 0x000fe20008000f00 */
[----:B01----:R-:W-:Y:S10]  /*11950*/  ENDCOLLECTIVE ;  /* 0x000000000000791b */ /* 0x003ff40003800000 */
.L_x_327:
[----:B------:R-:W-:Y:S05]  /*11960*/  BSYNC B0 ;  /* 0x0000000000007941 */ /* 0x000fea0003800000 */
.L_x_326:
[----:B------:R-:W-:Y:S05]  /*11970*/  BRA `(.L_x_328) ;  /* 0xffffffb800b07947 */ /* 0x000fea000383ffff */
.L_x_229:
[----:B---3--:R3:W4:Y:S02]  /*11980*/  SYNCS.PHASECHK.TRANS64.TRYWAIT P0, [R2+URZ+0x36840], R3 ;  /* 0x03684003020075a7 */ /* 0x008724000800017f */
[----:B----4-:R-:W-:Y:S05]  /*11990*/  @!P0 NANOSLEEP.SYNCS 0x989680 ;  /* 0x009896800000895d */ /* 0x010fea0003900000 */
[----:B------:R-:W4:Y:S02]  /*119a0*/  @!P0 SYNCS.PHASECHK.TRANS64 P0, [R2+URZ+0x36840], R3 ;  /* 0x03684003020085a7 */ /* 0x000f24000800007f */
[----:B----4-:R-:W-:Y:S05]  /*119b0*/  @!P0 BRA `(.L_x_229) ;  /* 0xfffffffc00f08947 */ /* 0x010fea000383ffff */
[----:B------:R-:W-:Y:S05]  /*119c0*/  BRA `(.L_x_329) ;  /* 0xffffffbc00047947 */ /* 0x000fea000383ffff */
.L_x_233:
[----:B------:R-:W-:Y:S01]  /*119d0*/  IMAD.MOV.U32 R13, RZ, RZ, R2 ;  /* 0x000000ffff0d7224 */ /* 0x000fe200078e0002 */
[----:B------:R-:W0:Y:S01]  /*119e0*/  S2R R7, SR_TID.X ;  /* 0x0000000000077919 */ /* 0x000e220000002100 */
[----:B------:R-:W-:Y:S02]  /*119f0*/  IMAD.MOV.U32 R12, RZ, RZ, RZ ;  /* 0x000000ffff0c7224 */ /* 0x000fe400078e00ff */
[----:B------:R-:W-:Y:S02]  /*11a00*/  IMAD.MOV.U32 R11, RZ, RZ, 0x181f ;  /* 0x0000181fff0b7424 */ /* 0x000fe400078e00ff */
[----:B------:R-:W-:-:S07]  /*11a10*/  IMAD.MOV.U32 R15, RZ, RZ, -0x1 ;  /* 0xffffffffff0f7424 */ /* 0x000fce00078e00ff */
[----:B0----5:R-:W-:Y:S05]  /*11a20*/  WARPSYNC.COLLECTIVE R15, `(.L_x_330) ;  /* 0x000000000f087348 */ /* 0x021fea0003c00000 */
[----:B------:R1:W2:Y:S02]  /*11a30*/  SHFL.IDX P6, R14, R13, R12, R11 ;  /* 0x0000000c0d0e7389 */ /* 0x0002a400000c000b */
[----:B012--5:R-:W-:Y:S01]  /*11a40*/  ENDCOLLECTIVE ;  /* 0x000000000000791b */ /* 0x027fe20003800000 */
.L_x_330:
[----:B------:R-:W-:Y:S01]  /*11a50*/  IMAD.MOV.U32 R13, RZ, RZ, R0 ;  /* 0x000000ffff0d7224 */ /* 0x000fe200078e0000 */
[----:B------:R-:W-:Y:S01]  /*11a60*/  LOP3.LUT R7, R7, 0x7f, RZ, 0xc0, !PT ;  /* 0x0000007f07077812 */ /* 0x000fe200078ec0ff */
[----:B------:R-:W-:-:S07]  /*11a70*/  IMAD.MOV.U32 R6, RZ, RZ, R14 ;  /* 0x000000ffff067224 */ /* 0x000fce00078e000e */
[----:B------:R-:W-:Y:S05]  /*11a80*/  WARPSYNC.COLLECTIVE R15, `(.L_x_331) ;  /* 0x000000000f087348 */ /* 0x000fea0003c00000 */
[----:B------:R0:W1:Y:S02]  /*11a90*/  SHFL.IDX P6, R14, R13, R12, R11 ;  /* 0x0000000c0d0e7389 */ /* 0x00006400000c000b */
[----:B01----:R-:W-:Y:S01]  /*11aa0*/  ENDCOLLECTIVE ;  /* 0x000000000000791b */ /* 0x003fe20003800000 */
.L_x_331:
[----:B------:R-:W-:Y:S01]  /*11ab0*/  SHF.R.U32.HI R4, RZ, 0x3, R7 ;  /* 0x00000003ff047819 */ /* 0x000fe20000011607 */
[----:B------:R-:W-:Y:S02]  /*11ac0*/  ULDC UR4, c[0x0][0x288] ;  /* 0x0000a20000047ab9 */ /* 0x000fe40000000800 */
[----:B------:R-:W-:Y:S02]  /*11ad0*/  IMAD R3, R8, UR4, RZ ;  /* 0x0000000408037c24 */ /* 0x000fe4000f8e02ff */
[----:B------:R-:W-:-:S04]  /*11ae0*/  IMAD.IADD R4, R4, 0x1, R5 ;  /* 0x0000000104047824 */ /* 0x000fc800078e0205 */
[C---:B------:R-:W-:Y:S01]  /*11af0*/  VIADD R8, R4.reuse, 0x10 ;  /* 0x0000001004087836 */ /* 0x040fe20000000000 */
[----:B------:R-:W-:Y:S01]  /*11b00*/  ISETP.GE.AND P2, PT, R4, R3, PT ;  /* 0x000000030400720c */ /* 0x000fe20003f46270 */
[----:B------:R-:W-:Y:S02]  /*11b10*/  IMAD.MOV.U32 R13, RZ, RZ, R2 ;  /* 0x000000ffff0d7224 */ /* 0x000fe400078e0002 */
[----:B------:R-:W-:Y:S02]  /*11b20*/  IMAD.MOV.U32 R12, RZ, RZ, 0x1 ;  /* 0x00000001ff0c7424 */ /* 0x000fe400078e00ff */
[----:B------:R-:W-:-:S08]  /*11b30*/  IMAD.MOV.U32 R7, RZ, RZ, R14 ;  /* 0x000000ffff077224 */ /* 0x000fd000078e000e */
[----:B------:R-:W-:Y:S05]  /*11b40*/  WARPSYNC.COLLECTIVE R15, `(.L_x_332) ;  /* 0x000000000f087348 */ /* 0x000fea0003c00000 */
[----:B------:R0:W1:Y:S02]  /*11b50*/  SHFL.IDX P6, R14, R13, R12, R11 ;  /* 0x0000000c0d0e7389 */ /* 0x00006400000c000b */
[----:B01----:R-:W-:Y:S01]  /*11b60*/  ENDCOLLECTIVE ;  /* 0x000000000000791b */ /* 0x003fe20003800000 */
.L_x_332:
[----:B------:R-:W-:-:S05]  /*11b70*/  @!P2 LEA R7, P4, R10, R7, 0x1 ;  /* 0x000000070a07a211 */ /* 0x000fca00078808ff */
[----:B------:R-:W-:-:S05]  /*11b80*/  @!P2 IMAD.X R6, RZ, RZ, R6, P4 ;  /* 0x000000ffff06a224 */ /* 0x000fca00020e0606 */
[----:B------:R-:W-:Y:S01]  /*11b90*/  @!P2 LOP3.LUT R7, R7, R6, RZ, 0x3c, !PT ;  /* 0x000000060707a212 */ /* 0x000fe200078e3cff */
[----:B------:R-:W-:-:S03]  /*11ba0*/  IMAD.MOV.U32 R13, RZ, RZ, R0 ;  /* 0x000000ffff0d7224 */ /* 0x000fc600078e0000 */
[----:B------:R-:W-:-:S04]  /*11bb0*/  @!P2 LOP3.LUT R6, R7, R6, RZ, 0x3c, !PT ;  /* 0x000000060706a212 */ /* 0x000fc800078e3cff */
[----:B------:R-:W-:-:S05]  /*11bc0*/  @!P2 LOP3.LUT R7, R7, R6, RZ, 0x3c, !PT ;  /* 0x000000060707a212 */ /* 0x000fca00078e3cff */
[----:B------:R-:W-:Y:S01]  /*11bd0*/  @!PT LDS RZ, [RZ] ;  /* 0x00000000fffff984 */ /* 0x000fe20000000800 */
[----:B------:R-:W-:Y:S01]  /*11be0*/  @!PT LDS RZ, [RZ] ;  /* 0x00000000fffff984 */ /* 0x000fe20000000800 */
[----:B------:R-:W-:Y:S01]  /*11bf0*/  @!PT LDS RZ, [RZ] ;  /* 0x00000000fffff984 */ /* 0x000fe20000000800 */
[----:B------:R-:W-:Y:S04]  /*11c00*/  @!P2 LDGSTS.E.BYPASS.LTC128B.128 [R9+0x15400], desc[UR60][R6.64], !P3 ;  /* 0x154000000609afae */ /* 0x000fe8000d901d7c */
[----:B------:R-:W-:Y:S04]  /*11c10*/  @!P2 LDGSTS.E.BYPASS.LTC128B.128 [R9+0x19400], desc[UR60][R6.64+0x80], !P0 ;  /* 0x194000800609afae */ /* 0x000fe8000c101d7c */
[----:B------:R0:W-:Y:S01]  /*11c20*/  @!P2 LDGSTS.E.BYPASS.LTC128B.128 [R9+0x1d400], desc[UR60][R6.64+0x100], !P1 ;  /* 0x1d4001000609afae */ /* 0x0001e2000c901d7c */
[----:B------:R-:W-:Y:S01]  /*11c30*/  ISETP.GE.AND P2, PT, R8, R3, PT ;  /* 0x000000030800720c */ /* 0x000fe20003f46270 */
[----:B0-----:R-:W-:-:S12]  /*11c40*/  IMAD.MOV.U32 R6, RZ, RZ, R14 ;  /* 0x000000ffff067224 */ /* 0x001fd800078e000e */
[----:B------:R-:W-:Y:S05]  /*11c50*/  WARPSYNC.COLLECTIVE R15, `(.L_x_333) ;  /* 0x000000000f087348 */ /* 0x000fea0003c00000 */
[----:B------:R0:W1:Y:S02]  /*11c60*/  SHFL.IDX P6, R14, R13, R12, R11 ;  /* 0x0000000c0d0e7389 */ /* 0x00006400000c000b */
[----:B01----:R-:W-:Y:S01]  /*11c70*/  ENDCOLLECTIVE ;  /* 0x000000000000791b */ /* 0x003fe20003800000 */
.L_x_333:
[----:B------:R-:W-:Y:S02]  /*11c80*/  IMAD.MOV.U32 R13, RZ, RZ, R2 ;  /* 0x000000ffff0d7224 */ /* 0x000fe400078e0002 */
[----:B------:R-:W-:Y:S02]  /*11c90*/  IMAD.MOV.U32 R12, RZ, RZ, 0x2 ;  /* 0x00000002ff0c7424 */ /* 0x000fe400078e00ff */
[----:B------:R-:W-:-:S07]  /*11ca0*/  IMAD.MOV.U32 R5, RZ, RZ, R14 ;  /* 0x000000ffff057224 */ /* 0x000fce00078e000e */
[----:B------:R-:W-:Y:S05]  /*11cb0*/  WARPSYNC.COLLECTIVE R15, `(.L_x_334) ;  /* 0x000000000f087348 */ /* 0x000fea0003c00000 */
[----:B------:R0:W1:Y:S02]  /*11cc0*/  SHFL.IDX P6, R14, R13, R12, R11 ;  /* 0x0000000c0d0e7389 */ /* 0x00006400000c000b */
[----:B01----:R-:W-:Y:S01]  /*11cd0*/  ENDCOLLECTIVE ;  /* 0x000000000000791b */ /* 0x003fe20003800000 */
.L_x_334:
[----:B------:R-:W-:-:S05]  /*11ce0*/  @!P2 LEA R5, P4, R10, R5, 0x1 ;  /* 0x000000050a05a211 */ /* 0x000fca00078808ff */
[----:B------:R-:W-:-:S04]  /*11cf0*/  @!P2 IMAD.X R6, RZ, RZ, R6, P4 ;  /* 0x000000ffff06a224 */ /* 0x000fc800020e0606 */
[----:B------:R-:W-:Y:S02]  /*11d00*/  @!P2 IMAD.MOV.U32 R7, RZ, RZ, R6 ;  /* 0x000000ffff07a224 */ /* 0x000fe400078e0006 */
[----:B------:R-:W-:Y:S02]  /*11d10*/  @!P2 IMAD.MOV.U32 R6, RZ, RZ, R5 ;  /* 0x000000ffff06a224 */ /* 0x000fe400078e0005 */
[----:B------:R-:W-:Y:S02]  /*11d20*/  IMAD.MOV.U32 R13, RZ, RZ, R0 ;  /* 0x000000ffff0d7224 */ /* 0x000fe400078e0000 */
[----:B------:R-:W-:Y:S01]  /*11d30*/  VIADD R5, R4, 0x20 ;  /* 0x0000002004057836 */ /* 0x000fe20000000000 */
        /* <DEDUP_REMOVED lines=11> */
.L_x_335:
[----:B------:R-:W-:Y:S01]  /*11df0*/  MOV R13, R2 ;  /* 0x00000002000d7202 */ /* 0x000fe20000000f00 */
[----:B------:R-:W-:Y:S02]  /*11e00*/  IMAD.MOV.U32 R12, RZ, RZ, 0x3 ;  /* 0x00000003ff0c7424 */ /* 0x000fe400078e00ff */
[----:B------:R-:W-:-:S07]  /*11e10*/  IMAD.MOV.U32 R5, RZ, RZ, R14 ;  /* 0x000000ffff057224 */ /* 0x000fce00078e000e */
[----:B------:R-:W-:Y:S05]  /*11e20*/  WARPSYNC.COLLECTIVE R15, `(.L_x_336) ;  /* 0x000000000f087348 */ /* 0x000fea0003c00000 */
[----:B------:R0:W1:Y:S02]  /*11e30*/  SHFL.IDX P6, R14, R13, R12, R11 ;  /* 0x0000000c0d0e7389 */ /* 0x00006400000c000b */
[----:B01----:R-:W-:Y:S01]  /*11e40*/  ENDCOLLECTIVE ;  /* 0x000000000000791b */ /* 0x003fe20003800000 */
.L_x_336:
        /* <DEDUP_REMOVED lines=17> */
.L_x_337:
[----:B------:R-:W-:Y:S02]  /*11f60*/  IMAD.MOV.U32 R13, RZ, RZ, R2 ;  /* 0x000000ffff0d7224 */ /* 0x000fe400078e0002 */
[----:B------:R-:W-:Y:S02]  /*11f70*/  IMAD.MOV.U32 R12, RZ, RZ, 0x4 ;  /* 0x00000004ff0c7424 */ /* 0x000fe400078e00ff */
[----:B------:R-:W-:-:S07]  /*11f80*/  IMAD.MOV.U32 R5, RZ, RZ, R14 ;  /* 0x000000ffff057224 */ /* 0x000fce00078e000e */
[----:B------:R-:W-:Y:S05]  /*11f90*/  WARPSYNC.COLLECTIVE R15, `(.L_x_338) ;  /* 0x000000000f087348 */ /* 0x000fea0003c00000 */
[----:B------:R0:W1:Y:S02]  /*11fa0*/  SHFL.IDX P6, R14, R13, R12, R11 ;  /* 0x0000000c0d0e7389 */ /* 0x00006400000c000b */
[----:B01----:R-:W-:Y:S01]  /*11fb0*/  ENDCOLLECTIVE ;  /* 0x000000000000791b */ /* 0x003fe20003800000 */
.L_x_338:
        /* <DEDUP_REMOVED lines=17> */
.L_x_339:
[----:B------:R-:W-:Y:S02]  /*120d0*/  IMAD.MOV.U32 R13, RZ, RZ, R2 ;  /* 0x000000ffff0d7224 */ /* 0x000fe400078e0002 */
[----:B------:R-:W-:Y:S02]  /*120e0*/  IMAD.MOV.U32 R12, RZ, RZ, 0x5 ;  /* 0x00000005ff0c7424 */ /* 0x000fe400078e00ff */
[----:B------:R-:W-:-:S07]  /*120f0*/  IMAD.MOV.U32 R5, RZ, RZ, R14 ;  /* 0x000000ffff057224 */ /* 0x000fce00078e000e */
[----:B------:R-:W-:Y:S05]  /*12100*/  WARPSYNC.COLLECTIVE R15, `(.L_x_340) ;  /* 0x000000000f087348 */ /* 0x000fea0003c00000 */
[----:B------:R0:W1:Y:S02]  /*12110*/  SHFL.IDX P6, R14, R13, R12, R11 ;  /* 0x0000000c0d0e7389 */ /* 0x00006400000c000b */
[----:B01----:R-:W-:Y:S01]  /*12120*/  ENDCOLLECTIVE ;  /* 0x000000000000791b */ /* 0x003fe20003800000 */
.L_x_340:
        /* <DEDUP_REMOVED lines=17> */
.L_x_341:
[----:B------:R-:W-:Y:S02]  /*12240*/  IMAD.MOV.U32 R13, RZ, RZ, R2 ;  /* 0x000000ffff0d7224 */ /* 0x000fe400078e0002 */
[----:B------:R-:W-:Y:S02]  /*12250*/  IMAD.MOV.U32 R12, RZ, RZ, 0x6 ;  /* 0x00000006ff0c7424 */ /* 0x000fe400078e00ff */
[----:B------:R-:W-:-:S07]  /*12260*/  IMAD.MOV.U32 R5, RZ, RZ, R14 ;  /* 0x000000ffff057224 */ /* 0x000fce00078e000e */
[----:B------:R-:W-:Y:S05]  /*12270*/  WARPSYNC.COLLECTIVE R15, `(.L_x_342) ;  /* 0x000000000f087348 */ /* 0x000fea0003c00000 */
[----:B------:R0:W1:Y:S02]  /*12280*/  SHFL.IDX P6, R14, R13, R12, R11 ;  /* 0x0000000c0d0e7389 */ /* 0x00006400000c000b */
[----:B01----:R-:W-:Y:S01]  /*12290*/  ENDCOLLECTIVE ;  /* 0x000000000000791b */ /* 0x003fe20003800000 */
.L_x_342:
        /* <DEDUP_REMOVED lines=17> */
.L_x_343:
[----:B------:R-:W-:Y:S02]  /*123b0*/  IMAD.MOV.U32 R13, RZ, RZ, R2 ;  /* 0x000000ffff0d7224 */ /* 0x000fe400078e0002 */
[----:B------:R-:W-:Y:S02]  /*123c0*/  IMAD.MOV.U32 R12, RZ, RZ, 0x7 ;  /* 0x00000007ff0c7424 */ /* 0x000fe400078e00ff */
[----:B------:R-:W-:-:S07]  /*123d0*/  IMAD.MOV.U32 R5, RZ, RZ, R14 ;  /* 0x000000ffff057224 */ /* 0x000fce00078e000e */
[----:B------:R-:W-:Y:S05]  /*123e0*/  WARPSYNC.COLLECTIVE R15, `(.L_x_344) ;  /* 0x000000000f087348 */ /* 0x000fea0003c00000 */
[----:B------:R0:W1:Y:S02]  /*123f0*/  SHFL.IDX P6, R14, R13, R12, R11 ;  /* 0x0000000c0d0e7389 */ /* 0x00006400000c000b */
[----:B01----:R-:W-:Y:S01]  /*12400*/  ENDCOLLECTIVE ;  /* 0x000000000000791b */ /* 0x003fe20003800000 */
.L_x_344:
[----:B------:R-:W-:-:S05]  /*12410*/  @!P2 LEA R5, P4, R10, R5, 0x1 ;  /* 0x000000050a05a211 */ /* 0x000fca00078808ff */
[----:B------:R-:W-:-:S04]  /*12420*/  @!P2 IMAD.X R6, RZ, RZ, R6, P4 ;  /* 0x000000ffff06a224 */ /* 0x000fc800020e0606 */
[----:B------:R-:W-:Y:S02]  /*12430*/  @!P2 IMAD.MOV.U32 R7, RZ, RZ, R6 ;  /* 0x000000ffff07a224 */ /* 0x000fe400078e0006 */
[----:B------:R-:W-:Y:S02]  /*12440*/  IMAD.MOV.U32 R13, RZ, RZ, R0 ;  /* 0x000000ffff0d7224 */ /* 0x000fe400078e0000 */
[----:B------:R-:W-:-:S05]  /*12450*/  @!P2 IMAD.MOV.U32 R6, RZ, RZ, R5 ;  /* 0x000000ffff06a224 */ /* 0x000fca00078e0005 */
[----:B------:R-:W-:Y:S01]  /*12460*/  @!PT LDS RZ, [RZ] ;  /* 0x00000000fffff984 */ /* 0x000fe20000000800 */
[----:B------:R-:W-:Y:S01]  /*12470*/  @!PT LDS RZ, [RZ] ;  /* 0x00000000fffff984 */ /* 0x000fe20000000800 */
[----:B------:R-:W-:Y:S01]  /*12480*/  @!PT LDS RZ, [RZ] ;  /* 0x00000000fffff984 */ /* 0x000fe20000000800 */
[----:B------:R0:W-:Y:S01]  /*12490*/  @!P2 LDGSTS.E.BYPASS.LTC128B.128 [R9+0x18400], desc[UR60][R6.64], !P3 ;  /* 0x184000000609afae */ /* 0x0001e2000d901d7c */
[----:B------:R-:W-:-:S03]  /*124a0*/  IMAD.MOV.U32 R5, RZ, RZ, R14 ;  /* 0x000000ffff057224 */ /* 0x000fc600078e000e */
[----:B------:R0:W-:Y:S04]  /*124b0*/  @!P2 LDGSTS.E.BYPASS.LTC128B.128 [R9+0x1c400], desc[UR60][R6.64+0x80], !P0 ;  /* 0x1c4000800609afae */ /* 0x0001e8000c101d7c */
[----:B0-----:R-:W-:Y:S05]  /*124c0*/  WARPSYNC.COLLECTIVE R15, `(.L_x_345) ;  /* 0x000000000f087348 */ /* 0x001fea0003c00000 */
[----:B------:R1:W2:Y:S02]  /*124d0*/  SHFL.IDX P6, R14, R13, R12, R11 ;  /* 0x0000000c0d0e7389 */ /* 0x0002a400000c000b */
[----:B012---:R-:W-:Y:S01]  /*124e0*/  ENDCOLLECTIVE ;  /* 0x000000000000791b */ /* 0x007fe20003800000 */
.L_x_345:
[----:B------:R-:W-:Y:S01]  /*124f0*/  @!PT LDS RZ, [RZ] ;  /* 0x00000000fffff984 */ /* 0x000fe20000000800 */
[----:B------:R-:W-:Y:S01]  /*12500*/  @!PT LDS RZ, [RZ] ;  /* 0x00000000fffff984 */ /* 0x000fe20000000800 */
[----:B------:R-:W-:Y:S01]  /*12510*/  @!PT LDS RZ, [RZ] ;  /* 0x00000000fffff984 */ /* 0x000fe20000000800 */
[----:B------:R0:W-:Y:S01]  /*12520*/  @!P2 LDGSTS.E.BYPASS.LTC128B.128 [R9+0x20400], desc[UR60][R6.64+0x100], !P1 ;  /* 0x204001000609afae */ /* 0x0001e2000c901d7c */
[----:B------:R-:W-:Y:S01]  /*12530*/  IMAD.MOV.U32 R0, RZ, RZ, R14 ;  /* 0x000000ffff007224 */ /* 0x000fe200078e000e */
[----:B------:R-:W-:Y:S06]  /*12540*/  BRA `(.L_x_346) ;  /* 0xffffffbc00b07947 */ /* 0x000fec000383ffff */
.L_x_237:
[----:B-1----:R-:W-:-:S04]  /*12550*/  IMAD.U32 R2, RZ, RZ, UR36 ;  /* 0x00000024ff027e24 */ /* 0x002fc8000f8e00ff */
[----:B------:R1:W3:Y:S03]  /*12560*/  SYNCS.PHASECHK.TRANS64.TRYWAIT P0, [R2+URZ+0x36820], R0 ;  /* 0x03682000020075a7 */ /* 0x0002e6000800017f */
[----:B---3--:R-:W-:Y:S05]  /*12570*/  @!P0 NANOSLEEP.SYNCS 0x989680 ;  /* 0x009896800000895d */ /* 0x008fea0003900000 */
[----:B------:R-:W3:Y:S02]  /*12580*/  @!P0 SYNCS.PHASECHK.TRANS64 P0, [R2+URZ+0x36820], R0 ;  /* 0x03682000020085a7 */ /* 0x000ee4000800007f */
[----:B---3--:R-:W-:Y:S05]  /*12590*/  @!P0 BRA `(.L_x_237) ;  /* 0xfffffffc00ec8947 */ /* 0x008fea000383ffff */
[----:B------:R-:W-:Y:S05]  /*125a0*/  BRA `(.L_x_347) ;  /* 0xffffffc000007947 */ /* 0x000fea000383ffff */
.L_x_244:
[----:B-1----:R1:W3:Y:S02]  /*125b0*/  SYNCS.PHASECHK.TRANS64.TRYWAIT P0, [R3+URZ+0x36840], R2 ;  /* 0x03684002030075a7 */ /* 0x0022e4000800017f */
[----:B---3--:R-:W-:Y:S05]  /*125c0*/  @!P0 NANOSLEEP.SYNCS 0x989680 ;  /* 0x009896800000895d */ /* 0x008fea0003900000 */
[----:B------:R-:W3:Y:S02]  /*125d0*/  @!P0 SYNCS.PHASECHK.TRANS64 P0, [R3+URZ+0x36840], R2 ;  /* 0x03684002030085a7 */ /* 0x000ee4000800007f */
[----:B---3--:R-:W-:Y:S05]  /*125e0*/  @!P0 BRA `(.L_x_244) ;  /* 0xfffffffc00f08947 */ /* 0x008fea000383ffff */
[----:B------:R-:W-:Y:S05]  /*125f0*/  BRA `(.L_x_348) ;  /* 0xffffffc000ac7947 */ /* 0x000fea000383ffff */
.L_x_252:
[----:B0-----:R0:W1:Y:S02]  /*12600*/  SYNCS.PHASECHK.TRANS64.TRYWAIT P0, [R2+URZ+0x36860], R3 ;  /* 0x03686003020075a7 */ /* 0x001064000800017f */
[----:B-1----:R-:W-:Y:S05]  /*12610*/  @!P0 NANOSLEEP.SYNCS 0x989680 ;  /* 0x009896800000895d */ /* 0x002fea0003900000 */
[----:B------:R-:W1:Y:S02]  /*12620*/  @!P0 SYNCS.PHASECHK.TRANS64 P0, [R2+URZ+0x36860], R3 ;  /* 0x03686003020085a7 */ /* 0x000e64000800007f */
[----:B-1----:R-:W-:Y:S05]  /*12630*/  @!P0 BRA `(.L_x_252) ;  /* 0xfffffffc00f08947 */ /* 0x002fea000383ffff */
[----:B------:R-:W-:Y:S05]  /*12640*/  BRA `(.L_x_349) ;  /* 0xffffffc400ec7947 */ /* 0x000fea000383ffff */
.L_x_264:
[----:B-1----:R1:W2:Y:S02]  /*12650*/  SYNCS.PHASECHK.TRANS64.TRYWAIT P0, [R3+URZ+0x36840], R2 ;  /* 0x03684002030075a7 */ /* 0x0022a4000800017f */
[----:B--2---:R-:W-:Y:S05]  /*12660*/  @!P0 NANOSLEEP.SYNCS 0x989680 ;  /* 0x009896800000895d */ /* 0x004fea0003900000 */
[----:B------:R-:W2:Y:S02]  /*12670*/  @!P0 SYNCS.PHASECHK.TRANS64 P0, [R3+URZ+0x36840], R2 ;  /* 0x03684002030085a7 */ /* 0x000ea4000800007f */
[----:B--2---:R-:W-:Y:S05]  /*12680*/  @!P0 BRA `(.L_x_264) ;  /* 0xfffffffc00f08947 */ /* 0x004fea000383ffff */
[----:B------:R-:W-:Y:S05]  /*12690*/  BRA `(.L_x_350) ;  /* 0xffffffcc00c87947 */ /* 0x000fea000383ffff */
.L_x_272:
[----:B0-----:R0:W1:Y:S02]  /*126a0*/  SYNCS.PHASECHK.TRANS64.TRYWAIT P0, [R2+URZ+0x36860], R3 ;  /* 0x03686003020075a7 */ /* 0x001064000800017f */
[----:B-1----:R-:W-:Y:S05]  /*126b0*/  @!P0 NANOSLEEP.SYNCS 0x989680 ;  /* 0x009896800000895d */ /* 0x002fea0003900000 */
[----:B------:R-:W1:Y:S02]  /*126c0*/  @!P0 SYNCS.PHASECHK.TRANS64 P0, [R2+URZ+0x36860], R3 ;  /* 0x03686003020085a7 */ /* 0x000e64000800007f */
[----:B-1----:R-:W-:Y:S05]  /*126d0*/  @!P0 BRA `(.L_x_272) ;  /* 0xfffffffc00f08947 */ /* 0x002fea000383ffff */
[----:B------:R-:W-:Y:S05]  /*126e0*/  BRA `(.L_x_351) ;  /* 0xffffffd400087947 */ /* 0x000fea000383ffff */
.L_x_283:
[----:B--2---:R2:W3:Y:S02]  /*126f0*/  SYNCS.PHASECHK.TRANS64.TRYWAIT P0, [R3+URZ+0x36840], R2 ;  /* 0x03684002030075a7 */ /* 0x0044e4000800017f */
[----:B---3--:R-:W-:Y:S05]  /*12700*/  @!P0 NANOSLEEP.SYNCS 0x989680 ;  /* 0x009896800000895d */ /* 0x008fea0003900000 */
[----:B------:R-:W3:Y:S02]  /*12710*/  @!P0 SYNCS.PHASECHK.TRANS64 P0, [R3+URZ+0x36840], R2 ;  /* 0x03684002030085a7 */ /* 0x000ee4000800007f */
[----:B---3--:R-:W-:Y:S05]  /*12720*/  @!P0 BRA `(.L_x_283) ;  /* 0xfffffffc00f08947 */ /* 0x008fea000383ffff */
[----:B------:R-:W-:Y:S05]  /*12730*/  BRA `(.L_x_352) ;  /* 0xffffffd800bc7947 */ /* 0x000fea000383ffff */
.L_x_291:
[----:B0-----:R0:W1:Y:S02]  /*12740*/  SYNCS.PHASECHK.TRANS64.TRYWAIT P0, [R2+URZ+0x36860], R5 ;  /* 0x03686005020075a7 */ /* 0x001064000800017f */
[----:B-1----:R-:W-:Y:S05]  /*12750*/  @!P0 NANOSLEEP.SYNCS 0x989680 ;  /* 0x009896800000895d */ /* 0x002fea0003900000 */
[----:B------:R-:W1:Y:S02]  /*12760*/  @!P0 SYNCS.PHASECHK.TRANS64 P0, [R2+URZ+0x36860], R5 ;  /* 0x03686005020085a7 */ /* 0x000e64000800007f */
[----:B-1----:R-:W-:Y:S05]  /*12770*/  @!P0 BRA `(.L_x_291) ;  /* 0xfffffffc00f08947 */ /* 0x002fea000383ffff */
[----:B------:R-:W-:Y:S05]  /*12780*/  BRA `(.L_x_353) ;  /* 0xffffffdc00f87947 */ /* 0x000fea000383ffff */
.L_x_302:
[----:B-1----:R1:W3:Y:S02]  /*12790*/  SYNCS.PHASECHK.TRANS64.TRYWAIT P0, [R0+URZ+0x36860], R2 ;  /* 0x03686002000075a7 */ /* 0x0022e4000800017f */
[----:B---3--:R-:W-:Y:S05]  /*127a0*/  @!P0 NANOSLEEP.SYNCS 0x989680 ;  /* 0x009896800000895d */ /* 0x008fea0003900000 */
[----:B------:R-:W3:Y:S02]  /*127b0*/  @!P0 SYNCS.PHASECHK.TRANS64 P0, [R0+URZ+0x36860], R2 ;  /* 0x03686002000085a7 */ /* 0x000ee4000800007f */
[----:B---3--:R-:W-:Y:S05]  /*127c0*/  @!P0 BRA `(.L_x_302) ;  /* 0xfffffffc00f08947 */ /* 0x008fea000383ffff */
[----:B------:R-:W-:Y:S05]  /*127d0*/  BRA `(.L_x_354) ;  /* 0xffffffe4004c7947 */ /* 0x000fea000383ffff */
.L_x_311:
[----:B0-----:R0:W1:Y:S02]  /*127e0*/  SYNCS.PHASECHK.TRANS64.TRYWAIT P0, [R0+URZ+0x36820], R3 ;  /* 0x03682003000075a7 */ /* 0x001064000800017f */
[----:B-1----:R-:W-:Y:S05]  /*127f0*/  @!P0 NANOSLEEP.SYNCS 0x989680 ;  /* 0x009896800000895d */ /* 0x002fea0003900000 */
[----:B------:R-:W1:Y:S02]  /*12800*/  @!P0 SYNCS.PHASECHK.TRANS64 P0, [R0+URZ+0x36820], R3 ;  /* 0x03682003000085a7 */ /* 0x000e64000800007f */
[----:B-1----:R-:W-:Y:S05]  /*12810*/  @!P0 BRA `(.L_x_311) ;  /* 0xfffffffc00f08947 */ /* 0x002fea000383ffff */
[----:B------:R-:W-:Y:S05]  /*12820*/  BRA `(.L_x_355) ;  /* 0xffffffe800d07947 */ /* 0x000fea000383ffff */
.L_x_312:
[----:B------:R-:W1:Y:S01]  /*12830*/  S2R R2, SR_TID.X ;  /* 0x0000000000027919 */ /* 0x000e620000002100 */
[----:B------:R-:W-:Y:S01]  /*12840*/  BSSY B0, `(.L_x_356) ;  /* 0x000000a000007945 */ /* 0x000fe20003800000 */
[----:B------:R-:W-:Y:S02]  /*12850*/  IMAD.MOV.U32 R12, RZ, RZ, RZ ;  /* 0x000000ffff0c7224 */ /* 0x000fe400078e00ff */
[----:B------:R-:W-:Y:S02]  /*12860*/  IMAD.MOV.U32 R11, RZ, RZ, 0x1f ;  /* 0x0000001fff0b7424 */ /* 0x000fe400078e00ff */
[----:B------:R-:W-:Y:S01]  /*12870*/  IMAD.MOV.U32 R15, RZ, RZ, -0x1 ;  /* 0xffffffffff0f7424 */ /* 0x000fe200078e00ff */
[----:B-1----:R-:W-:-:S04]  /*12880*/  SHF.R.U32.HI R2, RZ, 0x5, R2 ;  /* 0x00000005ff027819 */ /* 0x002fc80000011602 */
[----:B------:R-:W-:-:S05]  /*12890*/  LOP3.LUT R2, R2, 0x3, RZ, 0xc0, !PT ;  /* 0x0000000302027812 */ /* 0x000fca00078ec0ff */
[----:B------:R-:W-:-:S07]  /*128a0*/  IMAD.MOV.U32 R13, RZ, RZ, R2 ;  /* 0x000000ffff0d7224 */ /* 0x000fce00078e0002 */
[----:B0-----:R-:W-:Y:S05]  /*128b0*/  WARPSYNC.COLLECTIVE R15, `(.L_x_357) ;  /* 0x000000000f087348 */ /* 0x001fea0003c00000 */
[----:B------:R1:W2:Y:S02]  /*128c0*/  SHFL.IDX P6, R14, R13, R12, R11 ;  /* 0x0000000c0d0e7389 */ /* 0x0002a400000c000b */
[----:B012---:R-:W-:Y:S01]  /*128d0*/  ENDCOLLECTIVE ;  /* 0x000000000000791b */ /* 0x007fe20003800000 */
.L_x_357:
[----:B------:R-:W-:Y:S05]  /*128e0*/  BSYNC B0 ;  /* 0x0000000000007941 */ /* 0x000fea0003800000 */
.L_x_356:
[----:B------:R-:W-:Y:S05]  /*128f0*/  BRA `(.L_x_358) ;  /* 0xffffffe800b87947 */ /* 0x000fea000383ffff */
.L_x_315:
[----:B------:R-:W-:Y:S01]  /*12900*/  BSSY B1, `(.L_x_359) ;  /* 0x0000006000017945 */ /* 0x000fe20003800000 */
[----:B------:R-:W-:-:S07]  /*12910*/  IMAD.MOV.U32 R15, RZ, RZ, -0x1 ;  /* 0xffffffffff0f7424 */ /* 0x000fce00078e00ff */
[----:B01----:R-:W-:Y:S05]  /*12920*/  WARPSYNC.COLLECTIVE R15, `(.L_x_360) ;  /* 0x000000000f0c7348 */ /* 0x003fea0003c00000 */
[----:B------:R-:W-:Y:S02]  /*12930*/  ELECT P6, UR62, PT ;  /* 0x00000000003e782f */ /* 0x000fe400038c0000 */
[----:B------:R-:W-:Y:S01]  /*12940*/  MOV R14, UR62 ;  /* 0x0000003e000e7c02 */ /* 0x000fe20008000f00 */
[----:B01----:R-:W-:Y:S10]  /*12950*/  ENDCOLLECTIVE ;  /* 0x000000000000791b */ /* 0x003ff40003800000 */
.L_x_360:
[----:B------:R-:W-:Y:S05]  /*12960*/  BSYNC B1 ;  /* 0x0000000000017941 */ /* 0x000fea0003800000 */
.L_x_359:
[----:B------:R-:W-:Y:S05]  /*12970*/  BRA `(.L_x_361) ;  /* 0xffffffe800b07947 */ /* 0x000fea000383ffff */
.L_x_317:
[----:B0-----:R0:W1:Y:S02]  /*12980*/  SYNCS.PHASECHK.TRANS64.TRYWAIT P0, [R6+URZ], R5 ;  /* 0x00000005060075a7 */ /* 0x001064000800017f */
[----:B-1----:R-:W-:Y:S05]  /*12990*/  @!P0 NANOSLEEP.SYNCS 0x989680 ;  /* 0x009896800000895d */ /* 0x002fea0003900000 */
[----:B------:R-:W1:Y:S02]  /*129a0*/  @!P0 SYNCS.PHASECHK.TRANS64 P0, [R6+URZ], R5 ;  /* 0x00000005060085a7 */ /* 0x000e64000800007f */
[----:B-1----:R-:W-:Y:S05]  /*129b0*/  @!P0 BRA `(.L_x_317) ;  /* 0xfffffffc00f08947 */ /* 0x002fea000383ffff */
[----:B------:R-:W-:Y:S05]  /*129c0*/  BRA `(.L_x_362) ;  /* 0xffffffe800e87947 */ /* 0x000fea000383ffff */
.L_x_318:
[----:B-1----:R1:W2:Y:S02]  /*129d0*/  SYNCS.PHASECHK.TRANS64.TRYWAIT P0, [R7+URZ], R2 ;  /* 0x00000002070075a7 */ /* 0x0022a4000800017f */
[----:B--2---:R-:W-:Y:S05]  /*129e0*/  @!P0 NANOSLEEP.SYNCS 0x989680 ;  /* 0x009896800000895d */ /* 0x004fea0003900000 */
[----:B------:R-:W2:Y:S02]  /*129f0*/  @!P0 SYNCS.PHASECHK.TRANS64 P0, [R7+URZ], R2 ;  /* 0x00000002070085a7 */ /* 0x000ea4000800007f */
[----:B--2---:R-:W-:Y:S05]  /*12a00*/  @!P0 BRA `(.L_x_318) ;  /* 0xfffffffc00f08947 */ /* 0x004fea000383ffff */
[----:B------:R-:W-:Y:S05]  /*12a10*/  BRA `(.L_x_363) ;  /* 0xffffffe800dc7947 */ /* 0x000fea000383ffff */
.L_x_320:
[----:B--2---:R2:W3:Y:S02]  /*12a20*/  SYNCS.PHASECHK.TRANS64.TRYWAIT P0, [R4+URZ], R5 ;  /* 0x00000005040075a7 */ /* 0x0044e4000800017f */
[----:B---3--:R-:W-:Y:S05]  /*12a30*/  @!P0 NANOSLEEP.SYNCS 0x989680 ;  /* 0x009896800000895d */ /* 0x008fea0003900000 */
[----:B------:R-:W3:Y:S02]  /*12a40*/  @!P0 SYNCS.PHASECHK.TRANS64 P0, [R4+URZ], R5 ;  /* 0x00000005040085a7 */ /* 0x000ee4000800007f */
[----:B---3--:R-:W-:Y:S05]  /*12a50*/  @!P0 BRA `(.L_x_320) ;  /* 0xfffffffc00f08947 */ /* 0x008fea000383ffff */
[----:B------:R-:W-:Y:S05]  /*12a60*/  BRA `(.L_x_364) ;  /* 0xffffffe800e07947 */ /* 0x000fea000383ffff */
.L_x_365:
        /* <DEDUP_REMOVED lines=9> */
.L_x_3236:


//--------------------- .text._ZN7cutlass13device_kernelIN5flash11enable_sm90INS1_16FlashAttnFwdSm90INS1_25CollectiveMainloopFwdSm90ILi2EN4cute5tupleIJNS5_1CILi1EEES8_S8_EEENS6_IJNS7_ILi128EEENS7_ILi112EEENS7_ILi192EEEEEELi192ENS_10bfloat16_tEfNS_4arch4Sm90ELb0ELb0ELb1ELb1ELb0ELb0ELb0ELb1ELb1ELb1ELb0ELb0EEENS1_21CollectiveEpilogueFwdINS6_IJSA_SC_SB_EEES9_SE_SG_Li256ELb1ELb1ELb0ELb0EEENS1_36VarlenDynamicPersistentTileSchedulerILi128ELi112ELi256ELi128ELb0ELb1ELb1ELb0ELb1ELb1EEEEEEEEEvNT_6ParamsE --------------------------
	.section	.text._ZN7cutlass13device_kernelIN5flash11enable_sm90INS1_16FlashAttnFwdSm90INS1_25CollectiveMainloopFwdSm90ILi2EN4cute5tupleIJNS5_1CILi1EEES8_S8_EEENS6_IJNS7_ILi128EEENS7_ILi112EEENS7_ILi192EEEEEELi192ENS_10bfloat16_tEfNS_4arch4Sm90ELb0ELb0ELb1ELb1ELb0ELb0ELb0ELb1ELb1ELb1ELb0ELb0EEENS1_21CollectiveEpilogueFwdINS6_IJSA_SC_SB_EEES9_SE_SG_Li256ELb1ELb1ELb0ELb0EEENS1_36VarlenDynamicPersistentTileSchedulerILi128ELi112ELi256ELi128ELb0ELb1ELb1ELb0ELb1ELb1EEEEEEEEEvNT_6ParamsE,"ax",@progbits
	.align	128
.text._ZN7cutlass13device_kernelIN5flash11enable_sm90INS1_16FlashAttnFwdSm90INS1_25CollectiveMainloopFwdSm90ILi2EN4cute5tupleIJNS5_1CILi1EEES8_S8_EEENS6_IJNS7_ILi128EEENS7_ILi112EEENS7_ILi192EEEEEELi192ENS_10bfloat16_tEfNS_4arch4Sm90ELb0ELb0ELb1ELb1ELb0ELb0ELb0ELb1ELb1ELb1ELb0ELb0EEENS1_21CollectiveEpilogueFwdINS6_IJSA_SC_SB_EEES9_SE_SG_Li256ELb1ELb1ELb0ELb0EEENS1_36VarlenDynamicPersistentTileSchedulerILi128ELi112ELi256ELi128ELb0ELb1ELb1ELb0ELb1ELb1EEEEEEEEEvNT_6ParamsE:
        .type           _ZN7cutlass13device_kernelIN5flash11enable_sm90INS1_16FlashAttnFwdSm90INS1_25CollectiveMainloopFwdSm90ILi2EN4cute5tupleIJNS5_1CILi1EEES8_S8_EEENS6_IJNS7_ILi128EEENS7_ILi112EEENS7_ILi192EEEEEELi192ENS_10bfloat16_tEfNS_4arch4Sm90ELb0ELb0ELb1ELb1ELb0ELb0ELb0ELb1ELb1ELb1ELb0ELb0EEENS1_21CollectiveEpilogueFwdINS6_IJSA_SC_SB_EEES9_SE_SG_Li256ELb1ELb1ELb0ELb0EEENS1_36VarlenDynamicPersistentTileSchedulerILi128ELi112ELi256ELi128ELb0ELb1ELb1ELb0ELb1ELb1EEEEEEEEEvNT_6ParamsE,@function
        .size           _ZN7cutlass13device_kernelIN5flash11enable_sm90INS1_16FlashAttnFwdSm90INS1_25CollectiveMainloopFwdSm90ILi2EN4cute5tupleIJNS5_1CILi1EEES8_S8_EEENS6_IJNS7_ILi128EEENS7_ILi112EEENS7_ILi192EEEEEELi192ENS_10bfloat16_tEfNS_4arch4Sm90ELb0ELb0ELb1ELb1ELb0ELb0ELb0ELb1ELb1ELb1ELb0ELb0EEENS1_21CollectiveEpilogueFwdINS6_IJSA_SC_SB_EEES9_SE_SG_Li256ELb1ELb1ELb0ELb0EEENS1_36VarlenDynamicPersistentTileSchedulerILi128ELi112ELi256ELi128ELb0ELb1ELb1ELb0ELb1ELb1EEEEEEEEEvNT_6ParamsE,(.L_x_3237 - _ZN7cutlass13device_kernelIN5flash11enable_sm90INS1_16FlashAttnFwdSm90INS1_25CollectiveMainloopFwdSm90ILi2EN4cute5tupleIJNS5_1CILi1EEES8_S8_EEENS6_IJNS7_ILi128EEENS7_ILi112EEENS7_ILi192EEEEEELi192ENS_10bfloat16_tEfNS_4arch4Sm90ELb0ELb0ELb1ELb1ELb0ELb0ELb0ELb1ELb1ELb1ELb0ELb0EEENS1_21CollectiveEpilogueFwdINS6_IJSA_SC_SB_EEES9_SE_SG_Li256ELb1ELb1ELb0ELb0EEENS1_36VarlenDynamicPersistentTileSchedulerILi128ELi112ELi256ELi128ELb0ELb1ELb1ELb0ELb1ELb1EEEEEEEEEvNT_6ParamsE)
        .other          _ZN7cutlass13device_kernelIN5flash11enable_sm90INS1_16FlashAttnFwdSm90INS1_25CollectiveMainloopFwdSm90ILi2EN4cute5tupleIJNS5_1CILi1EEES8_S8_EEENS6_IJNS7_ILi128EEENS7_ILi112EEENS7_ILi192EEEEEELi192ENS_10bfloat16_tEfNS_4arch4Sm90ELb0ELb0ELb1ELb1ELb0ELb0ELb0ELb1ELb1ELb1ELb0ELb0EEENS1_21CollectiveEpilogueFwdINS6_IJSA_SC_SB_EEES9_SE_SG_Li256ELb1ELb1ELb0ELb0EEENS1_36VarlenDynamicPersistentTileSchedulerILi128ELi112ELi256ELi128ELb0ELb1ELb1ELb0ELb1ELb1EEEEEEEEEvNT_6ParamsE,@"STO_CUDA_ENTRY STV_DEFAULT"
_ZN7cutlass13device_kernelIN5flash11enable_sm90INS1_16FlashAttnFwdSm90INS1_25CollectiveMainloopFwdSm90ILi2EN4cute5tupleIJNS5_1CILi1EEES8_S8_EEENS6_IJNS7_ILi128EEENS7_ILi112EEENS7_ILi192EEEEEELi192ENS_10bfloat16_tEfNS_4arch4Sm90ELb0ELb0ELb1ELb1ELb0ELb0ELb0ELb1ELb1ELb1ELb0ELb0EEENS1_21CollectiveEpilogueFwdINS6_IJSA_SC_SB_EEES9_SE_SG_Li256ELb1ELb1ELb0ELb0EEENS1_36VarlenDynamicPersistentTileSchedulerILi128ELi112ELi256ELi128ELb0ELb1ELb1ELb0ELb1ELb1EEEEEEEEEvNT_6ParamsE:
        /* <DEDUP_REMOVED lines=17> */
.L_x_367:
[----:B------:R-:W-:Y:S05]  /*0110*/  BSYNC B0 ;  /* 0x0000000000007941 */ /* 0x000fea0003800000 */
.L_x_366:
        /* <DEDUP_REMOVED lines=40> */
.L_x_368:
        /* <DEDUP_REMOVED lines=22> */
.L_x_369:
        /* <DEDUP_REMOVED lines=18> */
.L_x_370:
        /* <DEDUP_REMOVED lines=22> */
.L_x_371:
        /* <DEDUP_REMOVED lines=22> */
.L_x_372:
        /* <DEDUP_REMOVED lines=8> */
.L_x_374:
[----:B------:R-:W-:-:S08]  /*0960*/  NOP ;  /* 0x0000000000007918 */ /* 0x000fd00000000000 */
[----:B------:R-:W1:Y:S02]  /*0970*/  USETMAXREG.TRY_ALLOC.CTAPOOL UP0, 0xf0 ;  /* 0x000000f0000079c8 */ /* 0x000e640008000600 */
[----:B-1----:R-:W-:-:S13]  /*0980*/  PLOP3.LUT P0, PT, PT, PT, UP0, 0x80, 0x0 ;  /* 0x000000000000781c */ /* 0x002fda0003f0f008 */
[----:B------:R-:W-:Y:S05]  /*0990*/  @!P0 BRA `(.L_x_374) ;  /* 0xfffffffc00f08947 */ /* 0x000fea000383ffff */
[----:B------:R-:W1:Y:S08]  /*09a0*/  S2UR UR5, SR_CgaCtaId ;  /* 0x00000000000579c3 */ /* 0x000e700000008800 */
[----:B------:R-:W-:Y:S06]  /*09b0*/  BAR.ARV 0x8, 0x180 ;  /* 0x0206000000007b1d */ /* 0x000fec0000002000 */
[----:B------:R-:W-:-:S02]  /*09c0*/  UMOV UR4, 0x400 ;  /* 0x0000040000047882 */ /* 0x000fc40000000000 */
[----:B------:R-:W-:Y:S01]  /*09d0*/  BAR.SYNC.DEFER_BLOCKING 0x5, 0x180 ;  /* 0x0146000000007b1d */ /* 0x000fe20000010000 */
[----:B-1----:R-:W-:-:S09]  /*09e0*/  ULEA UR4, UR5, UR4, 0x18 ;  /* 0x0000000405047291 */ /* 0x002fd2000f8ec03f */
[----:B------:R-:W1:Y:S01]  /*09f0*/  LDS.128 R40, [UR4+0x368d0] ;  /* 0x0368d004ff287984 */ /* 0x000e620008000c00 */
[----:B------:R-:W-:Y:S01]  /*0a00*/  ULDC UR4, c[0x0][0xc3c] ;  /* 0x00030f0000047ab9 */ /* 0x000fe20000000800 */
[----:B------:R-:W-:Y:S06]  /*0a10*/  BAR.ARV 0x4, 0x180 ;  /* 0x0106000000007b1d */ /* 0x000fec0000002000 */
[----:B-1----:R-:W-:-:S13]  /*0a20*/  ISETP.GE.AND P0, PT, R43, UR4, PT ;  /* 0x000000042b007c0c */ /* 0x002fda000bf06270 */
[----:B------:R-:W-:Y:S05]  /*0a30*/  @P0 EXIT ;  /* 0x000000000000094d */ /* 0x000fea0003800000 */
[----:B------:R-:W2:Y:S01]  /*0a40*/  LDL.LU R10, [R1+0x5c] ;  /* 0x00005c00010a7983 */ /* 0x000ea20000300800 */
[----:B------:R-:W1:Y:S02]  /*0a50*/  S2R R0, SR_TID.X ;  /* 0x0000000000007919 */ /* 0x000e640000002100 */
[----:B-1----:R-:W-:-:S05]  /*0a60*/  VIADD R220, R0, 0xffffff80 ;  /* 0xffffff8000dc7836 */ /* 0x002fca0000000000 */
[----:B------:R-:W-:-:S04]  /*0a70*/  SHF.R.S32.HI R3, RZ, 0x1f, R220 ;  /* 0x0000001fff037819 */ /* 0x000fc800000114dc */
[CC--:B------:R-:W-:Y:S02]  /*0a80*/  LEA.HI R5, R3.reuse, R220.reuse, RZ, 0x7 ;  /* 0x000000dc03057211 */ /* 0x0c0fe400078f38ff */
[-C--:B0-----:R-:W-:Y:S02]  /*0a90*/  LEA.HI R2, R3, R220.reuse, RZ, 0x5 ;  /* 0x000000dc03027211 */ /* 0x081fe400078f28ff */
[----:B------:R-:W-:Y:S02]  /*0aa0*/  LOP3.LUT R211, R5, 0xffffff80, RZ, 0xc0, !PT ;  /* 0xffffff8005d37812 */ /* 0x000fe400078ec0ff */
[----:B------:R-:W-:Y:S01]  /*0ab0*/  LEA.HI R0, R3, R220, RZ, 0x4 ;  /* 0x000000dc03007211 */ /* 0x000fe200078f20ff */
[----:B------:R-:W-:Y:S02]  /*0ac0*/  IMAD.SHL.U32 R2, R2, 0x20, RZ ;  /* 0x0000002002027824 */ /* 0x000fe400078e00ff */
[----:B------:R-:W-:Y:S01]  /*0ad0*/  IMAD.IADD R211, R220, 0x1, -R211 ;  /* 0x00000001dcd37824 */ /* 0x000fe200078e0ad3 */
[----:B------:R-:W-:-:S02]  /*0ae0*/  SHF.R.S32.HI R9, RZ, 0x4, R0 ;  /* 0x00000004ff097819 */ /* 0x000fc40000011400 */
[----:B------:R-:W-:Y:S02]  /*0af0*/  LOP3.LUT R7, R0, 0x3fffff0, RZ, 0xc0, !PT ;  /* 0x03fffff000077812 */ /* 0x000fe400078ec0ff */
[----:B------:R-:W-:Y:S02]  /*0b00*/  SHF.R.S32.HI R4, RZ, 0x1f, R211 ;  /* 0x0000001fff047819 */ /* 0x000fe400000114d3 */
[----:B------:R-:W-:Y:S01]  /*0b10*/  LOP3.LUT R2, R2, 0xfffffc00, RZ, 0xc0, !PT ;  /* 0xfffffc0002027812 */ /* 0x000fe200078ec0ff */
[----:B------:R-:W-:Y:S01]  /*0b20*/  IMAD.IADD R7, R220, 0x1, -R7 ;  /* 0x00000001dc077824 */ /* 0x000fe200078e0a07 */
[----:B------:R-:W-:Y:S02]  /*0b30*/  LEA.HI R0, R0, R9, RZ, 0x1 ;  /* 0x0000000900007211 */ /* 0x000fe400078f08ff */
[----:B------:R-:W-:Y:S01]  /*0b40*/  LEA.HI R6, R4, R211, RZ, 0x2 ;  /* 0x000000d304067211 */ /* 0x000fe200078f10ff */
[----:B------:R-:W-:Y:S01]  /*0b50*/  IMAD R7, R7, 0x40, R2 ;  /* 0x0000004007077824 */ /* 0x000fe200078e0202 */
[----:B------:R-:W-:-:S02]  /*0b60*/  LOP3.LUT R0, R0, 0x1ffffffe, RZ, 0xc0, !PT ;  /* 0x1ffffffe00007812 */ /* 0x000fc400078ec0ff */
[--C-:B------:R-:W-:Y:S02]  /*0b70*/  SHF.R.S32.HI R8, RZ, 0x2, R6.reuse ;  /* 0x00000002ff087819 */ /* 0x100fe40000011406 */
[----:B------:R-:W-:Y:S02]  /*0b80*/  SHF.R.S32.HI R11, RZ, 0x1f, R6 ;  /* 0x0000001fff0b7819 */ /* 0x000fe40000011406 */
[-C--:B------:R-:W-:Y:S01]  /*0b90*/  LEA.HI R2, R3, R220.reuse, RZ, 0x2 ;  /* 0x000000dc03027211 */ /* 0x080fe200078f10ff */
[----:B------:R-:W-:Y:S01]  /*0ba0*/  IMAD.IADD R0, R9, 0x1, -R0 ;  /* 0x0000000109007824 */ /* 0x000fe200078e0a00 */
[----:B------:R-:W-:Y:S02]  /*0bb0*/  LEA.HI R3, R3, R220, RZ, 0x3 ;  /* 0x000000dc03037211 */ /* 0x000fe400078f18ff */
[----:B------:R-:W-:Y:S02]  /*0bc0*/  LEA.HI R11, R11, R8, RZ, 0x3 ;  /* 0x000000080b0b7211 */ /* 0x000fe400078f18ff */
[----:B------:R-:W-:-:S02]  /*0bd0*/  LOP3.LUT R9, R2, 0xfffffffc, RZ, 0xc0, !PT ;  /* 0xfffffffc02097812 */ /* 0x000fc400078ec0ff */
[----:B------:R-:W-:Y:S02]  /*0be0*/  SHF.R.S32.HI R212, RZ, 0x7, R5 ;  /* 0x00000007ffd47819 */ /* 0x000fe40000011405 */
[----:B------:R-:W-:Y:S02]  /*0bf0*/  LOP3.LUT R205, R3, 0xfffffff8, RZ, 0xc0, !PT ;  /* 0xfffffff803cd7812 */ /* 0x000fe400078ec0ff */
[----:B------:R-:W-:Y:S02]  /*0c00*/  LOP3.LUT R11, R11, 0xfffffff8, RZ, 0xc0, !PT ;  /* 0xfffffff80b0b7812 */ /* 0x000fe400078ec0ff */
[----:B------:R-:W-:Y:S02]  /*0c10*/  IADD3 R9, R220, -R9, RZ ;  /* 0x80000009dc097210 */ /* 0x000fe40007ffe0ff */
[----:B------:R-:W-:Y:S02]  /*0c20*/  LEA.HI R4, R4, R211, RZ, 0x5 ;  /* 0x000000d304047211 */ /* 0x000fe400078f28ff */
[----:B------:R-:W-:Y:S01]  /*0c30*/  LEA.HI R5, R5, R212, RZ, 0x1 ;  /* 0x000000d405057211 */ /* 0x000fe200078f08ff */
[----:B------:R-:W-:Y:S01]  /*0c40*/  IMAD R216, R0, 0x8, R7 ;  /* 0x0000000800d87824 */ /* 0x000fe200078e0207 */
[----:B------:R-:W-:Y:S01]  /*0c50*/  LEA.HI R0, R9, R9, RZ, 0x1 ;  /* 0x0000000909007211 */ /* 0x000fe200078f08ff */
[----:B------:R-:W-:Y:S01]  /*0c60*/  IMAD.IADD R205, R220, 0x1, -R205 ;  /* 0x00000001dccd7824 */ /* 0x000fe200078e0acd */
[----:B------:R-:W-:Y:S01]  /*0c70*/  SHF.R.S32.HI R4, RZ, 0x5, R4 ;  /* 0x00000005ff047819 */ /* 0x000fe20000011404 */
[----:B------:R-:W-:Y:S01]  /*0c80*/  IMAD.IADD R11, R8, 0x1, -R11 ;  /* 0x00000001080b7824 */ /* 0x000fe200078e0a0b */
[----:B------:R-:W-:Y:S01]  /*0c90*/  LOP3.LUT R5, R5, 0x3fffffe, RZ, 0xc0, !PT ;  /* 0x03fffffe05057812 */ /* 0x000fe200078ec0ff */
[----:B------:R-:W-:Y:S01]  /*0ca0*/  IMAD.SHL.U32 R18, R205, 0x8, RZ ;  /* 0x00000008cd127824 */ /* 0x000fe200078e00ff */
[----:B------:R-:W-:Y:S01]  /*0cb0*/  LOP3.LUT R6, R6, 0x7ffffffc, RZ, 0xc0, !PT ;  /* 0x7ffffffc06067812 */ /* 0x000fe200078ec0ff */
[----:B------:R-:W-:Y:S01]  /*0cc0*/  IMAD R4, R4, 0x10, R11 ;  /* 0x0000001004047824 */ /* 0x000fe200078e020b */
[----:B------:R-:W-:Y:S01]  /*0cd0*/  LOP3.LUT R0, R0, 0x1ffffffe, RZ, 0xc0, !PT ;  /* 0x1ffffffe00007812 */ /* 0x000fe200078ec0ff */
[----:B------:R-:W-:-:S02]  /*0ce0*/  IMAD.IADD R5, R212, 0x1, -R5 ;  /* 0x00000001d4057824 */ /* 0x000fc400078e0a05 */
[C---:B------:R-:W-:Y:S02]  /*0cf0*/  VIADD R19, R18.reuse, 0x40 ;  /* 0x0000004012137836 */ /* 0x040fe40000000000 */
[----:B------:R-:W-:Y:S02]  /*0d00*/  VIADD R23, R18, 0x80 ;  /* 0x0000008012177836 */ /* 0x000fe40000000000 */
[----:B------:R-:W-:Y:S02]  /*0d10*/  IMAD.MOV.U32 R7, RZ, RZ, -0x2 ;  /* 0xfffffffeff077424 */ /* 0x000fe400078e00ff */
[----:B------:R-:W-:Y:S02]  /*0d20*/  IMAD.IADD R6, R211, 0x1, -R6 ;  /* 0x00000001d3067824 */ /* 0x000fe400078e0a06 */
[----:B------:R-:W-:Y:S02]  /*0d30*/  IMAD.IADD R0, R9, 0x1, -R0 ;  /* 0x0000000109007824 */ /* 0x000fe400078e0a00 */
[----:B------:R-:W-:Y:S01]  /*0d40*/  IMAD R213, R5, 0x40, R4 ;  /* 0x0000004005d57824 */ /* 0x000fe200078e0204 */
[----:B------:R-:W-:Y:S01]  /*0d50*/  CS2R R16, SRZ ;  /* 0x0000000000107805 */ /* 0x000fe2000001ff00 */
[----:B------:R-:W-:Y:S01]  /*0d60*/  IMAD R214, R6, R7, 0x70 ;  /* 0x0000007006d67424 */ /* 0x000fe200078e0207 */
[----:B------:R-:W-:Y:S01]  /*0d70*/  SHF.R.S32.HI R209, RZ, 0x3, R3 ;  /* 0x00000003ffd17819 */ /* 0x000fe20000011403 */
[----:B------:R-:W-:Y:S01]  /*0d80*/  IMAD.MOV.U32 R210, RZ, RZ, RZ ;  /* 0x000000ffffd27224 */ /* 0x000fe200078e00ff */
[----:B------:R-:W-:Y:S01]  /*0d90*/  SHF.R.S32.HI R219, RZ, 0x1f, R18 ;  /* 0x0000001fffdb7819 */ /* 0x000fe20000011412 */
[----:B------:R-:W-:Y:S01]  /*0da0*/  IMAD R215, R0, 0x8, R213 ;  /* 0x0000000800d77824 */ /* 0x000fe200078e02d5 */
[----:B------:R-:W-:-:S02]  /*0db0*/  SHF.R.S32.HI R218, RZ, 0x1f, R19 ;  /* 0x0000001fffda7819 */ /* 0x000fc40000011413 */
[----:B------:R-:W-:Y:S02]  /*0dc0*/  SHF.R.S32.HI R217, RZ, 0x1f, R23 ;  /* 0x0000001fffd97819 */ /* 0x000fe40000011417 */
[----:B--2---:R-:W-:-:S07]  /*0dd0*/  LOP3.LUT R22, R10, 0x1, RZ, 0xfc, !PT ;  /* 0x000000010a167812 */ /* 0x004fce00078efcff */
.L_x_417:
[----:B0-2-4-:R-:W0:Y:S01]  /*0de0*/  LDC.64 R2, c[0x0][0xc88] ;  /* 0x00032200ff027b82 */ /* 0x015e220000000a00 */
[----:B------:R-:W-:Y:S01]  /*0df0*/  ULDC.64 UR4, c[0x0][0xa28] ;  /* 0x00028a0000047ab9 */ /* 0x000fe20000000a00 */
[----:B------:R-:W-:Y:S01]  /*0e00*/  MOV R0, RZ ;  /* 0x000000ff00007202 */ /* 0x000fe20000000f00 */
[----:B------:R-:W-:Y:S01]  /*0e10*/  ULDC.64 UR6, c[0x0][0xa20] ;  /* 0x0002880000067ab9 */ /* 0x000fe20000000a00 */
[----:B0-----:R-:W-:-:S05]  /*0e20*/  IMAD.WIDE R2, R43, 0x4, R2 ;  /* 0x000000042b027825 */ /* 0x001fca00078e0202 */
[----:B------:R-:W2:Y:S01]  /*0e30*/  LDG.E R204, desc[UR60][R2.64] ;  /* 0x0000003c02cc7981 */ /* 0x000ea2000c1e1900 */
[----:B------:R-:W-:-:S04]  /*0e40*/  ISETP.NE.U32.AND P0, PT, RZ, UR4, PT ;  /* 0x00000004ff007c0c */ /* 0x000fc8000bf05070 */
[----:B------:R-:W-:Y:S02]  /*0e50*/  ISETP.NE.AND.EX P0, PT, RZ, UR5, PT, P0 ;  /* 0x00000005ff007c0c */ /* 0x000fe4000bf05300 */
[----:B--2---:R-:W-:-:S11]  /*0e60*/  SHF.R.S32.HI R208, RZ, 0x1f, R204 ;  /* 0x0000001fffd07819 */ /* 0x004fd600000114cc */
[----:B---3--:R-:W-:-:S04]  /*0e70*/  @P0 LEA R4, P1, R204, UR4, 0x2 ;  /* 0x00000004cc040c11 */ /* 0x008fc8000f8210ff */
[----:B------:R-:W-:Y:S01]  /*0e80*/  @P0 LEA.HI.X R5, R204, UR5, R208, 0x2, P1 ;  /* 0x00000005cc050c11 */ /* 0x000fe200088f14d0 */
[----:B------:R-:W-:-:S04]  /*0e90*/  ULDC.64 UR4, c[0x0][0x418] ;  /* 0x0001060000047ab9 */ /* 0x000fc80000000a00 */
[----:B------:R0:W5:Y:S01]  /*0ea0*/  @P0 LDG.E R0, desc[UR60][R4.64] ;  /* 0x0000003c04000981 */ /* 0x000162000c1e1900 */
[----:B------:R-:W-:Y:S01]  /*0eb0*/  ISETP.NE.U32.AND P0, PT, RZ, UR6, PT ;  /* 0x00000006ff007c0c */ /* 0x000fe2000bf05070 */
[----:B------:R-:W-:-:S03]  /*0ec0*/  UISETP.NE.U32.AND UP0, UPT, UR4, URZ, UPT ;  /* 0x0000003f0400728c */ /* 0x000fc6000bf05070 */
[----:B------:R-:W-:Y:S01]  /*0ed0*/  ISETP.NE.AND.EX P0, PT, RZ, UR7, PT, P0 ;  /* 0x00000007ff007c0c */ /* 0x000fe2000bf05300 */
[----:B------:R-:W-:Y:S01]  /*0ee0*/  UISETP.NE.AND.EX UP0, UPT, UR5, URZ, UPT, UP0 ;  /* 0x0000003f0500728c */ /* 0x000fe2000bf05300 */
[----:B------:R-:W-:Y:S02]  /*0ef0*/  ULDC UR4, c[0x0][0x424] ;  /* 0x0001090000047ab9 */ /* 0x000fe40000000800 */
[----:B------:R-:W-:Y:S01]  /*0f00*/  ULDC UR5, c[0x0][0x2f0] ;  /* 0x0000bc0000057ab9 */ /* 0x000fe20000000800 */
[----:B------:R-:W-:-:S04]  /*0f10*/  USEL UR4, UR4, 0x1, UP0 ;  /* 0x0000000104047887 */ /* 0x000fc80008000000 */
[----:B------:R-:W-:-:S04]  /*0f20*/  UIMAD UR4, UR4, UR5, URZ ;  /* 0x00000005040472a4 */ /* 0x000fc8000f8e023f */
[C---:B------:R-:W-:Y:S02]  /*0f30*/  @P0 LEA R2, P1, R204.reuse, UR6, 0x2 ;  /* 0x00000006cc020c11 */ /* 0x040fe4000f8210ff */
[----:B------:R-:W-:Y:S02]  /*0f40*/  IMAD.U32 R83, RZ, RZ, UR4 ;  /* 0x00000004ff537e24 */ /* 0x000fe4000f8e00ff */
[----:B------:R-:W-:-:S05]  /*0f50*/  @P0 LEA.HI.X R3, R204, UR7, R208, 0x2, P1 ;  /* 0x00000007cc030c11 */ /* 0x000fca00088f14d0 */
[----:B------:R0:W5:Y:S01]  /*0f60*/  @P0 LDG.E R83, desc[UR60][R2.64] ;  /* 0x0000003c02530981 */ /* 0x000162000c1e1900 */
[----:B------:R-:W-:Y:S05]  /*0f70*/  @P0 BRA `(.L_x_375) ;  /* 0x0000000000240947 */ /* 0x000fea0003800000 */
[----:B------:R-:W-:Y:S02]  /*0f80*/  ULDC.64 UR4, c[0x0][0xa08] ;  /* 0x0002820000047ab9 */ /* 0x000fe40000000a00 */
[----:B------:R-:W-:-:S04]  /*0f90*/  ISETP.NE.U32.AND P0, PT, RZ, UR4, PT ;  /* 0x00000004ff007c0c */ /* 0x000fc8000bf05070 */
[----:B------:R-:W-:-:S13]  /*0fa0*/  ISETP.NE.AND.EX P0, PT, RZ, UR5, PT, P0 ;  /* 0x00000005ff007c0c */ /* 0x000fda000bf05300 */
[----:B------:R-:W-:Y:S05]  /*0fb0*/  @!P0 BRA `(.L_x_375) ;  /* 0x0000000000148947 */ /* 0x000fea0003800000 */
[----:B0-----:R-:W0:Y:S02]  /*0fc0*/  LDC.64 R2, c[0x0][0xa08] ;  /* 0x00028200ff027b82 */ /* 0x001e240000000a00 */
[----:B0-----:R-:W-:-:S05]  /*0fd0*/  IMAD.WIDE R2, R204, 0x4, R2 ;  /* 0x00000004cc027825 */ /* 0x001fca00078e0202 */
[----:B-----5:R-:W2:Y:S04]  /*0fe0*/  LDG.E R83, desc[UR60][R2.64] ;  /* 0x0000003c02537981 */ /* 0x020ea8000c1e1900 */
[----:B------:R-:W2:Y:S02]  /*0ff0*/  LDG.E R4, desc[UR60][R2.64+0x4] ;  /* 0x0000043c02047981 */ /* 0x000ea4000c1e1900 */
[----:B--2---:R-:W-:-:S07]  /*1000*/  IMAD.IADD R83, R4, 0x1, -R83 ;  /* 0x0000000104537824 */ /* 0x004fce00078e0a53 */
.L_x_375:
[----:B-----5:R-:W-:Y:S01]  /*1010*/  IMAD.IADD R83, R83, 0x1, -R0 ;  /* 0x0000000153537824 */ /* 0x020fe200078e0a00 */
[----:B------:R-:W-:Y:S01]  /*1020*/  PLOP3.LUT P0, PT, PT, PT, PT, 0x80, 0x0 ;  /* 0x000000000000781c */ /* 0x000fe20003f0f070 */
[----:B0-----:R-:W-:Y:S01]  /*1030*/  IMAD.MOV.U32 R2, RZ, RZ, RZ ;  /* 0x000000ffff027224 */ /* 0x001fe200078e00ff */
[----:B------:R-:W-:Y:S01]  /*1040*/  CS2R R118, SRZ ;  /* 0x0000000000767805 */ /* 0x000fe2000001ff00 */
[C---:B------:R-:W-:Y:S01]  /*1050*/  VIADD R3, R83.reuse, 0x6f ;  /* 0x0000006f53037836 */ /* 0x040fe20000000000 */
[----:B------:R-:W-:Y:S01]  /*1060*/  ISETP.GE.AND P1, PT, R83, 0x1, PT ;  /* 0x000000015300780c */ /* 0x000fe20003f26270 */
[----:B------:R-:W-:Y:S01]  /*1070*/  IMAD.MOV.U32 R207, RZ, RZ, R41 ;  /* 0x000000ffffcf7224 */ /* 0x000fe200078e0029 */
[----:B------:R-:W-:Y:S01]  /*1080*/  CS2R R116, SRZ ;  /* 0x0000000000747805 */ /* 0x000fe2000001ff00 */
[----:B------:R-:W-:Y:S01]  /*1090*/  IMAD.HI R2, R3, -0x6db6db6d, R2 ;  /* 0x9249249303027827 */ /* 0x000fe200078e0202 */
[----:B------:R-:W-:Y:S02]  /*10a0*/  CS2R R114, SRZ ;  /* 0x0000000000727805 */ /* 0x000fe4000001ff00 */
[----:B------:R-:W-:-:S02]  /*10b0*/  CS2R R112, SRZ ;  /* 0x0000000000707805 */ /* 0x000fc4000001ff00 */
[----:B------:R-:W-:Y:S01]  /*10c0*/  CS2R R110, SRZ ;  /* 0x00000000006e7805 */ /* 0x000fe2000001ff00 */
[----:B------:R-:W-:Y:S01]  /*10d0*/  IMAD.MOV.U32 R206, RZ, RZ, R42 ;  /* 0x000000ffffce7224 */ /* 0x000fe200078e002a */
[----:B------:R-:W-:Y:S01]  /*10e0*/  SHF.R.U32.HI R3, RZ, 0x1f, R2 ;  /* 0x0000001fff037819 */ /* 0x000fe20000011602 */
[----:B------:R-:W-:Y:S01]  /*10f0*/  IMAD.MOV.U32 R0, RZ, RZ, RZ ;  /* 0x000000ffff007224 */ /* 0x000fe200078e00ff */
[----:B------:R-:W-:Y:S02]  /*1100*/  CS2R R108, SRZ ;  /* 0x00000000006c7805 */ /* 0x000fe4000001ff00 */
[----:B------:R-:W-:Y:S02]  /*1110*/  CS2R R106, SRZ ;  /* 0x00000000006a7805 */ /* 0x000fe4000001ff00 */
[----:B------:R-:W-:Y:S02]  /*1120*/  LEA.HI.SX32 R120, R2, R3, 0x1a ;  /* 0x0000000302787211 */ /* 0x000fe400078fd2ff */
        /* <DEDUP_REMOVED lines=11> */
[----:B------:R-:W-:Y:S01]  /*11e0*/  CS2R R84, SRZ ;  /* 0x0000000000547805 */ /* 0x000fe2000001ff00 */
[----:B------:R-:W-:Y:S01]  /*11f0*/  IMAD.MOV.U32 R39, RZ, RZ, RZ ;  /* 0x000000ffff277224 */ /* 0x000fe200078e00ff */
[----:B------:R-:W-:Y:S01]  /*1200*/  CS2R R80, SRZ ;  /* 0x0000000000507805 */ /* 0x000fe2000001ff00 */
[----:B------:R-:W-:Y:S01]  /*1210*/  IMAD.MOV.U32 R82, RZ, RZ, RZ ;  /* 0x000000ffff527224 */ /* 0x000fe200078e00ff */
        /* <DEDUP_REMOVED lines=22> */
[----:B------:R-:W-:Y:S02]  /*1380*/  MOV R121, RZ ;  /* 0x000000ff00797202 */ /* 0x000fe40000000f00 */
[----:B------:R-:W-:Y:S02]  /*1390*/  CS2R R132, SRZ ;  /* 0x0000000000847805 */ /* 0x000fe4000001ff00 */
[----:B------:R-:W-:Y:S01]  /*13a0*/  CS2R R122, SRZ ;  /* 0x00000000007a7805 */ /* 0x000fe2000001ff00 */
[----:B------:R-:W-:Y:S01]  /*13b0*/  IMAD.MOV.U32 R36, RZ, RZ, RZ ;  /* 0x000000ffff247224 */ /* 0x000fe200078e00ff */
[----:B------:R-:W-:-:S02]  /*13c0*/  CS2R R6, SRZ ;  /* 0x0000000000067805 */ /* 0x000fc4000001ff00 */
[----:B------:R-:W-:Y:S01]  /*13d0*/  CS2R R134, SRZ ;  /* 0x0000000000867805 */ /* 0x000fe2000001ff00 */
[----:B------:R-:W-:Y:S01]  /*13e0*/  IMAD.MOV.U32 R24, RZ, RZ, RZ ;  /* 0x000000ffff187224 */ /* 0x000fe200078e00ff */
[----:B------:R-:W-:Y:S06]  /*13f0*/  @!P1 BRA `(.L_x_376) ;  /* 0x000000a0008c9947 */ /* 0x000fec0003800000 */
[----:B------:R-:W0:Y:S01]  /*1400*/  SHFL.IDX PT, R0, R212, RZ, 0x1f ;  /* 0x00001fffd4007589 */ /* 0x000e2200000e0000 */
[----:B------:R-:W1:Y:S01]  /*1410*/  S2UR UR7, SR_CgaCtaId ;  /* 0x00000000000779c3 */ /* 0x000e620000008800 */
[----:B------:R-:W-:Y:S01]  /*1420*/  UMOV UR6, 0x400 ;  /* 0x0000040000067882 */ /* 0x000fe20000000000 */
[----:B0-----:R-:W-:Y:S01]  /*1430*/  R2UR UR4, R0 ;  /* 0x00000000000472ca */ /* 0x001fe200000e0000 */
[----:B-1----:R-:W-:-:S04]  /*1440*/  ULEA UR6, UR7, UR6, 0x18 ;  /* 0x0000000607067291 */ /* 0x002fc8000f8ec03f */
[----:B------:R-:W-:-:S04]  /*1450*/  UIADD3 UR6, UR6, 0x15400, URZ ;  /* 0x0001540006067890 */ /* 0x000fc8000fffe03f */
[----:B------:R-:W-:-:S04]  /*1460*/  ULOP3.LUT UP0, URZ, UR6, 0x9f, URZ, 0xc0, !UPT ;  /* 0x0000009f063f7892 */ /* 0x000fc8000f80c03f */
[----:B------:R-:W-:Y:S02]  /*1470*/  ULEA.HI UR5, UR4, UR4, URZ, 0x1 ;  /* 0x0000000404057291 */ /* 0x000fe4000f8f083f */
[----:B------:R-:W-:Y:S02]  /*1480*/  PLOP3.LUT P0, PT, PT, PT, UP0, 0x80, 0x0 ;  /* 0x000000000000781c */ /* 0x000fe40003f0f008 */
[----:B------:R-:W-:-:S04]  /*1490*/  ULOP3.LUT UR5, UR5, 0x1e, URZ, 0xc0, !UPT ;  /* 0x0000001e05057892 */ /* 0x000fc8000f8ec03f */
[----:B------:R-:W-:-:S04]  /*14a0*/  UIADD3 UR5, UR4, -UR5, URZ ;  /* 0x8000000504057290 */ /* 0x000fc8000fffe03f */
[----:B------:R-:W-:-:S04]  /*14b0*/  ULEA UR5, UR5, UR6, 0xd ;  /* 0x0000000605057291 */ /* 0x000fc8000f8e683f */
[----:B------:R-:W-:-:S04]  /*14c0*/  USHF.R.U32.HI UR5, URZ, 0x4, UR5 ;  /* 0x000000043f057899 */ /* 0x000fc80008011605 */
[----:B------:R-:W-:Y:S01]  /*14d0*/  ULOP3.LUT UR36, UR5, 0x3fff, URZ, 0xc0, !UPT ;  /* 0x00003fff05247892 */ /* 0x000fe2000f8ec03f */
[----:B------:R-:W-:Y:S11]  /*14e0*/  @!P0 BRA `(.L_x_377) ;  /* 0x0000000000408947 */ /* 0x000ff60003800000 */
        /* <DEDUP_REMOVED lines=8> */
[----:B------:R-:W-:Y:S01]  /*1570*/  MOV R13, RZ ;  /* 0x000000ff000d7202 */ /* 0x000fe20000000f00 */
[----:B------:R-:W-:Y:S02]  /*1580*/  IMAD.U32 R6, RZ, RZ, UR4 ;  /* 0x00000004ff067e24 */ /* 0x000fe4000f8e00ff */
[----:B------:R-:W-:-:S02]  /*1590*/  IMAD.U32 R7, RZ, RZ, UR5 ;  /* 0x00000005ff077e24 */ /* 0x000fc4000f8e00ff */
[----:B------:R-:W-:Y:S02]  /*15a0*/  IMAD.U32 R11, RZ, RZ, UR7 ;  /* 0x00000007ff0b7e24 */ /* 0x000fe4000f8e00ff */
[----:B------:R-:W-:Y:S02]  /*15b0*/  IMAD.MOV.U32 R8, RZ, RZ, 0x70 ;  /* 0x00000070ff087424 */ /* 0x000fe400078e00ff */
[----:B0-----:R-:W-:-:S07]  /*15c0*/  IMAD.MOV.U32 R12, RZ, RZ, 0x1 ;  /* 0x00000001ff0c7424 */ /* 0x001fce00078e00ff */
[----:B------:R-:W-:-:S07]  /*15d0*/  LEPC R20, `(.L_x_377) ;  /* 0x000000001014794e */ /* 0x000fce0000000000 */
[----:B-1----:R-:W-:Y:S05]  /*15e0*/  CALL.ABS.NOINC R2 ;  /* 0x0000000002007343 */ /* 0x002fea0003c00000 */
.L_x_377:
[----:B------:R-:W0:Y:S01]  /*15f0*/  S2UR UR5, SR_CgaCtaId ;  /* 0x00000000000579c3 */ /* 0x000e220000008800 */
[----:B------:R-:W-:Y:S01]  /*1600*/  LEA.HI R0, R210, R210, RZ, 0x1 ;  /* 0x000000d2d2007211 */ /* 0x000fe200078f08ff */
[----:B------:R-:W-:Y:S01]  /*1610*/  UMOV UR4, 0x400 ;  /* 0x0000040000047882 */ /* 0x000fe20000000000 */
[----:B------:R-:W-:Y:S01]  /*1620*/  BSSY B0, `(.L_x_378) ;  /* 0x0000009000007945 */ /* 0x000fe20003800000 */
[----:B------:R-:W-:Y:S02]  /*1630*/  ISETP.NE.AND P0, PT, R22, 0x3, PT ;  /* 0x000000031600780c */ /* 0x000fe40003f05270 */
[----:B------:R-:W-:-:S05]  /*1640*/  LOP3.LUT R3, R0, 0xfffffffe, RZ, 0xc0, !PT ;  /* 0xfffffffe00037812 */ /* 0x000fca00078ec0ff */
[----:B------:R-:W-:-:S05]  /*1650*/  IMAD.IADD R3, R210, 0x1, -R3 ;  /* 0x00000001d2037824 */ /* 0x000fca00078e0a03 */
[----:B------:R-:W-:Y:S01]  /*1660*/  SHF.L.U32 R3, R3, 0x1f, RZ ;  /* 0x0000001f03037819 */ /* 0x000fe200000006ff */
[----:B0-----:R-:W-:-:S06]  /*1670*/  ULEA UR4, UR5, UR4, 0x18 ;  /* 0x0000000405047291 */ /* 0x001fcc000f8ec03f */
[----:B------:R-:W-:-:S04]  /*1680*/  IMAD.U32 R2, RZ, RZ, UR4 ;  /* 0x00000004ff027e24 */ /* 0x000fc8000f8e00ff */
[----:B------:R-:W0:Y:S02]  /*1690*/  SYNCS.PHASECHK.TRANS64.TRYWAIT P1, [R2+URZ+0x36800], R3 ;  /* 0x03680003020075a7 */ /* 0x000e24000802017f */
[----:B0-----:R-:W-:Y:S05]  /*16a0*/  @!P1 BRA `(.L_x_379) ;  /* 0x00000128009c9947 */ /* 0x001fea0003800000 */
.L_x_546:
[----:B------:R-:W-:Y:S05]  /*16b0*/  BSYNC B0 ;  /* 0x0000000000007941 */ /* 0x000fea0003800000 */
.L_x_378:
[----:B------:R-:W-:Y:S05]  /*16c0*/  @!P0 BRA `(.L_x_380) ;  /* 0x0000000000048947 */ /* 0x000fea0003800000 */
[----:B------:R-:W-:Y:S01]  /*16d0*/  BPT.TRAP 0x1 ;  /* 0x000000040000795c */ /* 0x000fe20000300000 */
.L_x_380:
[----:B------:R-:W-:Y:S01]  /*16e0*/  IMAD R0, R16, 0x8, R2 ;  /* 0x0000000810007824 */ /* 0x000fe200078e0202 */
[----:B0-----:R-:W-:-:S04]  /*16f0*/  SHF.L.U32 R3, R17, 0x1f, RZ ;  /* 0x0000001f11037819 */ /* 0x001fc800000006ff */
[----:B------:R0:W1:Y:S01]  /*1700*/  SYNCS.PHASECHK.TRANS64.TRYWAIT P2, [R0+URZ+0x36830], R3 ;  /* 0x03683003000075a7 */ /* 0x000062000804017f */
[----:B------:R-:W-:Y:S05]  /*1710*/  @!P0 BRA `(.L_x_381) ;  /* 0x0000000000048947 */ /* 0x000fea0003800000 */
[----:B------:R-:W-:Y:S01]  /*1720*/  BPT.TRAP 0x1 ;  /* 0x000000040000795c */ /* 0x000fe20000300000 */
.L_x_381:
[----:B------:R-:W2:Y:S01]  /*1730*/  S2R R4, SR_TID.X ;  /* 0x0000000000047919 */ /* 0x000ea20000002100 */
[----:B------:R-:W-:Y:S01]  /*1740*/  IMAD.MOV.U32 R119, RZ, RZ, RZ ;  /* 0x000000ffff777224 */ /* 0x000fe200078e00ff */
[----:B--2---:R-:W-:Y:S01]  /*1750*/  LOP3.LUT P1, RZ, R4, 0x7f, RZ, 0xc0, !PT ;  /* 0x0000007f04ff7812 */ /* 0x004fe2000782c0ff */
[----:B-1----:R-:W-:-:S12]  /*1760*/  @P2 BRA `(.L_x_382) ;  /* 0x0000000000082947 */ /* 0x002fd80003800000 */
[----:B------:R-:W1:Y:S02]  /*1770*/  SYNCS.PHASECHK.TRANS64.TRYWAIT P2, [R0+URZ+0x36830], R3 ;  /* 0x03683003000075a7 */ /* 0x000e64000804017f */
[----:B-1----:R-:W-:Y:S05]  /*1780*/  @!P2 BRA `(.L_x_383) ;  /* 0x000001280078a947 */ /* 0x002fea0003800000 */
.L_x_382:
[----:B------:R-:W-:Y:S05]  /*1790*/  WARPSYNC.ALL ;  /* 0x0000000000007948 */ /* 0x000fea0003800000 */
[----:B01----:R-:W-:Y:S01]  /*17a0*/  VIADD R3, R2, 0x21400 ;  /* 0x0002140002037836 */ /* 0x003fe20000000000 */
[----:B------:R-:W-:Y:S01]  /*17b0*/  ULOP3.LUT UR5, UR36, 0x10000, URZ, 0xfc, !UPT ;  /* 0x0001000024057892 */ /* 0x000fe2000f8efc3f */
[----:B------:R-:W-:Y:S01]  /*17c0*/  WARPGROUP.ARRIVE ;  /* 0x00000000000079c5 */ /* 0x000fe20000000000 */
[----:B------:R-:W-:Y:S01]  /*17d0*/  UMOV UR53, 0x40000040 ;  /* 0x4000004000357882 */ /* 0x000fe20000000000 */
[----:B------:R-:W-:Y:S01]  /*17e0*/  UMOV UR55, 0x40000040 ;  /* 0x4000004000377882 */ /* 0x000fe20000000000 */
[----:B------:R-:W-:Y:S01]  /*17f0*/  SHF.R.U32.HI R3, RZ, 0x4, R3 ;  /* 0x00000004ff037819 */ /* 0x000fe20000011603 */
[----:B------:R-:W-:Y:S01]  /*1800*/  UMOV UR13, UR53 ;  /* 0x00000035000d7c82 */ /* 0x000fe20008000000 */
[----:B------:R-:W-:Y:S01]  /*1810*/  UMOV UR15, 0x40000040 ;  /* 0x40000040000f7882 */ /* 0x000fe20000000000 */
[----:B------:R-:W-:Y:S01]  /*1820*/  UMOV UR52, UR5 ;  /* 0x0000000500347c82 */ /* 0x000fe20008000000 */
[----:B------:R-:W-:Y:S01]  /*1830*/  LOP3.LUT R3, R3, 0x3fff, RZ, 0xc0, !PT ;  /* 0x00003fff03037812 */ /* 0x000fe200078ec0ff */
[----:B------:R-:W-:Y:S01]  /*1840*/  UMOV UR12, UR52 ;  /* 0x00000034000c7c82 */ /* 0x000fe20008000000 */
[----:B------:R-:W-:Y:S01]  /*1850*/  UMOV UR16, UR52 ;  /* 0x0000003400107c82 */ /* 0x000fe20008000000 */
[----:B------:R-:W-:Y:S01]  /*1860*/  UMOV UR17, UR53 ;  /* 0x0000003500117c82 */ /* 0x000fe20008000000 */
[----:B------:R-:W-:Y:S01]  /*1870*/  LOP3.LUT R5, R3, 0x10000, RZ, 0xfc, !PT ;  /* 0x0001000003057812 */ /* 0x000fe200078efcff */
[----:B------:R-:W-:Y:S01]  /*1880*/  UMOV UR19, 0x40000040 ;  /* 0x4000004000137882 */ /* 0x000fe20000000000 */
[----:B------:R-:W-:Y:S01]  /*1890*/  UMOV UR20, UR52 ;  /* 0x0000003400147c82 */ /* 0x000fe20008000000 */
[----:B------:R-:W-:Y:S01]  /*18a0*/  UMOV UR21, UR53 ;  /* 0x0000003500157c82 */ /* 0x000fe20008000000 */
[----:B------:R-:W-:Y:S01]  /*18b0*/  UMOV UR23, 0x40000040 ;  /* 0x4000004000177882 */ /* 0x000fe20000000000 */
[----:B------:R-:W-:Y:S01]  /*18c0*/  IMAD R3, R16, 0xa80, R5 ;  /* 0x00000a8010037824 */ /* 0x000fe200078e0205 */
[----:B------:R-:W-:Y:S01]  /*18d0*/  UMOV UR8, UR52 ;  /* 0x0000003400087c82 */ /* 0x000fe20008000000 */
[----:B------:R-:W-:Y:S01]  /*18e0*/  UMOV UR9, UR53 ;  /* 0x0000003500097c82 */ /* 0x000fe20008000000 */
[----:B------:R-:W-:Y:S01]  /*18f0*/  UMOV UR11, 0x40000040 ;  /* 0x40000040000b7882 */ /* 0x000fe20000000000 */
[----:B------:R-:W-:Y:S01]  /*1900*/  UIADD3 UR7, UR5, 0x2, URZ ;  /* 0x0000000205077890 */ /* 0x000fe2000fffe03f */
[----:B------:R-:W-:Y:S01]  /*1910*/  R2UR UR4, R3 ;  /* 0x00000000030472ca */ /* 0x000fe200000e0000 */
        /* <DEDUP_REMOVED lines=8> */
[----:B------:R-:W-:Y:S01]  /*19a0*/  MOV R6, UR53 ;  /* 0x0000003500067c02 */ /* 0x000fe20008000f00 */
[----:B------:R-:W-:Y:S01]  /*19b0*/  IMAD.IADD R9, R214, 0x1, R83 ;  /* 0x00000001d6097824 */ /* 0x000fe200078e0253 */
[----:B------:R-:W-:Y:S01]  /*19c0*/  MOV R7, UR52 ;  /* 0x0000003400077c02 */ /* 0x000fe20008000f00 */
[----:B------:R-:W-:Y:S01]  /*19d0*/  @!P1 VIADD R0, R0, 0x36840 ;  /* 0x0003684000009836 */ /* 0x000fe20000000000 */
[----:B------:R-:W-:Y:S01]  /*19e0*/  UMOV UR54, UR4 ;  /* 0x0000000400367c82 */ /* 0x000fe20008000000 */
[----:B------:R-:W-:Y:S01]  /*19f0*/  UIADD3 UR14, UR4, 0x80, URZ ;  /* 0x00000080040e7890 */ /* 0x000fe2000fffe03f */
[----:B------:R-:W-:Y:S01]  /*1a00*/  HGMMA.64x16x16.F32.BF16 R72, gdesc[UR52], RZ, !UPT, gsb0 ;  /* 0x00200000344879f0 */ /* 0x000fe2000c0018ff */
[----:B------:R-:W-:Y:S01]  /*1a10*/  UIADD3 UR18, UR4, 0x100, URZ ;  /* 0x0000010004127890 */ /* 0x000fe2000fffe03f */
[----:B------:R-:W-:Y:S01]  /*1a20*/  P2R R80, PR, RZ, 0x1 ;  /* 0x00000001ff507803 */ /* 0x000fe20000000000 */
[----:B------:R-:W-:Y:S01]  /*1a30*/  UIADD3 UR22, UR4, 0x180, URZ ;  /* 0x0000018004167890 */ /* 0x000fe2000fffe03f */
[----:B------:R-:W-:Y:S01]  /*1a40*/  @!P1 PRMT R0, RZ, 0x654, R0 ;  /* 0x00000654ff009816 */ /* 0x000fe20000000000 */
[----:B------:R-:W-:Y:S01]  /*1a50*/  UIADD3 UR54, UR4, 0x200, URZ ;  /* 0x0000020004367890 */ /* 0x000fe2000fffe03f */
[-C--:B------:R-:W-:Y:S01]  /*1a60*/  MOV R118, R119.reuse ;  /* 0x0000007700767202 */ /* 0x080fe20000000f00 */
[----:B------:R-:W-:Y:S01]  /*1a70*/  UMOV UR55, 0x40000040 ;  /* 0x4000004000377882 */ /* 0x000fe20000000000 */
[----:B------:R-:W-:Y:S01]  /*1a80*/  UIADD3 UR10, UR4, 0x280, URZ ;  /* 0x00000280040a7890 */ /* 0x000fe2000fffe03f */
[--C-:B------:R-:W-:Y:S01]  /*1a90*/  IMAD.MOV.U32 R116, RZ, RZ, R119.reuse ;  /* 0x000000ffff747224 */ /* 0x100fe200078e0077 */
        /* <DEDUP_REMOVED lines=18> */
[----:B------:R-:W-:Y:S01]  /*1bc0*/  MOV R96, R119 ;  /* 0x0000007700607202 */ /* 0x000fe20000000f00 */
[----:B------:R-:W-:-:S02]  /*1bd0*/  IMAD.MOV.U32 R94, RZ, RZ, R119 ;  /* 0x000000ffff5e7224 */ /* 0x000fc400078e0077 */
[--C-:B------:R-:W-:Y:S02]  /*1be0*/  IMAD.MOV.U32 R92, RZ, RZ, R119.reuse ;  /* 0x000000ffff5c7224 */ /* 0x100fe400078e0077 */
[--C-:B------:R-:W-:Y:S02]  /*1bf0*/  IMAD.MOV.U32 R90, RZ, RZ, R119.reuse ;  /* 0x000000ffff5a7224 */ /* 0x100fe400078e0077 */
[--C-:B------:R-:W-:Y:S02]  /*1c00*/  IMAD.MOV.U32 R88, RZ, RZ, R119.reuse ;  /* 0x000000ffff587224 */ /* 0x100fe400078e0077 */
[--C-:B------:R-:W-:Y:S02]  /*1c10*/  IMAD.MOV.U32 R86, RZ, RZ, R119.reuse ;  /* 0x000000ffff567224 */ /* 0x100fe400078e0077 */
[--C-:B------:R-:W-:Y:S02]  /*1c20*/  IMAD.MOV.U32 R84, RZ, RZ, R119.reuse ;  /* 0x000000ffff547224 */ /* 0x100fe400078e0077 */
[----:B------:R-:W-:Y:S01]  /*1c30*/  IMAD.MOV.U32 R82, RZ, RZ, R119 ;  /* 0x000000ffff527224 */ /* 0x000fe200078e0077 */
[----:B------:R-:W-:-:S02]  /*1c40*/  WARPGROUP.DEPBAR.LE gsb0, 0x0 ;  /* 0x00008000000079c5 */ /* 0x000fc40000010000 */
[----:B------:R-:W-:-:S06]  /*1c50*/  WARPGROUP.ARRIVE ;  /* 0x00000000000079c5 */ /* 0x000fcc0000000000 */
[----:B------:R-:W-:Y:S01]  /*1c60*/  HGMMA.64x16x16.F32.BF16 R64, gdesc[UR12], RZ, !UPT, gsb0 ;  /* 0x002000000c4079f0 */ /* 0x000fe2000c0018ff */
[----:B------:R-:W-:Y:S02]  /*1c70*/  UIADD3 UR12, UR4, 0x2, URZ ;  /* 0x00000002040c7890 */ /* 0x000fe4000fffe03f */
[----:B------:R-:W-:Y:S01]  /*1c80*/  UIADD3 UR14, UR4, 0x282, URZ ;  /* 0x00000282040e7890 */ /* 0x000fe2000fffe03f */
[----:B------:R-:W-:Y:S01]  /*1c90*/  UMOV UR15, 0x40000040 ;  /* 0x40000040000f7882 */ /* 0x000fe20000000000 */
[----:B------:R-:W-:Y:S02]  /*1ca0*/  WARPGROUP.DEPBAR.LE gsb0, 0x0 ;  /* 0x00008000000079c5 */ /* 0x000fe40000010000 */
[----:B------:R-:W-:-:S06]  /*1cb0*/  WARPGROUP.ARRIVE ;  /* 0x00000000000079c5 */ /* 0x000fcc0000000000 */
[----:B------:R-:W-:Y:S01]  /*1cc0*/  HGMMA.64x16x16.F32.BF16 R56, gdesc[UR16], RZ, !UPT, gsb0 ;  /* 0x00200000103879f0 */ /* 0x000fe2000c0018ff */
        /* <DEDUP_REMOVED lines=18> */
[----:B------:R-:W-:Y:S01]  /*1df0*/  UMOV UR10, UR12 ;  /* 0x0000000c000a7c82 */ /* 0x000fe20008000000 */
[----:B------:R-:W-:Y:S01]  /*1e00*/  UMOV UR11, 0x40000040 ;  /* 0x40000040000b7882 */ /* 0x000fe20000000000 */
[----:B------:R-:W-:Y:S01]  /*1e10*/  UMOV UR20, UR8 ;  /* 0x0000000800147c82 */ /* 0x000fe20008000000 */
[----:B------:R-:W-:Y:S01]  /*1e20*/  UMOV UR21, UR9 ;  /* 0x0000000900157c82 */ /* 0x000fe20008000000 */
[----:B------:R-:W-:Y:S01]  /*1e30*/  UMOV UR24, UR8 ;  /* 0x0000000800187c82 */ /* 0x000fe20008000000 */
[----:B------:R-:W-:Y:S01]  /*1e40*/  UMOV UR25, UR9 ;  /* 0x0000000900197c82 */ /* 0x000fe20008000000 */
[----:B------:R-:W-:Y:S01]  /*1e50*/  UMOV UR16, UR8 ;  /* 0x0000000800107c82 */ /* 0x000fe20008000000 */
[----:B------:R-:W-:Y:S01]  /*1e60*/  UMOV UR17, UR9 ;  /* 0x0000000900117c82 */ /* 0x000fe20008000000 */
[----:B------:R-:W-:Y:S01]  /*1e70*/  UMOV UR12, UR8 ;  /* 0x00000008000c7c82 */ /* 0x000fe20008000000 */
[----:B------:R-:W-:Y:S01]  /*1e80*/  UMOV UR13, UR9 ;  /* 0x00000009000d7c82 */ /* 0x000fe20008000000 */
[----:B------:R-:W-:Y:S01]  /*1e90*/  UIADD3 UR7, UR5, 0x4, URZ ;  /* 0x0000000405077890 */ /* 0x000fe2000fffe03f */
[----:B------:R-:W-:-:S02]  /*1ea0*/  MOV R3, UR9 ;  /* 0x0000000900037c02 */ /* 0x000fc40008000f00 */
[----:B------:R-:W-:Y:S01]  /*1eb0*/  MOV R4, UR8 ;  /* 0x0000000800047c02 */ /* 0x000fe20008000f00 */
        /* <DEDUP_REMOVED lines=47> */
[----:B------:R-:W-:-:S02]  /*21b0*/  WARPGROUP.DEPBAR.LE gsb0, 0x0 ;  /* 0x00008000000079c5 */ /* 0x000fc40000010000 */
        /* <DEDUP_REMOVED lines=290> */
[----:B------:R-:W-:-:S05]  /*33e0*/  UMOV UR53, UR41 ;  /* 0x0000002900357c82 */ /* 0x000fca0008000000 */
        /* <DEDUP_REMOVED lines=48> */
[----:B------:R-:W-:Y:S02]  /*36f0*/  UIADD3 UR7, UR5, 0x806, URZ ;  /* 0x0000080605077890 */ /* 0x000fe4000fffe03f */
[----:B------:R-:W-:Y:S01]  /*3700*/  UIADD3 UR5, UR4, 0x784, URZ ;  /* 0x0000078404057890 */ /* 0x000fe2000fffe03f */
[----:B------:R-:W-:Y:S01]  /*3710*/  UMOV UR8, UR44 ;  /* 0x0000002c00087c82 */ /* 0x000fe20008000000 */
[----:B------:R-:W-:Y:S01]  /*3720*/  UMOV UR9, UR45 ;  /* 0x0000002d00097c82 */ /* 0x000fe20008000000 */
[----:B------:R-:W-:Y:S01]  /*3730*/  UMOV UR52, UR44 ;  /* 0x0000002c00347c82 */ /* 0x000fe20008000000 */
[----:B------:R-:W-:-:S03]  /*3740*/  UMOV UR53, UR45 ;  /* 0x0000002d00357c82 */ /* 0x000fc60008000000 */
[----:B------:R-:W-:Y:S01]  /*3750*/  UMOV UR10, UR5 ;  /* 0x00000005000a7c82 */ /* 0x000fe20008000000 */
[----:B------:R-:W-:Y:S01]  /*3760*/  ULDC UR5, c[0x0][0x9d8] ;  /* 0x0002760000057ab9 */ /* 0x000fe20000000800 */
        /* <DEDUP_REMOVED lines=44> */
[----:B------:R-:W-:Y:S02]  /*3a30*/  WARPGROUP.DEPBAR.LE gsb0, 0x0 ;  /* 0x00008000000079c5 */ /* 0x000fe40000010000 */
[----:B------:R-:W-:-:S06]  /*3a40*/  WARPGROUP.ARRIVE ;  /* 0x00000000000079c5 */ /* 0x000fcc0000000000 */
[----:B------:R-:W-:Y:S03]  /*3a50*/  HGMMA.64x16x16.F32.BF16 R32, gdesc[UR56], R32, gsb0 ;  /* 0x00200000382079f0 */ /* 0x000fe60008001820 */
        /* <DEDUP_REMOVED lines=17> */
[----:B------:R-:W-:Y:S01]  /*3b70*/  MUFU.TANH R72, R72 ;  /* 0x0000004800487308 */ /* 0x000fe20000002400 */
[----:B------:R-:W-:Y:S01]  /*3b80*/  UMOV UR51, 0x40000040 ;  /* 0x4000004000337882 */ /* 0x000fe20000000000 */
[----:B------:R-:W-:Y:S01]  /*3b90*/  FMUL.FTZ R75, R75, UR5 ;  /* 0x000000054b4b7c20 */ /* 0x000fe20008410000 */
[----:B------:R-:W-:Y:S01]  /*3ba0*/  FMUL.FTZ R78, R78, UR5 ;  /* 0x000000054e4e7c20 */ /* 0x000fe20008410000 */
[----:B------:R-:W-:-:S04]  /*3bb0*/  FMUL.FTZ R79, R79, UR5 ;  /* 0x000000054f4f7c20 */ /* 0x000fc80008410000 */
[----:B------:R-:W0:Y:S08]  /*3bc0*/  MUFU.TANH R73, R73 ;  /* 0x0000004900497308 */ /* 0x000e300000002400 */
[----:B------:R-:W1:Y:S08]  /*3bd0*/  MUFU.TANH R76, R76 ;  /* 0x0000004c004c7308 */ /* 0x000e700000002400 */
[----:B------:R-:W2:Y:S08]  /*3be0*/  MUFU.TANH R77, R77 ;  /* 0x0000004d004d7308 */ /* 0x000eb00000002400 */
[----:B------:R3:W4:Y:S08]  /*3bf0*/  MUFU.TANH R3, R74 ;  /* 0x0000004a00037308 */ /* 0x0007300000002400 */
[----:B------:R-:W5:Y:S01]  /*3c00*/  MUFU.TANH R4, R75 ;  /* 0x0000004b00047308 */ /* 0x000f620000002400 */
[----:B---3--:R-:W-:-:S07]  /*3c10*/  MOV R74, R119 ;  /* 0x00000077004a7202 */ /* 0x008fce0000000f00 */
[----:B------:R-:W-:Y:S01]  /*3c20*/  MUFU.TANH R7, R78 ;  /* 0x0000004e00077308 */ /* 0x000fe20000002400 */
[----:B------:R-:W-:Y:S02]  /*3c30*/  WARPGROUP.DEPBAR.LE gsb0, 0x0 ;  /* 0x00008000000079c5 */ /* 0x000fe40000010000 */
        /* <DEDUP_REMOVED lines=13> */
[----:B------:R-:W-:Y:S01]  /*3d10*/  MUFU.TANH R64, R64 ;  /* 0x0000004000407308 */ /* 0x000fe20000002400 */
[----:B---3--:R-:W-:-:S02]  /*3d20*/  IMAD R66, R120, -0x70, R9 ;  /* 0xffffff9078427824 */ /* 0x008fc400078e0209 */
[----:B------:R-:W-:-:S03]  /*3d30*/  IMAD.MOV.U32 R78, RZ, RZ, R119 ;  /* 0x000000ffff4e7224 */ /* 0x000fc600078e0077 */
[C---:B------:R-:W-:Y:S02]  /*3d40*/  ISETP.GT.AND P4, PT, R66.reuse, RZ, PT ;  /* 0x000000ff4200720c */ /* 0x040fe40003f84270 */
[C---:B------:R-:W-:Y:S01]  /*3d50*/  ISETP.GT.AND P2, PT, R66.reuse, 0x1, PT ;  /* 0x000000014200780c */ /* 0x040fe20003f44270 */
[----:B------:R-:W3:Y:S01]  /*3d60*/  MUFU.TANH R65, R65 ;  /* 0x0000004100417308 */ /* 0x000ee20000002400 */
[C---:B------:R-:W-:Y:S02]  /*3d70*/  ISETP.GT.AND P3, PT, R66.reuse, 0x8, PT ;  /* 0x000000084200780c */ /* 0x040fe40003f64270 */
[----:B0-----:R-:W-:Y:S02]  /*3d80*/  FSEL R73, R73, -INF , P2 ;  /* 0xff80000049497808 */ /* 0x001fe40001000000 */
[----:B------:R-:W-:Y:S02]  /*3d90*/  ISETP.GT.AND P6, PT, R66, 0x9, PT ;  /* 0x000000094200780c */ /* 0x000fe40003fc4270 */
[----:B-1----:R-:W-:Y:S01]  /*3da0*/  FSEL R75, R76, -INF , P3 ;  /* 0xff8000004c4b7808 */ /* 0x002fe20001800000 */
[----:B------:R0:W-:Y:S01]  /*3db0*/  MUFU.TANH R15, R67 ;  /* 0x00000043000f7308 */ /* 0x0001e20000002400 */
[----:B------:R-:W-:Y:S01]  /*3dc0*/  ISETP.GT.AND P5, PT, R66, 0x10, PT ;  /* 0x000000104200780c */ /* 0x000fe20003fa4270 */
[----:B------:R-:W-:Y:S01]  /*3dd0*/  IMAD.MOV.U32 R76, RZ, RZ, R119 ;  /* 0x000000ffff4c7224 */ /* 0x000fe200078e0077 */
[----:B--2---:R-:W-:-:S02]  /*3de0*/  FSEL R77, R77, -INF , P6 ;  /* 0xff8000004d4d7808 */ /* 0x004fc40003000000 */
[----:B----4-:R-:W-:Y:S02]  /*3df0*/  FSEL R3, R3, -INF , P4 ;  /* 0xff80000003037808 */ /* 0x010fe40002000000 */
[----:B-----5:R-:W-:Y:S01]  /*3e00*/  FSEL R4, R4, -INF , P2 ;  /* 0xff80000004047808 */ /* 0x020fe20001000000 */
[----:B------:R-:W1:Y:S01]  /*3e10*/  MUFU.TANH R68, R68 ;  /* 0x0000004400447308 */ /* 0x000e620000002400 */
[----:B0-----:R-:W-:Y:S01]  /*3e20*/  FSEL R67, R72, -INF , P4 ;  /* 0xff80000048437808 */ /* 0x001fe20002000000 */
[----:B------:R-:W-:Y:S01]  /*3e30*/  IMAD.MOV.U32 R72, RZ, RZ, R119 ;  /* 0x000000ffff487224 */ /* 0x000fe200078e0077 */
[C---:B------:R-:W-:Y:S02]  /*3e40*/  ISETP.GT.AND P4, PT, R66.reuse, 0x11, PT ;  /* 0x000000114200780c */ /* 0x040fe40003f84270 */
[----:B------:R-:W-:Y:S02]  /*3e50*/  FMNMX.FTZ R12, R67, R73, !PT ;  /* 0x00000049430c7209 */ /* 0x000fe40007810000 */
[----:B------:R-:W-:Y:S01]  /*3e60*/  ISETP.GT.AND P2, PT, R66, 0x18, PT ;  /* 0x000000184200780c */ /* 0x000fe20003f44270 */
[----:B------:R0:W2:Y:S01]  /*3e70*/  MUFU.TANH R11, R79 ;  /* 0x0000004f000b7308 */ /* 0x0000a20000002400 */
[----:B------:R-:W-:-:S02]  /*3e80*/  FMNMX.FTZ R14, R75, R12, !PT ;  /* 0x0000000c4b0e7209 */ /* 0x000fc40007810000 */
[----:B---3--:R-:W-:Y:S02]  /*3e90*/  FSEL R65, R65, -INF , P4 ;  /* 0xff80000041417808 */ /* 0x008fe40002000000 */
[----:B------:R-:W-:Y:S02]  /*3ea0*/  FMNMX.FTZ R14, R77, R14, !PT ;  /* 0x0000000e4d0e7209 */ /* 0x000fe40007810000 */
[----:B------:R-:W-:Y:S01]  /*3eb0*/  FSEL R7, R7, -INF , P3 ;  /* 0xff80000007077808 */ /* 0x000fe20001800000 */
[----:B------:R-:W3:Y:S01]  /*3ec0*/  MUFU.TANH R69, R69 ;  /* 0x0000004500457308 */ /* 0x000ee20000002400 */
[----:B0-----:R-:W-:Y:S01]  /*3ed0*/  FSEL R79, R64, -INF , P5 ;  /* 0xff800000404f7808 */ /* 0x001fe20002800000 */
[--C-:B------:R-:W-:Y:S01]  /*3ee0*/  IMAD.MOV.U32 R64, RZ, RZ, R119.reuse ;  /* 0x000000ffff407224 */ /* 0x100fe200078e0077 */
[----:B------:R-:W-:Y:S01]  /*3ef0*/  ISETP.GT.AND P3, PT, R66, 0x19, PT ;  /* 0x000000194200780c */ /* 0x000fe20003f64270 */
[----:B------:R-:W-:Y:S02]  /*3f00*/  WARPGROUP.DEPBAR.LE gsb0, 0x0 ;  /* 0x00008000000079c5 */ /* 0x000fe40000010000 */
[----:B------:R-:W-:Y:S01]  /*3f10*/  WARPGROUP.ARRIVE ;  /* 0x00000000000079c5 */ /* 0x000fe20000000000 */
[----:B------:R-:W-:Y:S01]  /*3f20*/  FMUL.FTZ R56, R56, UR5 ;  /* 0x0000000538387c20 */ /* 0x000fe20008410000 */
[----:B------:R-:W-:Y:S01]  /*3f30*/  FMUL.FTZ R57, R57, UR5 ;  /* 0x0000000539397c20 */ /* 0x000fe20008410000 */
[----:B------:R-:W-:Y:S01]  /*3f40*/  MUFU.TANH R71, R71 ;  /* 0x0000004700477308 */ /* 0x000fe20000002400 */
[----:B------:R-:W-:Y:S01]  /*3f50*/  FMUL.FTZ R60, R60, UR5 ;  /* 0x000000053c3c7c20 */ /* 0x000fe20008410000 */
[----:B------:R-:W-:Y:S01]  /*3f60*/  FMNMX.FTZ R14, R79, R14, !PT ;  /* 0x0000000e4f0e7209 */ /* 0x000fe20007810000 */
[----:B------:R-:W-:Y:S01]  /*3f70*/  HGMMA.64x16x16.F32.BF16 R48, gdesc[UR48], R48, gsb0 ;  /* 0x00200000303079f0 */ /* 0x000fe20008001830 */
[----:B------:R-:W-:Y:S01]  /*3f80*/  UIADD3 UR50, UR4, 0x906, URZ ;  /* 0x0000090604327890 */ /* 0x000fe2000fffe03f */
[----:B------:R-:W-:Y:S01]  /*3f90*/  FMUL.FTZ R61, R61, UR5 ;  /* 0x000000053d3d7c20 */ /* 0x000fe20008410000 */
[----:B------:R-:W-:Y:S01]  /*3fa0*/  UMOV UR51, 0x40000040 ;  /* 0x4000004000337882 */ /* 0x000fe20000000000 */
[----:B------:R-:W-:Y:S01]  /*3fb0*/  FMUL.FTZ R58, R58, UR5 ;  /* 0x000000053a3a7c20 */ /* 0x000fe20008410000 */
[----:B------:R-:W-:Y:S01]  /*3fc0*/  MUFU.TANH R56, R56 ;  /* 0x0000003800387308 */ /* 0x000fe20000002400 */
[----:B-1----:R-:W-:Y:S01]  /*3fd0*/  FSEL R81, R68, -INF , P2 ;  /* 0xff80000044517808 */ /* 0x002fe20001000000 */
[----:B------:R-:W-:Y:S01]  /*3fe0*/  FMUL.FTZ R59, R59, UR5 ;  /* 0x000000053b3b7c20 */ /* 0x000fe20008410000 */
[----:B------:R-:W-:Y:S01]  /*3ff0*/  FMNMX.FTZ R14, R65, R14, !PT ;  /* 0x0000000e410e7209 */ /* 0x000fe20007810000 */
[----:B------:R-:W-:Y:S01]  /*4000*/  FMUL.FTZ R62, R62, UR5 ;  /* 0x000000053e3e7c20 */ /* 0x000fe20008410000 */
[----:B--2---:R-:W-:Y:S01]  /*4010*/  FSEL R11, R11, -INF , P6 ;  /* 0xff8000000b0b7808 */ /* 0x004fe20003000000 */
[----:B------:R-:W-:Y:S01]  /*4020*/  FMUL.FTZ R63, R63, UR5 ;  /* 0x000000053f3f7c20 */ /* 0x000fe20008410000 */
[----:B------:R-:W-:Y:S01]  /*4030*/  ISETP.GT.AND P6, PT, R66, 0x20, PT ;  /* 0x000000204200780c */ /* 0x000fe20003fc4270 */
[----:B------:R-:W0:Y:S01]  /*4040*/  MUFU.TANH R57, R57 ;  /* 0x0000003900397308 */ /* 0x000e220000002400 */
[----:B---3--:R-:W-:Y:S01]  /*4050*/  FSEL R69, R69, -INF , P3 ;  /* 0xff80000045457808 */ /* 0x008fe20001800000 */
[----:B------:R-:W-:Y:S01]  /*4060*/  IMAD.MOV.U32 R68, RZ, RZ, R119 ;  /* 0x000000ffff447224 */ /* 0x000fe200078e0077 */
[----:B------:R-:W-:-:S02]  /*4070*/  FMNMX.FTZ R20, R81, R14, !PT ;  /* 0x0000000e51147209 */ /* 0x000fc40007810000 */
[----:B------:R-:W-:Y:S02]  /*4080*/  FSEL R13, R13, -INF , P5 ;  /* 0xff8000000d0d7808 */ /* 0x000fe40002800000 */
[C---:B------:R-:W-:Y:S01]  /*4090*/  ISETP.GT.AND P5, PT, R66.reuse, 0x21, PT ;  /* 0x000000214200780c */ /* 0x040fe20003fa4270 */
[----:B------:R1:W2:Y:S01]  /*40a0*/  MUFU.TANH R21, R70 ;  /* 0x0000004600157308 */ /* 0x0002a20000002400 */
[----:B------:R-:W-:Y:S02]  /*40b0*/  FMNMX.FTZ R20, R69, R20, !PT ;  /* 0x0000001445147209 */ /* 0x000fe40007810000 */
[----:B------:R-:W-:Y:S02]  /*40c0*/  FSEL R15, R15, -INF , P4 ;  /* 0xff8000000f0f7808 */ /* 0x000fe40002000000 */
[----:B------:R-:W-:-:S03]  /*40d0*/  ISETP.GT.AND P4, PT, R66, 0x28, PT ;  /* 0x000000284200780c */ /* 0x000fc60003f84270 */
[----:B------:R-:W3:Y:S01]  /*40e0*/  MUFU.TANH R60, R60 ;  /* 0x0000003c003c7308 */ /* 0x000ee20000002400 */
[----:B0-----:R-:W-:Y:S01]  /*40f0*/  FSEL R85, R57, -INF , P5 ;  /* 0xff80000039557808 */ /* 0x001fe20002800000 */
[----:B-1----:R-:W-:-:S06]  /*4100*/  IMAD.MOV.U32 R70, RZ, RZ, R119 ;  /* 0x000000ffff467224 */ /* 0x002fcc00078e0077 */
[----:B------:R-:W0:Y:S01]  /*4110*/  MUFU.TANH R61, R61 ;  /* 0x0000003d003d7308 */ /* 0x000e220000002400 */
[----:B--2---:R-:W-:Y:S02]  /*4120*/  FSEL R21, R21, -INF , P2 ;  /* 0xff80000015157808 */ /* 0x004fe40001000000 */
[----:B------:R-:W-:-:S05]  /*4130*/  ISETP.GT.AND P2, PT, R66, 0x29, PT ;  /* 0x000000294200780c */ /* 0x000fca0003f44270 */
[----:B------:R-:W-:Y:S01]  /*4140*/  MUFU.TANH R58, R58 ;  /* 0x0000003a003a7308 */ /* 0x000fe20000002400 */
[----:B---3--:R-:W-:Y:S01]  /*4150*/  FSEL R87, R60, -INF , P4 ;  /* 0xff8000003c577808 */ /* 0x008fe20002000000 */
[----:B------:R-:W-:Y:S01]  /*4160*/  IMAD.MOV.U32 R60, RZ, RZ, R119 ;  /* 0x000000ffff3c7224 */ /* 0x000fe200078e0077 */
[----:B------:R-:W-:Y:S02]  /*4170*/  WARPGROUP.DEPBAR.LE gsb0, 0x0 ;  /* 0x00008000000079c5 */ /* 0x000fe40000010000 */
[----:B------:R-:W-:Y:S01]  /*4180*/  WARPGROUP.ARRIVE ;  /* 0x00000000000079c5 */ /* 0x000fe20000000000 */
[----:B------:R-:W-:Y:S01]  /*4190*/  FMUL.FTZ R48, R48, UR5 ;  /* 0x0000000530307c20 */ /* 0x000fe20008410000 */
[----:B------:R-:W-:Y:S01]  /*41a0*/  FMUL.FTZ R49, R49, UR5 ;  /* 0x0000000531317c20 */ /* 0x000fe20008410000 */
[----:B------:R-:W-:Y:S01]  /*41b0*/  FMUL.FTZ R52, R52, UR5 ;  /* 0x0000000534347c20 */ /* 0x000fe20008410000 */
[----:B------:R-:W-:Y:S01]  /*41c0*/  MUFU.TANH R59, R59 ;  /* 0x0000003b003b7308 */ /* 0x000fe20000002400 */
[----:B------:R-:W-:Y:S01]  /*41d0*/  FMUL.FTZ R53, R53, UR5 ;  /* 0x0000000535357c20 */ /* 0x000fe20008410000 */
[----:B------:R-:W-:Y:S01]  /*41e0*/  HGMMA.64x16x16.F32.BF16 R40, gdesc[UR48], R40, gsb0 ;  /* 0x00200000302879f0 */ /* 0x000fe20008001828 */
[----:B------:R-:W-:Y:S01]  /*41f0*/  UIADD3 UR50, UR4, 0x986, URZ ;  /* 0x0000098604327890 */ /* 0x000fe2000fffe03f */
[----:B------:R-:W-:Y:S01]  /*4200*/  FMUL.FTZ R50, R50, UR5 ;  /* 0x0000000532327c20 */ /* 0x000fe20008410000 */
[----:B------:R-:W-:Y:S01]  /*4210*/  UMOV UR51, 0x40000040 ;  /* 0x4000004000337882 */ /* 0x000fe20000000000 */
[----:B------:R-:W-:Y:S01]  /*4220*/  FMUL.FTZ R51, R51, UR5 ;  /* 0x0000000533337c20 */ /* 0x000fe20008410000 */
[----:B0-----:R-:W-:Y:S01]  /*4230*/  FSEL R89, R61, -INF , P2 ;  /* 0xff8000003d597808 */ /* 0x001fe20001000000 */
[----:B------:R-:W0:Y:S01]  /*4240*/  MUFU.TANH R48, R48 ;  /* 0x0000003000307308 */ /* 0x000e220000002400 */
[----:B------:R-:W-:Y:S01]  /*4250*/  FMUL.FTZ R54, R54, UR5 ;  /* 0x0000000536367c20 */ /* 0x000fe20008410000 */
[----:B------:R-:W-:-:S06]  /*4260*/  FMUL.FTZ R55, R55, UR5 ;  /* 0x0000000537377c20 */ /* 0x000fcc0008410000 */
[----:B------:R-:W1:Y:S08]  /*4270*/  MUFU.TANH R49, R49 ;  /* 0x0000003100317308 */ /* 0x000e700000002400 */
[----:B------:R-:W2:Y:S08]  /*4280*/  MUFU.TANH R62, R62 ;  /* 0x0000003e003e7308 */ /* 0x000eb00000002400 */
[----:B------:R-:W3:Y:S08]  /*4290*/  MUFU.TANH R52, R52 ;  /* 0x0000003400347308 */ /* 0x000ef00000002400 */
[----:B------:R-:W4:Y:S08]  /*42a0*/  MUFU.TANH R63, R63 ;  /* 0x0000003f003f7308 */ /* 0x000f300000002400 */
[----:B------:R-:W5:Y:S01]  /*42b0*/  MUFU.TANH R53, R53 ;  /* 0x0000003500357308 */ /* 0x000f620000002400 */
[----:B------:R-:W-:-:S02]  /*42c0*/  WARPGROUP.DEPBAR.LE gsb0, 0x0 ;  /* 0x00008000000079c5 */ /* 0x000fc40000010000 */
[----:B------:R-:W-:Y:S01]  /*42d0*/  WARPGROUP.ARRIVE ;  /* 0x00000000000079c5 */ /* 0x000fe20000000000 */
[----:B------:R-:W-:Y:S01]  /*42e0*/  FMUL.FTZ R41, R41, UR5 ;  /* 0x0000000529297c20 */ /* 0x000fe20008410000 */
[----:B------:R-:W-:Y:S01]  /*42f0*/  FMUL.FTZ R40, R40, UR5 ;  /* 0x0000000528287c20 */ /* 0x000fe20008410000 */
[----:B------:R-:W-:Y:S02]  /*4300*/  FMUL.FTZ R43, R43, UR5 ;  /* 0x000000052b2b7c20 */ /* 0x000fe40008410000 */
[----:B------:R-:W-:Y:S01]  /*4310*/  MUFU.TANH R50, R50 ;  /* 0x0000003200327308 */ /* 0x000fe20000002400 */
[----:B------:R-:W-:Y:S01]  /*4320*/  FMUL.FTZ R44, R44, UR5 ;  /* 0x000000052c2c7c20 */ /* 0x000fe20008410000 */
[----:B------:R-:W-:Y:S01]  /*4330*/  HGMMA.64x16x16.F32.BF16 R32, gdesc[UR48], R32, gsb0 ;  /* 0x00200000302079f0 */ /* 0x000fe20008001820 */
[----:B------:R-:W-:Y:S01]  /*4340*/  UIADD3 UR50, UR4, 0xa06, URZ ;  /* 0x00000a0604327890 */ /* 0x000fe2000fffe03f */
[----:B------:R-:W-:Y:S01]  /*4350*/  FMUL.FTZ R45, R45, UR5 ;  /* 0x000000052d2d7c20 */ /* 0x000fe20008410000 */
[----:B------:R-:W-:Y:S01]  /*4360*/  UMOV UR51, 0x40000040 ;  /* 0x4000004000337882 */ /* 0x000fe20000000000 */
[----:B------:R-:W-:Y:S01]  /*4370*/  FMUL.FTZ R47, R47, UR5 ;  /* 0x000000052f2f7c20 */ /* 0x000fe20008410000 */
[----:B------:R-:W-:Y:S01]  /*4380*/  FMUL.FTZ R42, R42, UR5 ;  /* 0x000000052a2a7c20 */ /* 0x000fe20008410000 */
[----:B------:R0:W-:Y:S01]  /*4390*/  MUFU.TANH R6, R41 ;  /* 0x0000002900067308 */ /* 0x0001e20000002400 */
[----:B------:R-:W-:Y:S01]  /*43a0*/  FMUL.FTZ R46, R46, UR5 ;  /* 0x000000052e2e7c20 */ /* 0x000fe20008410000 */
[----:B------:R-:W-:-:S06]  /*43b0*/  ULDC UR4, c[0x0][0x988] ;  /* 0x0002620000047ab9 */ /* 0x000fcc0000000800 */
[----:B------:R1:W-:Y:S01]  /*43c0*/  MUFU.TANH R8, R43 ;  /* 0x0000002b00087308 */ /* 0x0003e20000002400 */
[----:B0-----:R-:W-:Y:S02]  /*43d0*/  FSEL R41, R71, -INF , P3 ;  /* 0xff80000047297808 */ /* 0x001fe40001800000 */
[----:B------:R-:W-:Y:S01]  /*43e0*/  FSEL R71, R56, -INF , P6 ;  /* 0xff80000038477808 */ /* 0x000fe20003000000 */
[----:B------:R-:W-:Y:S01]  /*43f0*/  IMAD.MOV.U32 R56, RZ, RZ, R119 ;  /* 0x000000ffff387224 */ /* 0x000fe200078e0077 */
[----:B------:R-:W-:Y:S02]  /*4400*/  ISETP.GT.AND P3, PT, R66, 0x30, PT ;  /* 0x000000304200780c */ /* 0x000fe40003f64270 */
[----:B------:R-:W-:Y:S01]  /*4410*/  FMNMX.FTZ R20, R71, R20, !PT ;  /* 0x0000001447147209 */ /* 0x000fe20007810000 */
[----:B------:R-:W0:Y:S01]  /*4420*/  MUFU.TANH R40, R40 ;  /* 0x0000002800287308 */ /* 0x000e220000002400 */
[----:B------:R-:W-:Y:S02]  /*4430*/  FSEL R91, R48, -INF , P3 ;  /* 0xff800000305b7808 */ /* 0x000fe40001800000 */
[----:B------:R-:W-:-:S02]  /*4440*/  FMNMX.FTZ R48, R85, R20, !PT ;  /* 0x0000001455307209 */ /* 0x000fc40007810000 */
[----:B-1----:R-:W-:Y:S01]  /*4450*/  FSEL R43, R58, -INF , P6 ;  /* 0xff8000003a2b7808 */ /* 0x002fe20003000000 */
[----:B------:R-:W-:Y:S01]  /*4460*/  IMAD.MOV.U32 R58, RZ, RZ, R119 ;  /* 0x000000ffff3a7224 */ /* 0x000fe200078e0077 */
[----:B------:R-:W-:Y:S01]  /*4470*/  FMNMX.FTZ R48, R87, R48, !PT ;  /* 0x0000003057307209 */ /* 0x000fe20007810000 */
[----:B------:R-:W1:Y:S01]  /*4480*/  MUFU.TANH R51, R51 ;  /* 0x0000003300337308 */ /* 0x000e620000002400 */
[----:B------:R-:W-:Y:S02]  /*4490*/  ISETP.GT.AND P6, PT, R66, 0x31, PT ;  /* 0x000000314200780c */ /* 0x000fe40003fc4270 */
[----:B------:R-:W-:Y:S02]  /*44a0*/  FMNMX.FTZ R48, R89, R48, !PT ;  /* 0x0000003059307209 */ /* 0x000fe40007810000 */
[----:B------:R-:W-:Y:S02]  /*44b0*/  FSEL R93, R49, -INF , P6 ;  /* 0xff800000315d7808 */ /* 0x000fe40003000000 */
[----:B------:R-:W-:Y:S01]  /*44c0*/  FMNMX.FTZ R48, R91, R48, !PT ;  /* 0x000000305b307209 */ /* 0x000fe20007810000 */
[----:B------:R-:W1:Y:S03]  /*44d0*/  MUFU.TANH R54, R54 ;  /* 0x0000003600367308 */ /* 0x000e660000002400 */
[----:B------:R-:W-:-:S05]  /*44e0*/  FMNMX.FTZ R48, R93, R48, !PT ;  /* 0x000000305d307209 */ /* 0x000fca0007810000 */
[----:B------:R2:W-:Y:S01]  /*44f0*/  MUFU.TANH R9, R45 ;  /* 0x0000002d00097308 */ /* 0x0005e20000002400 */
[----:B------:R-:W-:Y:S02]  /*4500*/  WARPGROUP.DEPBAR.LE gsb0, 0x0 ;  /* 0x00008000000079c5 */ /* 0x000fe40000010000 */
[----:B------:R-:W-:Y:S01]  /*4510*/  WARPGROUP.ARRIVE ;  /* 0x00000000000079c5 */ /* 0x000fe20000000000 */
[----:B------:R-:W-:Y:S01]  /*4520*/  FMUL.FTZ R12, R33, UR5 ;  /* 0x00000005210c7c20 */ /* 0x000fe20008410000 */
[----:B------:R-:W-:-:S03]  /*4530*/  FSEL R33, R59, -INF , P5 ;  /* 0xff8000003b217808 */ /* 0x000fc60002800000 */
[----:B------:R-:W1:Y:S01]  /*4540*/  MUFU.TANH R44, R44 ;  /* 0x0000002c002c7308 */ /* 0x000e620000002400 */
[----:B------:R-:W-:Y:S01]  /*4550*/  ISETP.GT.AND P5, PT, R66, 0x38, PT ;  /* 0x000000384200780c */ /* 0x000fe20003fa4270 */
[----:B------:R-:W-:Y:S01]  /*4560*/  FMUL.FTZ R32, R32, UR5 ;  /* 0x0000000520207c20 */ /* 0x000fe20008410000 */
[----:B------:R-:W-:Y:S01]  /*4570*/  HGMMA.64x16x16.F32.BF16 R24, gdesc[UR48], R24, gsb0 ;  /* 0x00200000301879f0 */ /* 0x000fe20008001818 */
[----:B--2---:R-:W-:Y:S01]  /*4580*/  FSEL R45, R62, -INF , P4 ;  /* 0xff8000003e2d7808 */ /* 0x004fe20002000000 */
[----:B------:R-:W-:Y:S01]  /*4590*/  FMUL.FTZ R14, R35, UR5 ;  /* 0x00000005230e7c20 */ /* 0x000fe20008410000 */
[----:B------:R-:W-:Y:S01]  /*45a0*/  ISETP.GT.AND P4, PT, R66, 0x39, PT ;  /* 0x000000394200780c */ /* 0x000fe20003f84270 */
[----:B------:R-:W-:Y:S01]  /*45b0*/  FMUL.FTZ R36, R36, UR5 ;  /* 0x0000000524247c20 */ /* 0x000fe20008410000 */
[----:B---3--:R-:W-:Y:S01]  /*45c0*/  FSEL R95, R52, -INF , P5 ;  /* 0xff800000345f7808 */ /* 0x008fe20002800000 */
[----:B------:R-:W2:Y:S01]  /*45d0*/  MUFU.TANH R55, R55 ;  /* 0x0000003700377308 */ /* 0x000ea20000002400 */
[----:B----4-:R-:W-:Y:S01]  /*45e0*/  FSEL R35, R63, -INF , P2 ;  /* 0xff8000003f237808 */ /* 0x010fe20001000000 */
[----:B------:R-:W-:Y:S01]  /*45f0*/  FMUL.FTZ R20, R37, UR5 ;  /* 0x0000000525147c20 */ /* 0x000fe20008410000 */
[----:B------:R-:W-:Y:S01]  /*4600*/  ISETP.GT.AND P2, PT, R66, 0x40, PT ;  /* 0x000000404200780c */ /* 0x000fe20003f44270 */
[----:B------:R-:W-:Y:S01]  /*4610*/  FMUL.FTZ R34, R34, UR5 ;  /* 0x0000000522227c20 */ /* 0x000fe20008410000 */
[----:B-----5:R-:W-:Y:S01]  /*4620*/  FSEL R97, R53, -INF , P4 ;  /* 0xff80000035617808 */ /* 0x020fe20002000000 */
[----:B------:R-:W-:Y:S01]  /*4630*/  FMUL.FTZ R38, R38, UR5 ;  /* 0x0000000526267c20 */ /* 0x000fe20008410000 */
[----:B------:R-:W-:Y:S01]  /*4640*/  FMNMX.FTZ R48, R95, R48, !PT ;  /* 0x000000305f307209 */ /* 0x000fe20007810000 */
[----:B------:R3:W-:Y:S01]  /*4650*/  MUFU.TANH R10, R47 ;  /* 0x0000002f000a7308 */ /* 0x0007e20000002400 */
[----:B0-----:R-:W-:Y:S01]  /*4660*/  FSEL R99, R40, -INF , P2 ;  /* 0xff80000028637808 */ /* 0x001fe20001000000 */
[----:B------:R-:W-:Y:S01]  /*4670*/  FMUL.FTZ R39, R39, UR5 ;  /* 0x0000000527277c20 */ /* 0x000fe20008410000 */
[----:B------:R-:W-:Y:S01]  /*4680*/  FMNMX.FTZ R48, R97, R48, !PT ;  /* 0x0000003061307209 */ /* 0x000fe20007810000 */
[----:B------:R-:W-:Y:S01]  /*4690*/  IMAD.MOV.U32 R62, RZ, RZ, R119 ;  /* 0x000000ffff3e7224 */ /* 0x000fe200078e0077 */
[----:B-1----:R-:W-:-:S02]  /*46a0*/  FSEL R37, R51, -INF , P6 ;  /* 0xff80000033257808 */ /* 0x002fc40003000000 */
[----:B------:R-:W-:Y:S01]  /*46b0*/  ISETP.GT.AND P6, PT, R66, 0x48, PT ;  /* 0x000000484200780c */ /* 0x000fe20003fc4270 */
[----:B------:R-:W0:Y:S01]  /*46c0*/  MUFU.TANH R32, R32 ;  /* 0x0000002000207308 */ /* 0x000e220000002400 */
[----:B---3--:R-:W-:Y:S01]  /*46d0*/  FSEL R47, R50, -INF , P3 ;  /* 0xff800000322f7808 */ /* 0x008fe20001800000 */
[--C-:B------:R-:W-:Y:S01]  /*46e0*/  IMAD.MOV.U32 R50, RZ, RZ, R119.reuse ;  /* 0x000000ffff327224 */ /* 0x100fe200078e0077 */
[----:B------:R-:W-:Y:S02]  /*46f0*/  ISETP.GT.AND P3, PT, R66, 0x41, PT ;  /* 0x000000414200780c */ /* 0x000fe40003f64270 */
[----:B------:R-:W-:Y:S02]  /*4700*/  FMNMX.FTZ R48, R99, R48, !PT ;  /* 0x0000003063307209 */ /* 0x000fe40007810000 */
[----:B------:R-:W-:Y:S01]  /*4710*/  FSEL R101, R6, -INF , P3 ;  /* 0xff80000006657808 */ /* 0x000fe20001800000 */
[----:B------:R-:W1:Y:S01]  /*4720*/  MUFU.TANH R42, R42 ;  /* 0x0000002a002a7308 */ /* 0x000e620000002400 */
[----:B------:R-:W-:Y:S01]  /*4730*/  FSEL R49, R54, -INF , P5 ;  /* 0xff80000036317808 */ /* 0x000fe20002800000 */
[----:B------:R-:W-:Y:S01]  /*4740*/  IMAD.MOV.U32 R54, RZ, RZ, R119 ;  /* 0x000000ffff367224 */ /* 0x000fe200078e0077 */
[----:B------:R-:W-:-:S02]  /*4750*/  ISETP.GT.AND P5, PT, R66, 0x49, PT ;  /* 0x000000494200780c */ /* 0x000fc40003fa4270 */
[----:B------:R-:W-:Y:S01]  /*4760*/  FSEL R103, R44, -INF , P6 ;  /* 0xff8000002c677808 */ /* 0x000fe20003000000 */
[----:B------:R-:W-:Y:S01]  /*4770*/  IMAD.MOV.U32 R44, RZ, RZ, R119 ;  /* 0x000000ffff2c7224 */ /* 0x000fe200078e0077 */
[----:B------:R-:W-:Y:S01]  /*4780*/  FMNMX.FTZ R48, R101, R48, !PT ;  /* 0x0000003065307209 */ /* 0x000fe20007810000 */
[----:B------:R-:W3:Y:S01]  /*4790*/  MUFU.TANH R12, R12 ;  /* 0x0000000c000c7308 */ /* 0x000ee20000002400 */
[----:B--2---:R-:W-:Y:S02]  /*47a0*/  FSEL R51, R55, -INF , P4 ;  /* 0xff80000037337808 */ /* 0x004fe40002000000 */
[----:B------:R-:W-:Y:S02]  /*47b0*/  ISETP.GT.AND P4, PT, R66, 0x50, PT ;  /* 0x000000504200780c */ /* 0x000fe40003f84270 */
[----:B------:R-:W-:Y:S02]  /*47c0*/  FSEL R105, R9, -INF , P5 ;  /* 0xff80000009697808 */ /* 0x000fe40002800000 */
[----:B------:R-:W-:Y:S01]  /*47d0*/  FMNMX.FTZ R48, R103, R48, !PT ;  /* 0x0000003067307209 */ /* 0x000fe20007810000 */
[----:B------:R-:W2:Y:S01]  /*47e0*/  MUFU.TANH R46, R46 ;  /* 0x0000002e002e7308 */ /* 0x000ea20000002400 */
[----:B------:R-:W-:-:S02]  /*47f0*/  FSEL R55, R8, -INF , P3 ;  /* 0xff80000008377808 */ /* 0x000fc40001800000 */
[----:B------:R-:W-:Y:S02]  /*4800*/  ISETP.GT.AND P3, PT, R66, 0x51, PT ;  /* 0x000000514200780c */ /* 0x000fe40003f64270 */
[----:B0-----:R-:W-:Y:S01]  /*4810*/  FSEL R107, R32, -INF , P4 ;  /* 0xff800000206b7808 */ /* 0x001fe20002000000 */
[----:B------:R-:W-:Y:S02]  /*4820*/  WARPGROUP.DEPBAR.LE gsb0, 0x0 ;  /* 0x00008000000079c5 */ /* 0x000fe40000010000 */
[----:B------:R-:W0:Y:S01]  /*4830*/  MUFU.TANH R36, R36 ;  /* 0x0000002400247308 */ /* 0x000e220000002400 */
[----:B------:R-:W-:Y:S01]  /*4840*/  FMUL.FTZ R24, R24, UR5 ;  /* 0x0000000518187c20 */ /* 0x000fe20008410000 */
[----:B------:R-:W-:Y:S01]  /*4850*/  FMUL.FTZ R6, R25, UR5 ;  /* 0x0000000519067c20 */ /* 0x000fe20008410000 */
[----:B------:R-:W-:Y:S01]  /*4860*/  FMNMX.FTZ R48, R105, R48, !PT ;  /* 0x0000003069307209 */ /* 0x000fe20007810000 */
[----:B------:R-:W-:Y:S01]  /*4870*/  FMUL.FTZ R28, R28, UR5 ;  /* 0x000000051c1c7c20 */ /* 0x000fe20008410000 */
[----:B-1----:R-:W-:Y:S01]  /*4880*/  FSEL R53, R42, -INF , P2 ;  /* 0xff8000002a357808 */ /* 0x002fe20001000000 */
[----:B------:R-:W-:Y:S01]  /*4890*/  FMUL.FTZ R8, R29, UR5 ;  /* 0x000000051d087c20 */ /* 0x000fe20008410000 */
[----:B------:R-:W-:Y:S01]  /*48a0*/  ISETP.GT.AND P2, PT, R66, 0x58, PT ;  /* 0x000000584200780c */ /* 0x000fe20003f44270 */
[----:B------:R-:W1:Y:S01]  /*48b0*/  MUFU.TANH R20, R20 ;  /* 0x0000001400147308 */ /* 0x000e620000002400 */
[----:B---3--:R-:W-:Y:S01]  /*48c0*/  FSEL R109, R12, -INF , P3 ;  /* 0xff8000000c6d7808 */ /* 0x008fe20001800000 */
[----:B------:R-:W-:Y:S01]  /*48d0*/  FMUL.FTZ R26, R26, UR5 ;  /* 0x000000051a1a7c20 */ /* 0x000fe20008410000 */
[----:B------:R-:W-:Y:S01]  /*48e0*/  FMNMX.FTZ R48, R107, R48, !PT ;  /* 0x000000306b307209 */ /* 0x000fe20007810000 */
[----:B------:R-:W-:Y:S01]  /*48f0*/  FMUL.FTZ R30, R30, UR5 ;  /* 0x000000051e1e7c20 */ /* 0x000fe20008410000 */
[----:B--2---:R-:W-:Y:S01]  /*4900*/  FSEL R25, R46, -INF , P6 ;  /* 0xff8000002e197808 */ /* 0x004fe20003000000 */
[----:B------:R-:W-:Y:S01]  /*4910*/  FMUL.FTZ R31, R31, UR5 ;  /* 0x000000051f1f7c20 */ /* 0x000fe20008410000 */
[----:B------:R-:W-:Y:S01]  /*4920*/  ISETP.GT.AND P6, PT, R66, 0x59, PT ;  /* 0x000000594200780c */ /* 0x000fe20003fc4270 */
[----:B------:R-:W2:Y:S01]  /*4930*/  MUFU.TANH R34, R34 ;  /* 0x0000002200227308 */ /* 0x000ea20000002400 */
[----:B0-----:R-:W-:Y:S01]  /*4940*/  FSEL R111, R36, -INF , P2 ;  /* 0xff800000246f7808 */ /* 0x001fe20001000000 */
[----:B------:R0:W-:Y:S01]  /*4950*/  @!P1 SYNCS.ARRIVE.TRANS64.RED.A1T0 RZ, [R0+URZ], RZ ;  /* 0x000000ff00ff99a7 */ /* 0x0001e2000810043f */
[----:B------:R-:W-:Y:S01]  /*4960*/  FMNMX.FTZ R48, R109, R48, !PT ;  /* 0x000000306d307209 */ /* 0x000fe20007810000 */
[----:B------:R-:W-:Y:S01]  /*4970*/  IMAD.MOV.U32 R46, RZ, RZ, R119 ;  /* 0x000000ffff2e7224 */ /* 0x000fe200078e0077 */
[----:B------:R-:W-:-:S02]  /*4980*/  FSEL R29, R10, -INF , P5 ;  /* 0xff8000000a1d7808 */ /* 0x000fc40002800000 */
[----:B------:R-:W-:Y:S01]  /*4990*/  ISETP.GT.AND P5, PT, R66, 0x60, PT ;  /* 0x000000604200780c */ /* 0x000fe20003fa4270 */
[----:B------:R-:W3:Y:S01]  /*49a0*/  MUFU.TANH R24, R24 ;  /* 0x0000001800187308 */ /* 0x000ee20000002400 */
[----:B-1----:R-:W-:Y:S02]  /*49b0*/  FSEL R113, R20, -INF , P6 ;  /* 0xff80000014717808 */ /* 0x002fe40003000000 */
[----:B------:R-:W-:Y:S02]  /*49c0*/  FMNMX.FTZ R48, R111, R48, !PT ;  /* 0x000000306f307209 */ /* 0x000fe40007810000 */
[----:B------:R-:W-:Y:S02]  /*49d0*/  MOV R52, R119 ;  /* 0x0000007700347202 */ /* 0x000fe40000000f00 */
[----:B------:R-:W-:Y:S01]  /*49e0*/  FMNMX.FTZ R48, R113, R48, !PT ;  /* 0x0000003071307209 */ /* 0x000fe20007810000 */
[----:B------:R-:W1:Y:S01]  /*49f0*/  MUFU.TANH R14, R14 ;  /* 0x0000000e000e7308 */ /* 0x000e620000002400 */
[----:B--2---:R-:W-:-:S02]  /*4a00*/  FSEL R57, R34, -INF , P4 ;  /* 0xff80000022397808 */ /* 0x004fc40002000000 */
[----:B------:R-:W-:-:S05]  /*4a10*/  ISETP.GT.AND P4, PT, R66, 0x61, PT ;  /* 0x000000614200780c */ /* 0x000fca0003f84270 */
[----:B------:R-:W2:Y:S01]  /*4a20*/  MUFU.TANH R6, R6 ;  /* 0x0000000600067308 */ /* 0x000ea20000002400 */
[----:B---3--:R-:W-:-:S04]  /*4a30*/  FSEL R115, R24, -INF , P5 ;  /* 0xff80000018737808 */ /* 0x008fc80002800000 */
[----:B------:R-:W-:-:S03]  /*4a40*/  FMNMX.FTZ R48, R115, R48, !PT ;  /* 0x0000003073307209 */ /* 0x000fc60007810000 */
[----:B------:R-:W3:Y:S01]  /*4a50*/  MUFU.TANH R38, R38 ;  /* 0x0000002600267308 */ /* 0x000ee20000002400 */
[----:B-1----:R-:W-:Y:S02]  /*4a60*/  FSEL R59, R14, -INF , P3 ;  /* 0xff8000000e3b7808 */ /* 0x002fe40001800000 */
[----:B------:R-:W-:Y:S02]  /*4a70*/  ISETP.GT.AND P3, PT, R66, 0x68, PT ;  /* 0x000000684200780c */ /* 0x000fe40003f64270 */
[----:B------:R-:W-:-:S03]  /*4a80*/  FMNMX.FTZ R14, R3, R4, !PT ;  /* 0x00000004030e7209 */ /* 0x000fc60007810000 */
[----:B------:R-:W1:Y:S01]  /*4a90*/  MUFU.TANH R28, R28 ;  /* 0x0000001c001c7308 */ /* 0x000e620000002400 */
[----:B--2---:R-:W-:Y:S01]  /*4aa0*/  FSEL R117, R6, -INF , P4 ;  /* 0xff80000006757808 */ /* 0x004fe20002000000 */
[----:B------:R-:W-:Y:S01]  /*4ab0*/  IMAD.U32 R6, RZ, RZ, UR4 ;  /* 0x00000004ff067e24 */ /* 0x000fe2000f8e00ff */
[----:B------:R-:W-:Y:S02]  /*4ac0*/  FMNMX.FTZ R14, R7, R14, !PT ;  /* 0x0000000e070e7209 */ /* 0x000fe40007810000 */
[----:B------:R-:W-:Y:S02]  /*4ad0*/  FMNMX.FTZ R48, R117, R48, !PT ;  /* 0x0000003075307209 */ /* 0x000fe40007810000 */
[----:B------:R-:W-:Y:S01]  /*4ae0*/  FMNMX.FTZ R14, R11, R14, !PT ;  /* 0x0000000e0b0e7209 */ /* 0x000fe20007810000 */
[----:B------:R-:W2:Y:S01]  /*4af0*/  MUFU.TANH R8, R8 ;  /* 0x0000000800087308 */ /* 0x000ea20000002400 */
[----:B---3--:R-:W-:Y:S02]  /*4b00*/  FSEL R61, R38, -INF , P2 ;  /* 0xff800000263d7808 */ /* 0x008fe40001000000 */
[----:B------:R-:W-:Y:S01]  /*4b10*/  ISETP.GT.AND P2, PT, R66, 0x69, PT ;  /* 0x000000694200780c */ /* 0x000fe20003f44270 */
[----:B------:R-:W-:Y:S01]  /*4b20*/  IMAD.MOV.U32 R66, RZ, RZ, R119 ;  /* 0x000000ffff427224 */ /* 0x000fe200078e0077 */
[----:B------:R-:W-:-:S03]  /*4b30*/  FMNMX.FTZ R14, R13, R14, !PT ;  /* 0x0000000e0d0e7209 */ /* 0x000fc60007810000 */
[----:B------:R-:W3:Y:S01]  /*4b40*/  MUFU.TANH R26, R26 ;  /* 0x0000001a001a7308 */ /* 0x000ee20000002400 */
[----:B-1----:R-:W-:Y:S02]  /*4b50*/  FSEL R121, R28, -INF , P3 ;  /* 0xff8000001c797808 */ /* 0x002fe40001800000 */
[----:B------:R-:W-:Y:S02]  /*4b60*/  FMNMX.FTZ R14, R15, R14, !PT ;  /* 0x0000000e0f0e7209 */ /* 0x000fe40007810000 */
[----:B------:R-:W-:Y:S02]  /*4b70*/  FMNMX.FTZ R48, R121, R48, !PT ;  /* 0x0000003079307209 */ /* 0x000fe40007810000 */
[----:B------:R-:W-:Y:S01]  /*4b80*/  FMNMX.FTZ R14, R21, R14, !PT ;  /* 0x0000000e150e7209 */ /* 0x000fe20007810000 */
[----:B------:R-:W1:Y:S01]  /*4b90*/  MUFU.TANH R30, R30 ;  /* 0x0000001e001e7308 */ /* 0x000e620000002400 */
[----:B--2---:R-:W-:Y:S02]  /*4ba0*/  FSEL R123, R8, -INF , P2 ;  /* 0xff800000087b7808 */ /* 0x004fe40001000000 */
[----:B------:R-:W-:-:S02]  /*4bb0*/  FMNMX.FTZ R14, R41, R14, !PT ;  /* 0x0000000e290e7209 */ /* 0x000fc40007810000 */
[----:B------:R-:W-:Y:S02]  /*4bc0*/  FMNMX.FTZ R48, R123, R48, !PT ;  /* 0x000000307b307209 */ /* 0x000fe40007810000 */
[----:B------:R-:W-:Y:S01]  /*4bd0*/  FMNMX.FTZ R14, R43, R14, !PT ;  /* 0x0000000e2b0e7209 */ /* 0x000fe20007810000 */
[----:B------:R-:W2:Y:S02]  /*4be0*/  MUFU.TANH R12, R31 ;  /* 0x0000001f000c7308 */ /* 0x000ea40000002400 */
[----:B------:R-:W4:Y:S01]  /*4bf0*/  SHFL.BFLY PT, R9, R48, 0x2, 0x1f ;  /* 0x0c401f0030097f89 */ /* 0x000f2200000e0000 */
[----:B------:R-:W-:-:S04]  /*4c00*/  FMNMX.FTZ R14, R33, R14, !PT ;  /* 0x0000000e210e7209 */ /* 0x000fc80007810000 */
[----:B------:R-:W-:-:S04]  /*4c10*/  FMNMX.FTZ R14, R45, R14, !PT ;  /* 0x0000000e2d0e7209 */ /* 0x000fc80007810000 */
[----:B------:R-:W-:-:S04]  /*4c20*/  FMNMX.FTZ R14, R35, R14, !PT ;  /* 0x0000000e230e7209 */ /* 0x000fc80007810000 */
[----:B------:R-:W-:-:S04]  /*4c30*/  FMNMX.FTZ R14, R47, R14, !PT ;  /* 0x0000000e2f0e7209 */ /* 0x000fc80007810000 */
[----:B------:R-:W-:-:S04]  /*4c40*/  FMNMX.FTZ R14, R37, R14, !PT ;  /* 0x0000000e250e7209 */ /* 0x000fc80007810000 */
[----:B------:R-:W-:Y:S02]  /*4c50*/  FMNMX.FTZ R14, R49, R14, !PT ;  /* 0x0000000e310e7209 */ /* 0x000fe40007810000 */
[----:B----4-:R-:W-:Y:S01]  /*4c60*/  FMNMX.FTZ R10, R48, R9, !PT ;  /* 0x00000009300a7209 */ /* 0x010fe20007810000 */
[----:B------:R-:W-:Y:S01]  /*4c70*/  IMAD.MOV.U32 R48, RZ, RZ, R119 ;  /* 0x000000ffff307224 */ /* 0x000fe200078e0077 */
[----:B------:R-:W-:-:S03]  /*4c80*/  FMNMX.FTZ R14, R51, R14, !PT ;  /* 0x0000000e330e7209 */ /* 0x000fc60007810000 */
        /* <DEDUP_REMOVED lines=8> */
[----:B------:R-:W-:Y:S01]  /*4d10*/  FMUL.FTZ R10, R27, UR5 ;  /* 0x000000051b0a7c20 */ /* 0x000fe20008410000 */
[----:B------:R-:W-:Y:S02]  /*4d20*/  FMNMX.FTZ R14, R61, R14, !PT ;  /* 0x0000000e3d0e7209 */ /* 0x000fe40007810000 */
[C---:B------:R-:W-:Y:S01]  /*4d30*/  FSETP.NEU.FTZ.AND P0, PT, R8.reuse, -INF , PT ;  /* 0xff8000000800780b */ /* 0x040fe20003f1d000 */
[----:B------:R-:W-:Y:S02]  /*4d40*/  FMUL.FTZ R9, R8, R6 ;  /* 0x0000000608097220 */ /* 0x000fe40000410000 */
[----:B------:R-:W4:Y:S03]  /*4d50*/  MUFU.TANH R10, R10 ;  /* 0x0000000a000a7308 */ /* 0x000f260000002400 */
[----:B------:R-:W-:-:S02]  /*4d60*/  FSEL R20, R9, RZ, P0 ;  /* 0x000000ff09147208 */ /* 0x000fc40000000000 */
[----:B------:R-:W-:Y:S01]  /*4d70*/  ISETP.NE.AND P0, PT, R80, RZ, PT ;  /* 0x000000ff5000720c */ /* 0x000fe20003f05270 */
[--C-:B------:R-:W-:Y:S02]  /*4d80*/  IMAD.MOV.U32 R80, RZ, RZ, R119.reuse ;  /* 0x000000ffff507224 */ /* 0x100fe400078e0077 */
[----:B------:R5:W0:Y:S01]  /*4d90*/  MUFU.TANH R9, R39 ;  /* 0x0000002700097308 */ /* 0x000a220000002400 */
[-CC-:B------:R-:W-:Y:S01]  /*4da0*/  FFMA.FTZ R200, R67, R6.reuse, -R20.reuse ;  /* 0x0000000643c87223 */ /* 0x180fe20000010814 */
[-CC-:B------:R-:W-:Y:S01]  /*4db0*/  FFMA.FTZ R63, R69, R6.reuse, -R20.reuse ;  /* 0x00000006453f7223 */ /* 0x180fe20000010814 */
[----:B---3--:R-:W-:Y:S01]  /*4dc0*/  FSEL R69, R26, -INF , P5 ;  /* 0xff8000001a457808 */ /* 0x008fe20002800000 */
[-CC-:B------:R-:W-:Y:S01]  /*4dd0*/  FFMA.FTZ R192, R71, R6.reuse, -R20.reuse ;  /* 0x0000000647c07223 */ /* 0x180fe20000010814 */
[-CC-:B------:R-:W-:Y:S01]  /*4de0*/  FFMA.FTZ R27, R73, R6.reuse, -R20.reuse ;  /* 0x00000006491b7223 */ /* 0x180fe20000010814 */
[----:B-1----:R-:W-:Y:S01]  /*4df0*/  FSEL R73, R30, -INF , P3 ;  /* 0xff8000001e497808 */ /* 0x002fe20001800000 */
[-CC-:B------:R-:W-:Y:S01]  /*4e00*/  FFMA.FTZ R202, R75, R6.reuse, -R20.reuse ;  /* 0x000000064bca7223 */ /* 0x180fe20000010814 */
[----:B--2---:R-:W-:Y:S01]  /*4e10*/  FSEL R75, R12, -INF , P2 ;  /* 0xff8000000c4b7808 */ /* 0x004fe20001000000 */
[----:B------:R-:W-:Y:S01]  /*4e20*/  MUFU.EX2 R200, R200 ;  /* 0x000000c800c87308 */ /* 0x000fe20000000800 */
[----:B----4-:R-:W-:Y:S01]  /*4e30*/  FSEL R71, R10, -INF , P4 ;  /* 0xff8000000a477808 */ /* 0x010fe20002000000 */
[-CC-:B------:R-:W-:Y:S01]  /*4e40*/  FFMA.FTZ R31, R77, R6.reuse, -R20.reuse ;  /* 0x000000064d1f7223 */ /* 0x180fe20000010814 */
[-CC-:B------:R-:W-:Y:S01]  /*4e50*/  FFMA.FTZ R196, R79, R6.reuse, -R20.reuse ;  /* 0x000000064fc47223 */ /* 0x180fe20000010814 */
[-CC-:B-----5:R-:W-:Y:S01]  /*4e60*/  FFMA.FTZ R39, R65, R6.reuse, -R20.reuse ;  /* 0x0000000641277223 */ /* 0x1a0fe20000010814 */
[-CC-:B------:R-:W-:Y:S01]  /*4e70*/  FFMA.FTZ R198, R81, R6.reuse, -R20.reuse ;  /* 0x0000000651c67223 */ /* 0x180fe20000010814 */
[-CC-:B------:R-:W-:Y:S01]  /*4e80*/  FFMA.FTZ R65, R85, R6.reuse, -R20.reuse ;  /* 0x0000000655417223 */ /* 0x180fe20000010814 */
[-CC-:B------:R-:W-:Y:S01]  /*4e90*/  FFMA.FTZ R194, R87, R6.reuse, -R20.reuse ;  /* 0x0000000657c27223 */ /* 0x180fe20000010814 */
[----:B0-----:R-:W-:Y:S01]  /*4ea0*/  FSEL R67, R9, -INF , P6 ;  /* 0xff80000009437808 */ /* 0x001fe20003000000 */
[----:B------:R-:W0:Y:S01]  /*4eb0*/  MUFU.EX2 R27, R27 ;  /* 0x0000001b001b7308 */ /* 0x000e220000000800 */
[-CC-:B------:R-:W-:Y:S01]  /*4ec0*/  FFMA.FTZ R89, R89, R6.reuse, -R20.reuse ;  /* 0x0000000659597223 */ /* 0x180fe20000010814 */
[--C-:B------:R-:W-:Y:S01]  /*4ed0*/  FFMA.FTZ R91, R91, R6, -R20.reuse ;  /* 0x000000065b5b7223 */ /* 0x100fe20000010814 */
[----:B------:R-:W-:Y:S01]  /*4ee0*/  FMNMX.FTZ R14, R67, R14, !PT ;  /* 0x0000000e430e7209 */ /* 0x000fe20007810000 */
[-CC-:B------:R-:W-:Y:S01]  /*4ef0*/  FFMA.FTZ R93, R93, R6.reuse, -R20.reuse ;  /* 0x000000065d5d7223 */ /* 0x180fe20000010814 */
[-CC-:B------:R-:W-:Y:S01]  /*4f00*/  FFMA.FTZ R95, R95, R6.reuse, -R20.reuse ;  /* 0x000000065f5f7223 */ /* 0x180fe20000010814 */
[--C-:B------:R-:W-:Y:S01]  /*4f10*/  FFMA.FTZ R97, R97, R6, -R20.reuse ;  /* 0x0000000661617223 */ /* 0x100fe20000010814 */
[----:B------:R-:W-:Y:S01]  /*4f20*/  FMNMX.FTZ R14, R69, R14, !PT ;  /* 0x0000000e450e7209 */ /* 0x000fe20007810000 */
[----:B------:R-:W1:Y:S01]  /*4f30*/  MUFU.EX2 R202, R202 ;  /* 0x000000ca00ca7308 */ /* 0x000e620000000800 */
[-CC-:B------:R-:W-:Y:S01]  /*4f40*/  FFMA.FTZ R99, R99, R6.reuse, -R20.reuse ;  /* 0x0000000663637223 */ /* 0x180fe20000010814 */
[--C-:B------:R-:W-:Y:S01]  /*4f50*/  FFMA.FTZ R101, R101, R6, -R20.reuse ;  /* 0x0000000665657223 */ /* 0x100fe20000010814 */
[----:B------:R-:W-:Y:S01]  /*4f60*/  FMNMX.FTZ R14, R71, R14, !PT ;  /* 0x0000000e470e7209 */ /* 0x000fe20007810000 */
[-CC-:B------:R-:W-:Y:S01]  /*4f70*/  FFMA.FTZ R103, R103, R6.reuse, -R20.reuse ;  /* 0x0000000667677223 */ /* 0x180fe20000010814 */
[-CC-:B------:R-:W-:Y:S01]  /*4f80*/  FFMA.FTZ R105, R105, R6.reuse, -R20.reuse ;  /* 0x0000000669697223 */ /* 0x180fe20000010814 */
[--C-:B------:R-:W-:Y:S01]  /*4f90*/  FFMA.FTZ R107, R107, R6, -R20.reuse ;  /* 0x000000066b6b7223 */ /* 0x100fe20000010814 */
[----:B------:R-:W-:Y:S01]  /*4fa0*/  FMNMX.FTZ R14, R73, R14, !PT ;  /* 0x0000000e490e7209 */ /* 0x000fe20007810000 */
[----:B------:R-:W2:Y:S01]  /*4fb0*/  MUFU.EX2 R31, R31 ;  /* 0x0000001f001f7308 */ /* 0x000ea20000000800 */
[-CC-:B------:R-:W-:Y:S01]  /*4fc0*/  FFMA.FTZ R109, R109, R6.reuse, -R20.reuse ;  /* 0x000000066d6d7223 */ /* 0x180fe20000010814 */
[--C-:B------:R-:W-:Y:S01]  /*4fd0*/  FFMA.FTZ R111, R111, R6, -R20.reuse ;  /* 0x000000066f6f7223 */ /* 0x100fe20000010814 */
[----:B------:R-:W-:Y:S01]  /*4fe0*/  FMNMX.FTZ R14, R75, R14, !PT ;  /* 0x0000000e4b0e7209 */ /* 0x000fe20007810000 */
[-CC-:B------:R-:W-:Y:S01]  /*4ff0*/  FFMA.FTZ R113, R113, R6.reuse, -R20.reuse ;  /* 0x0000000671717223 */ /* 0x180fe20000010814 */
[-CC-:B------:R-:W-:Y:S01]  /*5000*/  FFMA.FTZ R115, R115, R6.reuse, -R20.reuse ;  /* 0x0000000673737223 */ /* 0x180fe20000010814 */
[-CC-:B------:R-:W-:Y:S01]  /*5010*/  FFMA.FTZ R117, R117, R6.reuse, -R20.reuse ;  /* 0x0000000675757223 */ /* 0x180fe20000010814 */
[-CC-:B------:R-:W-:Y:S01]  /*5020*/  FFMA.FTZ R121, R121, R6.reuse, -R20.reuse ;  /* 0x0000000679797223 */ /* 0x180fe20000010814 */
[----:B------:R-:W3:Y:S01]  /*5030*/  SHFL.BFLY PT, R9, R14, 0x2, 0x1f ;  /* 0x0c401f000e097f89 */ /* 0x000ee200000e0000 */
[----:B------:R-:W4:Y:S01]  /*5040*/  MUFU.EX2 R196, R196 ;  /* 0x000000c400c47308 */ /* 0x000f220000000800 */
[----:B------:R-:W-:Y:S01]  /*5050*/  FFMA.FTZ R20, R123, R6, -R20 ;  /* 0x000000067b147223 */ /* 0x000fe20000010814 */
[--C-:B------:R-:W-:Y:S01]  /*5060*/  IMAD.MOV.U32 R87, RZ, RZ, R119.reuse ;  /* 0x000000ffff577224 */ /* 0x100fe200078e0077 */
[----:B------:R-:W-:Y:S01]  /*5070*/  MOV R85, R119 ;  /* 0x0000007700557202 */ /* 0x000fe20000000f00 */
[----:B------:R-:W-:-:S02]  /*5080*/  IMAD.MOV.U32 R81, RZ, RZ, R119 ;  /* 0x000000ffff517224 */ /* 0x000fc400078e0077 */
[--C-:B------:R-:W-:Y:S02]  /*5090*/  IMAD.MOV.U32 R79, RZ, RZ, R119.reuse ;  /* 0x000000ffff4f7224 */ /* 0x100fe400078e0077 */
[----:B------:R-:W-:Y:S01]  /*50a0*/  MUFU.EX2 R39, R39 ;  /* 0x0000002700277308 */ /* 0x000fe20000000800 */
[----:B------:R-:W-:-:S07]  /*50b0*/  IMAD.MOV.U32 R77, RZ, RZ, R119 ;  /* 0x000000ffff4d7224 */ /* 0x000fce00078e0077 */
[----:B------:R-:W-:Y:S01]  /*50c0*/  MUFU.EX2 R198, R198 ;  /* 0x000000c600c67308 */ /* 0x000fe20000000800 */
[----:B---3--:R-:W-:-:S07]  /*50d0*/  FMNMX.FTZ R10, R14, R9, !PT ;  /* 0x000000090e0a7209 */ /* 0x008fce0007810000 */
[----:B------:R-:W-:Y:S01]  /*50e0*/  MUFU.EX2 R63, R63 ;  /* 0x0000003f003f7308 */ /* 0x000fe20000000800 */
[----:B------:R-:W3:Y:S07]  /*50f0*/  SHFL.BFLY PT, R9, R10, 0x1, 0x1f ;  /* 0x0c201f000a097f89 */ /* 0x000eee00000e0000 */
[----:B------:R-:W-:Y:S08]  /*5100*/  MUFU.EX2 R192, R192 ;  /* 0x000000c000c07308 */ /* 0x000ff00000000800 */
[----:B------:R-:W-:Y:S08]  /*5110*/  MUFU.EX2 R65, R65 ;  /* 0x0000004100417308 */ /* 0x000ff00000000800 */
[----:B------:R-:W-:Y:S01]  /*5120*/  MUFU.EX2 R194, R194 ;  /* 0x000000c200c27308 */ /* 0x000fe20000000800 */
[----:B---3--:R-:W-:-:S04]  /*5130*/  FMNMX.FTZ R9, R10, R9, !PT ;  /* 0x000000090a097209 */ /* 0x008fc80007810000 */
[C---:B------:R-:W-:Y:S01]  /*5140*/  FSETP.NEU.FTZ.AND P2, PT, R9.reuse, -INF , PT ;  /* 0xff8000000900780b */ /* 0x040fe20003f5d000 */
[-C--:B------:R-:W-:Y:S02]  /*5150*/  FMUL.FTZ R10, R9, R6.reuse ;  /* 0x00000006090a7220 */ /* 0x080fe40000410000 */
[----:B------:R-:W-:Y:S03]  /*5160*/  MUFU.EX2 R89, R89 ;  /* 0x0000005900597308 */ /* 0x000fe60000000800 */
[----:B------:R-:W-:Y:S02]  /*5170*/  FSEL R10, R10, RZ, P2 ;  /* 0x000000ff0a0a7208 */ /* 0x000fe40001000000 */
        /* <DEDUP_REMOVED lines=10> */
[----:B------:R0:W-:Y:S01]  /*5220*/  MUFU.EX2 R14, R11 ;  /* 0x0000000b000e7308 */ /* 0x0001e20000000800 */
        /* <DEDUP_REMOVED lines=8> */
[----:B0-----:R-:W-:Y:S01]  /*52b0*/  FADD.FTZ R11, R200, R27 ;  /* 0x0000001bc80b7221 */ /* 0x001fe20000010000 */
[-CC-:B------:R-:W-:Y:S01]  /*52c0*/  FFMA.FTZ R49, R49, R6.reuse, -R10.reuse ;  /* 0x0000000631317223 */ /* 0x180fe2000001080a */
[-CC-:B------:R-:W-:Y:S01]  /*52d0*/  FFMA.FTZ R51, R51, R6.reuse, -R10.reuse ;  /* 0x0000000633337223 */ /* 0x180fe2000001080a */
[-CC-:B------:R-:W-:Y:S01]  /*52e0*/  FFMA.FTZ R53, R53, R6.reuse, -R10.reuse ;  /* 0x0000000635357223 */ /* 0x180fe2000001080a */
[-CC-:B------:R-:W-:Y:S01]  /*52f0*/  FFMA.FTZ R55, R55, R6.reuse, -R10.reuse ;  /* 0x0000000637377223 */ /* 0x180fe2000001080a */
[-CC-:B------:R-:W-:Y:S01]  /*5300*/  FFMA.FTZ R25, R25, R6.reuse, -R10.reuse ;  /* 0x0000000619197223 */ /* 0x180fe2000001080a */
[-CC-:B------:R-:W-:Y:S01]  /*5310*/  FFMA.FTZ R29, R29, R6.reuse, -R10.reuse ;  /* 0x000000061d1d7223 */ /* 0x180fe2000001080a */
[----:B------:R1:W0:Y:S01]  /*5320*/  MUFU.EX2 R12, R4 ;  /* 0x00000004000c7308 */ /* 0x0002220000000800 */
[-CC-:B------:R-:W-:Y:S01]  /*5330*/  FFMA.FTZ R57, R57, R6.reuse, -R10.reuse ;  /* 0x0000000639397223 */ /* 0x180fe2000001080a */
[-CC-:B------:R-:W-:Y:S01]  /*5340*/  FFMA.FTZ R59, R59, R6.reuse, -R10.reuse ;  /* 0x000000063b3b7223 */ /* 0x180fe2000001080a */
[-CC-:B------:R-:W-:Y:S01]  /*5350*/  FFMA.FTZ R61, R61, R6.reuse, -R10.reuse ;  /* 0x000000063d3d7223 */ /* 0x180fe2000001080a */
[-CC-:B------:R-:W-:Y:S01]  /*5360*/  FFMA.FTZ R67, R67, R6.reuse, -R10.reuse ;  /* 0x0000000643437223 */ /* 0x180fe2000001080a */
[-CC-:B------:R-:W-:Y:S01]  /*5370*/  FFMA.FTZ R69, R69, R6.reuse, -R10.reuse ;  /* 0x0000000645457223 */ /* 0x180fe2000001080a */
[-CC-:B------:R-:W-:Y:S01]  /*5380*/  FFMA.FTZ R71, R71, R6.reuse, -R10.reuse ;  /* 0x0000000647477223 */ /* 0x180fe2000001080a */
[-CC-:B------:R-:W-:Y:S01]  /*5390*/  FFMA.FTZ R73, R73, R6.reuse, -R10.reuse ;  /* 0x0000000649497223 */ /* 0x180fe2000001080a */
[----:B------:R-:W3:Y:S01]  /*53a0*/  MUFU.EX2 R7, R7 ;  /* 0x0000000700077308 */ /* 0x000ee20000000800 */
[----:B-1----:R-:W-:Y:S01]  /*53b0*/  FADD.FTZ R4, R202, R11 ;  /* 0x0000000bca047221 */ /* 0x002fe20000010000 */
[----:B------:R-:W-:Y:S01]  /*53c0*/  FFMA.FTZ R75, R75, R6, -R10 ;  /* 0x000000064b4b7223 */ /* 0x000fe2000001080a */
[----:B------:R-:W-:Y:S01]  /*53d0*/  F2FP.BF16.F32.PACK_AB R200, R27, R200 ;  /* 0x000000c81bc8723e */ /* 0x000fe200000010ff */
[----:B------:R-:W-:-:S02]  /*53e0*/  IMAD.MOV.U32 R27, RZ, RZ, R119 ;  /* 0x000000ffff1b7224 */ /* 0x000fc400078e0077 */
[C---:B--2---:R-:W-:Y:S01]  /*53f0*/  FADD.FTZ R11, R31.reuse, R4 ;  /* 0x000000041f0b7221 */ /* 0x044fe20000010000 */
[----:B------:R-:W-:Y:S01]  /*5400*/  F2FP.BF16.F32.PACK_AB R202, R31, R202 ;  /* 0x000000ca1fca723e */ /* 0x000fe200000010ff */
[----:B------:R-:W-:Y:S01]  /*5410*/  IMAD.MOV.U32 R31, RZ, RZ, R119 ;  /* 0x000000ffff1f7224 */ /* 0x000fe200078e0077 */
[----:B------:R-:W1:Y:S01]  /*5420*/  MUFU.EX2 R13, R13 ;  /* 0x0000000d000d7308 */ /* 0x000e620000000800 */
[----:B----4-:R-:W-:Y:S01]  /*5430*/  FADD.FTZ R4, R196, R11 ;  /* 0x0000000bc4047221 */ /* 0x010fe20000010000 */
[----:B0-----:R-:W-:Y:S02]  /*5440*/  F2FP.BF16.F32.PACK_AB R201, R12, R3 ;  /* 0x000000030cc9723e */ /* 0x001fe400000010ff */
[C---:B------:R-:W-:Y:S01]  /*5450*/  F2FP.BF16.F32.PACK_AB R196, R39.reuse, R196 ;  /* 0x000000c427c4723e */ /* 0x040fe200000010ff */
[----:B------:R-:W-:Y:S01]  /*5460*/  FADD.FTZ R11, R39, R4 ;  /* 0x00000004270b7221 */ /* 0x000fe20000010000 */
[----:B------:R-:W-:Y:S01]  /*5470*/  FADD.FTZ R4, R3, R12 ;  /* 0x0000000c03047221 */ /* 0x000fe20000010000 */
[----:B------:R-:W-:Y:S01]  /*5480*/  IMAD.MOV.U32 R39, RZ, RZ, R119 ;  /* 0x000000ffff277224 */ /* 0x000fe200078e0077 */
[----:B------:R0:W2:Y:S01]  /*5490*/  MUFU.EX2 R24, R15 ;  /* 0x0000000f00187308 */ /* 0x0000a20000000800 */
[----:B------:R-:W-:Y:S01]  /*54a0*/  FADD.FTZ R36, R198, R11 ;  /* 0x0000000bc6247221 */ /* 0x000fe20000010000 */
[----:B---3--:R-:W-:Y:S01]  /*54b0*/  FADD.FTZ R11, R7, R4 ;  /* 0x00000004070b7221 */ /* 0x008fe20000010000 */
[C---:B------:R-:W-:Y:S01]  /*54c0*/  F2FP.BF16.F32.PACK_AB R203, R14.reuse, R7 ;  /* 0x000000070ecb723e */ /* 0x040fe200000010ff */
[----:B------:R-:W-:Y:S01]  /*54d0*/  IMAD.MOV.U32 R7, RZ, RZ, 0x3f800000 ;  /* 0x3f800000ff077424 */ /* 0x000fe200078e00ff */
[----:B------:R-:W-:Y:S01]  /*54e0*/  F2FP.BF16.F32.PACK_AB R198, R63, R198 ;  /* 0x000000c63fc6723e */ /* 0x000fe200000010ff */
[----:B------:R-:W-:-:S02]  /*54f0*/  FADD.FTZ R4, R14, R11 ;  /* 0x0000000b0e047221 */ /* 0x000fc40000010000 */
[----:B------:R-:W3:Y:S01]  /*5500*/  MUFU.EX2 R21, R21 ;  /* 0x0000001500157308 */ /* 0x000ee20000000800 */
[----:B0-----:R-:W-:Y:S01]  /*5510*/  FADD.FTZ R15, R63, R36 ;  /* 0x000000243f0f7221 */ /* 0x001fe20000010000 */
[----:B-1----:R-:W-:Y:S01]  /*5520*/  FADD.FTZ R11, R13, R4 ;  /* 0x000000040d0b7221 */ /* 0x002fe20000010000 */
[----:B------:R-:W-:Y:S02]  /*5530*/  MOV R63, R119 ;  /* 0x00000077003f7202 */ /* 0x000fe40000000f00 */
[----:B------:R-:W-:Y:S01]  /*5540*/  FADD.FTZ R38, R192, R15 ;  /* 0x0000000fc0267221 */ /* 0x000fe20000010000 */
[C---:B------:R-:W-:Y:S02]  /*5550*/  F2FP.BF16.F32.PACK_AB R192, R65.reuse, R192 ;  /* 0x000000c041c0723e */ /* 0x040fe400000010ff */
[----:B------:R0:W1:Y:S01]  /*5560*/  MUFU.EX2 R26, R41 ;  /* 0x00000029001a7308 */ /* 0x0000620000000800 */
[----:B------:R-:W-:Y:S01]  /*5570*/  FADD.FTZ R15, R65, R38 ;  /* 0x00000026410f7221 */ /* 0x000fe20000010000 */
[C---:B--2---:R-:W-:Y:S01]  /*5580*/  FADD.FTZ R4, R24.reuse, R11 ;  /* 0x0000000b18047221 */ /* 0x044fe20000010000 */
[----:B------:R-:W-:Y:S01]  /*5590*/  F2FP.BF16.F32.PACK_AB R197, R24, R13 ;  /* 0x0000000d18c5723e */ /* 0x000fe200000010ff */
[----:B------:R-:W-:-:S02]  /*55a0*/  IMAD.MOV.U32 R65, RZ, RZ, R119 ;  /* 0x000000ffff417224 */ /* 0x000fc400078e0077 */
[----:B------:R-:W-:Y:S01]  /*55b0*/  FADD.FTZ R38, R194, R15 ;  /* 0x0000000fc2267221 */ /* 0x000fe20000010000 */
[----:B------:R-:W-:Y:S01]  /*55c0*/  F2FP.BF16.F32.PACK_AB R194, R89, R194 ;  /* 0x000000c259c2723e */ /* 0x000fe200000010ff */
[--C-:B------:R-:W-:Y:S01]  /*55d0*/  IMAD.MOV.U32 R24, RZ, RZ, R119.reuse ;  /* 0x000000ffff187224 */ /* 0x100fe200078e0077 */
[----:B------:R-:W2:Y:S01]  /*55e0*/  MUFU.EX2 R43, R43 ;  /* 0x0000002b002b7308 */ /* 0x000ea20000000800 */
[----:B---3--:R-:W-:Y:S01]  /*55f0*/  FADD.FTZ R11, R21, R4 ;  /* 0x00000004150b7221 */ /* 0x008fe20000010000 */
[----:B------:R-:W-:Y:S01]  /*5600*/  FADD.FTZ R40, R89, R38 ;  /* 0x0000002659287221 */ /* 0x000fe20000010000 */
[----:B------:R-:W-:Y:S01]  /*5610*/  IMAD.MOV.U32 R89, RZ, RZ, R119 ;  /* 0x000000ffff597224 */ /* 0x000fe200078e0077 */
[----:B0-----:R-:W-:Y:S02]  /*5620*/  MOV R41, R119 ;  /* 0x0000007700297202 */ /* 0x001fe40000000f00 */
[----:B------:R-:W-:Y:S02]  /*5630*/  FADD.FTZ R15, R91, R40 ;  /* 0x000000285b0f7221 */ /* 0x000fe40000010000 */
[----:B------:R0:W3:Y:S01]  /*5640*/  MUFU.EX2 R188, R93 ;  /* 0x0000005d00bc7308 */ /* 0x0000e20000000800 */
[C---:B-1----:R-:W-:Y:S01]  /*5650*/  FADD.FTZ R4, R26.reuse, R11 ;  /* 0x0000000b1a047221 */ /* 0x042fe20000010000 */
[----:B------:R-:W-:Y:S01]  /*5660*/  F2FP.BF16.F32.PACK_AB R199, R26, R21 ;  /* 0x000000151ac7723e */ /* 0x000fe200000010ff */
[----:B------:R-:W-:-:S05]  /*5670*/  IMAD.MOV.U32 R26, RZ, RZ, R119 ;  /* 0x000000ffff1a7224 */ /* 0x000fca00078e0077 */
[----:B------:R1:W4:Y:S01]  /*5680*/  MUFU.EX2 R28, R33 ;  /* 0x00000021001c7308 */ /* 0x0003220000000800 */
[----:B--2---:R-:W-:Y:S01]  /*5690*/  FADD.FTZ R11, R43, R4 ;  /* 0x000000042b0b7221 */ /* 0x004fe20000010000 */
[----:B0-----:R-:W-:-:S06]  /*56a0*/  IMAD.MOV.U32 R93, RZ, RZ, R119 ;  /* 0x000000ffff5d7224 */ /* 0x001fcc00078e0077 */
[----:B------:R-:W0:Y:S01]  /*56b0*/  MUFU.EX2 R95, R95 ;  /* 0x0000005f005f7308 */ /* 0x000e220000000800 */
[C---:B---3--:R-:W-:Y:S01]  /*56c0*/  FADD.FTZ R4, R188.reuse, R15 ;  /* 0x0000000fbc047221 */ /* 0x048fe20000010000 */
[----:B------:R-:W-:Y:S01]  /*56d0*/  F2FP.BF16.F32.PACK_AB R188, R188, R91 ;  /* 0x0000005bbcbc723e */ /* 0x000fe200000010ff */
[--C-:B------:R-:W-:Y:S02]  /*56e0*/  IMAD.MOV.U32 R91, RZ, RZ, R119.reuse ;  /* 0x000000ffff5b7224 */ /* 0x100fe400078e0077 */
[----:B-1----:R-:W-:-:S03]  /*56f0*/  IMAD.MOV.U32 R33, RZ, RZ, R119 ;  /* 0x000000ffff217224 */ /* 0x002fc600078e0077 */
        /* <DEDUP_REMOVED lines=13> */
[--C-:B------:R-:W-:Y:S02]  /*57d0*/  IMAD.MOV.U32 R95, RZ, RZ, R119.reuse ;  /* 0x000000ffff5f7224 */ /* 0x100fe400078e0077 */
[----:B0-----:R-:W-:-:S03]  /*57e0*/  IMAD.MOV.U32 R35, RZ, RZ, R119 ;  /* 0x000000ffff237224 */ /* 0x001fc600078e0077 */
[----:B------:R-:W0:Y:S01]  /*57f0*/  MUFU.EX2 R47, R47 ;  /* 0x0000002f002f7308 */ /* 0x000e220000000800 */
[C---:B----4-:R-:W-:Y:S01]  /*5800*/  FADD.FTZ R4, R30.reuse, R11 ;  /* 0x0000000b1e047221 */ /* 0x050fe20000010000 */
[----:B------:R-:W-:Y:S01]  /*5810*/  F2FP.BF16.F32.PACK_AB R195, R30, R45 ;  /* 0x0000002d1ec3723e */ /* 0x000fe200000010ff */
[----:B------:R-:W-:Y:S01]  /*5820*/  IMAD.MOV.U32 R45, RZ, RZ, R119 ;  /* 0x000000ffff2d7224 */ /* 0x000fe200078e0077 */
[----:B------:R-:W-:-:S04]  /*5830*/  MOV R30, R119 ;  /* 0x00000077001e7202 */ /* 0x000fc80000000f00 */
        /* <DEDUP_REMOVED lines=38> */
[----:B-1----:R-:W-:Y:S01]  /*5aa0*/  IMAD.MOV.U32 R55, RZ, RZ, R119 ;  /* 0x000000ffff377224 */ /* 0x002fe200078e0077 */
[----:B------:R-:W-:-:S04]  /*5ab0*/  MOV R107, R119 ;  /* 0x00000077006b7202 */ /* 0x000fc80000000f00 */
        /* <DEDUP_REMOVED lines=33> */
[----:B------:R-:W-:Y:S02]  /*5cd0*/  IMAD.MOV.U32 R0, RZ, RZ, 0x3f800000 ;  /* 0x3f800000ff007424 */ /* 0x000fe400078e00ff */
[----:B------:R-:W-:-:S03]  /*5ce0*/  IMAD.MOV.U32 R57, RZ, RZ, R119 ;  /* 0x000000ffff397224 */ /* 0x000fc600078e0077 */
[----:B------:R-:W2:Y:S01]  /*5cf0*/  MUFU.EX2 R20, R20 ;  /* 0x0000001400147308 */ /* 0x000ea20000000800 */
[----:B0-----:R-:W-:Y:S01]  /*5d00*/  FADD.FTZ R15, R121, R42 ;  /* 0x0000002a790f7221 */ /* 0x001fe20000010000 */
[----:B------:R-:W-:-:S06]  /*5d10*/  IMAD.MOV.U32 R42, RZ, RZ, R119 ;  /* 0x000000ffff2a7224 */ /* 0x000fcc00078e0077 */
[----:B------:R0:W3:Y:S01]  /*5d20*/  MUFU.EX2 R10, R67 ;  /* 0x00000043000a7308 */ /* 0x0000e20000000800 */
[----:B-1----:R-:W-:-:S07]  /*5d30*/  FADD.FTZ R11, R61, R4 ;  /* 0x000000043d0b7221 */ /* 0x002fce0000010000 */
[----:B------:R-:W1:Y:S01]  /*5d40*/  MUFU.EX2 R69, R69 ;  /* 0x0000004500457308 */ /* 0x000e620000000800 */
[C---:B--2---:R-:W-:Y:S01]  /*5d50*/  FADD.FTZ R4, R20.reuse, R15 ;  /* 0x0000000f14047221 */ /* 0x044fe20000010000 */
[----:B------:R-:W-:Y:S01]  /*5d60*/  F2FP.BF16.F32.PACK_AB R178, R20, R121 ;  /* 0x0000007914b2723e */ /* 0x000fe200000010ff */
[----:B0-----:R-:W-:-:S05]  /*5d70*/  IMAD.MOV.U32 R67, RZ, RZ, R119 ;  /* 0x000000ffff437224 */ /* 0x001fca00078e0077 */
[----:B------:R0:W2:Y:S01]  /*5d80*/  MUFU.EX2 R40, R71 ;  /* 0x0000004700287308 */ /* 0x0000a20000000800 */
[C---:B---3--:R-:W-:Y:S01]  /*5d90*/  FADD.FTZ R20, R10.reuse, R11 ;  /* 0x0000000b0a147221 */ /* 0x048fe20000010000 */
[----:B------:R-:W-:Y:S01]  /*5da0*/  F2FP.BF16.F32.PACK_AB R183, R10, R61 ;  /* 0x0000003d0ab7723e */ /* 0x000fe200000010ff */
[----:B------:R-:W-:-:S05]  /*5db0*/  IMAD.MOV.U32 R61, RZ, RZ, R119 ;  /* 0x000000ffff3d7224 */ /* 0x000fca00078e0077 */
[----:B------:R-:W3:Y:S01]  /*5dc0*/  MUFU.EX2 R73, R73 ;  /* 0x0000004900497308 */ /* 0x000ee20000000800 */
[----:B-1----:R-:W-:Y:S01]  /*5dd0*/  FADD.FTZ R3, R69, R20 ;  /* 0x0000001445037221 */ /* 0x002fe20000010000 */
[----:B0-----:R-:W-:-:S06]  /*5de0*/  IMAD.MOV.U32 R71, RZ, RZ, R119 ;  /* 0x000000ffff477224 */ /* 0x001fcc00078e0077 */
[----:B------:R0:W1:Y:S01]  /*5df0*/  MUFU.EX2 R12, R75 ;  /* 0x0000004b000c7308 */ /* 0x0000620000000800 */
[C---:B--2---:R-:W-:Y:S01]  /*5e00*/  FADD.FTZ R14, R40.reuse, R3 ;  /* 0x00000003280e7221 */ /* 0x044fe20000010000 */
[----:B------:R-:W-:Y:S01]  /*5e10*/  F2FP.BF16.F32.PACK_AB R177, R40, R69 ;  /* 0x0000004528b1723e */ /* 0x000fe200000010ff */
[--C-:B------:R-:W-:Y:S02]  /*5e20*/  IMAD.MOV.U32 R69, RZ, RZ, R119.reuse ;  /* 0x000000ffff457224 */ /* 0x100fe400078e0077 */
[--C-:B------:R-:W-:Y:S02]  /*5e30*/  IMAD.MOV.U32 R40, RZ, RZ, R119.reuse ;  /* 0x000000ffff287224 */ /* 0x100fe400078e0077 */
[----:B---3--:R-:W-:Y:S01]  /*5e40*/  FADD.FTZ R3, R73, R14 ;  /* 0x0000000e49037221 */ /* 0x008fe20000010000 */
[----:B0-----:R-:W-:Y:S01]  /*5e50*/  IMAD.MOV.U32 R75, RZ, RZ, R119 ;  /* 0x000000ffff4b7224 */ /* 0x001fe200078e0077 */
[C---:B-1----:R-:W-:Y:S02]  /*5e60*/  F2FP.BF16.F32.PACK_AB R179, R12.reuse, R73 ;  /* 0x000000490cb3723e */ /* 0x042fe400000010ff */
[----:B------:R-:W-:Y:S01]  /*5e70*/  FADD.FTZ R3, R12, R3 ;  /* 0x000000030c037221 */ /* 0x000fe20000010000 */
[----:B------:R-:W-:Y:S01]  /*5e80*/  IMAD.MOV.U32 R73, RZ, RZ, R119 ;  /* 0x000000ffff497224 */ /* 0x000fe200078e0077 */
[----:B------:R-:W-:Y:S06]  /*5e90*/  @!P2 BRA `(.L_x_384) ;  /* 0x00000044005ca947 */ /* 0x000fec0003800000 */
[----:B------:R-:W-:Y:S01]  /*5ea0*/  R2UR UR6, R16 ;  /* 0x00000000100672ca */ /* 0x000fe200000e0000 */
[----:B------:R-:W-:Y:S01]  /*5eb0*/  VIADD R11, R120, 0xfffffffe ;  /* 0xfffffffe780b7836 */ /* 0x000fe20000000000 */
[----:B------:R-:W-:Y:S01]  /*5ec0*/  MOV R0, 0x3f800000 ;  /* 0x3f80000000007802 */ /* 0x000fe20000000f00 */
[----:B------:R-:W-:Y:S01]  /*5ed0*/  IMAD.MOV.U32 R10, RZ, RZ, R9 ;  /* 0x000000ffff0a7224 */ /* 0x000fe200078e0009 */
[----:B------:R-:W-:Y:S01]  /*5ee0*/  CS2R R118, SRZ ;  /* 0x0000000000767805 */ /* 0x000fe2000001ff00 */
[----:B------:R-:W-:Y:S01]  /*5ef0*/  IMAD.MOV.U32 R13, RZ, RZ, R8 ;  /* 0x000000ffff0d7224 */ /* 0x000fe200078e0008 */
[----:B------:R-:W-:Y:S01]  /*5f00*/  CS2R R114, SRZ ;  /* 0x0000000000727805 */ /* 0x000fe2000001ff00 */
[----:B------:R-:W-:Y:S01]  /*5f10*/  IMAD.MOV.U32 R14, RZ, RZ, R17 ;  /* 0x000000ffff0e7224 */ /* 0x000fe200078e0011 */
        /* <DEDUP_REMOVED lines=45> */
[----:B------:R-:W-:Y:S01]  /*61f0*/  CS2R R24, SRZ ;  /* 0x0000000000187805 */ /* 0x000fe2000001ff00 */
[----:B------:R-:W-:-:S06]  /*6200*/  ULDC UR4, c[0x0][0x9d8] ;  /* 0x0002760000047ab9 */ /* 0x000fcc0000000800 */
.L_x_393:
[----:B------:R-:W-:-:S04]  /*6210*/  UIADD3 UR5, UR6, 0x1, URZ ;  /* 0x0000000106057890 */ /* 0x000fc8000fffe03f */
[----:B------:R-:W-:-:S04]  /*6220*/  UISETP.NE.AND UP0, UPT, UR5, 0x2, UPT ;  /* 0x000000020500788c */ /* 0x000fc8000bf05270 */
[----:B------:R-:W-:Y:S02]  /*6230*/  USEL UR7, URZ, 0x1, UP0 ;  /* 0x000000013f077887 */ /* 0x000fe40008000000 */
[----:B------:R-:W-:-:S04]  /*6240*/  USEL UR5, UR5, URZ, UP0 ;  /* 0x0000003f05057287 */ /* 0x000fc80008000000 */
[----:B------:R-:W-:Y:S02]  /*6250*/  LOP3.LUT R17, R14, UR7, RZ, 0x3c, !PT ;  /* 0x000000070e117c12 */ /* 0x000fe4000f8e3cff */
[----:B------:R-:W-:Y:S01]  /*6260*/  IMAD.U32 R16, RZ, RZ, UR5 ;  /* 0x00000005ff107e24 */ /* 0x000fe2000f8e00ff */
[----:B------:R-:W-:Y:S06]  /*6270*/  @!P0 BRA `(.L_x_385) ;  /* 0x0000000000048947 */ /* 0x000fec0003800000 */
[----:B------:R-:W-:Y:S01]  /*6280*/  BPT.TRAP 0x1 ;  /* 0x000000040000795c */ /* 0x000fe20000300000 */
.L_x_385:
[----:B------:R-:W0:Y:S01]  /*6290*/  S2UR UR10, SR_CgaCtaId ;  /* 0x00000000000a79c3 */ /* 0x000e220000008800 */
[----:B------:R-:W-:Y:S01]  /*62a0*/  UMOV UR7, 0x400 ;  /* 0x0000040000077882 */ /* 0x000fe20000000000 */
[----:B------:R-:W-:Y:S01]  /*62b0*/  IMAD.U32 R15, RZ, RZ, UR5 ;  /* 0x00000005ff0f7e24 */ /* 0x000fe2000f8e00ff */
[----:B------:R-:W-:Y:S01]  /*62c0*/  SHF.L.U32 R9, R17, 0x1f, RZ ;  /* 0x0000001f11097819 */ /* 0x000fe200000006ff */
[----:B0-----:R-:W-:-:S06]  /*62d0*/  ULEA UR7, UR10, UR7, 0x18 ;  /* 0x000000070a077291 */ /* 0x001fcc000f8ec03f */
[----:B------:R-:W-:-:S04]  /*62e0*/  IMAD.U32 R2, RZ, RZ, UR7 ;  /* 0x00000007ff027e24 */ /* 0x000fc8000f8e00ff */
[----:B------:R-:W-:-:S04]  /*62f0*/  IMAD R12, R15, 0x8, R2 ;  /* 0x000000080f0c7824 */ /* 0x000fc800078e0202 */
[----:B------:R0:W1:Y:S01]  /*6300*/  SYNCS.PHASECHK.TRANS64.TRYWAIT P2, [R12+URZ+0x36830], R9 ;  /* 0x036830090c0075a7 */ /* 0x000062000804017f */
[----:B------:R-:W-:Y:S05]  /*6310*/  @!P0 BRA `(.L_x_386) ;  /* 0x0000000000048947 */ /* 0x000fea0003800000 */
[----:B------:R-:W-:Y:S01]  /*6320*/  BPT.TRAP 0x1 ;  /* 0x000000040000795c */ /* 0x000fe20000300000 */
.L_x_386:
[----:B------:R-:W-:Y:S01]  /*6330*/  IMAD R6, R16, 0xa80, R5 ;  /* 0x00000a8010067824 */ /* 0x000fe200078e0205 */
[----:B-1----:R-:W-:Y:S06]  /*6340*/  @P2 BRA `(.L_x_387) ;  /* 0x0000000000082947 */ /* 0x002fec0003800000 */
[----:B------:R-:W1:Y:S02]  /*6350*/  SYNCS.PHASECHK.TRANS64.TRYWAIT P2, [R12+URZ+0x36830], R9 ;  /* 0x036830090c0075a7 */ /* 0x000e64000804017f */
[----:B-1----:R-:W-:Y:S05]  /*6360*/  @!P2 BRA `(.L_x_388) ;  /* 0x000000dc0094a947 */ /* 0x002fea0003800000 */
.L_x_387:
        /* <DEDUP_REMOVED lines=13> */
[----:B------:R-:W-:Y:S01]  /*6440*/  UMOV UR54, UR5 ;  /* 0x0000000500367c82 */ /* 0x000fe20008000000 */
[----:B------:R-:W-:Y:S01]  /*6450*/  UIADD3 UR7, UR5, 0x80, URZ ;  /* 0x0000008005077890 */ /* 0x000fe2000fffe03f */
[----:B------:R-:W-:Y:S01]  /*6460*/  HGMMA.64x16x16.F32.BF16 R168, gdesc[UR52], RZ, !UPT, gsb0 ;  /* 0x0020000034a879f0 */ /* 0x000fe2000c0018ff */
[----:B------:R-:W-:Y:S01]  /*6470*/  UMOV UR55, 0x40000040 ;  /* 0x4000004000377882 */ /* 0x000fe20000000000 */
[----:B------:R-:W-:Y:S01]  /*6480*/  UIADD3 UR10, UR5, 0x100, URZ ;  /* 0x00000100050a7890 */ /* 0x000fe2000fffe03f */
[-C--:B------:R-:W-:Y:S01]  /*6490*/  FMUL.FTZ R24, R24, R7.reuse ;  /* 0x0000000718187220 */ /* 0x080fe20000410000 */
[----:B------:R-:W-:Y:S01]  /*64a0*/  UIADD3 UR14, UR5, 0x102, URZ ;  /* 0x00000102050e7890 */ /* 0x000fe2000fffe03f */
[-C--:B------:R-:W-:Y:S01]  /*64b0*/  FMUL.FTZ R25, R25, R7.reuse ;  /* 0x0000000719197220 */ /* 0x080fe20000410000 */
[----:B------:R-:W-:Y:S01]  /*64c0*/  UMOV UR54, UR7 ;  /* 0x0000000700367c82 */ /* 0x000fe20008000000 */
        /* <DEDUP_REMOVED lines=20> */
[----:B------:R-:W-:Y:S01]  /*6610*/  UMOV UR51, 0x40000040 ;  /* 0x4000004000337882 */ /* 0x000fe20000000000 */
        /* <DEDUP_REMOVED lines=29> */
[-C--:B------:R-:W-:Y:S01]  /*67f0*/  FMUL.FTZ R101, R101, R7.reuse ;  /* 0x0000000765657220 */ /* 0x080fe20000410000 */
        /* <DEDUP_REMOVED lines=518> */
.L_x_389:
[----:B01----:R-:W-:Y:S01]  /*8860*/  IMAD.U32 R9, RZ, RZ, UR6 ;  /* 0x00000006ff097e24 */ /* 0x003fe2000f8e00ff */
[----:B------:R-:W-:-:S03]  /*8870*/  SHF.L.U32 R7, R14, 0x1f, RZ ;  /* 0x0000001f0e077819 */ /* 0x000fc600000006ff */
[----:B------:R-:W-:-:S04]  /*8880*/  IMAD R14, R9, 0x8, R2 ;  /* 0x00000008090e7824 */ /* 0x000fc800078e0202 */
[----:B------:R0:W1:Y:S01]  /*8890*/  SYNCS.PHASECHK.TRANS64.TRYWAIT P2, [R14+URZ+0x36850], R7 ;  /* 0x036850070e0075a7 */ /* 0x000062000804017f */
[----:B------:R-:W-:Y:S05]  /*88a0*/  @!P0 BRA `(.L_x_390) ;  /* 0x0000000000048947 */ /* 0x000fea0003800000 */
[----:B------:R-:W-:Y:S01]  /*88b0*/  BPT.TRAP 0x1 ;  /* 0x000000040000795c */ /* 0x000fe20000300000 */
.L_x_390:
[----:B-1----:R-:W-:Y:S05]  /*88c0*/  @P2 BRA `(.L_x_391) ;  /* 0x0000000000082947 */ /* 0x002fea0003800000 */
[----:B------:R-:W1:Y:S02]  /*88d0*/  SYNCS.PHASECHK.TRANS64.TRYWAIT P2, [R14+URZ+0x36850], R7 ;  /* 0x036850070e0075a7 */ /* 0x000e64000804017f */
[----:B-1----:R-:W-:Y:S05]  /*88e0*/  @!P2 BRA `(.L_x_392) ;  /* 0x000000b80048a947 */ /* 0x002fea0003800000 */
.L_x_391:
[----:B------:R-:W-:Y:S01]  /*88f0*/  R2UR UR5, R2 ;  /* 0x00000000020572ca */ /* 0x000fe200000e0000 */
[----:B------:R-:W-:Y:S01]  /*8900*/  WARPGROUP.ARRIVE ;  /* 0x00000000000079c5 */ /* 0x000fe20000000000 */
[----:B------:R-:W-:Y:S01]  /*8910*/  UMOV UR7, 0x40000040 ;  /* 0x4000004000077882 */ /* 0x000fe20000000000 */
[----:B------:R-:W-:Y:S01]  /*8920*/  UMOV UR11, 0x40000040 ;  /* 0x40000040000b7882 */ /* 0x000fe20000000000 */
        /* <DEDUP_REMOVED lines=9> */
[----:B------:R-:W-:Y:S01]  /*89c0*/  UIADD3 UR5, UR5, 0x400, URZ ;  /* 0x0000040005057890 */ /* 0x000fe2000fffe03f */
[----:B------:R-:W-:Y:S01]  /*89d0*/  FMUL.FTZ R231, R148, UR4 ;  /* 0x0000000494e77c20 */ /* 0x000fe20008410000 */
[----:B------:R-:W-:Y:S01]  /*89e0*/  FMUL.FTZ R229, R149, UR4 ;  /* 0x0000000495e57c20 */ /* 0x000fe20008410000 */
[----:B------:R-:W-:Y:S01]  /*89f0*/  FMUL.FTZ R233, R136, UR4 ;  /* 0x0000000488e97c20 */ /* 0x000fe20008410000 */
[----:B------:R-:W-:Y:S01]  /*8a00*/  USHF.R.U32.HI UR5, URZ, 0x4, UR5 ;  /* 0x000000043f057899 */ /* 0x000fe20008011605 */
[----:B------:R-:W3:Y:S01]  /*8a10*/  MUFU.TANH R9, R9 ;  /* 0x0000000900097308 */ /* 0x000ee20000002400 */
[----:B------:R-:W-:Y:S01]  /*8a20*/  FMUL.FTZ R137, R137, UR4 ;  /* 0x0000000489897c20 */ /* 0x000fe20008410000 */
[----:B------:R-:W-:Y:S01]  /*8a30*/  FMUL.FTZ R235, R140, UR4 ;  /* 0x000000048ceb7c20 */ /* 0x000fe20008410000 */
[----:B------:R-:W-:Y:S01]  /*8a40*/  ULOP3.LUT UR5, UR5, 0x3fff, URZ, 0xc0, !UPT ;  /* 0x00003fff05057892 */ /* 0x000fe2000f8ec03f */
[----:B------:R-:W-:Y:S01]  /*8a50*/  FMUL.FTZ R141, R141, UR4 ;  /* 0x000000048d8d7c20 */ /* 0x000fe20008410000 */
[----:B------:R-:W-:Y:S01]  /*8a60*/  FMUL.FTZ R237, R128, UR4 ;  /* 0x0000000480ed7c20 */ /* 0x000fe20008410000 */
[----:B------:R-:W-:Y:S01]  /*8a70*/  FMUL.FTZ R129, R129, UR4 ;  /* 0x0000000481817c20 */ /* 0x000fe20008410000 */
[----:B------:R-:W-:Y:S01]  /*8a80*/  ULOP3.LUT UR5, UR5, 0x3800000, URZ, 0xfc, !UPT ;  /* 0x0380000005057892 */ /* 0x000fe2000f8efc3f */
[----:B------:R-:W4:Y:S01]  /*8a90*/  MUFU.TANH R169, R169 ;  /* 0x000000a900a97308 */ /* 0x000f220000002400 */
[----:B--2---:R-:W-:Y:S01]  /*8aa0*/  FMNMX.FTZ R6, R0, R13, !PT ;  /* 0x0000000d00067209 */ /* 0x004fe20007810000 */
[----:B------:R-:W-:Y:S01]  /*8ab0*/  FMUL.FTZ R20, R132, UR4 ;  /* 0x0000000484147c20 */ /* 0x000fe20008410000 */
[----:B------:R-:W-:Y:S01]  /*8ac0*/  UIMAD UR6, UR6, 0xa80, UR5 ;  /* 0x00000a80060678a4 */ /* 0x000fe2000f8e0205 */
[----:B------:R-:W-:Y:S01]  /*8ad0*/  FMUL.FTZ R133, R133, UR4 ;  /* 0x0000000485857c20 */ /* 0x000fe20008410000 */
[----:B------:R-:W-:Y:S01]  /*8ae0*/  FMUL.FTZ R120, R120, UR4 ;  /* 0x0000000478787c20 */ /* 0x000fe20008410000 */
[----:B------:R-:W-:Y:S01]  /*8af0*/  FMUL.FTZ R121, R121, UR4 ;  /* 0x0000000479797c20 */ /* 0x000fe20008410000 */
[----:B------:R-:W-:Y:S01]  /*8b00*/  UIADD3 UR10, UR6, 0x80, URZ ;  /* 0x00000080060a7890 */ /* 0x000fe2000fffe03f */
[----:B------:R-:W2:Y:S01]  /*8b10*/  MUFU.TANH R173, R173 ;  /* 0x000000ad00ad7308 */ /* 0x000ea20000002400 */
[----:B---3--:R-:W-:Y:S01]  /*8b20*/  FMNMX.FTZ R6, R9, R6, !PT ;  /* 0x0000000609067209 */ /* 0x008fe20007810000 */
[----:B------:R-:W-:Y:S01]  /*8b30*/  FMUL.FTZ R15, R170, UR4 ;  /* 0x00000004aa0f7c20 */ /* 0x000fe20008410000 */
[----:B------:R-:W-:Y:S01]  /*8b40*/  FMUL.FTZ R21, R171, UR4 ;  /* 0x00000004ab157c20 */ /* 0x000fe20008410000 */
[----:B------:R-:W-:Y:S01]  /*8b50*/  HGMMA.64x192x16.F32.BF16 R24, R200, gdesc[UR4].tnspB, R24, gsb0 ;  /* 0x42e00004c8187df0 */ /* 0x000fe20008001818 */
[----:B------:R-:W-:Y:S01]  /*8b60*/  FMUL.FTZ R171, R174, UR4 ;  /* 0x00000004aeab7c20 */ /* 0x000fe20008410000 */
[----:B------:R-:W-:Y:S01]  /*8b70*/  FMUL.FTZ R175, R175, UR4 ;  /* 0x00000004afaf7c20 */ /* 0x000fe20008410000 */
[----:B------:R-:W-:Y:S01]  /*8b80*/  FMUL.FTZ R128, R130, UR4 ;  /* 0x0000000482807c20 */ /* 0x000fe20008410000 */
[----:B------:R-:W-:Y:S01]  /*8b90*/  MUFU.TANH R221, R221 ;  /* 0x000000dd00dd7308 */ /* 0x000fe20000002400 */
[----:B----4-:R-:W-:Y:S01]  /*8ba0*/  FMNMX.FTZ R6, R169, R6, !PT ;  /* 0x00000006a9067209 */ /* 0x010fe20007810000 */
[----:B------:R-:W-:Y:S01]  /*8bb0*/  FMUL.FTZ R130, R134, UR4 ;  /* 0x0000000486827c20 */ /* 0x000fe20008410000 */
[----:B------:R-:W-:Y:S01]  /*8bc0*/  FMUL.FTZ R163, R163, UR4 ;  /* 0x00000004a3a37c20 */ /* 0x000fe20008410000 */
[----:B------:R-:W-:Y:S01]  /*8bd0*/  FMUL.FTZ R167, R167, UR4 ;  /* 0x00000004a7a77c20 */ /* 0x000fe20008410000 */
[----:B------:R-:W-:Y:S01]  /*8be0*/  FMUL.FTZ R153, R154, UR4 ;  /* 0x000000049a997c20 */ /* 0x000fe20008410000 */
[----:B------:R-:W-:Y:S01]  /*8bf0*/  FMUL.FTZ R155, R155, UR4 ;  /* 0x000000049b9b7c20 */ /* 0x000fe20008410000 */
[----:B------:R-:W-:Y:S01]  /*8c00*/  FMUL.FTZ R159, R159, UR4 ;  /* 0x000000049f9f7c20 */ /* 0x000fe20008410000 */
[----:B------:R-:W-:Y:S01]  /*8c10*/  MUFU.TANH R223, R223 ;  /* 0x000000df00df7308 */ /* 0x000fe20000002400 */
        /* <DEDUP_REMOVED lines=8> */
[----:B------:R-:W-:Y:S01]  /*8ca0*/  UMOV UR7, 0x40000040 ;  /* 0x4000004000077882 */ /* 0x000fe20000000000 */
[----:B------:R-:W-:Y:S01]  /*8cb0*/  FMUL.FTZ R135, R135, UR4 ;  /* 0x0000000487877c20 */ /* 0x000fe20008410000 */
[----:B------:R-:W-:Y:S01]  /*8cc0*/  FMUL.FTZ R122, R122, UR4 ;  /* 0x000000047a7a7c20 */ /* 0x000fe20008410000 */
[----:B------:R-:W-:Y:S01]  /*8cd0*/  FMUL.FTZ R123, R123, UR4 ;  /* 0x000000047b7b7c20 */ /* 0x000fe20008410000 */
[----:B------:R-:W-:Y:S01]  /*8ce0*/  FMUL.FTZ R126, R126, UR4 ;  /* 0x000000047e7e7c20 */ /* 0x000fe20008410000 */
[----:B------:R-:W-:Y:S01]  /*8cf0*/  FMUL.FTZ R127, R127, UR4 ;  /* 0x000000047f7f7c20 */ /* 0x000fe20008410000 */
[----:B------:R-:W-:Y:S01]  /*8d00*/  @!P1 VIADD R12, R12, 0x36840 ;  /* 0x000368400c0c9836 */ /* 0x000fe20000000000 */
[----:B------:R-:W-:Y:S01]  /*8d10*/  MUFU.TANH R227, R227 ;  /* 0x000000e300e37308 */ /* 0x000fe20000002400 */
[----:B01----:R-:W-:Y:S01]  /*8d20*/  @!P1 VIADD R14, R14, 0x36860 ;  /* 0x000368600e0e9836 */ /* 0x003fe20000000000 */
[C---:B------:R-:W-:Y:S01]  /*8d30*/  ISETP.GT.AND P2, PT, R11.reuse, RZ, PT ;  /* 0x000000ff0b00720c */ /* 0x040fe20003f44270 */
[----:B------:R-:W-:Y:S01]  /*8d40*/  VIADD R11, R11, 0xffffffff ;  /* 0xffffffff0b0b7836 */ /* 0x000fe20000000000 */
[----:B------:R-:W-:-:S04]  /*8d50*/  @!P1 PRMT R12, RZ, 0x654, R12 ;  /* 0x00000654ff0c9816 */ /* 0x000fc8000000000c */
        /* <DEDUP_REMOVED lines=26> */
[----:B------:R-:W-:Y:S02]  /*8f00*/  FMUL.FTZ R165, R166, UR4 ;  /* 0x00000004a6a57c20 */ /* 0x000fe40008410000 */
[----:B------:R-:W-:Y:S01]  /*8f10*/  MUFU.TANH R147, R147 ;  /* 0x0000009300937308 */ /* 0x000fe20000002400 */
[----:B------:R-:W-:Y:S01]  /*8f20*/  HGMMA.64x192x16.F32.BF16 R24, R196, gdesc[UR8].tnspB, R24, gsb0 ;  /* 0x42e00008c4187df0 */ /* 0x000fe20008001818 */
[----:B------:R-:W-:Y:S01]  /*8f30*/  UIADD3 UR10, UR6, 0x100, URZ ;  /* 0x00000100060a7890 */ /* 0x000fe2000fffe03f */
[----:B------:R-:W-:-:S05]  /*8f40*/  UMOV UR11, 0x40000040 ;  /* 0x40000040000b7882 */ /* 0x000fca0000000000 */
        /* <DEDUP_REMOVED lines=18> */
[----:B------:R-:W-:-:S03]  /*9070*/  FMUL.FTZ R161, R162, UR4 ;  /* 0x00000004a2a17c20 */ /* 0x000fc60008410000 */
[----:B------:R-:W-:Y:S01]  /*9080*/  HGMMA.64x192x16.F32.BF16 R24, R192, gdesc[UR8].tnspB, R24, gsb0 ;  /* 0x42e00008c0187df0 */ /* 0x000fe20008001818 */
[----:B------:R-:W-:Y:S01]  /*9090*/  UIADD3 UR10, UR6, 0x180, URZ ;  /* 0x00000180060a7890 */ /* 0x000fe2000fffe03f */
[----:B------:R-:W0:Y:S01]  /*90a0*/  MUFU.TANH R197, R197 ;  /* 0x000000c500c57308 */ /* 0x000e220000002400 */
[----:B------:R-:W-:-:S07]  /*90b0*/  UMOV UR11, 0x40000040 ;  /* 0x40000040000b7882 */ /* 0x000fce0000000000 */
[----:B------:R-:W1:Y:S08]  /*90c0*/  MUFU.TANH R199, R199 ;  /* 0x000000c700c77308 */ /* 0x000e700000002400 */
[----:B------:R-:W-:Y:S01]  /*90d0*/  MUFU.TANH R161, R161 ;  /* 0x000000a100a17308 */ /* 0x000fe20000002400 */
[----:B0-----:R-:W-:-:S04]  /*90e0*/  FMNMX.FTZ R6, R197, R6, !PT ;  /* 0x00000006c5067209 */ /* 0x001fc80007810000 */
[----:B-1----:R-:W-:-:S04]  /*90f0*/  FMNMX.FTZ R6, R199, R6, !PT ;  /* 0x00000006c7067209 */ /* 0x002fc80007810000 */
[----:B------:R-:W-:-:S04]  /*9100*/  FMNMX.FTZ R6, R201, R6, !PT ;  /* 0x00000006c9067209 */ /* 0x000fc80007810000 */
[----:B------:R-:W-:-:S04]  /*9110*/  FMNMX.FTZ R6, R203, R6, !PT ;  /* 0x00000006cb067209 */ /* 0x000fc80007810000 */
[----:B------:R-:W-:-:S04]  /*9120*/  FMNMX.FTZ R6, R221, R6, !PT ;  /* 0x00000006dd067209 */ /* 0x000fc80007810000 */
[----:B------:R-:W-:Y:S01]  /*9130*/  FMNMX.FTZ R6, R223, R6, !PT ;  /* 0x00000006df067209 */ /* 0x000fe20007810000 */
[----:B------:R-:W-:Y:S02]  /*9140*/  WARPGROUP.DEPBAR.LE gsb0, 0x0 ;  /* 0x00008000000079c5 */ /* 0x000fe40000010000 */
        /* <DEDUP_REMOVED lines=30> */
[----:B------:R-:W-:Y:S01]  /*9330*/  FMUL.FTZ R125, R151, UR4 ;  /* 0x00000004977d7c20 */ /* 0x000fe20008410000 */
[----:B------:R-:W-:Y:S01]  /*9340*/  FMUL.FTZ R151, R138, UR4 ;  /* 0x000000048a977c20 */ /* 0x000fe20008410000 */
[----:B------:R-:W-:Y:S01]  /*9350*/  FMUL.FTZ R124, R142, UR4 ;  /* 0x000000048e7c7c20 */ /* 0x000fe20008410000 */
[----:B------:R-:W-:Y:S01]  /*9360*/  HGMMA.64x192x16.F32.BF16 R24, R184, gdesc[UR8].tnspB, R24, gsb0 ;  /* 0x42e00008b8187df0 */ /* 0x000fe20008001818 */
[----:B------:R-:W0:Y:S01]  /*9370*/  MUFU.TANH R189, R189 ;  /* 0x000000bd00bd7308 */ /* 0x000e220000002400 */
[----:B------:R-:W-:Y:S01]  /*9380*/  UIADD3 UR10, UR6, 0x280, URZ ;  /* 0x00000280060a7890 */ /* 0x000fe2000fffe03f */
[----:B------:R-:W-:Y:S01]  /*9390*/  UMOV UR11, 0x40000040 ;  /* 0x40000040000b7882 */ /* 0x000fe20000000000 */
[----:B------:R-:W-:-:S05]  /*93a0*/  UIADD3 UR6, UR6, 0x300, URZ ;  /* 0x0000030006067890 */ /* 0x000fca000fffe03f */
[----:B------:R-:W1:Y:S08]  /*93b0*/  MUFU.TANH R191, R191 ;  /* 0x000000bf00bf7308 */ /* 0x000e700000002400 */
[----:B------:R-:W-:Y:S01]  /*93c0*/  MUFU.TANH R125, R125 ;  /* 0x0000007d007d7308 */ /* 0x000fe20000002400 */
[----:B0-----:R-:W-:-:S07]  /*93d0*/  FMNMX.FTZ R6, R189, R6, !PT ;  /* 0x00000006bd067209 */ /* 0x001fce0007810000 */
[----:B------:R-:W-:Y:S01]  /*93e0*/  MUFU.TANH R151, R151 ;  /* 0x0000009700977308 */ /* 0x000fe20000002400 */
[----:B-1----:R-:W-:-:S05]  /*93f0*/  FMNMX.FTZ R6, R191, R6, !PT ;  /* 0x00000006bf067209 */ /* 0x002fca0007810000 */
[----:B------:R-:W0:Y:S02]  /*9400*/  SHFL.BFLY PT, R7, R6, 0x2, 0x1f ;  /* 0x0c401f0006077f89 */ /* 0x000e2400000e0000 */
[----:B------:R-:W-:Y:S01]  /*9410*/  MUFU.TANH R124, R124 ;  /* 0x0000007c007c7308 */ /* 0x000fe20000002400 */
[----:B0-----:R-:W-:Y:S02]  /*9420*/  FMNMX.FTZ R7, R6, R7, !PT ;  /* 0x0000000706077209 */ /* 0x001fe40007810000 */
[----:B------:R-:W0:Y:S03]  /*9430*/  LDC R6, c[0x0][0x988] ;  /* 0x00026200ff067b82 */ /* 0x000e260000000800 */
[----:B------:R-:W1:Y:S02]  /*9440*/  SHFL.BFLY PT, R8, R7, 0x1, 0x1f ;  /* 0x0c201f0007087f89 */ /* 0x000e6400000e0000 */
[----:B-1----:R-:W-:-:S05]  /*9450*/  FMNMX.FTZ R8, R7, R8, !PT ;  /* 0x0000000807087209 */ /* 0x002fca0007810000 */
[C---:B0-----:R-:W-:Y:S01]  /*9460*/  FMUL.FTZ R134, R8.reuse, R6 ;  /* 0x0000000608867220 */ /* 0x041fe20000410000 */
[----:B------:R-:W-:-:S03]  /*9470*/  FADD.FTZ R7, -R8, R13 ;  /* 0x0000000d08077221 */ /* 0x000fc60000010100 */
[--C-:B------:R-:W-:Y:S01]  /*9480*/  FFMA.FTZ R200, R0, R6, -R134.reuse ;  /* 0x0000000600c87223 */ /* 0x100fe20000010886 */
[----:B------:R-:W-:Y:S01]  /*9490*/  FMNMX.FTZ R0, R15, R10, !PT ;  /* 0x0000000a0f007209 */ /* 0x000fe20007810000 */
[-CC-:B------:R-:W-:Y:S01]  /*94a0*/  FFMA.FTZ R13, R9, R6.reuse, -R134.reuse ;  /* 0x00000006090d7223 */ /* 0x180fe20000010886 */
[-CC-:B------:R-:W-:Y:S01]  /*94b0*/  FFMA.FTZ R202, R169, R6.reuse, -R134.reuse ;  /* 0x00000006a9ca7223 */ /* 0x180fe20000010886 */
[--C-:B------:R-:W-:Y:S01]  /*94c0*/  FFMA.FTZ R132, R173, R6, -R134.reuse ;  /* 0x00000006ad847223 */ /* 0x100fe20000010886 */
[----:B------:R-:W-:Y:S01]  /*94d0*/  FMNMX.FTZ R0, R21, R0, !PT ;  /* 0x0000000015007209 */ /* 0x000fe20007810000 */
[-CC-:B------:R-:W-:Y:S01]  /*94e0*/  FFMA.FTZ R196, R197, R6.reuse, -R134.reuse ;  /* 0x00000006c5c47223 */ /* 0x180fe20000010886 */
[-CC-:B------:R-:W-:Y:S01]  /*94f0*/  FFMA.FTZ R192, R221, R6.reuse, -R134.reuse ;  /* 0x00000006ddc07223 */ /* 0x180fe20000010886 */
[----:B------:R-:W-:Y:S01]  /*9500*/  FMUL.FTZ R7, R7, R6 ;  /* 0x0000000607077220 */ /* 0x000fe20000410000 */
[----:B------:R-:W-:Y:S01]  /*9510*/  FMNMX.FTZ R0, R171, R0, !PT ;  /* 0x00000000ab007209 */ /* 0x000fe20007810000 */
[-CC-:B------:R-:W-:Y:S01]  /*9520*/  FFMA.FTZ R197, R199, R6.reuse, -R134.reuse ;  /* 0x00000006c7c57223 */ /* 0x180fe20000010886 */
[-CC-:B------:R-:W-:Y:S01]  /*9530*/  FFMA.FTZ R198, R201, R6.reuse, -R134.reuse ;  /* 0x00000006c9c67223 */ /* 0x180fe20000010886 */
        /* <DEDUP_REMOVED lines=11> */
[----:B------:R-:W-:Y:S01]  /*95f0*/  FFMA.FTZ R121, R121, R6, -R134 ;  /* 0x0000000679797223 */ /* 0x000fe20000010886 */
[----:B------:R-:W-:Y:S01]  /*9600*/  MUFU.EX2 R7, R7 ;  /* 0x0000000700077308 */ /* 0x000fe20000000800 */
[----:B------:R-:W-:-:S04]  /*9610*/  FMNMX.FTZ R0, R165, R0, !PT ;  /* 0x00000000a5007209 */ /* 0x000fc80007810000 */
[----:B------:R-:W-:-:S03]  /*9620*/  FMNMX.FTZ R0, R167, R0, !PT ;  /* 0x00000000a7007209 */ /* 0x000fc60007810000 */
[----:B------:R-:W0:Y:S01]  /*9630*/  MUFU.EX2 R200, R200 ;  /* 0x000000c800c87308 */ /* 0x000e220000000800 */
[----:B------:R-:W-:-:S04]  /*9640*/  FMNMX.FTZ R0, R153, R0, !PT ;  /* 0x0000000099007209 */ /* 0x000fc80007810000 */
[----:B------:R-:W-:-:S03]  /*9650*/  FMNMX.FTZ R0, R155, R0, !PT ;  /* 0x000000009b007209 */ /* 0x000fc60007810000 */
[----:B------:R-:W1:Y:S01]  /*9660*/  MUFU.EX2 R13, R13 ;  /* 0x0000000d000d7308 */ /* 0x000e620000000800 */
[----:B------:R-:W-:-:S04]  /*9670*/  FMNMX.FTZ R0, R157, R0, !PT ;  /* 0x000000009d007209 */ /* 0x000fc80007810000 */
[----:B------:R-:W-:-:S03]  /*9680*/  FMNMX.FTZ R0, R159, R0, !PT ;  /* 0x000000009f007209 */ /* 0x000fc60007810000 */
[----:B------:R-:W2:Y:S01]  /*9690*/  MUFU.EX2 R202, R202 ;  /* 0x000000ca00ca7308 */ /* 0x000ea20000000800 */
[----:B------:R-:W-:Y:S01]  /*96a0*/  FMNMX.FTZ R0, R145, R0, !PT ;  /* 0x0000000091007209 */ /* 0x000fe20007810000 */
[----:B0-----:R-:W-:-:S03]  /*96b0*/  FFMA.FTZ R148, R7, R4, R200 ;  /* 0x0000000407947223 */ /* 0x001fc600000100c8 */
[----:B------:R-:W-:-:S03]  /*96c0*/  FMNMX.FTZ R0, R147, R0, !PT ;  /* 0x0000000093007209 */ /* 0x000fc60007810000 */
[----:B------:R-:W0:Y:S01]  /*96d0*/  MUFU.EX2 R132, R132 ;  /* 0x0000008400847308 */ /* 0x000e220000000800 */
[----:B------:R-:W-:Y:S02]  /*96e0*/  FMNMX.FTZ R0, R149, R0, !PT ;  /* 0x0000000095007209 */ /* 0x000fe40007810000 */
[----:B-1----:R-:W-:Y:S02]  /*96f0*/  F2FP.BF16.F32.PACK_AB R200, R13, R200 ;  /* 0x000000c80dc8723e */ /* 0x002fe400000010ff */
[----:B------:R-:W-:-:S03]  /*9700*/  FMNMX.FTZ R0, R125, R0, !PT ;  /* 0x000000007d007209 */ /* 0x000fc60007810000 */
[----:B------:R-:W1:Y:S01]  /*9710*/  MUFU.EX2 R196, R196 ;  /* 0x000000c400c47308 */ /* 0x000e620000000800 */
[----:B------:R-:W-:-:S04]  /*9720*/  FMNMX.FTZ R0, R151, R0, !PT ;  /* 0x0000000097007209 */ /* 0x000fc80007810000 */
        /* <DEDUP_REMOVED lines=17> */
[----:B------:R-:W-:Y:S02]  /*9840*/  WARPGROUP.DEPBAR.LE gsb0, 0x0 ;  /* 0x00008000000079c5 */ /* 0x000fe40000010000 */
[----:B------:R-:W-:Y:S01]  /*9850*/  WARPGROUP.ARRIVE ;  /* 0x00000000000079c5 */ /* 0x000fe20000000000 */
[----:B------:R-:W3:Y:S01]  /*9860*/  SHFL.BFLY PT, R9, R0, 0x2, 0x1f ;  /* 0x0c401f0000097f89 */ /* 0x000ee200000e0000 */
[-CC-:B------:R-:W-:Y:S01]  /*9870*/  FFMA.FTZ R185, R203, R6.reuse, -R134.reuse ;  /* 0x00000006cbb97223 */ /* 0x180fe20000010886 */
[-CC-:B------:R-:W-:Y:S01]  /*9880*/  FFMA.FTZ R187, R195, R6.reuse, -R134.reuse ;  /* 0x00000006c3bb7223 */ /* 0x180fe20000010886 */
[-CC-:B------:R-:W-:Y:S01]  /*9890*/  FFMA.FTZ R184, R233, R6.reuse, -R134.reuse ;  /* 0x00000006e9b87223 */ /* 0x180fe20000010886 */
[----:B------:R-:W-:Y:S01]  /*98a0*/  FFMA.FTZ R186, R235, R6, -R134 ;  /* 0x00000006ebba7223 */ /* 0x000fe20000010886 */
[----:B------:R-:W-:Y:S01]  /*98b0*/  HGMMA.64x192x16.F32.BF16 R24, R180, gdesc[UR8].tnspB, R24, gsb0 ;  /* 0x42e00008b4187df0 */ /* 0x000fe20008001818 */
[----:B------:R-:W-:Y:S08]  /*98c0*/  MUFU.EX2 R221, R221 ;  /* 0x000000dd00dd7308 */ /* 0x000ff00000000800 */
[----:B------:R-:W-:Y:S08]  /*98d0*/  MUFU.EX2 R185, R185 ;  /* 0x000000b900b97308 */ /* 0x000ff00000000800 */
[----:B------:R-:W-:Y:S01]  /*98e0*/  MUFU.EX2 R187, R187 ;  /* 0x000000bb00bb7308 */ /* 0x000fe20000000800 */
[----:B---3--:R-:W-:-:S05]  /*98f0*/  FMNMX.FTZ R136, R0, R9, !PT ;  /* 0x0000000900887209 */ /* 0x008fca0007810000 */
[----:B------:R-:W3:Y:S02]  /*9900*/  SHFL.BFLY PT, R9, R136, 0x1, 0x1f ;  /* 0x0c201f0088097f89 */ /* 0x000ee400000e0000 */
[----:B------:R-:W-:Y:S08]  /*9910*/  MUFU.EX2 R190, R190 ;  /* 0x000000be00be7308 */ /* 0x000ff00000000800 */
[----:B------:R-:W-:Y:S08]  /*9920*/  MUFU.EX2 R173, R173 ;  /* 0x000000ad00ad7308 */ /* 0x000ff00000000800 */
[----:B------:R-:W-:Y:S01]  /*9930*/  MUFU.EX2 R184, R184 ;  /* 0x000000b800b87308 */ /* 0x000fe20000000800 */
[----:B---3--:R-:W-:-:S07]  /*9940*/  FMNMX.FTZ R9, R136, R9, !PT ;  /* 0x0000000988097209 */ /* 0x008fce0007810000 */
[----:B------:R-:W-:Y:S08]  /*9950*/  MUFU.EX2 R137, R137 ;  /* 0x0000008900897308 */ /* 0x000ff00000000800 */
[----:B------:R-:W-:Y:S08]  /*9960*/  MUFU.EX2 R186, R186 ;  /* 0x000000ba00ba7308 */ /* 0x000ff00000000800 */
[----:B------:R-:W-:Y:S08]  /*9970*/  MUFU.EX2 R141, R141 ;  /* 0x0000008d008d7308 */ /* 0x000ff00000000800 */
[----:B------:R-:W-:Y:S01]  /*9980*/  MUFU.EX2 R121, R121 ;  /* 0x0000007900797308 */ /* 0x000fe20000000800 */
[----:B------:R-:W-:-:S02]  /*9990*/  WARPGROUP.DEPBAR.LE gsb0, 0x0 ;  /* 0x00008000000079c5 */ /* 0x000fc40000010000 */
[----:B------:R-:W-:Y:S01]  /*99a0*/  WARPGROUP.ARRIVE ;  /* 0x00000000000079c5 */ /* 0x000fe20000000000 */
[-CC-:B------:R-:W-:Y:S01]  /*99b0*/  FFMA.FTZ R181, R129, R6.reuse, -R134.reuse ;  /* 0x0000000681b57223 */ /* 0x180fe20000010886 */
[-CC-:B------:R-:W-:Y:S01]  /*99c0*/  FFMA.FTZ R182, R20, R6.reuse, -R134.reuse ;  /* 0x0000000614b67223 */ /* 0x180fe20000010886 */
[-CC-:B------:R-:W-:Y:S01]  /*99d0*/  FFMA.FTZ R129, R133, R6.reuse, -R134.reuse ;  /* 0x0000000685817223 */ /* 0x180fe20000010886 */
[-CC-:B------:R-:W-:Y:S01]  /*99e0*/  FFMA.FTZ R20, R120, R6.reuse, -R134.reuse ;  /* 0x0000000678147223 */ /* 0x180fe20000010886 */
[-CC-:B------:R-:W-:Y:S01]  /*99f0*/  FFMA.FTZ R180, R237, R6.reuse, -R134.reuse ;  /* 0x00000006edb47223 */ /* 0x180fe20000010886 */
[----:B------:R-:W-:Y:S01]  /*9a00*/  HGMMA.64x192x16.F32.BF16 R24, R176, gdesc[UR4].tnspB, R24, gsb0 ;  /* 0x42e00004b0187df0 */ /* 0x000fe20008001818 */
[-CC-:B------:R-:W-:Y:S01]  /*9a10*/  FFMA.FTZ R120, R189, R6.reuse, -R134.reuse ;  /* 0x00000006bd787223 */ /* 0x180fe20000010886 */
[-C--:B------:R-:W-:Y:S01]  /*9a20*/  FFMA.FTZ R133, R191, R6.reuse, -R134 ;  /* 0x00000006bf857223 */ /* 0x080fe20000010886 */
[CC--:B------:R-:W-:Y:S01]  /*9a30*/  FMUL.FTZ R134, R9.reuse, R6.reuse ;  /* 0x0000000609867220 */ /* 0x0c0fe20000410000 */
[----:B------:R-:W-:Y:S01]  /*9a40*/  FADD.FTZ R183, -R9, R10 ;  /* 0x0000000a09b77221 */ /* 0x000fe20000010100 */
[----:B------:R-:W-:Y:S01]  /*9a50*/  MUFU.EX2 R180, R180 ;  /* 0x000000b400b47308 */ /* 0x000fe20000000800 */
[----:B------:R-:W-:Y:S01]  /*9a60*/  R2UR UR6, R16 ;  /* 0x00000000100672ca */ /* 0x000fe200000e0000 */
[-CC-:B------:R-:W-:Y:S01]  /*9a70*/  FFMA.FTZ R201, R15, R6.reuse, -R134.reuse ;  /* 0x000000060fc97223 */ /* 0x180fe20000010886 */
[-C--:B------:R-:W-:Y:S01]  /*9a80*/  FMUL.FTZ R183, R183, R6.reuse ;  /* 0x00000006b7b77220 */ /* 0x080fe20000410000 */
[-CC-:B------:R-:W-:Y:S01]  /*9a90*/  FFMA.FTZ R10, R21, R6.reuse, -R134.reuse ;  /* 0x00000006150a7223 */ /* 0x180fe20000010886 */
[-CC-:B------:R-:W-:Y:S01]  /*9aa0*/  FFMA.FTZ R203, R171, R6.reuse, -R134.reuse ;  /* 0x00000006abcb7223 */ /* 0x180fe20000010886 */
[-CC-:B------:R-:W-:Y:S01]  /*9ab0*/  FFMA.FTZ R136, R175, R6.reuse, -R134.reuse ;  /* 0x00000006af887223 */ /* 0x180fe20000010886 */
[-CC-:B------:R-:W-:Y:S01]  /*9ac0*/  FFMA.FTZ R15, R161, R6.reuse, -R134.reuse ;  /* 0x00000006a10f7223 */ /* 0x180fe20000010886 */
[----:B------:R-:W-:Y:S01]  /*9ad0*/  MUFU.EX2 R0, R183 ;  /* 0x000000b700007308 */ /* 0x000fe20000000800 */
[-CC-:B------:R-:W-:Y:S01]  /*9ae0*/  FFMA.FTZ R138, R163, R6.reuse, -R134.reuse ;  /* 0x00000006a38a7223 */ /* 0x180fe20000010886 */
[-C--:B------:R-:W-:Y:S01]  /*9af0*/  FFMA.FTZ R189, R145, R6.reuse, -R134 ;  /* 0x0000000691bd7223 */ /* 0x080fe20000010886 */
[----:B------:R-:W-:Y:S01]  /*9b00*/  FADD.FTZ R145, R13, R148 ;  /* 0x000000940d917221 */ /* 0x000fe20000010000 */
[-CC-:B------:R-:W-:Y:S01]  /*9b10*/  FFMA.FTZ R199, R165, R6.reuse, -R134.reuse ;  /* 0x00000006a5c77223 */ /* 0x180fe20000010886 */
[-CC-:B------:R-:W-:Y:S01]  /*9b20*/  FFMA.FTZ R140, R167, R6.reuse, -R134.reuse ;  /* 0x00000006a78c7223 */ /* 0x180fe20000010886 */
[-CC-:B------:R-:W-:Y:S01]  /*9b30*/  FFMA.FTZ R193, R153, R6.reuse, -R134.reuse ;  /* 0x0000000699c17223 */ /* 0x180fe20000010886 */
[----:B--2---:R-:W-:Y:S01]  /*9b40*/  FADD.FTZ R145, R202, R145 ;  /* 0x00000091ca917221 */ /* 0x004fe20000010000 */
[----:B------:R-:W2:Y:S01]  /*9b50*/  MUFU.EX2 R201, R201 ;  /* 0x000000c900c97308 */ /* 0x000ea20000000800 */
[-CC-:B------:R-:W-:Y:S01]  /*9b60*/  FFMA.FTZ R125, R125, R6.reuse, -R134.reuse ;  /* 0x000000067d7d7223 */ /* 0x180fe20000010886 */
[-CC-:B------:R-:W-:Y:S01]  /*9b70*/  FFMA.FTZ R142, R155, R6.reuse, -R134.reuse ;  /* 0x000000069b8e7223 */ /* 0x180fe20000010886 */
[----:B0-----:R-:W-:Y:S01]  /*9b80*/  FADD.FTZ R145, R132, R145 ;  /* 0x0000009184917221 */ /* 0x001fe20000010000 */
[-CC-:B------:R-:W-:Y:S01]  /*9b90*/  FFMA.FTZ R195, R157, R6.reuse, -R134.reuse ;  /* 0x000000069dc37223 */ /* 0x180fe20000010886 */
[-CC-:B------:R-:W-:Y:S01]  /*9ba0*/  FFMA.FTZ R144, R159, R6.reuse, -R134.reuse ;  /* 0x000000069f907223 */ /* 0x180fe20000010886 */
[-CC-:B------:R-:W-:Y:S01]  /*9bb0*/  FFMA.FTZ R146, R147, R6.reuse, -R134.reuse ;  /* 0x0000000693927223 */ /* 0x180fe20000010886 */
[----:B-1----:R-:W-:Y:S01]  /*9bc0*/  FADD.FTZ R148, R196, R145 ;  /* 0x00000091c4947221 */ /* 0x002fe20000010000 */
[----:B------:R-:W0:Y:S01]  /*9bd0*/  MUFU.EX2 R10, R10 ;  /* 0x0000000a000a7308 */ /* 0x000e220000000800 */
        /* <DEDUP_REMOVED lines=8> */
[----:B--2---:R-:W-:Y:S01]  /*9c60*/  FFMA.FTZ R21, R0, R3, R201 ;  /* 0x0000000300157223 */ /* 0x004fe200000100c9 */
[-CC-:B------:R-:W-:Y:S01]  /*9c70*/  FFMA.FTZ R126, R126, R6.reuse, -R134.reuse ;  /* 0x000000067e7e7223 */ /* 0x180fe20000010886 */
[----:B------:R-:W-:Y:S01]  /*9c80*/  FFMA.FTZ R127, R127, R6, -R134 ;  /* 0x000000067f7f7223 */ /* 0x000fe20000010886 */
[----:B------:R-:W-:-:S02]  /*9c90*/  F2FP.BF16.F32.PACK_AB R202, R132, R202 ;  /* 0x000000ca84ca723e */ /* 0x000fc400000010ff */
[----:B------:R-:W-:Y:S02]  /*9ca0*/  F2FP.BF16.F32.PACK_AB R196, R197, R196 ;  /* 0x000000c4c5c4723e */ /* 0x000fe400000010ff */
[----:B------:R-:W-:Y:S01]  /*9cb0*/  MUFU.EX2 R136, R136 ;  /* 0x0000008800887308 */ /* 0x000fe20000000800 */
[----:B0-----:R-:W-:-:S07]  /*9cc0*/  F2FP.BF16.F32.PACK_AB R201, R10, R201 ;  /* 0x000000c90ac9723e */ /* 0x001fce00000010ff */
        /* <DEDUP_REMOVED lines=17> */
[----:B------:R-:W0:Y:S08]  /*9de0*/  MUFU.EX2 R135, R135 ;  /* 0x0000008700877308 */ /* 0x000e300000000800 */
[----:B------:R-:W-:Y:S08]  /*9df0*/  MUFU.EX2 R129, R129 ;  /* 0x0000008100817308 */ /* 0x000ff00000000800 */
[----:B------:R-:W1:Y:S01]  /*9e00*/  MUFU.EX2 R20, R20 ;  /* 0x0000001400147308 */ /* 0x000e620000000800 */
[----:B------:R-:W-:-:S02]  /*9e10*/  WARPGROUP.DEPBAR.LE gsb0, 0x0 ;  /* 0x00008000000079c5 */ /* 0x000fc40000010000 */
[----:B------:R2:W-:Y:S01]  /*9e20*/  @!P1 SYNCS.ARRIVE.TRANS64.RED.A1T0 RZ, [R12+URZ], RZ ;  /* 0x000000ff0cff99a7 */ /* 0x0005e2000810043f */
[----:B0-----:R-:W-:-:S04]  /*9e30*/  F2FP.BF16.F32.PACK_AB R183, R135, R130 ;  /* 0x0000008287b7723e */ /* 0x001fc800000010ff */
[----:B------:R-:W-:Y:S01]  /*9e40*/  MUFU.EX2 R123, R123 ;  /* 0x0000007b007b7308 */ /* 0x000fe20000000800 */
[----:B--2---:R-:W-:Y:S01]  /*9e50*/  @!P1 PRMT R12, RZ, 0x654, R14 ;  /* 0x00000654ff0c9816 */ /* 0x004fe2000000000e */
[----:B------:R-:W-:-:S03]  /*9e60*/  FADD.FTZ R14, R10, R21 ;  /* 0x000000150a0e7221 */ /* 0x000fc60000010000 */
[----:B------:R0:W-:Y:S01]  /*9e70*/  @!P1 SYNCS.ARRIVE.TRANS64.RED.A1T0 RZ, [R12+URZ], RZ ;  /* 0x000000ff0cff99a7 */ /* 0x0001e2000810043f */
[----:B------:R-:W-:Y:S01]  /*9e80*/  FADD.FTZ R21, R203, R14 ;  /* 0x0000000ecb157221 */ /* 0x000fe20000010000 */
[-CC-:B------:R-:W-:Y:S01]  /*9e90*/  FFMA.FTZ R14, R124, R6.reuse, -R134.reuse ;  /* 0x000000067c0e7223 */ /* 0x180fe20000010886 */
[----:B------:R-:W-:Y:S01]  /*9ea0*/  MUFU.EX2 R126, R126 ;  /* 0x0000007e007e7308 */ /* 0x000fe20000000800 */
[C---:B------:R-:W-:Y:S01]  /*9eb0*/  F2FP.BF16.F32.PACK_AB R203, R136.reuse, R203 ;  /* 0x000000cb88cb723e */ /* 0x040fe200000010ff */
[----:B------:R-:W-:Y:S01]  /*9ec0*/  FADD.FTZ R124, R136, R21 ;  /* 0x00000015887c7221 */ /* 0x000fe20000010000 */
[--C-:B------:R-:W-:Y:S01]  /*9ed0*/  FFMA.FTZ R21, R143, R6, -R134.reuse ;  /* 0x000000068f157223 */ /* 0x100fe20000010886 */
[----:B-1----:R-:W-:Y:S01]  /*9ee0*/  F2FP.BF16.F32.PACK_AB R176, R121, R20 ;  /* 0x0000001479b0723e */ /* 0x002fe200000010ff */
[----:B0-----:R-:W-:Y:S01]  /*9ef0*/  FFMA.FTZ R12, R139, R6, -R134 ;  /* 0x000000068b0c7223 */ /* 0x001fe20000010886 */
[----:B------:R-:W-:Y:S01]  /*9f00*/  FADD.FTZ R139, R197, R148 ;  /* 0x00000094c58b7221 */ /* 0x000fe20000010000 */
[----:B------:R-:W-:Y:S01]  /*9f10*/  FADD.FTZ R125, R15, R124 ;  /* 0x0000007c0f7d7221 */ /* 0x000fe20000010000 */
[----:B------:R-:W-:Y:S01]  /*9f20*/  F2FP.BF16.F32.PACK_AB R197, R138, R15 ;  /* 0x0000000f8ac5723e */ /* 0x000fe200000010ff */
[----:B------:R-:W-:Y:S01]  /*9f30*/  MUFU.EX2 R14, R14 ;  /* 0x0000000e000e7308 */ /* 0x000fe20000000800 */
[----:B------:R-:W-:Y:S01]  /*9f40*/  FADD.FTZ R148, R198, R139 ;  /* 0x0000008bc6947221 */ /* 0x000fe20000010000 */
[----:B------:R-:W-:Y:S01]  /*9f50*/  FADD.FTZ R124, R138, R125 ;  /* 0x0000007d8a7c7221 */ /* 0x000fe20000010000 */
[----:B------:R-:W-:-:S02]  /*9f60*/  F2FP.BF16.F32.PACK_AB R198, R185, R198 ;  /* 0x000000c6b9c6723e */ /* 0x000fc400000010ff */
[----:B------:R-:W-:Y:S01]  /*9f70*/  FADD.FTZ R139, R185, R148 ;  /* 0x00000094b98b7221 */ /* 0x000fe20000010000 */
[----:B------:R-:W-:Y:S01]  /*9f80*/  FADD.FTZ R125, R199, R124 ;  /* 0x0000007cc77d7221 */ /* 0x000fe20000010000 */
[----:B------:R-:W-:Y:S01]  /*9f90*/  FFMA.FTZ R124, R122, R6, -R134 ;  /* 0x000000067a7c7223 */ /* 0x000fe20000010886 */
[----:B------:R-:W0:Y:S01]  /*9fa0*/  MUFU.EX2 R12, R12 ;  /* 0x0000000c000c7308 */ /* 0x000e220000000800 */
[----:B------:R-:W-:Y:S01]  /*9fb0*/  FADD.FTZ R148, R192, R139 ;  /* 0x0000008bc0947221 */ /* 0x000fe20000010000 */
[C---:B------:R-:W-:Y:S01]  /*9fc0*/  FADD.FTZ R122, R140.reuse, R125 ;  /* 0x0000007d8c7a7221 */ /* 0x040fe20000010000 */
[----:B------:R-:W-:Y:S02]  /*9fd0*/  F2FP.BF16.F32.PACK_AB R199, R140, R199 ;  /* 0x000000c78cc7723e */ /* 0x000fe400000010ff */
[----:B------:R-:W-:Y:S01]  /*9fe0*/  FADD.FTZ R139, R169, R148 ;  /* 0x00000094a98b7221 */ /* 0x000fe20000010000 */
[----:B------:R-:W-:Y:S01]  /*9ff0*/  FADD.FTZ R125, R193, R122 ;  /* 0x0000007ac17d7221 */ /* 0x000fe20000010000 */
[----:B------:R-:W-:Y:S01]  /*a000*/  F2FP.BF16.F32.PACK_AB R192, R169, R192 ;  /* 0x000000c0a9c0723e */ /* 0x000fe200000010ff */
[----:B------:R1:W-:Y:S01]  /*a010*/  MUFU.EX2 R122, R128 ;  /* 0x00000080007a7308 */ /* 0x0003e20000000800 */
[----:B------:R-:W-:Y:S01]  /*a020*/  FADD.FTZ R148, R194, R139 ;  /* 0x0000008bc2947221 */ /* 0x000fe20000010000 */
[----:B------:R-:W-:Y:S01]  /*a030*/  FADD.FTZ R134, R142, R125 ;  /* 0x0000007d8e867221 */ /* 0x000fe20000010000 */
[----:B------:R-:W-:-:S02]  /*a040*/  F2FP.BF16.F32.PACK_AB R194, R187, R194 ;  /* 0x000000c2bbc2723e */ /* 0x000fc400000010ff */
[----:B------:R-:W-:Y:S01]  /*a050*/  FADD.FTZ R125, R187, R148 ;  /* 0x00000094bb7d7221 */ /* 0x000fe20000010000 */
[----:B------:R-:W-:Y:S01]  /*a060*/  FADD.FTZ R13, R195, R134 ;  /* 0x00000086c30d7221 */ /* 0x000fe20000010000 */
[----:B------:R-:W-:Y:S01]  /*a070*/  F2FP.BF16.F32.PACK_AB R193, R142, R193 ;  /* 0x000000c18ec1723e */ /* 0x000fe200000010ff */
[----:B------:R-:W2:Y:S01]  /*a080*/  MUFU.EX2 R21, R21 ;  /* 0x0000001500157308 */ /* 0x000ea20000000800 */
[----:B------:R-:W-:Y:S01]  /*a090*/  FADD.FTZ R134, R188, R125 ;  /* 0x0000007dbc867221 */ /* 0x000fe20000010000 */
[----:B------:R-:W-:Y:S01]  /*a0a0*/  FADD.FTZ R132, R144, R13 ;  /* 0x0000000d90847221 */ /* 0x000fe20000010000 */
[----:B0-----:R-:W-:Y:S02]  /*a0b0*/  F2FP.BF16.F32.PACK_AB R185, R12, R3 ;  /* 0x000000030cb9723e */ /* 0x001fe400000010ff */
[----:B------:R-:W-:Y:S01]  /*a0c0*/  FADD.FTZ R125, R221, R134 ;  /* 0x00000086dd7d7221 */ /* 0x000fe20000010000 */
[----:B------:R-:W-:Y:S01]  /*a0d0*/  FADD.FTZ R13, R189, R132 ;  /* 0x00000084bd0d7221 */ /* 0x000fe20000010000 */
[----:B------:R-:W-:Y:S01]  /*a0e0*/  F2FP.BF16.F32.PACK_AB R195, R144, R195 ;  /* 0x000000c390c3723e */ /* 0x000fe200000010ff */
[----:B------:R-:W0:Y:S01]  /*a0f0*/  MUFU.EX2 R124, R124 ;  /* 0x0000007c007c7308 */ /* 0x000e220000000800 */
[----:B-1----:R-:W-:Y:S01]  /*a100*/  FADD.FTZ R128, R190, R125 ;  /* 0x0000007dbe807221 */ /* 0x002fe20000010000 */
[----:B------:R-:W-:Y:S01]  /*a110*/  FADD.FTZ R10, R146, R13 ;  /* 0x0000000d920a7221 */ /* 0x000fe20000010000 */
[----:B------:R-:W-:-:S02]  /*a120*/  F2FP.BF16.F32.PACK_AB R188, R221, R188 ;  /* 0x000000bcddbc723e */ /* 0x000fc400000010ff */
[----:B------:R-:W-:Y:S01]  /*a130*/  FADD.FTZ R15, R173, R128 ;  /* 0x00000080ad0f7221 */ /* 0x000fe20000010000 */
[----:B------:R-:W-:Y:S01]  /*a140*/  FADD.FTZ R13, R191, R10 ;  /* 0x0000000abf0d7221 */ /* 0x000fe20000010000 */
[----:B------:R-:W-:Y:S01]  /*a150*/  F2FP.BF16.F32.PACK_AB R191, R4, R191 ;  /* 0x000000bf04bf723e */ /* 0x000fe200000010ff */
[----:B------:R-:W-:Y:S01]  /*a160*/  MUFU.EX2 R120, R120 ;  /* 0x0000007800787308 */ /* 0x000fe20000000800 */
[----:B------:R-:W-:Y:S01]  /*a170*/  FADD.FTZ R128, R184, R15 ;  /* 0x0000000fb8807221 */ /* 0x000fe20000010000 */
[----:B------:R-:W-:Y:S01]  /*a180*/  FADD.FTZ R10, R4, R13 ;  /* 0x0000000d040a7221 */ /* 0x000fe20000010000 */
[----:B--2---:R-:W-:Y:S02]  /*a190*/  F2FP.BF16.F32.PACK_AB R187, R21, R14 ;  /* 0x0000000e15bb723e */ /* 0x004fe400000010ff */
        /* <DEDUP_REMOVED lines=9> */
[----:B------:R-:W-:Y:S01]  /*a230*/  F2FP.BF16.F32.PACK_AB R184, R137, R184 ;  /* 0x000000b889b8723e */ /* 0x000fe200000010ff */
[----:B------:R-:W1:Y:S01]  /*a240*/  MUFU.EX2 R133, R133 ;  /* 0x0000008500857308 */ /* 0x000e620000000800 */
[----:B------:R-:W-:Y:S01]  /*a250*/  FADD.FTZ R128, R180, R15 ;  /* 0x0000000fb4807221 */ /* 0x000fe20000010000 */
[----:B------:R-:W-:Y:S01]  /*a260*/  FADD.FTZ R13, R21, R10 ;  /* 0x0000000a150d7221 */ /* 0x000fe20000010000 */
[C---:B------:R-:W-:Y:S01]  /*a270*/  F2FP.BF16.F32.PACK_AB R180, R181.reuse, R180 ;  /* 0x000000b4b5b4723e */ /* 0x040fe200000010ff */
[----:B------:R-:W-:Y:S02]  /*a280*/  IMAD.MOV.U32 R14, RZ, RZ, R17 ;  /* 0x000000ffff0e7224 */ /* 0x000fe400078e0011 */
[----:B------:R-:W-:Y:S01]  /*a290*/  FADD.FTZ R15, R181, R128 ;  /* 0x00000080b50f7221 */ /* 0x000fe20000010000 */
[----:B------:R-:W-:Y:S01]  /*a2a0*/  FADD.FTZ R13, R122, R13 ;  /* 0x0000000d7a0d7221 */ /* 0x000fe20000010000 */
[----:B------:R-:W-:-:S02]  /*a2b0*/  F2FP.BF16.F32.PACK_AB R186, R141, R186 ;  /* 0x000000ba8dba723e */ /* 0x000fc400000010ff */
[----:B------:R-:W-:Y:S01]  /*a2c0*/  FADD.FTZ R4, R182, R15 ;  /* 0x0000000fb6047221 */ /* 0x000fe20000010000 */
[C---:B------:R-:W-:Y:S01]  /*a2d0*/  FADD.FTZ R13, R131.reuse, R13 ;  /* 0x0000000d830d7221 */ /* 0x040fe20000010000 */
[----:B------:R-:W-:Y:S02]  /*a2e0*/  F2FP.BF16.F32.PACK_AB R181, R131, R122 ;  /* 0x0000007a83b5723e */ /* 0x000fe400000010ff */
[C---:B------:R-:W-:Y:S01]  /*a2f0*/  FADD.FTZ R3, R129.reuse, R4 ;  /* 0x0000000481037221 */ /* 0x040fe20000010000 */
[----:B------:R-:W-:Y:S01]  /*a300*/  FADD.FTZ R13, R130, R13 ;  /* 0x0000000d820d7221 */ /* 0x000fe20000010000 */
[----:B------:R-:W-:Y:S02]  /*a310*/  F2FP.BF16.F32.PACK_AB R182, R129, R182 ;  /* 0x000000b681b6723e */ /* 0x000fe400000010ff */
[----:B------:R-:W-:Y:S01]  /*a320*/  FADD.FTZ R4, R20, R3 ;  /* 0x0000000314047221 */ /* 0x000fe20000010000 */
[----:B------:R-:W-:Y:S01]  /*a330*/  FADD.FTZ R13, R135, R13 ;  /* 0x0000000d870d7221 */ /* 0x000fe20000010000 */
[----:B0-----:R-:W-:-:S02]  /*a340*/  F2FP.BF16.F32.PACK_AB R177, R123, R124 ;  /* 0x0000007c7bb1723e */ /* 0x001fc400000010ff */
[----:B------:R-:W-:Y:S01]  /*a350*/  FADD.FTZ R3, R121, R4 ;  /* 0x0000000479037221 */ /* 0x000fe20000010000 */
[----:B------:R-:W-:Y:S01]  /*a360*/  FADD.FTZ R13, R124, R13 ;  /* 0x0000000d7c0d7221 */ /* 0x000fe20000010000 */
[----:B-1----:R-:W-:Y:S02]  /*a370*/  F2FP.BF16.F32.PACK_AB R178, R133, R120 ;  /* 0x0000007885b2723e */ /* 0x002fe400000010ff */
[----:B------:R-:W-:Y:S01]  /*a380*/  FADD.FTZ R4, R120, R3 ;  /* 0x0000000378047221 */ /* 0x000fe20000010000 */
[----:B------:R-:W-:Y:S01]  /*a390*/  FADD.FTZ R13, R123, R13 ;  /* 0x0000000d7b0d7221 */ /* 0x000fe20000010000 */
[----:B------:R-:W-:Y:S02]  /*a3a0*/  F2FP.BF16.F32.PACK_AB R179, R127, R126 ;  /* 0x0000007e7fb3723e */ /* 0x000fe400000010ff */
[----:B------:R-:W-:Y:S01]  /*a3b0*/  FADD.FTZ R4, R133, R4 ;  /* 0x0000000485047221 */ /* 0x000fe20000010000 */
[----:B------:R-:W-:Y:S01]  /*a3c0*/  FADD.FTZ R13, R126, R13 ;  /* 0x0000000d7e0d7221 */ /* 0x000fe20000010000 */
[----:B------:R-:W-:-:S03]  /*a3d0*/  MOV R10, R9 ;  /* 0x00000009000a7202 */ /* 0x000fc60000000f00 */
[----:B------:R-:W-:Y:S01]  /*a3e0*/  FADD.FTZ R3, R127, R13 ;  /* 0x0000000d7f037221 */ /* 0x000fe20000010000 */
[----:B------:R-:W-:Y:S01]  /*a3f0*/  IMAD.MOV.U32 R13, RZ, RZ, R8 ;  /* 0x000000ffff0d7224 */ /* 0x000fe200078e0008 */
[----:B------:R-:W-:Y:S06]  /*a400*/  @P2 BRA `(.L_x_393) ;  /* 0xffffffbc00802947 */ /* 0x000fec000383ffff */
.L_x_384:
        /* <DEDUP_REMOVED lines=99> */
.L_x_394:
[----:B------:R-:W-:Y:S01]  /*aa40*/  IMAD R13, R16, 0x8, R2 ;  /* 0x00000008100d7824 */ /* 0x000fe200078e0202 */
[----:B------:R-:W-:-:S04]  /*aa50*/  SHF.L.U32 R0, R17, 0x1f, RZ ;  /* 0x0000001f11007819 */ /* 0x000fc800000006ff */
[----:B------:R0:W1:Y:S01]  /*aa60*/  SYNCS.PHASECHK.TRANS64.TRYWAIT P2, [R13+URZ+0x36850], R0 ;  /* 0x036850000d0075a7 */ /* 0x000062000804017f */
[----:B------:R-:W-:Y:S05]  /*aa70*/  @!P0 BRA `(.L_x_395) ;  /* 0x0000000000048947 */ /* 0x000fea0003800000 */
[----:B------:R-:W-:Y:S01]  /*aa80*/  BPT.TRAP 0x1 ;  /* 0x000000040000795c */ /* 0x000fe20000300000 */
.L_x_395:
[----:B-1----:R-:W-:Y:S05]  /*aa90*/  @P2 BRA `(.L_x_396) ;  /* 0x0000000000082947 */ /* 0x002fea0003800000 */
[----:B------:R-:W1:Y:S02]  /*aaa0*/  SYNCS.PHASECHK.TRANS64.TRYWAIT P0, [R13+URZ+0x36850], R0 ;  /* 0x036850000d0075a7 */ /* 0x000e64000800017f */
[----:B-1----:R-:W-:Y:S05]  /*aab0*/  @!P0 BRA `(.L_x_397) ;  /* 0x0000009400e88947 */ /* 0x002fea0003800000 */
.L_x_396:
[----:B------:R-:W-:Y:S05]  /*aac0*/  WARPSYNC.ALL ;  /* 0x0000000000007948 */ /* 0x000fea0003800000 */
[----:B------:R-:W-:Y:S01]  /*aad0*/  VIADD R2, R2, 0x400 ;  /* 0x0000040002027836 */ /* 0x000fe20000000000 */
[----:B------:R-:W-:Y:S01]  /*aae0*/  WARPGROUP.ARRIVE ;  /* 0x00000000000079c5 */ /* 0x000fe20000000000 */
[----:B------:R-:W-:Y:S01]  /*aaf0*/  IMAD.MOV.U32 R15, RZ, RZ, 0x40000040 ;  /* 0x40000040ff0f7424 */ /* 0x000fe200078e00ff */
[----:B------:R-:W2:Y:S01]  /*ab00*/  SHFL.BFLY PT, R5, R4, 0x2, 0x1f ;  /* 0x0c401f0004057f89 */ /* 0x000ea200000e0000 */
[----:B------:R-:W-:Y:S01]  /*ab10*/  VIADD R210, R210, 0x1 ;  /* 0x00000001d2d27836 */ /* 0x000fe20000000000 */
[----:B------:R-:W-:-:S02]  /*ab20*/  SHF.R.U32.HI R2, RZ, 0x4, R2 ;  /* 0x00000004ff027819 */ /* 0x000fc40000011602 */
[----:B01----:R-:W0:Y:S02]  /*ab30*/  SHFL.BFLY PT, R0, R3, 0x2, 0x1f ;  /* 0x0c401f0003007f89 */ /* 0x003e2400000e0000 */
[----:B------:R-:W-:-:S04]  /*ab40*/  LOP3.LUT R2, R2, 0x3fff, RZ, 0xc0, !PT ;  /* 0x00003fff02027812 */ /* 0x000fc800078ec0ff */
[----:B------:R-:W-:-:S05]  /*ab50*/  LOP3.LUT R11, R2, 0x3800000, RZ, 0xfc, !PT ;  /* 0x03800000020b7812 */ /* 0x000fca00078efcff */
[----:B------:R-:W-:Y:S02]  /*ab60*/  IMAD R10, R16, 0xa80, R11 ;  /* 0x00000a80100a7824 */ /* 0x000fe400078e020b */
[----:B------:R-:W-:Y:S02]  /*ab70*/  IMAD.MOV.U32 R11, RZ, RZ, 0x40000040 ;  /* 0x40000040ff0b7424 */ /* 0x000fe400078e00ff */
[C---:B------:R-:W-:Y:S01]  /*ab80*/  VIADD R14, R10.reuse, 0x80 ;  /* 0x000000800a0e7836 */ /* 0x040fe20000000000 */
[----:B------:R-:W-:Y:S01]  /*ab90*/  R2UR UR6, R10 ;  /* 0x000000000a0672ca */ /* 0x000fe200000e0000 */
[----:B------:R-:W-:Y:S01]  /*aba0*/  VIADD R16, R16, 0x1 ;  /* 0x0000000110107836 */ /* 0x000fe20000000000 */
[----:B------:R-:W-:Y:S01]  /*abb0*/  R2UR UR7, R11 ;  /* 0x000000000b0772ca */ /* 0x000fe200000e0000 */
[----:B------:R-:W-:Y:S02]  /*abc0*/  IMAD.MOV.U32 R11, RZ, RZ, 0x40000040 ;  /* 0x40000040ff0b7424 */ /* 0x000fe400078e00ff */
[----:B--2---:R-:W-:Y:S01]  /*abd0*/  FADD.FTZ R5, R5, R4 ;  /* 0x0000000405057221 */ /* 0x004fe20000010000 */
[----:B------:R-:W-:Y:S01]  /*abe0*/  ISETP.NE.AND P2, PT, R16, 0x2, PT ;  /* 0x000000021000780c */ /* 0x000fe20003f45270 */
[----:B0-----:R-:W-:-:S03]  /*abf0*/  FADD.FTZ R2, R0, R3 ;  /* 0x0000000300027221 */ /* 0x001fc60000010000 */
[----:B------:R-:W0:Y:S01]  /*ac00*/  SHFL.BFLY PT, R0, R5, 0x1, 0x1f ;  /* 0x0c201f0005007f89 */ /* 0x000e2200000e0000 */
[----:B------:R-:W-:-:S03]  /*ac10*/  SEL R16, R16, RZ, P2 ;  /* 0x000000ff10107207 */ /* 0x000fc60001000000 */
[----:B------:R-:W1:Y:S01]  /*ac20*/  SHFL.BFLY PT, R7, R2, 0x1, 0x1f ;  /* 0x0c201f0002077f89 */ /* 0x000e6200000e0000 */
[----:B------:R-:W-:Y:S01]  /*ac30*/  HGMMA.64x192x16.F32.BF16 R24, R200, gdesc[UR4].tnspB, R24, gsb0 ;  /* 0x42e00004c8187df0 */ /* 0x000fe20008001818 */
[----:B------:R-:W-:Y:S01]  /*ac40*/  R2UR UR6, R14 ;  /* 0x000000000e0672ca */ /* 0x000fe200000e0000 */
[----:B------:R-:W-:Y:S01]  /*ac50*/  VIADD R14, R10, 0x100 ;  /* 0x000001000a0e7836 */ /* 0x000fe20000000000 */
[----:B------:R-:W-:Y:S01]  /*ac60*/  R2UR UR7, R15 ;  /* 0x000000000f0772ca */ /* 0x000fe200000e0000 */
[----:B------:R-:W-:Y:S02]  /*ac70*/  IMAD.MOV.U32 R15, RZ, RZ, 0x40000040 ;  /* 0x40000040ff0f7424 */ /* 0x000fe400078e00ff */
[----:B0-----:R-:W-:Y:S01]  /*ac80*/  FADD.FTZ R12, R5, R0 ;  /* 0x00000000050c7221 */ /* 0x001fe20000010000 */
[----:B------:R-:W-:Y:S02]  /*ac90*/  CS2R R4, SRZ ;  /* 0x0000000000047805 */ /* 0x000fe4000001ff00 */
[----:B------:R-:W-:-:S02]  /*aca0*/  SEL R0, RZ, 0x1, P2 ;  /* 0x00000001ff007807 */ /* 0x000fc40001000000 */
[----:B------:R-:W-:Y:S02]  /*acb0*/  FSETP.NE.FTZ.AND P0, PT, R12, RZ, PT ;  /* 0x000000ff0c00720b */ /* 0x000fe40003f15000 */
[----:B------:R-:W-:Y:S01]  /*acc0*/  LOP3.LUT R17, R17, R0, RZ, 0x3c, !PT ;  /* 0x0000000011117212 */ /* 0x000fe200078e3cff */
[----:B------:R-:W-:-:S10]  /*acd0*/  IMAD.MOV.U32 R0, RZ, RZ, -0x800000 ;  /* 0xff800000ff007424 */ /* 0x000fd400078e00ff */
[----:B------:R-:W-:Y:S01]  /*ace0*/  @P0 MUFU.RCP R4, R12 ;  /* 0x0000000c00040308 */ /* 0x000fe20000001000 */
[----:B------:R-:W-:Y:S01]  /*acf0*/  @P0 FMUL.FTZ R3, R6, 0.69314718246459960938 ;  /* 0x3f31721806030820 */ /* 0x000fe20000410000 */
[----:B------:R-:W-:Y:S02]  /*ad00*/  WARPGROUP.DEPBAR.LE gsb0, 0x0 ;  /* 0x00008000000079c5 */ /* 0x000fe40000010000 */
[----:B------:R-:W-:-:S06]  /*ad10*/  WARPGROUP.ARRIVE ;  /* 0x00000000000079c5 */ /* 0x000fcc0000000000 */
[----:B------:R-:W-:Y:S01]  /*ad20*/  HGMMA.64x192x16.F32.BF16 R24, R196, gdesc[UR4].tnspB, R24, gsb0 ;  /* 0x42e00004c4187df0 */ /* 0x000fe20008001818 */
[----:B------:R-:W-:Y:S01]  /*ad30*/  R2UR UR6, R14 ;  /* 0x000000000e0672ca */ /* 0x000fe200000e0000 */
[----:B------:R-:W-:Y:S01]  /*ad40*/  VIADD R14, R10, 0x180 ;  /* 0x000001800a0e7836 */ /* 0x000fe20000000000 */
[----:B------:R-:W-:Y:S01]  /*ad50*/  R2UR UR7, R15 ;  /* 0x000000000f0772ca */ /* 0x000fe200000e0000 */
[----:B------:R-:W-:Y:S01]  /*ad60*/  IMAD.MOV.U32 R15, RZ, RZ, 0x40000040 ;  /* 0x40000040ff0f7424 */ /* 0x000fe200078e00ff */
[----:B------:R-:W-:Y:S02]  /*ad70*/  WARPGROUP.DEPBAR.LE gsb0, 0x0 ;  /* 0x00008000000079c5 */ /* 0x000fe40000010000 */
[----:B------:R-:W-:-:S13]  /*ad80*/  WARPGROUP.ARRIVE ;  /* 0x00000000000079c5 */ /* 0x000fda0000000000 */
[----:B------:R-:W-:Y:S01]  /*ad90*/  HGMMA.64x192x16.F32.BF16 R24, R192, gdesc[UR4].tnspB, R24, gsb0 ;  /* 0x42e00004c0187df0 */ /* 0x000fe20008001818 */
[----:B------:R-:W-:Y:S02]  /*ada0*/  R2UR UR6, R14 ;  /* 0x000000000e0672ca */ /* 0x000fe400000e0000 */
[----:B------:R-:W-:Y:S01]  /*adb0*/  R2UR UR7, R15 ;  /* 0x000000000f0772ca */ /* 0x000fe200000e0000 */
[----:B------:R-:W-:Y:S01]  /*adc0*/  IMAD.MOV.U32 R15, RZ, RZ, 0x40000040 ;  /* 0x40000040ff0f7424 */ /* 0x000fe200078e00ff */
[----:B------:R-:W-:Y:S01]  /*add0*/  IADD3 R14, R10, 0x200, RZ ;  /* 0x000002000a0e7810 */ /* 0x000fe20007ffe0ff */
[----:B------:R-:W-:Y:S02]  /*ade0*/  WARPGROUP.DEPBAR.LE gsb0, 0x0 ;  /* 0x00008000000079c5 */ /* 0x000fe40000010000 */
[----:B------:R-:W-:-:S12]  /*adf0*/  WARPGROUP.ARRIVE ;  /* 0x00000000000079c5 */ /* 0x000fd80000000000 */
[----:B------:R-:W-:Y:S01]  /*ae00*/  HGMMA.64x192x16.F32.BF16 R24, R188, gdesc[UR4].tnspB, R24, gsb0 ;  /* 0x42e00004bc187df0 */ /* 0x000fe20008001818 */
[----:B------:R-:W-:Y:S01]  /*ae10*/  R2UR UR6, R14 ;  /* 0x000000000e0672ca */ /* 0x000fe200000e0000 */
[C---:B------:R-:W-:Y:S01]  /*ae20*/  VIADD R14, R10.reuse, 0x280 ;  /* 0x000002800a0e7836 */ /* 0x040fe20000000000 */
[----:B------:R-:W-:Y:S01]  /*ae30*/  R2UR UR7, R15 ;  /* 0x000000000f0772ca */ /* 0x000fe200000e0000 */
[----:B------:R-:W-:Y:S02]  /*ae40*/  IMAD.MOV.U32 R15, RZ, RZ, 0x40000040 ;  /* 0x40000040ff0f7424 */ /* 0x000fe400078e00ff */
[----:B------:R-:W-:Y:S01]  /*ae50*/  VIADD R10, R10, 0x300 ;  /* 0x000003000a0a7836 */ /* 0x000fe20000000000 */
[----:B------:R-:W-:Y:S02]  /*ae60*/  WARPGROUP.DEPBAR.LE gsb0, 0x0 ;  /* 0x00008000000079c5 */ /* 0x000fe40000010000 */
[----:B------:R-:W-:-:S11]  /*ae70*/  WARPGROUP.ARRIVE ;  /* 0x00000000000079c5 */ /* 0x000fd60000000000 */
[----:B------:R-:W-:Y:S01]  /*ae80*/  HGMMA.64x192x16.F32.BF16 R24, R184, gdesc[UR4].tnspB, R24, gsb0 ;  /* 0x42e00004b8187df0 */ /* 0x000fe20008001818 */
[----:B------:R-:W-:Y:S01]  /*ae90*/  R2UR UR6, R14 ;  /* 0x000000000e0672ca */ /* 0x000fe200000e0000 */
[----:B-1----:R-:W-:Y:S01]  /*aea0*/  FADD.FTZ R14, R2, R7 ;  /* 0x00000007020e7221 */ /* 0x002fe20000010000 */
[----:B------:R-:W-:Y:S01]  /*aeb0*/  R2UR UR7, R15 ;  /* 0x000000000f0772ca */ /* 0x000fe200000e0000 */
[----:B------:R-:W0:Y:S01]  /*aec0*/  @P0 MUFU.LG2 R7, R12 ;  /* 0x0000000c00070308 */ /* 0x000e220000000c00 */
[----:B------:R-:W-:Y:S02]  /*aed0*/  IMAD.MOV.U32 R2, RZ, RZ, -0x800000 ;  /* 0xff800000ff027424 */ /* 0x000fe400078e00ff */
[----:B------:R-:W-:-:S13]  /*aee0*/  FSETP.NE.FTZ.AND P3, PT, R14, RZ, PT ;  /* 0x000000ff0e00720b */ /* 0x000fda0003f75000 */
[----:B------:R-:W-:Y:S01]  /*aef0*/  @P3 MUFU.RCP R5, R14 ;  /* 0x0000000e00053308 */ /* 0x000fe20000001000 */
[----:B------:R-:W-:Y:S02]  /*af00*/  WARPGROUP.DEPBAR.LE gsb0, 0x0 ;  /* 0x00008000000079c5 */ /* 0x000fe40000010000 */
[----:B------:R-:W-:-:S06]  /*af10*/  WARPGROUP.ARRIVE ;  /* 0x00000000000079c5 */ /* 0x000fcc0000000000 */
[----:B------:R-:W-:Y:S01]  /*af20*/  HGMMA.64x192x16.F32.BF16 R24, R180, gdesc[UR4].tnspB, R24, gsb0 ;  /* 0x42e00004b4187df0 */ /* 0x000fe20008001818 */
[----:B------:R-:W-:Y:S02]  /*af30*/  R2UR UR6, R10 ;  /* 0x000000000a0672ca */ /* 0x000fe400000e0000 */
[----:B------:R-:W-:Y:S01]  /*af40*/  R2UR UR7, R11 ;  /* 0x000000000b0772ca */ /* 0x000fe200000e0000 */
[----:B------:R-:W-:Y:S01]  /*af50*/  @!P1 VIADD R11, R13, 0x36860 ;  /* 0x000368600d0b9836 */ /* 0x000fe20000000000 */
[----:B------:R-:W1:Y:S01]  /*af60*/  @P3 MUFU.LG2 R10, R14 ;  /* 0x0000000e000a3308 */ /* 0x000e620000000c00 */
[----:B------:R-:W-:Y:S01]  /*af70*/  @P3 FMUL.FTZ R13, R6, 0.69314718246459960938 ;  /* 0x3f317218060d3820 */ /* 0x000fe20000410000 */
[----:B0-----:R-:W-:Y:S02]  /*af80*/  @P0 FMUL.FTZ R6, R7, 0.69314718246459960938 ;  /* 0x3f31721807060820 */ /* 0x001fe40000410000 */
[----:B------:R-:W-:Y:S02]  /*af90*/  @!P1 PRMT R11, RZ, 0x654, R11 ;  /* 0x00000654ff0b9816 */ /* 0x000fe4000000000b */
[----:B------:R-:W-:Y:S01]  /*afa0*/  @P0 FFMA.FTZ R0, R3, R8, R6 ;  /* 0x0000000803000223 */ /* 0x000fe20000010006 */
[----:B------:R-:W-:Y:S01]  /*afb0*/  PLOP3.LUT P0, PT, PT, PT, PT, 0x8, 0x0 ;  /* 0x000000000000781c */ /* 0x000fe20003f0e170 */
[----:B-1----:R-:W-:-:S04]  /*afc0*/  @P3 FMUL.FTZ R10, R10, 0.69314718246459960938 ;  /* 0x3f3172180a0a3820 */ /* 0x002fc80000410000 */
[----:B------:R-:W-:Y:S01]  /*afd0*/  @P3 FFMA.FTZ R2, R13, R9, R10 ;  /* 0x000000090d023223 */ /* 0x000fe2000001000a */
[----:B------:R-:W-:Y:S02]  /*afe0*/  WARPGROUP.DEPBAR.LE gsb0, 0x0 ;  /* 0x00008000000079c5 */ /* 0x000fe40000010000 */
[----:B------:R-:W-:-:S06]  /*aff0*/  WARPGROUP.ARRIVE ;  /* 0x00000000000079c5 */ /* 0x000fcc0000000000 */
[----:B------:R-:W-:Y:S03]  /*b000*/  HGMMA.64x192x16.F32.BF16 R24, R176, gdesc[UR4].tnspB, R24, gsb0 ;  /* 0x42e00004b0187df0 */ /* 0x000fe60008001818 */
[----:B------:R-:W-:Y:S02]  /*b010*/  WARPGROUP.DEPBAR.LE gsb0, 0x0 ;  /* 0x00008000000079c5 */ /* 0x000fe40000010000 */
[----:B------:R0:W-:Y:S01]  /*b020*/  @!P1 SYNCS.ARRIVE.TRANS64.RED.A1T0 RZ, [R11+URZ], RZ ;  /* 0x000000ff0bff99a7 */ /* 0x0001e2000810043f */
        /* <DEDUP_REMOVED lines=95> */
[----:B0-----:R-:W-:-:S07]  /*b620*/  FMUL.FTZ R119, R119, R5 ;  /* 0x0000000577777220 */ /* 0x001fce0000410000 */
.L_x_376:
[----:B------:R-:W0:Y:S01]  /*b630*/  S2R R5, SR_CgaCtaId ;  /* 0x0000000000057919 */ /* 0x000e220000008800 */
[----:B------:R-:W-:Y:S01]  /*b640*/  MOV R38, 0x400 ;  /* 0x0000040000267802 */ /* 0x000fe20000000f00 */
[----:B------:R-:W-:Y:S01]  /*b650*/  BSSY B0, `(.L_x_398) ;  /* 0x0000257000007945 */ /* 0x000fe20003800000 */
[----:B------:R-:W-:Y:S02]  /*b660*/  BAR.SYNC.DEFER_BLOCKING 0x5, 0x180 ;  /* 0x0146000000007b1d */ /* 0x000fe40000010000 */
[----:B0-----:R-:W-:-:S05]  /*b670*/  LEA R38, R5, R38, 0x18 ;  /* 0x0000002605267211 */ /* 0x001fca00078ec0ff */
[----:B------:R0:W1:Y:S01]  /*b680*/  LDS.128 R40, [R38+0x368d0] ;  /* 0x0368d00026287984 */ /* 0x0000620000000c00 */
[----:B------:R-:W-:Y:S06]  /*b690*/  BAR.ARV 0x4, 0x180 ;  /* 0x0106000000007b1d */ /* 0x000fec0000002000 */
[----:B------:R-:W-:Y:S05]  /*b6a0*/  @P0 BRA `(.L_x_399) ;  /* 0x0000001800540947 */ /* 0x000fea0003800000 */
[----:B------:R-:W2:Y:S01]  /*b6b0*/  S2R R5, SR_SWINHI ;  /* 0x0000000000057919 */ /* 0x000ea20000002f00 */
[----:B------:R-:W-:Y:S01]  /*b6c0*/  F2FP.BF16.F32.PACK_AB R6, R7, R6 ;  /* 0x000000060706723e */ /* 0x000fe200000010ff */
[----:B------:R-:W-:Y:S01]  /*b6d0*/  ULDC.64 UR4, c[0x0][0xc08] ;  /* 0x0003020000047ab9 */ /* 0x000fe20000000a00 */
        /* <DEDUP_REMOVED lines=13> */
[----:B------:R-:W-:Y:S02]  /*b7b0*/  MOV R20, R38 ;  /* 0x0000002600147202 */ /* 0x000fe40000000f00 */
[----:B--2---:R-:W-:-:S03]  /*b7c0*/  MOV R21, R5 ;  /* 0x0000000500157202 */ /* 0x004fc60000000f00 */
[----:B------:R-:W-:-:S03]  /*b7d0*/  IMAD.WIDE R4, R216, 0x2, R20 ;  /* 0x00000002d8047825 */ /* 0x000fc600078e0214 */
[C---:B------:R-:W-:Y:S02]  /*b7e0*/  LOP3.LUT R25, R4.reuse, 0x380, RZ, 0xc0, !PT ;  /* 0x0000038004197812 */ /* 0x040fe400078ec0ff */
[C---:B------:R-:W-:Y:S02]  /*b7f0*/  IADD3 R137, P1, R4.reuse, 0x40, RZ ;  /* 0x0000004004897810 */ /* 0x040fe40007f3e0ff */
[C---:B------:R-:W-:Y:S02]  /*b800*/  IADD3 R139, P6, R4.reuse, 0x60, RZ ;  /* 0x00000060048b7810 */ /* 0x040fe40007fde0ff */
[C---:B------:R-:W-:Y:S01]  /*b810*/  IADD3 R141, P5, R4.reuse, 0x4000, RZ ;  /* 0x00004000048d7810 */ /* 0x040fe20007fbe0ff */
[--C-:B------:R-:W-:Y:S01]  /*b820*/  IMAD.X R11, RZ, RZ, R5.reuse, P1 ;  /* 0x000000ffff0b7224 */ /* 0x100fe200008e0605 */
[----:B------:R-:W-:Y:S01]  /*b830*/  IADD3 R83, P2, R4, 0x20, RZ ;  /* 0x0000002004537810 */ /* 0x000fe20007f5e0ff */
[--C-:B------:R-:W-:Y:S01]  /*b840*/  IMAD.X R13, RZ, RZ, R5.reuse, P6 ;  /* 0x000000ffff0d7224 */ /* 0x100fe200030e0605 */
[----:B------:R-:W-:Y:S01]  /*b850*/  SHF.R.U64 R25, R25, 0x3, RZ ;  /* 0x0000000319197819 */ /* 0x000fe200000012ff */
[----:B------:R-:W-:Y:S01]  /*b860*/  IMAD.X R15, RZ, RZ, R5, P5 ;  /* 0x000000ffff0f7224 */ /* 0x000fe200028e0605 */
[----:B------:R-:W-:-:S02]  /*b870*/  IADD3.X R9, RZ, R5, RZ, P2, !PT ;  /* 0x00000005ff097210 */ /* 0x000fc400017fe4ff */
[----:B------:R-:W-:Y:S02]  /*b880*/  LOP3.LUT R8, R83, 0x380, RZ, 0xc0, !PT ;  /* 0x0000038053087812 */ /* 0x000fe400078ec0ff */
[C---:B------:R-:W-:Y:S02]  /*b890*/  IADD3 R143, P0, R4.reuse, 0x4020, RZ ;  /* 0x00004020048f7810 */ /* 0x040fe40007f1e0ff */
[C---:B------:R-:W-:Y:S02]  /*b8a0*/  IADD3 R145, P4, R4.reuse, 0x4040, RZ ;  /* 0x0000404004917810 */ /* 0x040fe40007f9e0ff */
[C---:B------:R-:W-:Y:S01]  /*b8b0*/  IADD3 R147, P3, R4.reuse, 0x4060, RZ ;  /* 0x0000406004937810 */ /* 0x040fe20007f7e0ff */
[--C-:B------:R-:W-:Y:S01]  /*b8c0*/  IMAD.X R27, RZ, RZ, R5.reuse, P0 ;  /* 0x000000ffff1b7224 */ /* 0x100fe200000e0605 */
[C---:B------:R-:W-:Y:S01]  /*b8d0*/  IADD3 R149, P2, R4.reuse, 0x8000, RZ ;  /* 0x0000800004957810 */ /* 0x040fe20007f5e0ff */
[--C-:B------:R-:W-:Y:S01]  /*b8e0*/  IMAD.X R29, RZ, RZ, R5.reuse, P4 ;  /* 0x000000ffff1d7224 */ /* 0x100fe200020e0605 */
[C---:B------:R-:W-:Y:S01]  /*b8f0*/  IADD3 R151, P1, R4.reuse, 0x8020, RZ ;  /* 0x0000802004977810 */ /* 0x040fe20007f3e0ff */
[--C-:B------:R-:W-:Y:S01]  /*b900*/  IMAD.X R31, RZ, RZ, R5.reuse, P3 ;  /* 0x000000ffff1f7224 */ /* 0x100fe200018e0605 */
[C---:B------:R-:W-:Y:S01]  /*b910*/  IADD3 R153, P6, R4.reuse, 0x8040, RZ ;  /* 0x0000804004997810 */ /* 0x040fe20007fde0ff */
[--C-:B------:R-:W-:Y:S01]  /*b920*/  IMAD.X R33, RZ, RZ, R5.reuse, P2 ;  /* 0x000000ffff217224 */ /* 0x100fe200010e0605 */
[----:B------:R-:W-:Y:S01]  /*b930*/  IADD3 R120, P5, R4, 0x8060, RZ ;  /* 0x0000806004787810 */ /* 0x000fe20007fbe0ff */
[--C-:B------:R-:W-:Y:S01]  /*b940*/  IMAD.X R35, RZ, RZ, R5.reuse, P1 ;  /* 0x000000ffff237224 */ /* 0x100fe200008e0605 */
[----:B------:R-:W-:Y:S01]  /*b950*/  LOP3.LUT R4, R25, R4, RZ, 0x3c, !PT ;  /* 0x0000000419047212 */ /* 0x000fe200078e3cff */
[--C-:B------:R-:W-:Y:S01]  /*b960*/  IMAD.X R37, RZ, RZ, R5.reuse, P6 ;  /* 0x000000ffff257224 */ /* 0x100fe200030e0605 */
[----:B------:R-:W-:Y:S01]  /*b970*/  LOP3.LUT R10, R137, 0x380, RZ, 0xc0, !PT ;  /* 0x00000380890a7812 */ /* 0x000fe200078ec0ff */
[----:B------:R-:W-:Y:S01]  /*b980*/  IMAD.X R25, RZ, RZ, R5, P5 ;  /* 0x000000ffff197224 */ /* 0x000fe200028e0605 */
[----:B------:R-:W-:-:S02]  /*b990*/  SHF.R.U64 R8, R8, 0x3, RZ ;  /* 0x0000000308087819 */ /* 0x000fc400000012ff */
[----:B------:R-:W-:Y:S02]  /*b9a0*/  MOV R136, R4 ;  /* 0x0000000400887202 */ /* 0x000fe40000000f00 */
[----:B------:R-:W-:Y:S02]  /*b9b0*/  LOP3.LUT R12, R139, 0x380, RZ, 0xc0, !PT ;  /* 0x000003808b0c7812 */ /* 0x000fe400078ec0ff */
[----:B------:R-:W-:Y:S02]  /*b9c0*/  LOP3.LUT R14, R141, 0x380, RZ, 0xc0, !PT ;  /* 0x000003808d0e7812 */ /* 0x000fe400078ec0ff */
[----:B------:R-:W-:Y:S02]  /*b9d0*/  F2FP.BF16.F32.PACK_AB R4, R125, R24 ;  /* 0x000000187d04723e */ /* 0x000fe400000010ff */
[----:B------:R-:W-:Y:S02]  /*b9e0*/  SHF.R.U64 R10, R10, 0x3, RZ ;  /* 0x000000030a0a7819 */ /* 0x000fe400000012ff */
[----:B------:R-:W-:-:S02]  /*b9f0*/  LOP3.LUT R8, R8, R83, RZ, 0x3c, !PT ;  /* 0x0000005308087212 */ /* 0x000fc400078e3cff */
[----:B------:R-:W-:Y:S02]  /*ba00*/  LOP3.LUT R24, R151, 0x380, RZ, 0xc0, !PT ;  /* 0x0000038097187812 */ /* 0x000fe400078ec0ff */
[----:B------:R-:W-:Y:S02]  /*ba10*/  LOP3.LUT R26, R143, 0x380, RZ, 0xc0, !PT ;  /* 0x000003808f1a7812 */ /* 0x000fe400078ec0ff */
[----:B------:R-:W-:Y:S02]  /*ba20*/  LOP3.LUT R83, R120, 0x380, RZ, 0xc0, !PT ;  /* 0x0000038078537812 */ /* 0x000fe400078ec0ff */
[----:B------:R-:W-:Y:S02]  /*ba30*/  LOP3.LUT R28, R145, 0x380, RZ, 0xc0, !PT ;  /* 0x00000380911c7812 */ /* 0x000fe400078ec0ff */
[----:B------:R-:W-:Y:S02]  /*ba40*/  LOP3.LUT R30, R147, 0x380, RZ, 0xc0, !PT ;  /* 0x00000380931e7812 */ /* 0x000fe400078ec0ff */
[----:B------:R-:W-:-:S02]  /*ba50*/  SHF.R.U64 R12, R12, 0x3, RZ ;  /* 0x000000030c0c7819 */ /* 0x000fc400000012ff */
[----:B------:R-:W-:Y:S02]  /*ba60*/  SHF.R.U64 R14, R14, 0x3, RZ ;  /* 0x000000030e0e7819 */ /* 0x000fe400000012ff */
[----:B------:R-:W-:Y:S02]  /*ba70*/  LOP3.LUT R10, R10, R137, RZ, 0x3c, !PT ;  /* 0x000000890a0a7212 */ /* 0x000fe400078e3cff */
[----:B------:R-:W-:Y:S01]  /*ba80*/  F2FP.BF16.F32.PACK_AB R5, R135, R134 ;  /* 0x000000868705723e */ /* 0x000fe200000010ff */
[----:B------:R-:W-:Y:S01]  /*ba90*/  BAR.SYNC.DEFER_BLOCKING 0x1, 0x100 ;  /* 0x0044000000007b1d */ /* 0x000fe20000010000 */
[----:B------:R-:W-:Y:S02]  /*baa0*/  SHF.R.U64 R24, R24, 0x3, RZ ;  /* 0x0000000318187819 */ /* 0x000fe400000012ff */
[----:B------:R-:W-:Y:S02]  /*bab0*/  SHF.R.U64 R26, R26, 0x3, RZ ;  /* 0x000000031a1a7819 */ /* 0x000fe400000012ff */
[----:B-1----:R-:W-:-:S02]  /*bac0*/  LOP3.LUT R40, R153, 0x380, RZ, 0xc0, !PT ;  /* 0x0000038099287812 */ /* 0x002fc400078ec0ff */
[----:B------:R-:W-:Y:S02]  /*bad0*/  SHF.R.U64 R83, R83, 0x3, RZ ;  /* 0x0000000353537819 */ /* 0x000fe400000012ff */
[----:B------:R-:W-:Y:S02]  /*bae0*/  LOP3.LUT R32, R149, 0x380, RZ, 0xc0, !PT ;  /* 0x0000038095207812 */ /* 0x000fe400078ec0ff */
[----:B------:R-:W-:Y:S02]  /*baf0*/  SHF.R.U64 R28, R28, 0x3, RZ ;  /* 0x000000031c1c7819 */ /* 0x000fe400000012ff */
[----:B------:R-:W-:Y:S02]  /*bb00*/  SHF.R.U64 R30, R30, 0x3, RZ ;  /* 0x000000031e1e7819 */ /* 0x000fe400000012ff */
[----:B------:R-:W-:Y:S02]  /*bb10*/  LOP3.LUT R12, R12, R139, RZ, 0x3c, !PT ;  /* 0x0000008b0c0c7212 */ /* 0x000fe400078e3cff */
[----:B------:R-:W-:-:S02]  /*bb20*/  LOP3.LUT R14, R14, R141, RZ, 0x3c, !PT ;  /* 0x0000008d0e0e7212 */ /* 0x000fc400078e3cff */
[----:B------:R-:W-:Y:S02]  /*bb30*/  LOP3.LUT R34, R24, R151, RZ, 0x3c, !PT ;  /* 0x0000009718227212 */ /* 0x000fe400078e3cff */
[----:B------:R-:W-:Y:S02]  /*bb40*/  MOV R134, R10 ;  /* 0x0000000a00867202 */ /* 0x000fe40000000f00 */
[----:B------:R-:W-:Y:S01]  /*bb50*/  LOP3.LUT R26, R26, R143, RZ, 0x3c, !PT ;  /* 0x0000008f1a1a7212 */ /* 0x000fe200078e3cff */
[----:B------:R1:W-:Y:S01]  /*bb60*/  STSM.16.M88.4 [R136], R4 ;  /* 0x0000000488007844 */ /* 0x0003e20000000200 */
[----:B------:R-:W-:Y:S02]  /*bb70*/  SHF.R.U64 R40, R40, 0x3, RZ ;  /* 0x0000000328287819 */ /* 0x000fe400000012ff */
[----:B------:R-:W-:Y:S02]  /*bb80*/  LOP3.LUT R24, R83, R120, RZ, 0x3c, !PT ;  /* 0x0000007853187212 */ /* 0x000fe400078e3cff */
[----:B------:R-:W-:-:S02]  /*bb90*/  F2FP.BF16.F32.PACK_AB R10, R45, R44 ;  /* 0x0000002c2d0a723e */ /* 0x000fc400000010ff */
[----:B------:R-:W-:Y:S01]  /*bba0*/  SHF.R.U64 R32, R32, 0x3, RZ ;  /* 0x0000000320207819 */ /* 0x000fe200000012ff */
[----:B------:R-:W2:Y:S01]  /*bbb0*/  LDC.64 R44, c[0x0][0xc00] ;  /* 0x00030000ff2c7b82 */ /* 0x000ea20000000a00 */
[----:B------:R-:W-:Y:S02]  /*bbc0*/  LOP3.LUT R28, R28, R145, RZ, 0x3c, !PT ;  /* 0x000000911c1c7212 */ /* 0x000fe400078e3cff */
[----:B------:R-:W-:Y:S02]  /*bbd0*/  LOP3.LUT R30, R30, R147, RZ, 0x3c, !PT ;  /* 0x000000931e1e7212 */ /* 0x000fe400078e3cff */
[----:B------:R-:W-:Y:S02]  /*bbe0*/  MOV R135, R8 ;  /* 0x0000000800877202 */ /* 0x000fe40000000f00 */
[----:B------:R-:W-:Y:S02]  /*bbf0*/  MOV R133, R12 ;  /* 0x0000000c00857202 */ /* 0x000fe40000000f00 */
[----:B-1----:R-:W-:-:S02]  /*bc00*/  F2FP.BF16.F32.PACK_AB R4, R123, R122 ;  /* 0x0000007a7b04723e */ /* 0x002fc400000010ff */
[----:B------:R-:W-:Y:S02]  /*bc10*/  F2FP.BF16.F32.PACK_AB R5, R132, R129 ;  /* 0x000000818405723e */ /* 0x000fe400000010ff */
[----:B------:R-:W-:Y:S02]  /*bc20*/  F2FP.BF16.F32.PACK_AB R6, R126, R121 ;  /* 0x000000797e06723e */ /* 0x000fe400000010ff */
[----:B------:R-:W-:Y:S02]  /*bc30*/  F2FP.BF16.F32.PACK_AB R7, R131, R128 ;  /* 0x000000808307723e */ /* 0x000fe400000010ff */
[----:B------:R-:W-:Y:S02]  /*bc40*/  MOV R125, R14 ;  /* 0x0000000e007d7202 */ /* 0x000fe40000000f00 */
[----:B------:R-:W-:Y:S01]  /*bc50*/  F2FP.BF16.F32.PACK_AB R8, R124, R3 ;  /* 0x000000037c08723e */ /* 0x000fe200000010ff */
[----:B------:R1:W-:Y:S01]  /*bc60*/  STSM.16.M88.4 [R135], R4 ;  /* 0x0000000487007844 */ /* 0x0003e20000000200 */
[----:B------:R-:W-:-:S02]  /*bc70*/  F2FP.BF16.F32.PACK_AB R9, R130, R127 ;  /* 0x0000007f8209723e */ /* 0x000fc400000010ff */
[----:B------:R-:W-:Y:S02]  /*bc80*/  F2FP.BF16.F32.PACK_AB R11, R47, R46 ;  /* 0x0000002e2f0b723e */ /* 0x000fe400000010ff */
[----:B------:R-:W-:Y:S02]  /*bc90*/  F2FP.BF16.F32.PACK_AB R12, R49, R48 ;  /* 0x00000030310c723e */ /* 0x000fe400000010ff */
[----:B------:R-:W-:Y:S01]  /*bca0*/  F2FP.BF16.F32.PACK_AB R13, R51, R50 ;  /* 0x00000032330d723e */ /* 0x000fe200000010ff */
[----:B------:R3:W-:Y:S01]  /*bcb0*/  STSM.16.M88.4 [R134], R8 ;  /* 0x0000000886007844 */ /* 0x0007e20000000200 */
[----:B------:R-:W-:Y:S02]  /*bcc0*/  F2FP.BF16.F32.PACK_AB R14, R53, R52 ;  /* 0x00000034350e723e */ /* 0x000fe400000010ff */
[----:B------:R-:W-:Y:S02]  /*bcd0*/  F2FP.BF16.F32.PACK_AB R15, R55, R54 ;  /* 0x00000036370f723e */ /* 0x000fe400000010ff */
[----:B------:R-:W-:-:S02]  /*bce0*/  LOP3.LUT R36, R40, R153, RZ, 0x3c, !PT ;  /* 0x0000009928247212 */ /* 0x000fc400078e3cff */
[----:B------:R-:W-:Y:S01]  /*bcf0*/  MOV R120, R26 ;  /* 0x0000001a00787202 */ /* 0x000fe20000000f00 */
[----:B------:R4:W-:Y:S01]  /*bd00*/  STSM.16.M88.4 [R133], R12 ;  /* 0x0000000c85007844 */ /* 0x0009e20000000200 */
[----:B------:R-:W-:Y:S02]  /*bd10*/  MOV R3, R24 ;  /* 0x0000001800037202 */ /* 0x000fe40000000f00 */
[----:B------:R-:W-:Y:S02]  /*bd20*/  LOP3.LUT R32, R32, R149, RZ, 0x3c, !PT ;  /* 0x0000009520207212 */ /* 0x000fe400078e3cff */
[----:B------:R-:W-:Y:S02]  /*bd30*/  MOV R83, R28 ;  /* 0x0000001c00537202 */ /* 0x000fe40000000f00 */
[----:B------:R-:W-:Y:S02]  /*bd40*/  MOV R40, R30 ;  /* 0x0000001e00287202 */ /* 0x000fe40000000f00 */
[----:B------:R-:W-:-:S02]  /*bd50*/  F2FP.BF16.F32.PACK_AB R24, R57, R56 ;  /* 0x000000383918723e */ /* 0x000fc400000010ff */
[----:B------:R-:W-:Y:S02]  /*bd60*/  F2FP.BF16.F32.PACK_AB R25, R59, R58 ;  /* 0x0000003a3b19723e */ /* 0x000fe400000010ff */
[----:B------:R-:W-:Y:S02]  /*bd70*/  F2FP.BF16.F32.PACK_AB R26, R61, R60 ;  /* 0x0000003c3d1a723e */ /* 0x000fe400000010ff */
[----:B------:R-:W-:Y:S02]  /*bd80*/  F2FP.BF16.F32.PACK_AB R27, R63, R62 ;  /* 0x0000003e3f1b723e */ /* 0x000fe400000010ff */
[----:B------:R-:W-:Y:S02]  /*bd90*/  F2FP.BF16.F32.PACK_AB R28, R65, R64 ;  /* 0x00000040411c723e */ /* 0x000fe400000010ff */
[----:B------:R-:W-:Y:S01]  /*bda0*/  F2FP.BF16.F32.PACK_AB R29, R67, R66 ;  /* 0x00000042431d723e */ /* 0x000fe200000010ff */
[----:B------:R-:W-:Y:S01]  /*bdb0*/  STSM.16.M88.4 [R125], R24 ;  /* 0x000000187d007844 */ /* 0x000fe20000000200 */
[----:B------:R-:W-:-:S02]  /*bdc0*/  F2FP.BF16.F32.PACK_AB R30, R69, R68 ;  /* 0x00000044451e723e */ /* 0x000fc400000010ff */
[----:B------:R-:W-:Y:S02]  /*bdd0*/  F2FP.BF16.F32.PACK_AB R31, R71, R70 ;  /* 0x00000046471f723e */ /* 0x000fe400000010ff */
[----:B-1----:R-:W-:Y:S02]  /*bde0*/  F2FP.BF16.F32.PACK_AB R4, R73, R72 ;  /* 0x000000484904723e */ /* 0x002fe400000010ff */
[----:B------:R-:W-:Y:S01]  /*bdf0*/  F2FP.BF16.F32.PACK_AB R5, R75, R74 ;  /* 0x0000004a4b05723e */ /* 0x000fe200000010ff */
[----:B------:R-:W-:Y:S01]  /*be00*/  STSM.16.M88.4 [R120], R28 ;  /* 0x0000001c78007844 */ /* 0x000fe20000000200 */
[----:B------:R-:W-:Y:S02]  /*be10*/  F2FP.BF16.F32.PACK_AB R6, R77, R76 ;  /* 0x0000004c4d06723e */ /* 0x000fe400000010ff */
[----:B------:R-:W-:Y:S02]  /*be20*/  F2FP.BF16.F32.PACK_AB R7, R79, R78 ;  /* 0x0000004e4f07723e */ /* 0x000fe400000010ff */
[----:B---3--:R-:W-:-:S02]  /*be30*/  F2FP.BF16.F32.PACK_AB R8, R81, R80 ;  /* 0x000000505108723e */ /* 0x008fc400000010ff */
[----:B------:R-:W-:Y:S01]  /*be40*/  F2FP.BF16.F32.PACK_AB R9, R39, R82 ;  /* 0x000000522709723e */ /* 0x000fe200000010ff */
[----:B------:R-:W-:Y:S01]  /*be50*/  STSM.16.M88.4 [R83], R4 ;  /* 0x0000000453007844 */ /* 0x000fe20000000200 */
[----:B------:R-:W-:Y:S02]  /*be60*/  F2FP.BF16.F32.PACK_AB R10, R85, R84 ;  /* 0x00000054550a723e */ /* 0x000fe400000010ff */
[----:B------:R-:W-:Y:S02]  /*be70*/  F2FP.BF16.F32.PACK_AB R11, R87, R86 ;  /* 0x00000056570b723e */ /* 0x000fe400000010ff */
[----:B------:R-:W-:Y:S02]  /*be80*/  MOV R32, R32 ;  /* 0x0000002000207202 */ /* 0x000fe40000000f00 */
[----:B----4-:R-:W-:Y:S01]  /*be90*/  F2FP.BF16.F32.PACK_AB R12, R89, R88 ;  /* 0x00000058590c723e */ /* 0x010fe200000010ff */
[----:B------:R1:W-:Y:S01]  /*bea0*/  STSM.16.M88.4 [R40], R8 ;  /* 0x0000000828007844 */ /* 0x0003e20000000200 */
[----:B------:R-:W-:-:S02]  /*beb0*/  F2FP.BF16.F32.PACK_AB R13, R91, R90 ;  /* 0x0000005a5b0d723e */ /* 0x000fc400000010ff */
[----:B------:R-:W-:Y:S02]  /*bec0*/  F2FP.BF16.F32.PACK_AB R14, R93, R92 ;  /* 0x0000005c5d0e723e */ /* 0x000fe400000010ff */
[----:B------:R-:W-:Y:S02]  /*bed0*/  F2FP.BF16.F32.PACK_AB R15, R95, R94 ;  /* 0x0000005e5f0f723e */ /* 0x000fe400000010ff */
[----:B------:R-:W-:Y:S02]  /*bee0*/  MOV R34, R34 ;  /* 0x0000002200227202 */ /* 0x000fe40000000f00 */
[----:B------:R-:W-:Y:S01]  /*bef0*/  MOV R37, R36 ;  /* 0x0000002400257202 */ /* 0x000fe20000000f00 */
[----:B------:R-:W-:Y:S01]  /*bf00*/  STSM.16.M88.4 [R32], R12 ;  /* 0x0000000c20007844 */ /* 0x000fe20000000200 */
[----:B------:R-:W-:Y:S01]  /*bf10*/  ISETP.NE.U32.AND P2, PT, RZ, UR4, PT ;  /* 0x00000004ff007c0c */ /* 0x000fe2000bf45070 */
[----:B------:R-:W-:Y:S01]  /*bf20*/  IMAD.MOV.U32 R36, RZ, RZ, RZ ;  /* 0x000000ffff247224 */ /* 0x000fe200078e00ff */
[----:B--2---:R-:W-:Y:S01]  /*bf30*/  ISETP.NE.U32.AND P0, PT, R44, RZ, PT ;  /* 0x000000ff2c00720c */ /* 0x004fe20003f05070 */
[----:B------:R-:W-:Y:S01]  /*bf40*/  STSM.16.M88.4 [R34], R96 ;  /* 0x0000006022007844 */ /* 0x000fe20000000200 */
[----:B------:R-:W-:Y:S01]  /*bf50*/  ISETP.NE.AND.EX P2, PT, RZ, UR5, PT, P2 ;  /* 0x00000005ff007c0c */ /* 0x000fe2000bf45320 */
[----:B-1----:R-:W1:Y:S01]  /*bf60*/  LDC R40, c[0x0][0xbe8] ;  /* 0x0002fa00ff287b82 */ /* 0x002e620000000800 */
[----:B------:R-:W-:Y:S01]  /*bf70*/  SHF.L.U32 R5, R204, 0x2, RZ ;  /* 0x00000002cc057819 */ /* 0x000fe200000006ff */
[----:B------:R-:W-:Y:S01]  /*bf80*/  STSM.16.M88.4 [R37], R104 ;  /* 0x0000006825007844 */ /* 0x000fe20000000200 */
[----:B------:R-:W-:-:S02]  /*bf90*/  ISETP.NE.AND.EX P0, PT, R45, RZ, PT, P0 ;  /* 0x000000ff2d00720c */ /* 0x000fc40003f05300 */
[----:B------:R-:W-:Y:S01]  /*bfa0*/  SHF.L.U64.HI R10, R204, 0x2, R208 ;  /* 0x00000002cc0a7819 */ /* 0x000fe200000102d0 */
[----:B------:R2:W-:Y:S02]  /*bfb0*/  STSM.16.M88.4 [R3], R112 ;  /* 0x0000007003007844 */ /* 0x0005e40000000200 */
[----:B------:R-:W-:Y:S01]  /*bfc0*/  BAR.SYNC.DEFER_BLOCKING 0x1, 0x100 ;  /* 0x0044000000007b1d */ /* 0x000fe20000010000 */
[----:B------:R-:W-:-:S03]  /*bfd0*/  IADD3 R6, P1, R5, R44, RZ ;  /* 0x0000002c05067210 */ /* 0x000fc60007f3e0ff */
[----:B------:R-:W-:Y:S02]  /*bfe0*/  @P2 IADD3 R4, P3, R5, UR4, RZ ;  /* 0x0000000405042c10 */ /* 0x000fe4000ff7e0ff */
[----:B------:R-:W-:Y:S01]  /*bff0*/  ULDC UR4, c[0x0][0xa88] ;  /* 0x0002a20000047ab9 */ /* 0x000fe20000000800 */
[C---:B------:R-:W-:Y:S01]  /*c000*/  IMAD.X R7, R10.reuse, 0x1, R45, P1 ;  /* 0x000000010a077824 */ /* 0x040fe200008e062d */
[----:B------:R-:W-:Y:S01]  /*c010*/  @P2 IADD3.X R5, R10, UR5, RZ, P3, !PT ;  /* 0x000000050a052c10 */ /* 0x000fe20009ffe4ff */
[----:B--2---:R-:W-:-:S03]  /*c020*/  IMAD.U32 R3, RZ, RZ, UR4 ;  /* 0x00000004ff037e24 */ /* 0x004fc6000f8e00ff */
[----:B------:R2:W5:Y:S01]  /*c030*/  @P0 LDG.E R36, desc[UR60][R6.64] ;  /* 0x0000003c06240981 */ /* 0x000562000c1e1900 */
[----:B-1----:R-:W-:-:S03]  /*c040*/  ISETP.NE.AND P1, PT, R40, 0x1, PT ;  /* 0x000000012800780c */ /* 0x002fc60003f25270 */
[----:B------:R2:W5:Y:S10]  /*c050*/  @P2 LDG.E R3, desc[UR60][R4.64] ;  /* 0x0000003c04032981 */ /* 0x000574000c1e1900 */
[----:B------:R-:W1:Y:S08]  /*c060*/  @P1 LDC R8, c[0x0][0xbec] ;  /* 0x0002fb00ff081b82 */ /* 0x000e700000000800 */
[----:B------:R-:W3:Y:S01]  /*c070*/  @P1 LDC R9, c[0x0][0xbf0] ;  /* 0x0002fc00ff091b82 */ /* 0x000ee20000000800 */
[----:B--2---:R-:W-:Y:S05]  /*c080*/  @P2 BRA `(.L_x_400) ;  /* 0x0000000000102947 */ /* 0x004fea0003800000 */
[----:B------:R-:W-:Y:S05]  /*c090*/  @!P0 BRA `(.L_x_400) ;  /* 0x00000000000c8947 */ /* 0x000fea0003800000 */
[----:B------:R-:W2:Y:S04]  /*c0a0*/  LDG.E R4, desc[UR60][R6.64] ;  /* 0x0000003c06047981 */ /* 0x000ea8000c1e1900 */
[----:B-----5:R-:W2:Y:S02]  /*c0b0*/  LDG.E R3, desc[UR60][R6.64+0x4] ;  /* 0x0000043c06037981 */ /* 0x020ea4000c1e1900 */
[----:B--2---:R-:W-:-:S07]  /*c0c0*/  IMAD.IADD R3, R3, 0x1, -R4 ;  /* 0x0000000103037824 */ /* 0x004fce00078e0a04 */
.L_x_400:
[----:B------:R-:W-:Y:S01]  /*c0d0*/  SHF.R.S32.HI R39, RZ, 0x1f, R206 ;  /* 0x0000001fff277819 */ /* 0x000fe200000114ce */
[C---:B------:R-:W-:Y:S01]  /*c0e0*/  IMAD R13, R207.reuse, 0x80, R215 ;  /* 0x00000080cf0d7824 */ /* 0x040fe200078e02d7 */
[----:B------:R-:W-:Y:S01]  /*c0f0*/  ULDC.64 UR4, c[0x0][0xb90] ;  /* 0x0002e40000047ab9 */ /* 0x000fe20000000a00 */
[----:B-----5:R-:W-:Y:S01]  /*c100*/  SHF.R.S32.HI R37, RZ, 0x1f, R36 ;  /* 0x0000001fff257819 */ /* 0x020fe20000011424 */
[----:B------:R-:W-:Y:S01]  /*c110*/  IMAD R14, R207, 0x80, R213 ;  /* 0x00000080cf0e7824 */ /* 0x000fe200078e02d5 */
[----:B------:R-:W-:Y:S01]  /*c120*/  SEL R208, R208, RZ, !P0 ;  /* 0x000000ffd0d07207 */ /* 0x000fe20004000000 */
[----:B------:R-:W-:Y:S01]  /*c130*/  IMAD R5, R39, UR4, RZ ;  /* 0x0000000427057c24 */ /* 0x000fe2000f8e02ff */
[----:B------:R-:W-:Y:S01]  /*c140*/  SEL R69, R204, RZ, !P0 ;  /* 0x000000ffcc457207 */ /* 0x000fe20004000000 */
[----:B-1----:R-:W-:Y:S01]  /*c150*/  @P1 IMAD.HI.U32 R6, R13, R8, RZ ;  /* 0x000000080d061227 */ /* 0x002fe200078e00ff */
[----:B------:R-:W1:Y:S03]  /*c160*/  @P1 LDC R73, c[0x0][0xbec] ;  /* 0x0002fb00ff491b82 */ /* 0x000e660000000800 */
[----:B------:R-:W-:Y:S01]  /*c170*/  IMAD.MOV.U32 R7, RZ, RZ, R13 ;  /* 0x000000ffff077224 */ /* 0x000fe200078e000d */
[----:B---3--:R-:W-:Y:S01]  /*c180*/  @P1 SHF.R.U32.HI R7, RZ, R9, R6 ;  /* 0x00000009ff071219 */ /* 0x008fe20000011606 */
[----:B------:R-:W-:-:S02]  /*c190*/  IMAD R11, R206, UR5, R5 ;  /* 0x00000005ce0b7c24 */ /* 0x000fc4000f8e0205 */
[----:B------:R-:W-:Y:S01]  /*c1a0*/  IMAD.WIDE.U32 R4, R206, UR4, R36 ;  /* 0x00000004ce047c25 */ /* 0x000fe2000f8e0024 */
[----:B------:R-:W-:-:S03]  /*c1b0*/  ULDC.64 UR4, c[0x0][0xb98] ;  /* 0x0002e60000047ab9 */ /* 0x000fc60000000a00 */
[----:B------:R-:W-:Y:S02]  /*c1c0*/  IMAD R9, R209, 0x40, R18 ;  /* 0x00000040d1097824 */ /* 0x000fe400078e0212 */
[----:B------:R-:W-:Y:S02]  /*c1d0*/  IMAD.IADD R5, R5, 0x1, R11 ;  /* 0x0000000105057824 */ /* 0x000fe400078e020b */
[----:B------:R-:W-:Y:S02]  /*c1e0*/  IMAD.MOV R11, RZ, RZ, -R7 ;  /* 0x000000ffff0b7224 */ /* 0x000fe400078e0a07 */
[----:B------:R-:W-:-:S04]  /*c1f0*/  IMAD.WIDE R20, R9, 0x2, R20 ;  /* 0x0000000209147825 */ /* 0x000fc800078e0214 */
[----:B------:R-:W-:Y:S01]  /*c200*/  IMAD R6, R208, UR4, RZ ;  /* 0x00000004d0067c24 */ /* 0x000fe2000f8e02ff */
[C---:B------:R-:W-:Y:S01]  /*c210*/  IADD3 R29, P3, R20.reuse, 0x6000, RZ ;  /* 0x00006000141d7810 */ /* 0x040fe20007f7e0ff */
[----:B------:R-:W-:Y:S01]  /*c220*/  IMAD.WIDE.U32 R4, R69, UR4, R4 ;  /* 0x0000000445047c25 */ /* 0x000fe2000f8e0004 */
[----:B------:R-:W-:Y:S02]  /*c230*/  IADD3 R25, P5, R20, 0x3000, RZ ;  /* 0x0000300014197810 */ /* 0x000fe40007fbe0ff */
[----:B------:R-:W-:Y:S01]  /*c240*/  LOP3.LUT R28, R29, 0x380, RZ, 0xc0, !PT ;  /* 0x000003801d1c7812 */ /* 0x000fe200078ec0ff */
[----:B------:R-:W-:Y:S01]  /*c250*/  IMAD R9, R40, R11, R13 ;  /* 0x0000000b28097224 */ /* 0x000fe200078e020d */
[----:B------:R-:W-:Y:S01]  /*c260*/  SHF.R.S32.HI R11, RZ, 0x1f, R7 ;  /* 0x0000001fff0b7819 */ /* 0x000fe20000011407 */
[----:B------:R-:W-:Y:S01]  /*c270*/  IMAD R8, R69, UR5, R6 ;  /* 0x0000000545087c24 */ /* 0x000fe2000f8e0206 */
[----:B------:R-:W-:Y:S01]  /*c280*/  IADD3 R4, P0, R7, R4, RZ ;  /* 0x0000000407047210 */ /* 0x000fe20007f1e0ff */
[----:B------:R-:W-:Y:S01]  /*c290*/  ULDC.64 UR4, c[0x0][0xb88] ;  /* 0x0002e20000047ab9 */ /* 0x000fe20000000a00 */
[----:B------:R-:W-:Y:S01]  /*c2a0*/  SHF.R.S32.HI R6, RZ, 0x1f, R9 ;  /* 0x0000001fff067819 */ /* 0x000fe20000011409 */
[----:B------:R-:W-:Y:S01]  /*c2b0*/  IMAD R71, R3, R40, RZ ;  /* 0x0000002803477224 */ /* 0x000fe200078e02ff */
[----:B------:R-:W-:-:S02]  /*c2c0*/  IADD3.X R5, R11, R5, R8, P0, !PT ;  /* 0x000000050b057210 */ /* 0x000fc400007fe408 */
[----:B------:R-:W-:Y:S01]  /*c2d0*/  IADD3 R7, P2, R20, 0x1000, RZ ;  /* 0x0000100014077810 */ /* 0x000fe20007f5e0ff */
[----:B------:R-:W-:Y:S01]  /*c2e0*/  IMAD R6, R6, UR4, RZ ;  /* 0x0000000406067c24 */ /* 0x000fe2000f8e02ff */
[C---:B------:R-:W-:Y:S01]  /*c2f0*/  IADD3 R13, P6, R20.reuse, 0x2000, RZ ;  /* 0x00002000140d7810 */ /* 0x040fe20007fde0ff */
[----:B------:R-:W-:Y:S01]  /*c300*/  IMAD.WIDE.U32 R4, R9, UR4, R4 ;  /* 0x0000000409047c25 */ /* 0x000fe2000f8e0004 */
[----:B------:R-:W-:Y:S02]  /*c310*/  LOP3.LUT R8, R7, 0x380, RZ, 0xc0, !PT ;  /* 0x0000038007087812 */ /* 0x000fe400078ec0ff */
[----:B------:R-:W-:Y:S01]  /*c320*/  IADD3 R53, P4, R20, 0x4000, RZ ;  /* 0x0000400014357810 */ /* 0x000fe20007f9e0ff */
[----:B------:R-:W-:Y:S01]  /*c330*/  IMAD R11, R9, UR5, R6 ;  /* 0x00000005090b7c24 */ /* 0x000fe2000f8e0206 */
[----:B------:R-:W-:Y:S01]  /*c340*/  ULDC.64 UR4, c[0x0][0xb50] ;  /* 0x0002d40000047ab9 */ /* 0x000fe20000000a00 */
[----:B------:R-:W-:Y:S02]  /*c350*/  SHF.R.U64 R8, R8, 0x3, RZ ;  /* 0x0000000308087819 */ /* 0x000fe400000012ff */
[----:B------:R-:W-:Y:S01]  /*c360*/  IMAD.IADD R5, R5, 0x1, R11 ;  /* 0x0000000105057824 */ /* 0x000fe200078e020b */
[----:B------:R-:W-:-:S02]  /*c370*/  LEA R10, P0, R4, UR4, 0x2 ;  /* 0x00000004040a7c11 */ /* 0x000fc4000f8010ff */
[----:B------:R-:W-:Y:S02]  /*c380*/  LOP3.LUT R8, R8, R7, RZ, 0x3c, !PT ;  /* 0x0000000708087212 */ /* 0x000fe400078e3cff */
[----:B------:R-:W-:Y:S01]  /*c390*/  LEA.HI.X R7, R4, UR5, R5, 0x2, P0 ;  /* 0x0000000504077c11 */ /* 0x000fe200080f1405 */
[----:B------:R-:W-:Y:S01]  /*c3a0*/  SHFL.IDX PT, R50, R10, RZ, 0x1c1f ;  /* 0x001c1fff0a327589 */ /* 0x000fe200000e0000 */
[----:B------:R-:W-:Y:S01]  /*c3b0*/  IADD3 R45, P0, R20, 0x5000, RZ ;  /* 0x00005000142d7810 */ /* 0x000fe20007f1e0ff */
[----:B------:R-:W-:Y:S01]  /*c3c0*/  VIADD R4, R14, 0x8 ;  /* 0x000000080e047836 */ /* 0x000fe20000000000 */
[----:B------:R-:W-:Y:S01]  /*c3d0*/  IADD3.X R9, RZ, R21, RZ, P2, !PT ;  /* 0x00000015ff097210 */ /* 0x000fe200017fe4ff */
[----:B------:R-:W2:Y:S01]  /*c3e0*/  SHFL.IDX PT, R51, R7, RZ, 0x1c1f ;  /* 0x001c1fff07337589 */ /* 0x000ea200000e0000 */
[----:B------:R-:W-:Y:S01]  /*c3f0*/  LOP3.LUT R44, R45, 0x380, RZ, 0xc0, !PT ;  /* 0x000003802d2c7812 */ /* 0x000fe200078ec0ff */
[----:B------:R-:W-:Y:S01]  /*c400*/  ULDC.64 UR4, c[0x0][0xaa0] ;  /* 0x0002a80000047ab9 */ /* 0x000fe20000000a00 */
[----:B------:R-:W-:Y:S01]  /*c410*/  IADD3 R33, P2, R20, 0x7000, RZ ;  /* 0x0000700014217810 */ /* 0x000fe20007f5e0ff */
[----:B------:R-:W-:Y:S01]  /*c420*/  SHFL.IDX PT, R58, R10, 0x1, 0x1c1f ;  /* 0x003c1f000a3a7f89 */ /* 0x000fe200000e0000 */
[----:B------:R-:W-:-:S02]  /*c430*/  SHF.R.U64 R28, R28, 0x3, RZ ;  /* 0x000000031c1c7819 */ /* 0x000fc400000012ff */
[----:B------:R-:W-:Y:S01]  /*c440*/  SHF.R.U64 R44, R44, 0x3, RZ ;  /* 0x000000032c2c7819 */ /* 0x000fe200000012ff */
[----:B------:R-:W3:Y:S01]  /*c450*/  SHFL.IDX PT, R59, R7, 0x1, 0x1c1f ;  /* 0x003c1f00073b7f89 */ /* 0x000ee200000e0000 */
[----:B------:R-:W-:Y:S02]  /*c460*/  LOP3.LUT R32, R33, 0x380, RZ, 0xc0, !PT ;  /* 0x0000038021207812 */ /* 0x000fe400078ec0ff */
[----:B------:R-:W-:Y:S02]  /*c470*/  LOP3.LUT R12, R13, 0x380, RZ, 0xc0, !PT ;  /* 0x000003800d0c7812 */ /* 0x000fe400078ec0ff */
[----:B------:R-:W-:Y:S02]  /*c480*/  LOP3.LUT R24, R25, 0x380, RZ, 0xc0, !PT ;  /* 0x0000038019187812 */ /* 0x000fe400078ec0ff */
[----:B------:R-:W-:Y:S02]  /*c490*/  LOP3.LUT R52, R53, 0x380, RZ, 0xc0, !PT ;  /* 0x0000038035347812 */ /* 0x000fe400078ec0ff */
[----:B------:R-:W-:Y:S01]  /*c4a0*/  LOP3.LUT R28, R28, R29, RZ, 0x3c, !PT ;  /* 0x0000001d1c1c7212 */ /* 0x000fe200078e3cff */
[--C-:B------:R-:W-:Y:S01]  /*c4b0*/  IMAD.X R29, RZ, RZ, R21.reuse, P3 ;  /* 0x000000ffff1d7224 */ /* 0x100fe200018e0615 */
[----:B------:R-:W-:Y:S01]  /*c4c0*/  LOP3.LUT R44, R44, R45, RZ, 0x3c, !PT ;  /* 0x0000002d2c2c7212 */ /* 0x000fe200078e3cff */
[----:B------:R-:W-:Y:S01]  /*c4d0*/  IMAD.X R45, RZ, RZ, R21, P0 ;  /* 0x000000ffff2d7224 */ /* 0x000fe200000e0615 */
[----:B------:R-:W-:-:S02]  /*c4e0*/  SHF.R.U64 R32, R32, 0x3, RZ ;  /* 0x0000000320207819 */ /* 0x000fc400000012ff */
[----:B------:R-:W-:Y:S02]  /*c4f0*/  IADD3 R6, P3, R20, 0xb000, RZ ;  /* 0x0000b00014067810 */ /* 0x000fe40007f7e0ff */
[----:B------:R-:W-:Y:S02]  /*c500*/  SHF.R.U64 R12, R12, 0x3, RZ ;  /* 0x000000030c0c7819 */ /* 0x000fe400000012ff */
[----:B------:R-:W-:Y:S01]  /*c510*/  SHF.R.U64 R24, R24, 0x3, RZ ;  /* 0x0000000318187819 */ /* 0x000fe200000012ff */
[--C-:B------:R-:W-:Y:S01]  /*c520*/  IMAD.X R49, RZ, RZ, R21.reuse, P3 ;  /* 0x000000ffff317224 */ /* 0x100fe200018e0615 */
[----:B------:R-:W-:Y:S02]  /*c530*/  SHF.R.U64 R52, R52, 0x3, RZ ;  /* 0x0000000334347819 */ /* 0x000fe400000012ff */
[----:B------:R-:W-:Y:S02]  /*c540*/  LOP3.LUT P0, RZ, R211, 0x3, RZ, 0xc0, !PT ;  /* 0x00000003d3ff7812 */ /* 0x000fe4000780c0ff */
[----:B------:R-:W-:Y:S01]  /*c550*/  LOP3.LUT R32, R32, R33, RZ, 0x3c, !PT ;  /* 0x0000002120207212 */ /* 0x000fe200078e3cff */
[----:B------:R-:W-:Y:S01]  /*c560*/  IMAD.X R33, RZ, RZ, R21, P2 ;  /* 0x000000ffff217224 */ /* 0x000fe200010e0615 */
[----:B------:R-:W-:-:S02]  /*c570*/  LOP3.LUT R3, R6, 0x380, RZ, 0xc0, !PT ;  /* 0x0000038006037812 */ /* 0x000fc400078ec0ff */
[----:B------:R-:W-:Y:S01]  /*c580*/  LOP3.LUT R12, R12, R13, RZ, 0x3c, !PT ;  /* 0x0000000d0c0c7212 */ /* 0x000fe200078e3cff */
[--C-:B------:R-:W-:Y:S01]  /*c590*/  IMAD.X R13, RZ, RZ, R21.reuse, P6 ;  /* 0x000000ffff0d7224 */ /* 0x100fe200030e0615 */
[----:B------:R-:W-:Y:S01]  /*c5a0*/  LOP3.LUT R24, R24, R25, RZ, 0x3c, !PT ;  /* 0x0000001918187212 */ /* 0x000fe200078e3cff */
[--C-:B------:R-:W-:Y:S01]  /*c5b0*/  IMAD.X R25, RZ, RZ, R21.reuse, P5 ;  /* 0x000000ffff197224 */ /* 0x100fe200028e0615 */
[----:B------:R-:W-:Y:S01]  /*c5c0*/  LOP3.LUT R52, R52, R53, RZ, 0x3c, !PT ;  /* 0x0000003534347212 */ /* 0x000fe200078e3cff */
[----:B------:R-:W-:Y:S01]  /*c5d0*/  IMAD.X R53, RZ, RZ, R21, P4 ;  /* 0x000000ffff357224 */ /* 0x000fe200020e0615 */
[-C--:B------:R-:W-:Y:S02]  /*c5e0*/  ISETP.GE.OR P2, PT, R14, R71.reuse, P0 ;  /* 0x000000470e00720c */ /* 0x080fe40000746670 */
[----:B------:R-:W-:Y:S02]  /*c5f0*/  ISETP.GE.OR P0, PT, R4, R71, P0 ;  /* 0x000000470400720c */ /* 0x000fe40000706670 */
[----:B------:R-:W-:-:S02]  /*c600*/  IADD3 R65, P6, R20, 0x8000, RZ ;  /* 0x0000800014417810 */ /* 0x000fc40007fde0ff */
[C---:B------:R-:W-:Y:S02]  /*c610*/  IADD3 R61, P5, R20.reuse, 0x9000, RZ ;  /* 0x00009000143d7810 */ /* 0x040fe40007fbe0ff */
[C---:B------:R-:W-:Y:S02]  /*c620*/  IADD3 R57, P4, R20.reuse, 0xa000, RZ ;  /* 0x0000a00014397810 */ /* 0x040fe40007f9e0ff */
[----:B------:R-:W-:Y:S02]  /*c630*/  LOP3.LUT R5, R20, 0x380, RZ, 0xc0, !PT ;  /* 0x0000038014057812 */ /* 0x000fe400078ec0ff */
[----:B------:R-:W-:Y:S01]  /*c640*/  SHF.R.U64 R3, R3, 0x3, RZ ;  /* 0x0000000303037819 */ /* 0x000fe200000012ff */
[----:B--2---:R2:W-:Y:S01]  /*c650*/  @!P2 ST.E desc[UR60][R50.64], R0 ;  /* 0x000000003200a985 */ /* 0x0045e2000c10193c */
[----:B------:R-:W-:Y:S02]  /*c660*/  LOP3.LUT R64, R65, 0x380, RZ, 0xc0, !PT ;  /* 0x0000038041407812 */ /* 0x000fe400078ec0ff */
[----:B------:R-:W-:Y:S01]  /*c670*/  LOP3.LUT R60, R61, 0x380, RZ, 0xc0, !PT ;  /* 0x000003803d3c7812 */ /* 0x000fe200078ec0ff */
[----:B---3--:R3:W-:Y:S01]  /*c680*/  @!P0 ST.E desc[UR60][R58.64], R2 ;  /* 0x000000023a008985 */ /* 0x0087e2000c10193c */
[----:B------:R-:W-:-:S02]  /*c690*/  LOP3.LUT R56, R57, 0x380, RZ, 0xc0, !PT ;  /* 0x0000038039387812 */ /* 0x000fc400078ec0ff */
[----:B------:R-:W-:Y:S01]  /*c6a0*/  SHF.R.U64 R5, R5, 0x3, RZ ;  /* 0x0000000305057819 */ /* 0x000fe200000012ff */
[----:B------:R-:W5:Y:S01]  /*c6b0*/  LD.E.128 R8, desc[UR60][R8.64] ;  /* 0x0000003c08087980 */ /* 0x000f62000c101d00 */
[----:B------:R-:W-:Y:S01]  /*c6c0*/  LOP3.LUT R48, R3, R6, RZ, 0x3c, !PT ;  /* 0x0000000603307212 */ /* 0x000fe200078e3cff */
[----:B------:R-:W-:Y:S01]  /*c6d0*/  IMAD R3, R37, UR4, RZ ;  /* 0x0000000425037c24 */ /* 0x000fe2000f8e02ff */
[----:B------:R-:W-:Y:S01]  /*c6e0*/  SHF.R.U64 R64, R64, 0x3, RZ ;  /* 0x0000000340407819 */ /* 0x000fe200000012ff */
[----:B------:R-:W4:Y:S01]  /*c6f0*/  @P1 LDC R37, c[0x0][0xbf0] ;  /* 0x0002fc00ff251b82 */ /* 0x000f220000000800 */
[----:B------:R-:W-:Y:S01]  /*c700*/  SHF.R.U64 R60, R60, 0x3, RZ ;  /* 0x000000033c3c7819 */ /* 0x000fe200000012ff */
[----:B--2---:R-:W-:Y:S01]  /*c710*/  IMAD R0, R205, 0x20, R209 ;  /* 0x00000020cd007824 */ /* 0x004fe200078e02d1 */
[----:B------:R-:W-:Y:S01]  /*c720*/  SHF.R.U64 R56, R56, 0x3, RZ ;  /* 0x0000000338387819 */ /* 0x000fe200000012ff */
[----:B------:R-:W5:Y:S01]  /*c730*/  LD.E.128 R12, desc[UR60][R12.64] ;  /* 0x0000003c0c0c7980 */ /* 0x000f62000c101d00 */
[----:B------:R-:W-:-:S02]  /*c740*/  LOP3.LUT R20, R5, R20, RZ, 0x3c, !PT ;  /* 0x0000001405147212 */ /* 0x000fc400078e3cff */
[----:B------:R-:W-:Y:S01]  /*c750*/  LOP3.LUT R64, R64, R65, RZ, 0x3c, !PT ;  /* 0x0000004140407212 */ /* 0x000fe200078e3cff */
[--C-:B------:R-:W-:Y:S01]  /*c760*/  IMAD.X R65, RZ, RZ, R21.reuse, P6 ;  /* 0x000000ffff417224 */ /* 0x100fe200030e0615 */
[----:B------:R-:W-:Y:S01]  /*c770*/  LOP3.LUT R60, R60, R61, RZ, 0x3c, !PT ;  /* 0x0000003d3c3c7212 */ /* 0x000fe200078e3cff */
[----:B------:R-:W-:Y:S01]  /*c780*/  IMAD.X R61, RZ, RZ, R21, P5 ;  /* 0x000000ffff3d7224 */ /* 0x000fe200028e0615 */
[----:B------:R-:W-:Y:S01]  /*c790*/  LOP3.LUT R56, R56, R57, RZ, 0x3c, !PT ;  /* 0x0000003938387212 */ /* 0x000fe200078e3cff */
[----:B------:R2:W5:Y:S01]  /*c7a0*/  LD.E.128 R4, desc[UR60][R20.64] ;  /* 0x0000003c14047980 */ /* 0x000562000c101d00 */
[----:B------:R-:W-:-:S03]  /*c7b0*/  IADD3.X R57, RZ, R21, RZ, P4, !PT ;  /* 0x00000015ff397210 */ /* 0x000fc600027fe4ff */
[----:B------:R-:W5:Y:S04]  /*c7c0*/  LD.E.128 R24, desc[UR60][R24.64] ;  /* 0x0000003c18187980 */ /* 0x000f68000c101d00 */
[----:B------:R-:W5:Y:S01]  /*c7d0*/  LD.E.128 R52, desc[UR60][R52.64] ;  /* 0x0000003c34347980 */ /* 0x000f62000c101d00 */
[C---:B--2---:R-:W-:Y:S02]  /*c7e0*/  IMAD R21, R36.reuse, UR5, R3 ;  /* 0x0000000524157c24 */ /* 0x044fe4000f8e0203 */
[----:B---3--:R-:W-:Y:S01]  /*c7f0*/  IMAD.WIDE.U32 R2, R36, UR4, RZ ;  /* 0x0000000424027c25 */ /* 0x008fe2000f8e00ff */
[----:B------:R-:W-:Y:S01]  /*c800*/  ULDC.64 UR4, c[0x0][0xae8] ;  /* 0x0002ba0000047ab9 */ /* 0x000fe20000000a00 */
[----:B------:R-:W5:Y:S02]  /*c810*/  LD.E.128 R44, desc[UR60][R44.64] ;  /* 0x0000003c2c2c7980 */ /* 0x000f64000c101d00 */
[----:B------:R-:W-:-:S02]  /*c820*/  IMAD.IADD R3, R3, 0x1, R21 ;  /* 0x0000000103037824 */ /* 0x000fc400078e0215 */
[----:B------:R-:W-:Y:S01]  /*c830*/  IMAD R21, R39, UR4, RZ ;  /* 0x0000000427157c24 */ /* 0x000fe2000f8e02ff */
[----:B------:R-:W5:Y:S01]  /*c840*/  LD.E.128 R28, desc[UR60][R28.64] ;  /* 0x0000003c1c1c7980 */ /* 0x000f62000c101d00 */
[----:B------:R-:W-:Y:S02]  /*c850*/  IMAD R36, R207, 0x80, R0 ;  /* 0x00000080cf247824 */ /* 0x000fe400078e0200 */
[C---:B------:R-:W-:Y:S01]  /*c860*/  IMAD R21, R206.reuse, UR5, R21 ;  /* 0x00000005ce157c24 */ /* 0x040fe2000f8e0215 */
[----:B------:R-:W5:Y:S01]  /*c870*/  LD.E.128 R32, desc[UR60][R32.64] ;  /* 0x0000003c20207980 */ /* 0x000f62000c101d00 */
[----:B------:R-:W-:Y:S01]  /*c880*/  IMAD.WIDE.U32 R2, R206, UR4, R2 ;  /* 0x00000004ce027c25 */ /* 0x000fe2000f8e0002 */
[----:B------:R-:W-:Y:S02]  /*c890*/  ULDC.64 UR4, c[0x0][0xaf0] ;  /* 0x0002bc0000047ab9 */ /* 0x000fe40000000a00 */
[----:B------:R-:W5:Y:S01]  /*c8a0*/  LD.E.128 R64, desc[UR60][R64.64] ;  /* 0x0000003c40407980 */ /* 0x000f62000c101d00 */
[----:B-1----:R-:W-:-:S03]  /*c8b0*/  @P1 IMAD.HI.U32 R0, R36, R73, RZ ;  /* 0x0000004924001227 */ /* 0x002fc600078e00ff */
[----:B------:R-:W5:Y:S01]  /*c8c0*/  LD.E.128 R60, desc[UR60][R60.64] ;  /* 0x0000003c3c3c7980 */ /* 0x000f62000c101d00 */
[----:B------:R-:W-:Y:S02]  /*c8d0*/  IMAD.IADD R3, R3, 0x1, R21 ;  /* 0x0000000103037824 */ /* 0x000fe400078e0215 */
[----:B------:R-:W-:Y:S01]  /*c8e0*/  IMAD.MOV.U32 R21, RZ, RZ, R36 ;  /* 0x000000ffff157224 */ /* 0x000fe200078e0024 */
[----:B----4-:R-:W-:Y:S01]  /*c8f0*/  @P1 SHF.R.U32.HI R21, RZ, R37, R0 ;  /* 0x00000025ff151219 */ /* 0x010fe20000011600 */
[----:B------:R-:W-:Y:S01]  /*c900*/  IMAD R20, R208, UR4, RZ ;  /* 0x00000004d0147c24 */ /* 0x000fe2000f8e02ff */
[----:B------:R-:W5:Y:S01]  /*c910*/  LD.E.128 R56, desc[UR60][R56.64] ;  /* 0x0000003c38387980 */ /* 0x000f62000c101d00 */
[C---:B------:R-:W-:Y:S01]  /*c920*/  IMAD.WIDE.U32 R2, R69.reuse, UR4, R2 ;  /* 0x0000000445027c25 */ /* 0x040fe2000f8e0002 */
[--C-:B------:R-:W-:Y:S02]  /*c930*/  SHF.R.S32.HI R0, RZ, 0x1f, R21.reuse ;  /* 0x0000001fff007819 */ /* 0x100fe40000011415 */
[----:B------:R-:W5:Y:S01]  /*c940*/  LD.E.128 R48, desc[UR60][R48.64] ;  /* 0x0000003c30307980 */ /* 0x000f62000c101d00 */
[----:B------:R-:W-:Y:S01]  /*c950*/  IMAD R37, R69, UR5, R20 ;  /* 0x0000000545257c24 */ /* 0x000fe2000f8e0214 */
[----:B------:R-:W-:Y:S01]  /*c960*/  ULDC.64 UR4, c[0x0][0xae0] ;  /* 0x0002b80000047ab9 */ /* 0x000fe20000000a00 */
[----:B------:R-:W-:Y:S01]  /*c970*/  IMAD.MOV R39, RZ, RZ, -R21 ;  /* 0x000000ffff277224 */ /* 0x000fe200078e0a15 */
[----:B------:R-:W-:Y:S01]  /*c980*/  @!PT LDS RZ, [RZ] ;  /* 0x00000000fffff984 */ /* 0x000fe20000000800 */
[----:B------:R-:W-:Y:S01]  /*c990*/  @!PT LDS RZ, [RZ] ;  /* 0x00000000fffff984 */ /* 0x000fe20000000800 */
[----:B------:R-:W-:Y:S01]  /*c9a0*/  @!PT LDS RZ, [RZ] ;  /* 0x00000000fffff984 */ /* 0x000fe20000000800 */
[----:B------:R-:W-:Y:S01]  /*c9b0*/  @!PT LDS RZ, [RZ] ;  /* 0x00000000fffff984 */ /* 0x000fe20000000800 */
[----:B------:R1:W-:Y:S06]  /*c9c0*/  MEMBAR.ALL.CTA ;  /* 0x0000000000007992 */ /* 0x0003ec0000008000 */
[----:B-1----:R-:W1:Y:S01]  /*c9d0*/  FENCE.VIEW.ASYNC.S ;  /* 0x00000000000073c6 */ /* 0x002e620000000000 */
[----:B------:R-:W-:-:S02]  /*c9e0*/  IMAD.IADD R3, R3, 0x1, R37 ;  /* 0x0000000103037824 */ /* 0x000fc400078e0225 */
[----:B------:R-:W-:Y:S02]  /*c9f0*/  IMAD R0, R0, UR4, RZ ;  /* 0x0000000400007c24 */ /* 0x000fe4000f8e02ff */
[----:B------:R-:W-:Y:S02]  /*ca00*/  IMAD R37, R40, R39, R36 ;  /* 0x0000002728257224 */ /* 0x000fe400078e0224 */
[C---:B------:R-:W-:Y:S02]  /*ca10*/  IMAD R39, R21.reuse, UR5, R0 ;  /* 0x0000000515277c24 */ /* 0x040fe4000f8e0200 */
[----:B------:R-:W-:Y:S01]  /*ca20*/  IMAD.WIDE.U32 R2, R21, UR4, R2 ;  /* 0x0000000415027c25 */ /* 0x000fe2000f8e0002 */
[----:B------:R-:W-:Y:S01]  /*ca30*/  SHF.R.S32.HI R0, RZ, 0x1f, R37 ;  /* 0x0000001fff007819 */ /* 0x000fe20000011425 */
[----:B------:R-:W-:Y:S02]  /*ca40*/  ULDC.64 UR4, c[0x0][0xad8] ;  /* 0x0002b60000047ab9 */ /* 0x000fe40000000a00 */
[----:B------:R-:W-:-:S02]  /*ca50*/  IMAD.IADD R3, R3, 0x1, R39 ;  /* 0x0000000103037824 */ /* 0x000fc400078e0227 */
[----:B------:R-:W-:Y:S02]  /*ca60*/  IMAD R20, R0, UR4, RZ ;  /* 0x0000000400147c24 */ /* 0x000fe4000f8e02ff */
[----:B------:R-:W-:Y:S02]  /*ca70*/  IMAD R68, R207, 0x80, R209 ;  /* 0x00000080cf447824 */ /* 0x000fe400078e02d1 */
[C---:B------:R-:W-:Y:S02]  /*ca80*/  IMAD R21, R37.reuse, UR5, R20 ;  /* 0x0000000525157c24 */ /* 0x040fe4000f8e0214 */
[----:B------:R-:W-:Y:S01]  /*ca90*/  IMAD.WIDE.U32 R2, R37, UR4, R2 ;  /* 0x0000000425027c25 */ /* 0x000fe2000f8e0002 */
[CC--:B------:R-:W-:Y:S01]  /*caa0*/  ISETP.GE.AND P2, PT, R68.reuse, R71.reuse, PT ;  /* 0x000000474400720c */ /* 0x0c0fe20003f46270 */
[----:B------:R-:W-:Y:S01]  /*cab0*/  ULDC.64 UR4, c[0x0][0xa80] ;  /* 0x0002a00000047ab9 */ /* 0x000fe20000000a00 */
[----:B------:R-:W-:Y:S01]  /*cac0*/  IADD3 R0, R68, 0x20, RZ ;  /* 0x0000002044007810 */ /* 0x000fe20007ffe0ff */
[----:B------:R-:W-:Y:S01]  /*cad0*/  IMAD.IADD R3, R3, 0x1, R21 ;  /* 0x0000000103037824 */ /* 0x000fe200078e0215 */
[----:B------:R-:W-:Y:S01]  /*cae0*/  LEA R39, P3, R2, UR4, 0x1 ;  /* 0x0000000402277c11 */ /* 0x000fe2000f8608ff */
[----:B0-----:R-:W-:Y:S01]  /*caf0*/  VIADD R38, R38, 0x36820 ;  /* 0x0003682026267836 */ /* 0x001fe20000000000 */
[----:B------:R-:W-:Y:S01]  /*cb00*/  ISETP.GE.AND P1, PT, R0, R71, PT ;  /* 0x000000470000720c */ /* 0x000fe20003f26270 */
[----:B------:R-:W-:Y:S01]  /*cb10*/  VIADD R0, R68, 0x40 ;  /* 0x0000004044007836 */ /* 0x000fe20000000000 */
[----:B------:R-:W-:-:S02]  /*cb20*/  LEA.HI.X R40, R2, UR5, R3, 0x1, P3 ;  /* 0x0000000502287c11 */ /* 0x000fc400098f0c03 */
[----:B------:R-:W-:Y:S01]  /*cb30*/  PRMT R38, RZ, 0x654, R38 ;  /* 0x00000654ff267816 */ /* 0x000fe20000000026 */
[----:B-1----:R0:W1:Y:S01]  /*cb40*/  SHFL.IDX PT, R36, R39, RZ, 0x181f ;  /* 0x00181fff27247589 */ /* 0x00206200000e0000 */
[----:B------:R-:W-:Y:S01]  /*cb50*/  ISETP.GE.AND P0, PT, R0, R71, PT ;  /* 0x000000470000720c */ /* 0x000fe20003f06270 */
[----:B------:R-:W-:Y:S01]  /*cb60*/  BSSY B1, `(.L_x_401) ;  /* 0x0000011000017945 */ /* 0x000fe20003800000 */
[----:B------:R0:W-:Y:S01]  /*cb70*/  SYNCS.ARRIVE.TRANS64.RED.A1T0 RZ, [R38+URZ], RZ ;  /* 0x000000ff26ff79a7 */ /* 0x0001e2000810043f */
[----:B------:R0:W2:Y:S02]  /*cb80*/  SHFL.IDX PT, R0, R40, RZ, 0x181f ;  /* 0x00181fff28007589 */ /* 0x0000a400000e0000 */
[----:B------:R-:W-:Y:S08]  /*cb90*/  @P2 BRA `(.L_x_402) ;  /* 0x0000000000342947 */ /* 0x000ff00003800000 */
[----:B------:R-:W-:Y:S02]  /*cba0*/  ULDC UR4, c[0x0][0xac8] ;  /* 0x0002b20000047ab9 */ /* 0x000fe40000000800 */
[----:B------:R-:W-:Y:S02]  /*cbb0*/  ISETP.GE.AND P4, PT, R18, UR4, PT ;  /* 0x0000000412007c0c */ /* 0x000fe4000bf86270 */
[----:B------:R-:W-:Y:S02]  /*cbc0*/  ISETP.GE.AND P3, PT, R19, UR4, PT ;  /* 0x0000000413007c0c */ /* 0x000fe4000bf66270 */
[----:B------:R-:W-:-:S09]  /*cbd0*/  ISETP.GE.AND P2, PT, R23, UR4, PT ;  /* 0x0000000417007c0c */ /* 0x000fd2000bf46270 */
[CC--:B-1----:R-:W-:Y:S02]  /*cbe0*/  @!P4 LEA R2, P6, R18.reuse, R36.reuse, 0x1 ;  /* 0x000000241202c211 */ /* 0x0c2fe400078c08ff */
[----:B------:R-:W-:Y:S02]  /*cbf0*/  @!P3 LEA R20, P5, R19, R36, 0x1 ;  /* 0x000000241314b211 */ /* 0x000fe400078a08ff */
[----:B--2---:R-:W-:Y:S02]  /*cc00*/  @!P4 LEA.HI.X R3, R18, R0, R219, 0x1, P6 ;  /* 0x000000001203c211 */ /* 0x004fe400030f0cdb */
[----:B------:R-:W-:Y:S02]  /*cc10*/  @!P2 LEA R36, P6, R23, R36, 0x1 ;  /* 0x000000241724a211 */ /* 0x000fe400078c08ff */
[-C--:B------:R-:W-:Y:S01]  /*cc20*/  @!P3 LEA.HI.X R21, R19, R0.reuse, R218, 0x1, P5 ;  /* 0x000000001315b211 */ /* 0x080fe200028f0cda */
[----:B-----5:R3:W-:Y:S01]  /*cc30*/  @!P4 ST.E.128 desc[UR60][R2.64], R4 ;  /* 0x000000040200c985 */ /* 0x0207e2000c101d3c */
[----:B------:R-:W-:-:S03]  /*cc40*/  @!P2 LEA.HI.X R37, R23, R0, R217, 0x1, P6 ;  /* 0x000000001725a211 */ /* 0x000fc600030f0cd9 */
[----:B------:R3:W-:Y:S04]  /*cc50*/  @!P3 ST.E.128 desc[UR60][R20.64], R52 ;  /* 0x000000341400b985 */ /* 0x0007e8000c101d3c */
[----:B------:R3:W-:Y:S02]  /*cc60*/  @!P2 ST.E.128 desc[UR60][R36.64], R64 ;  /* 0x000000402400a985 */ /* 0x0007e4000c101d3c */
.L_x_402:
[----:B------:R-:W-:Y:S05]  /*cc70*/  BSYNC B1 ;  /* 0x0000000000017941 */ /* 0x000fea0003800000 */
.L_x_401:
[----:B--2---:R2:W4:Y:S01]  /*cc80*/  SHFL.IDX PT, R0, R40, 0x1, 0x181f ;  /* 0x00381f0028007f89 */ /* 0x00452200000e0000 */
[----:B------:R-:W-:Y:S03]  /*cc90*/  BSSY B1, `(.L_x_403) ;  /* 0x0000010000017945 */ /* 0x000fe60003800000 */
[----:B---3-5:R2:W3:Y:S01]  /*cca0*/  SHFL.IDX PT, R6, R39, 0x1, 0x181f ;  /* 0x00381f0027067f89 */ /* 0x0284e200000e0000 */
[----:B------:R-:W-:Y:S05]  /*ccb0*/  @P1 BRA `(.L_x_404) ;  /* 0x0000000000341947 */ /* 0x000fea0003800000 */
[----:B------:R-:W-:Y:S02]  /*ccc0*/  ULDC UR4, c[0x0][0xac8] ;  /* 0x0002b20000047ab9 */ /* 0x000fe40000000800 */
[----:B------:R-:W-:Y:S02]  /*ccd0*/  ISETP.GE.AND P4, PT, R18, UR4, PT ;  /* 0x0000000412007c0c */ /* 0x000fe4000bf86270 */
[----:B------:R-:W-:Y:S02]  /*cce0*/  ISETP.GE.AND P5, PT, R19, UR4, PT ;  /* 0x0000000413007c0c */ /* 0x000fe4000bfa6270 */
[----:B------:R-:W-:-:S09]  /*ccf0*/  ISETP.GE.AND P6, PT, R23, UR4, PT ;  /* 0x0000000417007c0c */ /* 0x000fd2000bfc6270 */
[CC--:B---3--:R-:W-:Y:S02]  /*cd00*/  @!P4 LEA R2, P1, R18.reuse, R6.reuse, 0x1 ;  /* 0x000000061202c211 */ /* 0x0c8fe400078208ff */
[-C--:B------:R-:W-:Y:S02]  /*cd10*/  @!P5 LEA R4, P2, R19, R6.reuse, 0x1 ;  /* 0x000000061304d211 */ /* 0x080fe400078408ff */
[----:B------:R-:W-:Y:S02]  /*cd20*/  @!P6 LEA R6, P3, R23, R6, 0x1 ;  /* 0x000000061706e211 */ /* 0x000fe400078608ff */
[-C--:B----4-:R-:W-:Y:S02]  /*cd30*/  @!P4 LEA.HI.X R3, R18, R0.reuse, R219, 0x1, P1 ;  /* 0x000000001203c211 */ /* 0x090fe400008f0cdb */
[-C--:B------:R-:W-:Y:S02]  /*cd40*/  @!P5 LEA.HI.X R5, R19, R0.reuse, R218, 0x1, P2 ;  /* 0x000000001305d211 */ /* 0x080fe400010f0cda */
[----:B------:R-:W-:Y:S01]  /*cd50*/  @!P6 LEA.HI.X R7, R23, R0, R217, 0x1, P3 ;  /* 0x000000001707e211 */ /* 0x000fe200018f0cd9 */
[----:B------:R3:W-:Y:S04]  /*cd60*/  @!P4 ST.E.128 desc[UR60][R2.64], R8 ;  /* 0x000000080200c985 */ /* 0x0007e8000c101d3c */
[----:B------:R3:W-:Y:S04]  /*cd70*/  @!P5 ST.E.128 desc[UR60][R4.64], R44 ;  /* 0x0000002c0400d985 */ /* 0x0007e8000c101d3c */
[----:B------:R3:W-:Y:S02]  /*cd80*/  @!P6 ST.E.128 desc[UR60][R6.64], R60 ;  /* 0x0000003c0600e985 */ /* 0x0007e4000c101d3c */
.L_x_404:
[----:B------:R-:W-:Y:S05]  /*cd90*/  BSYNC B1 ;  /* 0x0000000000017941 */ /* 0x000fea0003800000 */
.L_x_403:
[----:B----4-:R4:W0:Y:S01]  /*cda0*/  SHFL.IDX PT, R0, R40, 0x2, 0x181f ;  /* 0x00581f0028007f89 */ /* 0x01082200000e0000 */
[----:B------:R-:W-:Y:S03]  /*cdb0*/  BSSY B1, `(.L_x_405) ;  /* 0x0000010000017945 */ /* 0x000fe60003800000 */
[----:B---3--:R4:W3:Y:S01]  /*cdc0*/  SHFL.IDX PT, R6, R39, 0x2, 0x181f ;  /* 0x00581f0027067f89 */ /* 0x0088e200000e0000 */
        /* <DEDUP_REMOVED lines=8> */
[-C--:B0-----:R-:W-:Y:S02]  /*ce50*/  @!P3 LEA.HI.X R3, R18, R0.reuse, R219, 0x1, P0 ;  /* 0x000000001203b211 */ /* 0x081fe400000f0cdb */
[-C--:B------:R-:W-:Y:S02]  /*ce60*/  @!P4 LEA.HI.X R5, R19, R0.reuse, R218, 0x1, P1 ;  /* 0x000000001305c211 */ /* 0x080fe400008f0cda */
[----:B------:R-:W-:Y:S01]  /*ce70*/  @!P5 LEA.HI.X R7, R23, R0, R217, 0x1, P2 ;  /* 0x000000001707d211 */ /* 0x000fe200010f0cd9 */
[----:B------:R0:W-:Y:S04]  /*ce80*/  @!P3 ST.E.128 desc[UR60][R2.64], R12 ;  /* 0x0000000c0200b985 */ /* 0x0001e8000c101d3c */
[----:B------:R0:W-:Y:S04]  /*ce90*/  @!P4 ST.E.128 desc[UR60][R4.64], R28 ;  /* 0x0000001c0400c985 */ /* 0x0001e8000c101d3c */
[----:B------:R0:W-:Y:S02]  /*cea0*/  @!P5 ST.E.128 desc[UR60][R6.64], R56 ;  /* 0x000000380600d985 */ /* 0x0001e4000c101d3c */
.L_x_406:
[----:B------:R-:W-:Y:S05]  /*ceb0*/  BSYNC B1 ;  /* 0x0000000000017941 */ /* 0x000fea0003800000 */
.L_x_405:
[----:B0-----:R-:W-:Y:S01]  /*cec0*/  VIADD R0, R68, 0x60 ;  /* 0x0000006044007836 */ /* 0x001fe20000000000 */
[----:B--2-4-:R-:W0:Y:S04]  /*ced0*/  SHFL.IDX PT, R40, R40, 0x3, 0x181f ;  /* 0x00781f0028287f89 */ /* 0x014e2800000e0000 */
[----:B------:R-:W-:Y:S01]  /*cee0*/  ISETP.GE.AND P0, PT, R0, R71, PT ;  /* 0x000000470000720c */ /* 0x000fe20003f06270 */
[----:B---3--:R2:W3:-:S12]  /*cef0*/  SHFL.IDX PT, R6, R39, 0x3, 0x181f ;  /* 0x00781f0027067f89 */ /* 0x0084d800000e0000 */
[----:B--2---:R-:W-:Y:S05]  /*cf00*/  @P0 BRA `(.L_x_407) ;  /* 0x0000000c002c0947 */ /* 0x004fea0003800000 */
[----:B------:R-:W-:Y:S02]  /*cf10*/  ULDC UR4, c[0x0][0xac8] ;  /* 0x0002b20000047ab9 */ /* 0x000fe40000000800 */
[----:B------:R-:W-:Y:S02]  /*cf20*/  ISETP.GE.AND P2, PT, R18, UR4, PT ;  /* 0x0000000412007c0c */ /* 0x000fe4000bf46270 */
[----:B------:R-:W-:-:S11]  /*cf30*/  ISETP.GE.AND P3, PT, R19, UR4, PT ;  /* 0x0000000413007c0c */ /* 0x000fd6000bf66270 */
[CC--:B---3--:R-:W-:Y:S02]  /*cf40*/  @!P2 LEA R2, P0, R18.reuse, R6.reuse, 0x1 ;  /* 0x000000061202a211 */ /* 0x0c8fe400078008ff */
[C---:B------:R-:W-:Y:S02]  /*cf50*/  @!P3 LEA R4, P1, R19.reuse, R6, 0x1 ;  /* 0x000000061304b211 */ /* 0x040fe400078208ff */
[-C--:B0-----:R-:W-:Y:S02]  /*cf60*/  @!P2 LEA.HI.X R3, R18, R40.reuse, R219, 0x1, P0 ;  /* 0x000000281203a211 */ /* 0x081fe400000f0cdb */
[----:B------:R-:W-:Y:S02]  /*cf70*/  @!P3 LEA.HI.X R5, R19, R40, R218, 0x1, P1 ;  /* 0x000000281305b211 */ /* 0x000fe400008f0cda */
[----:B------:R-:W-:Y:S01]  /*cf80*/  ISETP.GE.AND P0, PT, R23, UR4, PT ;  /* 0x0000000417007c0c */ /* 0x000fe2000bf06270 */
[----:B------:R2:W-:Y:S04]  /*cf90*/  @!P2 ST.E.128 desc[UR60][R2.64], R24 ;  /* 0x000000180200a985 */ /* 0x0005e8000c101d3c */
[----:B------:R2:W-:Y:S08]  /*cfa0*/  @!P3 ST.E.128 desc[UR60][R4.64], R32 ;  /* 0x000000200400b985 */ /* 0x0005f0000c101d3c */
[----:B------:R-:W-:Y:S05]  /*cfb0*/  @P0 BRA `(.L_x_407) ;  /* 0x0000000c00000947 */ /* 0x000fea0003800000 */
[----:B--2---:R-:W-:-:S04]  /*cfc0*/  LEA R2, P0, R23, R6, 0x1 ;  /* 0x0000000617027211 */ /* 0x004fc800078008ff */
[----:B------:R-:W-:-:S05]  /*cfd0*/  LEA.HI.X R3, R23, R40, R217, 0x1, P0 ;  /* 0x0000002817037211 */ /* 0x000fca00000f0cd9 */
[----:B------:R4:W-:Y:S01]  /*cfe0*/  ST.E.128 desc[UR60][R2.64], R48 ;  /* 0x0000003002007985 */ /* 0x0009e2000c101d3c */
[----:B------:R-:W-:Y:S05]  /*cff0*/  BRA `(.L_x_407) ;  /* 0x0000000800f07947 */ /* 0x000fea0003800000 */
.L_x_399:
[----:B------:R-:W2:Y:S01]  /*d000*/  LDC.64 R4, c[0x0][0xc00] ;  /* 0x00030000ff047b82 */ /* 0x000ea20000000a00 */
[----:B------:R-:W-:Y:S01]  /*d010*/  ULDC.64 UR4, c[0x0][0xc08] ;  /* 0x0003020000047ab9 */ /* 0x000fe20000000a00 */
[----:B------:R-:W-:-:S06]  /*d020*/  IMAD.MOV.U32 R6, RZ, RZ, RZ ;  /* 0x000000ffff067224 */ /* 0x000fcc00078e00ff */
[----:B------:R-:W3:Y:S01]  /*d030*/  LDC.64 R2, c[0x0][0xc00] ;  /* 0x00030000ff027b82 */ /* 0x000ee20000000a00 */
[----:B------:R-:W-:-:S04]  /*d040*/  ISETP.NE.U32.AND P1, PT, RZ, UR4, PT ;  /* 0x00000004ff007c0c */ /* 0x000fc8000bf25070 */
[----:B------:R-:W-:-:S03]  /*d050*/  ISETP.NE.AND.EX P1, PT, RZ, UR5, PT, P1 ;  /* 0x00000005ff007c0c */ /* 0x000fc6000bf25310 */
[----:B------:R-:W4:Y:S01]  /*d060*/  LDC R25, c[0x0][0xbe8] ;  /* 0x0002fa00ff197b82 */ /* 0x000f220000000800 */
[----:B--2---:R-:W-:-:S04]  /*d070*/  ISETP.NE.U32.AND P0, PT, R4, RZ, PT ;  /* 0x000000ff0400720c */ /* 0x004fc80003f05070 */
[----:B------:R-:W-:Y:S01]  /*d080*/  ISETP.NE.AND.EX P0, PT, R5, RZ, PT, P0 ;  /* 0x000000ff0500720c */ /* 0x000fe20003f05300 */
[----:B---3--:R-:W-:-:S04]  /*d090*/  IMAD.WIDE R4, R204, 0x4, R2 ;  /* 0x00000004cc047825 */ /* 0x008fc800078e0202 */
[----:B------:R-:W2:Y:S01]  /*d0a0*/  @P1 LDC.64 R2, c[0x0][0xc08] ;  /* 0x00030200ff021b82 */ /* 0x000ea20000000a00 */
[----:B------:R-:W-:Y:S02]  /*d0b0*/  ULDC UR4, c[0x0][0xa88] ;  /* 0x0002a20000047ab9 */ /* 0x000fe40000000800 */
[----:B------:R-:W-:-:S05]  /*d0c0*/  IMAD.U32 R0, RZ, RZ, UR4 ;  /* 0x00000004ff007e24 */ /* 0x000fca000f8e00ff */
[----:B------:R3:W5:Y:S01]  /*d0d0*/  @P0 LDG.E R6, desc[UR60][R4.64] ;  /* 0x0000003c04060981 */ /* 0x000762000c1e1900 */
[----:B--2---:R-:W-:-:S05]  /*d0e0*/  @P1 IMAD.WIDE R2, R204, 0x4, R2 ;  /* 0x00000004cc021825 */ /* 0x004fca00078e0202 */
[----:B------:R3:W5:Y:S01]  /*d0f0*/  @P1 LDG.E R0, desc[UR60][R2.64] ;  /* 0x0000003c02001981 */ /* 0x000762000c1e1900 */
[----:B----4-:R-:W-:Y:S02]  /*d100*/  ISETP.NE.AND P2, PT, R25, 0x1, PT ;  /* 0x000000011900780c */ /* 0x010fe40003f45270 */
[----:B------:R-:W-:-:S11]  /*d110*/  ISETP.GE.AND P3, PT, R220, 0x80, PT ;  /* 0x00000080dc00780c */ /* 0x000fd60003f66270 */
[----:B------:R-:W2:Y:S08]  /*d120*/  @P2 LDC R12, c[0x0][0xbec] ;  /* 0x0002fb00ff0c2b82 */ /* 0x000eb00000000800 */
[----:B------:R-:W4:Y:S01]  /*d130*/  @P2 LDC R27, c[0x0][0xbf0] ;  /* 0x0002fc00ff1b2b82 */ /* 0x000f220000000800 */
[----:B---3--:R-:W-:Y:S05]  /*d140*/  @P1 BRA `(.L_x_408) ;  /* 0x0000000000101947 */ /* 0x008fea0003800000 */
[----:B------:R-:W-:Y:S05]  /*d150*/  @!P0 BRA `(.L_x_408) ;  /* 0x00000000000c8947 */ /* 0x000fea0003800000 */
[----:B------:R-:W3:Y:S04]  /*d160*/  LDG.E R3, desc[UR60][R4.64] ;  /* 0x0000003c04037981 */ /* 0x000ee8000c1e1900 */
[----:B-----5:R-:W3:Y:S02]  /*d170*/  LDG.E R0, desc[UR60][R4.64+0x4] ;  /* 0x0000043c04007981 */ /* 0x020ee4000c1e1900 */
[----:B---3--:R-:W-:-:S07]  /*d180*/  IMAD.IADD R0, R0, 0x1, -R3 ;  /* 0x0000000100007824 */ /* 0x008fce00078e0a03 */
.L_x_408:
[----:B------:R-:W-:Y:S01]  /*d190*/  BSSY B1, `(.L_x_409) ;  /* 0x000002e000017945 */ /* 0x000fe20003800000 */
[----:B------:R-:W-:Y:S02]  /*d1a0*/  SHF.R.S32.HI R10, RZ, 0x1f, R206 ;  /* 0x0000001fff0a7819 */ /* 0x000fe400000114ce */
[----:B------:R-:W-:Y:S02]  /*d1b0*/  SEL R13, R204, RZ, !P0 ;  /* 0x000000ffcc0d7207 */ /* 0x000fe40004000000 */
[----:B------:R-:W-:Y:S02]  /*d1c0*/  SEL R208, R208, RZ, !P0 ;  /* 0x000000ffd0d07207 */ /* 0x000fe40004000000 */
[----:B-----5:R-:W-:Y:S01]  /*d1d0*/  SHF.R.S32.HI R11, RZ, 0x1f, R6 ;  /* 0x0000001fff0b7819 */ /* 0x020fe20000011406 */
[----:B------:R-:W-:Y:S06]  /*d1e0*/  @P3 BRA `(.L_x_410) ;  /* 0x0000000000a03947 */ /* 0x000fec0003800000 */
[----:B------:R-:W3:Y:S01]  /*d1f0*/  S2R R2, SR_TID.X ;  /* 0x0000000000027919 */ /* 0x000ee20000002100 */
[----:B------:R-:W5:Y:S02]  /*d200*/  LDC R9, c[0x0][0xbe8] ;  /* 0x0002fa00ff097b82 */ /* 0x000f640000000800 */
[----:B-----5:R-:W-:Y:S02]  /*d210*/  IMAD R3, R0, R9, RZ ;  /* 0x0000000900037224 */ /* 0x020fe400078e02ff */
[----:B---3--:R-:W-:-:S04]  /*d220*/  IMAD R2, R207, 0x80, R2 ;  /* 0x00000080cf027824 */ /* 0x008fc800078e0202 */
[----:B------:R-:W-:-:S05]  /*d230*/  VIADD R8, R2, 0xffffff80 ;  /* 0xffffff8002087836 */ /* 0x000fca0000000000 */
[----:B------:R-:W-:-:S13]  /*d240*/  ISETP.GE.AND P0, PT, R8, R3, PT ;  /* 0x000000030800720c */ /* 0x000fda0003f06270 */
[----:B------:R-:W-:Y:S05]  /*d250*/  @P0 BRA `(.L_x_410) ;  /* 0x0000000000840947 */ /* 0x000fea0003800000 */
[----:B------:R-:W-:Y:S01]  /*d260*/  ISETP.NE.AND P0, PT, R9, 0x1, PT ;  /* 0x000000010900780c */ /* 0x000fe20003f05270 */
[----:B------:R-:W-:Y:S01]  /*d270*/  ULDC.64 UR4, c[0x0][0xb90] ;  /* 0x0002e40000047ab9 */ /* 0x000fe20000000a00 */
[----:B------:R-:W-:Y:S01]  /*d280*/  MOV R2, R6 ;  /* 0x0000000600027202 */ /* 0x000fe20000000f00 */
[----:B------:R-:W-:Y:S02]  /*d290*/  IMAD R7, R10, UR4, RZ ;  /* 0x000000040a077c24 */ /* 0x000fe4000f8e02ff */
[----:B------:R-:W-:Y:S02]  /*d2a0*/  IMAD.MOV.U32 R3, RZ, RZ, R11 ;  /* 0x000000ffff037224 */ /* 0x000fe400078e000b */
[----:B------:R-:W-:Y:S02]  /*d2b0*/  IMAD.MOV.U32 R5, RZ, RZ, R8 ;  /* 0x000000ffff057224 */ /* 0x000fe400078e0008 */
[----:B------:R-:W-:-:S04]  /*d2c0*/  IMAD.WIDE.U32 R2, R206, UR4, R2 ;  /* 0x00000004ce027c25 */ /* 0x000fc8000f8e0002 */
[----:B------:R-:W3:Y:S01]  /*d2d0*/  @P0 LDC R15, c[0x0][0xbec] ;  /* 0x0002fb00ff0f0b82 */ /* 0x000ee20000000800 */
[----:B------:R-:W-:Y:S01]  /*d2e0*/  IMAD R7, R206, UR5, R7 ;  /* 0x00000005ce077c24 */ /* 0x000fe2000f8e0207 */
[----:B------:R-:W-:-:S03]  /*d2f0*/  ULDC.64 UR4, c[0x0][0xb98] ;  /* 0x0002e60000047ab9 */ /* 0x000fc60000000a00 */
[----:B------:R-:W-:-:S03]  /*d300*/  IMAD.IADD R3, R3, 0x1, R7 ;  /* 0x0000000103037824 */ /* 0x000fc600078e0207 */
[----:B------:R-:W5:Y:S01]  /*d310*/  @P0 LDC R21, c[0x0][0xbf0] ;  /* 0x0002fc00ff150b82 */ /* 0x000f620000000800 */
[----:B------:R-:W-:-:S04]  /*d320*/  IMAD.WIDE.U32 R2, R13, UR4, R2 ;  /* 0x000000040d027c25 */ /* 0x000fc8000f8e0002 */
[----:B---3--:R-:W-:-:S05]  /*d330*/  @P0 IMAD.HI.U32 R4, R8, R15, RZ ;  /* 0x0000000f08040227 */ /* 0x008fca00078e00ff */
[----:B-----5:R-:W-:Y:S01]  /*d340*/  @P0 SHF.R.U32.HI R5, RZ, R21, R4 ;  /* 0x00000015ff050219 */ /* 0x020fe20000011604 */
[----:B------:R-:W-:-:S03]  /*d350*/  IMAD R4, R208, UR4, RZ ;  /* 0x00000004d0047c24 */ /* 0x000fc6000f8e02ff */
[----:B------:R-:W-:Y:S01]  /*d360*/  IADD3 R2, P0, R5, R2, RZ ;  /* 0x0000000205027210 */ /* 0x000fe20007f1e0ff */
[----:B------:R-:W-:-:S04]  /*d370*/  IMAD.MOV R7, RZ, RZ, -R5 ;  /* 0x000000ffff077224 */ /* 0x000fc800078e0a05 */
[----:B------:R-:W-:Y:S01]  /*d380*/  IMAD R7, R9, R7, R8 ;  /* 0x0000000709077224 */ /* 0x000fe200078e0208 */
[----:B------:R-:W-:Y:S01]  /*d390*/  SHF.R.S32.HI R9, RZ, 0x1f, R5 ;  /* 0x0000001fff097819 */ /* 0x000fe20000011405 */
[----:B------:R-:W-:Y:S01]  /*d3a0*/  IMAD R8, R13, UR5, R4 ;  /* 0x000000050d087c24 */ /* 0x000fe2000f8e0204 */
[----:B------:R-:W-:Y:S02]  /*d3b0*/  ULDC.64 UR4, c[0x0][0xb88] ;  /* 0x0002e20000047ab9 */ /* 0x000fe40000000a00 */
[----:B------:R-:W-:Y:S02]  /*d3c0*/  SHF.R.S32.HI R4, RZ, 0x1f, R7 ;  /* 0x0000001fff047819 */ /* 0x000fe40000011407 */
[----:B------:R-:W-:-:S03]  /*d3d0*/  IADD3.X R3, R9, R3, R8, P0, !PT ;  /* 0x0000000309037210 */ /* 0x000fc600007fe408 */
[----:B------:R-:W-:Y:S02]  /*d3e0*/  IMAD R4, R4, UR4, RZ ;  /* 0x0000000404047c24 */ /* 0x000fe4000f8e02ff */
[----:B------:R-:W-:-:S04]  /*d3f0*/  IMAD.WIDE.U32 R2, R7, UR4, R2 ;  /* 0x0000000407027c25 */ /* 0x000fc8000f8e0002 */
[----:B------:R-:W-:Y:S01]  /*d400*/  IMAD R5, R7, UR5, R4 ;  /* 0x0000000507057c24 */ /* 0x000fe2000f8e0204 */
[----:B------:R-:W-:Y:S02]  /*d410*/  ULDC.64 UR4, c[0x0][0xb50] ;  /* 0x0002d40000047ab9 */ /* 0x000fe40000000a00 */
[----:B------:R-:W-:Y:S01]  /*d420*/  LEA R4, P0, R2, UR4, 0x2 ;  /* 0x0000000402047c11 */ /* 0x000fe2000f8010ff */
[----:B------:R-:W-:-:S05]  /*d430*/  IMAD.IADD R3, R3, 0x1, R5 ;  /* 0x0000000103037824 */ /* 0x000fca00078e0205 */
[----:B------:R-:W-:Y:S01]  /*d440*/  LEA.HI.X R5, R2, UR5, R3, 0x2, P0 ;  /* 0x0000000502057c11 */ /* 0x000fe200080f1403 */
[----:B------:R-:W-:-:S05]  /*d450*/  IMAD.MOV.U32 R3, RZ, RZ, -0x800000 ;  /* 0xff800000ff037424 */ /* 0x000fca00078e00ff */
[----:B------:R3:W-:Y:S02]  /*d460*/  STG.E desc[UR60][R4.64], R3 ;  /* 0x0000000304007986 */ /* 0x0007e4000c10193c */
.L_x_410:
[----:B------:R-:W-:Y:S05]  /*d470*/  BSYNC B1 ;  /* 0x0000000000017941 */ /* 0x000fea0003800000 */
.L_x_409:
[----:B------:R-:W-:Y:S01]  /*d480*/  ULDC.64 UR4, c[0x0][0xaa0] ;  /* 0x0002a80000047ab9 */ /* 0x000fe20000000a00 */
[----:B---3--:R-:W-:Y:S01]  /*d490*/  IMAD R4, R205, 0x20, R209 ;  /* 0x00000020cd047824 */ /* 0x008fe200078e02d1 */
[----:B------:R-:W-:Y:S01]  /*d4a0*/  BSSY B1, `(.L_x_411) ;  /* 0x000003b000017945 */ /* 0x000fe20003800000 */
[----:B------:R-:W-:Y:S02]  /*d4b0*/  IMAD R3, R11, UR4, RZ ;  /* 0x000000040b037c24 */ /* 0x000fe4000f8e02ff */
[----:B------:R-:W-:Y:S02]  /*d4c0*/  IMAD R9, R207, 0x80, R4 ;  /* 0x00000080cf097824 */ /* 0x000fe400078e0204 */
[C---:B------:R-:W-:Y:S02]  /*d4d0*/  IMAD R5, R6.reuse, UR5, R3 ;  /* 0x0000000506057c24 */ /* 0x040fe4000f8e0203 */
[----:B------:R-:W-:Y:S01]  /*d4e0*/  IMAD.WIDE.U32 R2, R6, UR4, RZ ;  /* 0x0000000406027c25 */ /* 0x000fe2000f8e00ff */
[----:B------:R-:W-:-:S03]  /*d4f0*/  ULDC.64 UR4, c[0x0][0xae8] ;  /* 0x0002ba0000047ab9 */ /* 0x000fc60000000a00 */
[----:B------:R-:W-:Y:S02]  /*d500*/  IMAD.IADD R3, R3, 0x1, R5 ;  /* 0x0000000103037824 */ /* 0x000fe400078e0205 */
[----:B------:R-:W-:Y:S02]  /*d510*/  IMAD R7, R10, UR4, RZ ;  /* 0x000000040a077c24 */ /* 0x000fe4000f8e02ff */
[----:B--2---:R-:W-:-:S04]  /*d520*/  @P2 IMAD.HI.U32 R4, R9, R12, RZ ;  /* 0x0000000c09042227 */ /* 0x004fc800078e00ff */
[C---:B------:R-:W-:Y:S02]  /*d530*/  IMAD R7, R206.reuse, UR5, R7 ;  /* 0x00000005ce077c24 */ /* 0x040fe4000f8e0207 */
[----:B------:R-:W-:Y:S01]  /*d540*/  IMAD.WIDE.U32 R2, R206, UR4, R2 ;  /* 0x00000004ce027c25 */ /* 0x000fe2000f8e0002 */
[----:B------:R-:W-:-:S03]  /*d550*/  ULDC.64 UR4, c[0x0][0xaf0] ;  /* 0x0002bc0000047ab9 */ /* 0x000fc60000000a00 */
[----:B------:R-:W-:Y:S01]  /*d560*/  IMAD.MOV.U32 R5, RZ, RZ, R9 ;  /* 0x000000ffff057224 */ /* 0x000fe200078e0009 */
[----:B----4-:R-:W-:Y:S01]  /*d570*/  @P2 SHF.R.U32.HI R5, RZ, R27, R4 ;  /* 0x0000001bff052219 */ /* 0x010fe20000011604 */
[----:B------:R-:W-:Y:S02]  /*d580*/  IMAD R6, R208, UR4, RZ ;  /* 0x00000004d0067c24 */ /* 0x000fe4000f8e02ff */
[----:B------:R-:W-:Y:S01]  /*d590*/  IMAD.IADD R3, R3, 0x1, R7 ;  /* 0x0000000103037824 */ /* 0x000fe200078e0207 */
[----:B------:R-:W-:Y:S01]  /*d5a0*/  SHF.R.S32.HI R4, RZ, 0x1f, R5 ;  /* 0x0000001fff047819 */ /* 0x000fe20000011405 */
[----:B------:R-:W-:Y:S01]  /*d5b0*/  IMAD R7, R13, UR5, R6 ;  /* 0x000000050d077c24 */ /* 0x000fe2000f8e0206 */
[----:B------:R-:W-:Y:S01]  /*d5c0*/  IADD3 R6, -R5, RZ, RZ ;  /* 0x000000ff05067210 */ /* 0x000fe20007ffe1ff */
[----:B------:R-:W-:Y:S01]  /*d5d0*/  IMAD.WIDE.U32 R2, R13, UR4, R2 ;  /* 0x000000040d027c25 */ /* 0x000fe2000f8e0002 */
[----:B------:R-:W-:-:S03]  /*d5e0*/  ULDC.64 UR4, c[0x0][0xae0] ;  /* 0x0002b80000047ab9 */ /* 0x000fc60000000a00 */
[----:B------:R-:W-:Y:S02]  /*d5f0*/  IMAD.IADD R3, R3, 0x1, R7 ;  /* 0x0000000103037824 */ /* 0x000fe400078e0207 */
[----:B------:R-:W-:Y:S02]  /*d600*/  IMAD R4, R4, UR4, RZ ;  /* 0x0000000404047c24 */ /* 0x000fe4000f8e02ff */
[----:B------:R-:W-:Y:S02]  /*d610*/  IMAD R7, R25, R6, R9 ;  /* 0x0000000619077224 */ /* 0x000fe400078e0209 */
[C---:B------:R-:W-:Y:S02]  /*d620*/  IMAD R9, R5.reuse, UR5, R4 ;  /* 0x0000000505097c24 */ /* 0x040fe4000f8e0204 */
[----:B------:R-:W-:Y:S01]  /*d630*/  IMAD.WIDE.U32 R2, R5, UR4, R2 ;  /* 0x0000000405027c25 */ /* 0x000fe2000f8e0002 */
[----:B------:R-:W-:Y:S01]  /*d640*/  SHF.R.S32.HI R4, RZ, 0x1f, R7 ;  /* 0x0000001fff047819 */ /* 0x000fe20000011407 */
[----:B------:R-:W-:-:S02]  /*d650*/  ULDC.64 UR4, c[0x0][0xad8] ;  /* 0x0002b60000047ab9 */ /* 0x000fc40000000a00 */
[----:B------:R-:W-:Y:S02]  /*d660*/  IMAD.IADD R3, R3, 0x1, R9 ;  /* 0x0000000103037824 */ /* 0x000fe400078e0209 */
[----:B------:R-:W-:Y:S02]  /*d670*/  IMAD R4, R4, UR4, RZ ;  /* 0x0000000404047c24 */ /* 0x000fe4000f8e02ff */
[----:B------:R-:W-:Y:S02]  /*d680*/  IMAD R8, R207, 0x80, R209 ;  /* 0x00000080cf087824 */ /* 0x000fe400078e02d1 */
[----:B------:R-:W-:Y:S02]  /*d690*/  IMAD R25, R0, R25, RZ ;  /* 0x0000001900197224 */ /* 0x000fe400078e02ff */
[C---:B------:R-:W-:Y:S02]  /*d6a0*/  IMAD R5, R7.reuse, UR5, R4 ;  /* 0x0000000507057c24 */ /* 0x040fe4000f8e0204 */
[----:B------:R-:W-:Y:S01]  /*d6b0*/  IMAD.WIDE.U32 R2, R7, UR4, R2 ;  /* 0x0000000407027c25 */ /* 0x000fe2000f8e0002 */
[----:B------:R-:W-:Y:S01]  /*d6c0*/  ISETP.GE.AND P2, PT, R8, R25, PT ;  /* 0x000000190800720c */ /* 0x000fe20003f46270 */
[----:B------:R-:W-:-:S02]  /*d6d0*/  ULDC.64 UR4, c[0x0][0xa80] ;  /* 0x0002a00000047ab9 */ /* 0x000fc40000000a00 */
[----:B------:R-:W-:Y:S01]  /*d6e0*/  VIADD R0, R8, 0x20 ;  /* 0x0000002008007836 */ /* 0x000fe20000000000 */
[----:B------:R-:W-:Y:S01]  /*d6f0*/  LEA R4, P3, R2, UR4, 0x1 ;  /* 0x0000000402047c11 */ /* 0x000fe2000f8608ff */
[----:B------:R-:W-:-:S03]  /*d700*/  IMAD.IADD R3, R3, 0x1, R5 ;  /* 0x0000000103037824 */ /* 0x000fc600078e0205 */
[-C--:B------:R-:W-:Y:S01]  /*d710*/  ISETP.GE.AND P1, PT, R0, R25.reuse, PT ;  /* 0x000000190000720c */ /* 0x080fe20003f26270 */
[----:B------:R-:W-:Y:S01]  /*d720*/  VIADD R0, R8, 0x40 ;  /* 0x0000004008007836 */ /* 0x000fe20000000000 */
[----:B------:R-:W-:Y:S02]  /*d730*/  LEA.HI.X R5, R2, UR5, R3, 0x1, P3 ;  /* 0x0000000502057c11 */ /* 0x000fe400098f0c03 */
[----:B------:R2:W3:Y:S02]  /*d740*/  SHFL.IDX PT, R2, R4, RZ, 0x181f ;  /* 0x00181fff04027589 */ /* 0x0004e400000e0000 */
[----:B------:R-:W-:Y:S02]  /*d750*/  ISETP.GE.AND P0, PT, R0, R25, PT ;  /* 0x000000190000720c */ /* 0x000fe40003f06270 */
[----:B------:R2:W4:Y:S01]  /*d760*/  SHFL.IDX PT, R0, R5, RZ, 0x181f ;  /* 0x00181fff05007589 */ /* 0x00052200000e0000 */
[----:B------:R-:W-:Y:S10]  /*d770*/  @P2 BRA `(.L_x_412) ;  /* 0x0000000000342947 */ /* 0x000ff40003800000 */
[----:B------:R-:W-:Y:S02]  /*d780*/  ULDC UR4, c[0x0][0xac8] ;  /* 0x0002b20000047ab9 */ /* 0x000fe40000000800 */
[----:B------:R-:W-:Y:S02]  /*d790*/  ISETP.GE.AND P4, PT, R18, UR4, PT ;  /* 0x0000000412007c0c */ /* 0x000fe4000bf86270 */
[----:B------:R-:W-:Y:S02]  /*d7a0*/  ISETP.GE.AND P3, PT, R19, UR4, PT ;  /* 0x0000000413007c0c */ /* 0x000fe4000bf66270 */
[----:B------:R-:W-:-:S09]  /*d7b0*/  ISETP.GE.AND P2, PT, R23, UR4, PT ;  /* 0x0000000417007c0c */ /* 0x000fd2000bf46270 */
[CC--:B---3--:R-:W-:Y:S02]  /*d7c0*/  @!P4 LEA R6, P6, R18.reuse, R2.reuse, 0x1 ;  /* 0x000000021206c211 */ /* 0x0c8fe400078c08ff */
[----:B------:R-:W-:Y:S02]  /*d7d0*/  @!P3 LEA R10, P5, R19, R2, 0x1 ;  /* 0x00000002130ab211 */ /* 0x000fe400078a08ff */
[----:B----4-:R-:W-:Y:S02]  /*d7e0*/  @!P4 LEA.HI.X R7, R18, R0, R219, 0x1, P6 ;  /* 0x000000001207c211 */ /* 0x010fe400030f0cdb */
[----:B------:R-:W-:Y:S02]  /*d7f0*/  @!P2 LEA R2, P6, R23, R2, 0x1 ;  /* 0x000000021702a211 */ /* 0x000fe400078c08ff */
[-C--:B------:R-:W-:Y:S01]  /*d800*/  @!P3 LEA.HI.X R11, R19, R0.reuse, R218, 0x1, P5 ;  /* 0x00000000130bb211 */ /* 0x080fe200028f0cda */
[----:B------:R3:W-:Y:S01]  /*d810*/  @!P4 ST.E.128 desc[UR60][R6.64], RZ ;  /* 0x000000ff0600c985 */ /* 0x0007e2000c101d3c */
[----:B------:R-:W-:-:S03]  /*d820*/  @!P2 LEA.HI.X R3, R23, R0, R217, 0x1, P6 ;  /* 0x000000001703a211 */ /* 0x000fc600030f0cd9 */
[----:B------:R3:W-:Y:S04]  /*d830*/  @!P3 ST.E.128 desc[UR60][R10.64], RZ ;  /* 0x000000ff0a00b985 */ /* 0x0007e8000c101d3c */
[----:B------:R3:W-:Y:S02]  /*d840*/  @!P2 ST.E.128 desc[UR60][R2.64], RZ ;  /* 0x000000ff0200a985 */ /* 0x0007e4000c101d3c */
.L_x_412:
[----:B------:R-:W-:Y:S05]  /*d850*/  BSYNC B1 ;  /* 0x0000000000017941 */ /* 0x000fea0003800000 */
.L_x_411:
        /* <DEDUP_REMOVED lines=14> */
[----:B------:R0:W-:Y:S04]  /*d940*/  @!P4 ST.E.128 desc[UR60][R6.64], RZ ;  /* 0x000000ff0600c985 */ /* 0x0001e8000c101d3c */
[----:B------:R0:W-:Y:S04]  /*d950*/  @!P5 ST.E.128 desc[UR60][R10.64], RZ ;  /* 0x000000ff0a00d985 */ /* 0x0001e8000c101d3c */
[----:B------:R0:W-:Y:S02]  /*d960*/  @!P6 ST.E.128 desc[UR60][R2.64], RZ ;  /* 0x000000ff0200e985 */ /* 0x0001e4000c101d3c */
.L_x_414:
[----:B------:R-:W-:Y:S05]  /*d970*/  BSYNC B1 ;  /* 0x0000000000017941 */ /* 0x000fea0003800000 */
.L_x_413:
[----:B0-----:R0:W0:Y:S01]  /*d980*/  SHFL.IDX PT, R0, R5, 0x2, 0x181f ;  /* 0x00581f0005007f89 */ /* 0x00102200000e0000 */
[----:B------:R-:W-:Y:S03]  /*d990*/  BSSY B1, `(.L_x_415) ;  /* 0x0000010000017945 */ /* 0x000fe60003800000 */
[----:B---3--:R3:W0:Y:S01]  /*d9a0*/  SHFL.IDX PT, R2, R4, 0x2, 0x181f ;  /* 0x00581f0004027f89 */ /* 0x00862200000e0000 */
[----:B------:R-:W-:Y:S05]  /*d9b0*/  @P0 BRA `(.L_x_416) ;  /* 0x0000000000340947 */ /* 0x000fea0003800000 */
[----:B------:R-:W-:Y:S02]  /*d9c0*/  ULDC UR4, c[0x0][0xac8] ;  /* 0x0002b20000047ab9 */ /* 0x000fe40000000800 */
[----:B------:R-:W-:Y:S02]  /*d9d0*/  ISETP.GE.AND P3, PT, R18, UR4, PT ;  /* 0x0000000412007c0c */ /* 0x000fe4000bf66270 */
[----:B------:R-:W-:Y:S02]  /*d9e0*/  ISETP.GE.AND P4, PT, R19, UR4, PT ;  /* 0x0000000413007c0c */ /* 0x000fe4000bf86270 */
[----:B------:R-:W-:-:S09]  /*d9f0*/  ISETP.GE.AND P5, PT, R23, UR4, PT ;  /* 0x0000000417007c0c */ /* 0x000fd2000bfa6270 */
[CC--:B0-----:R-:W-:Y:S02]  /*da00*/  @!P3 LEA R6, P0, R18.reuse, R2.reuse, 0x1 ;  /* 0x000000021206b211 */ /* 0x0c1fe400078008ff */
[-C--:B------:R-:W-:Y:S02]  /*da10*/  @!P4 LEA R10, P1, R19, R2.reuse, 0x1 ;  /* 0x00000002130ac211 */ /* 0x080fe400078208ff */
[----:B------:R-:W-:Y:S02]  /*da20*/  @!P5 LEA R2, P2, R23, R2, 0x1 ;  /* 0x000000021702d211 */ /* 0x000fe400078408ff */
[-C--:B------:R-:W-:Y:S02]  /*da30*/  @!P3 LEA.HI.X R7, R18, R0.reuse, R219, 0x1, P0 ;  /* 0x000000001207b211 */ /* 0x080fe400000f0cdb */
[-C--:B------:R-:W-:Y:S02]  /*da40*/  @!P4 LEA.HI.X R11, R19, R0.reuse, R218, 0x1, P1 ;  /* 0x00000000130bc211 */ /* 0x080fe400008f0cda */
[----:B------:R-:W-:Y:S01]  /*da50*/  @!P5 LEA.HI.X R3, R23, R0, R217, 0x1, P2 ;  /* 0x000000001703d211 */ /* 0x000fe200010f0cd9 */
[----:B------:R0:W-:Y:S04]  /*da60*/  @!P3 ST.E.128 desc[UR60][R6.64], RZ ;  /* 0x000000ff0600b985 */ /* 0x0001e8000c101d3c */
[----:B------:R0:W-:Y:S04]  /*da70*/  @!P4 ST.E.128 desc[UR60][R10.64], RZ ;  /* 0x000000ff0a00c985 */ /* 0x0001e8000c101d3c */
[----:B------:R0:W-:Y:S02]  /*da80*/  @!P5 ST.E.128 desc[UR60][R2.64], RZ ;  /* 0x000000ff0200d985 */ /* 0x0001e4000c101d3c */
.L_x_416:
[----:B------:R-:W-:Y:S05]  /*da90*/  BSYNC B1 ;  /* 0x0000000000017941 */ /* 0x000fea0003800000 */
.L_x_415:
[----:B0-----:R-:W-:Y:S01]  /*daa0*/  VIADD R0, R8, 0x60 ;  /* 0x0000006008007836 */ /* 0x001fe20000000000 */
[----:B------:R0:W0:Y:S04]  /*dab0*/  SHFL.IDX PT, R6, R5, 0x3, 0x181f ;  /* 0x00781f0005067f89 */ /* 0x00002800000e0000 */
[----:B------:R-:W-:Y:S01]  /*dac0*/  ISETP.GE.AND P0, PT, R0, R25, PT ;  /* 0x000000190000720c */ /* 0x000fe20003f06270 */
[----:B------:R0:W0:-:S12]  /*dad0*/  SHFL.IDX PT, R2, R4, 0x3, 0x181f ;  /* 0x00781f0004027f89 */ /* 0x00001800000e0000 */
[----:B------:R-:W-:Y:S05]  /*dae0*/  @P0 BRA `(.L_x_407) ;  /* 0x0000000000340947 */ /* 0x000fea0003800000 */
[----:B------:R-:W-:Y:S02]  /*daf0*/  ULDC UR4, c[0x0][0xac8] ;  /* 0x0002b20000047ab9 */ /* 0x000fe40000000800 */
[----:B------:R-:W-:Y:S02]  /*db00*/  ISETP.GE.AND P3, PT, R18, UR4, PT ;  /* 0x0000000412007c0c */ /* 0x000fe4000bf66270 */
[----:B------:R-:W-:Y:S02]  /*db10*/  ISETP.GE.AND P4, PT, R19, UR4, PT ;  /* 0x0000000413007c0c */ /* 0x000fe4000bf86270 */
[----:B------:R-:W-:-:S09]  /*db20*/  ISETP.GE.AND P5, PT, R23, UR4, PT ;  /* 0x0000000417007c0c */ /* 0x000fd2000bfa6270 */
[CC--:B0-234-:R-:W-:Y:S02]  /*db30*/  @!P3 LEA R4, P0, R18.reuse, R2.reuse, 0x1 ;  /* 0x000000021204b211 */ /* 0x0ddfe400078008ff */
        /* <DEDUP_REMOVED lines=8> */
.L_x_407:
[----:B------:R-:W-:Y:S05]  /*dbc0*/  BSYNC B0 ;  /* 0x0000000000007941 */ /* 0x000fea0003800000 */
.L_x_398:
[----:B------:R-:W-:Y:S02]  /*dbd0*/  ULDC UR4, c[0x0][0xc3c] ;  /* 0x00030f0000047ab9 */ /* 0x000fe40000000800 */
[----:B-1----:R-:W-:-:S13]  /*dbe0*/  ISETP.GE.AND P0, PT, R43, UR4, PT ;  /* 0x000000042b007c0c */ /* 0x002fda000bf06270 */
[----:B------:R-:W-:Y:S05]  /*dbf0*/  @!P0 BRA `(.L_x_417) ;  /* 0xffffff3000788947 */ /* 0x000fea000383ffff */
[----:B------:R-:W-:Y:S05]  /*dc00*/  EXIT ;  /* 0x000000000000794d */ /* 0x000fea0003800000 */
.L_x_373:
[----:B------:R-:W-:-:S08]  /*dc10*/  NOP ;  /* 0x0000000000007918 */ /* 0x000fd00000000000 */
[----:B0-----:R-:W0:-:S00]  /*dc20*/  USETMAXREG.DEALLOC.CTAPOOL 0x18 ;  /* 0x00000018000079c8 */ /* 0x001e0000080e0500 */
[----:B0-----:R-:W-:-:S06]  /*dc30*/  LOP3.LUT R0, R0, 0x3, RZ, 0xc0, !PT ;  /* 0x0000000300007812 */ /* 0x001fcc00078ec0ff */
[----:B------:R-:W0:Y:S02]  /*dc40*/  SHFL.IDX PT, R0, R0, RZ, 0x1f ;  /* 0x00001fff00007589 */ /* 0x000e2400000e0000 */
[----:B0-----:R-:W-:Y:S01]  /*dc50*/  ISETP.NE.AND P0, PT, R0, RZ, PT ;  /* 0x000000ff0000720c */ /* 0x001fe20003f05270 */
[----:B------:R-:W-:-:S03]  /*dc60*/  IMAD.MOV.U32 R0, RZ, RZ, RZ ;  /* 0x000000ffff007224 */ /* 0x000fc600078e00ff */
[----:B------:R-:W-:-:S05]  /*dc70*/  P2R R2, PR, RZ, 0x1 ;  /* 0x00000001ff027803 */ /* 0x000fca0000000000 */
[----:B------:R0:W-:Y:S04]  /*dc80*/  STL [R1+0x58], R2 ;  /* 0x0000580201007387 */ /* 0x0001e80000100800 */
[----:B------:R-:W-:Y:S05]  /*dc90*/  @!P0 BRA `(.L_x_418) ;  /* 0x00000000001c8947 */ /* 0x000fea0003800000 */
[----:B------:R-:W1:Y:S08]  /*dca0*/  S2UR UR5, SR_CgaCtaId ;  /* 0x00000000000579c3 */ /* 0x000e700000008800 */
[----:B------:R-:W-:Y:S06]  /*dcb0*/  BAR.SYNC.DEFER_BLOCKING 0x5, 0x180 ;  /* 0x0146000000007b1d */ /* 0x000fec0000010000 */
[----:B------:R-:W-:-:S02]  /*dcc0*/  UMOV UR4, 0x400 ;  /* 0x0000040000047882 */ /* 0x000fc40000000000 */
[----:B-1----:R-:W-:-:S09]  /*dcd0*/  ULEA UR4, UR5, UR4, 0x18 ;  /* 0x0000000405047291 */ /* 0x002fd2000f8ec03f */
[----:B------:R-:W1:Y:S01]  /*dce0*/  LDS.128 R16, [UR4+0x368d0] ;  /* 0x0368d004ff107984 */ /* 0x000e620008000c00 */
[----:B------:R-:W-:Y:S06]  /*dcf0*/  BAR.ARV 0x4, 0x180 ;  /* 0x0106000000007b1d */ /* 0x000fec0000002000 */
[----:B------:R-:W-:Y:S05]  /*dd00*/  BRA `(.L_x_419) ;  /* 0x0000000400fc7947 */ /* 0x000fea0003800000 */
.L_x_418:
[----:B0-----:R-:W0:Y:S01]  /*dd10*/  S2R R2, SR_TID.X ;  /* 0x0000000000027919 */ /* 0x001e220000002100 */
[----:B------:R-:W-:Y:S01]  /*dd20*/  ULDC UR4, c[0x0][0xc3c] ;  /* 0x00030f0000047ab9 */ /* 0x000fe20000000800 */
[----:B------:R-:W1:Y:S01]  /*dd30*/  S2UR UR6, SR_CTAID.X ;  /* 0x00000000000679c3 */ /* 0x000e620000002500 */
[----:B------:R-:W-:Y:S01]  /*dd40*/  ULDC UR5, c[0x0][0xc38] ;  /* 0x00030e0000057ab9 */ /* 0x000fe20000000800 */
[----:B0-----:R-:W-:-:S04]  /*dd50*/  LOP3.LUT R5, R2, 0x1f, RZ, 0xc0, !PT ;  /* 0x0000001f02057812 */ /* 0x001fc800078ec0ff */
[----:B------:R-:W-:-:S04]  /*dd60*/  ISETP.NE.AND P0, PT, R5, 0x1f, PT ;  /* 0x0000001f0500780c */ /* 0x000fc80003f05270 */
[----:B------:R-:W-:-:S13]  /*dd70*/  ISETP.GE.OR P1, PT, R5, UR4, !P0 ;  /* 0x0000000405007c0c */ /* 0x000fda000c726670 */
[----:B------:R-:W0:Y:S02]  /*dd80*/  @!P1 LDC.64 R2, c[0x0][0xc80] ;  /* 0x00032000ff029b82 */ /* 0x000e240000000a00 */
[----:B0-----:R-:W-:-:S05]  /*dd90*/  @!P1 IMAD.WIDE.U32 R2, R5, 0x4, R2 ;  /* 0x0000000405029825 */ /* 0x001fca00078e0002 */
[----:B------:R-:W2:Y:S01]  /*dda0*/  @!P1 LDG.E R0, desc[UR60][R2.64] ;  /* 0x0000003c02009981 */ /* 0x000ea2000c1e1900 */
[C---:B------:R-:W-:Y:S01]  /*ddb0*/  ISETP.NE.AND P1, PT, R5.reuse, RZ, PT ;  /* 0x000000ff0500720c */ /* 0x040fe20003f25270 */
[----:B------:R-:W-:Y:S01]  /*ddc0*/  UMOV UR4, URZ ;  /* 0x0000003f00047c82 */ /* 0x000fe20008000000 */
[C---:B------:R-:W-:Y:S01]  /*ddd0*/  ISETP.GE.U32.AND P2, PT, R5.reuse, 0x2, PT ;  /* 0x000000020500780c */ /* 0x040fe20003f46070 */
[----:B------:R-:W-:Y:S01]  /*dde0*/  IMAD.MOV.U32 R16, RZ, RZ, RZ ;  /* 0x000000ffff107224 */ /* 0x000fe200078e00ff */
[C---:B------:R-:W-:Y:S02]  /*ddf0*/  ISETP.GE.U32.AND P3, PT, R5.reuse, 0x4, PT ;  /* 0x000000040500780c */ /* 0x040fe40003f66070 */
[C---:B------:R-:W-:Y:S02]  /*de00*/  ISETP.GE.U32.AND P4, PT, R5.reuse, 0x8, PT ;  /* 0x000000080500780c */ /* 0x040fe40003f86070 */
[----:B------:R-:W-:Y:S01]  /*de10*/  ISETP.GE.U32.AND P5, PT, R5, 0x10, PT ;  /* 0x000000100500780c */ /* 0x000fe20003fa6070 */
[----:B--2---:R-:W0:Y:S02]  /*de20*/  SHFL.UP PT, R4, R0, 0x1, RZ ;  /* 0x0420000000047989 */ /* 0x004e2400000e00ff */
[----:B0-----:R-:W-:-:S05]  /*de30*/  SEL R7, R4, RZ, P1 ;  /* 0x000000ff04077207 */ /* 0x001fca0000800000 */
[----:B------:R-:W-:-:S05]  /*de40*/  IMAD.IADD R7, R0, 0x1, R7 ;  /* 0x0000000100077824 */ /* 0x000fca00078e0207 */
[----:B------:R-:W0:Y:S02]  /*de50*/  SHFL.UP PT, R4, R7, 0x2, RZ ;  /* 0x0440000007047989 */ /* 0x000e2400000e00ff */
[----:B0-----:R-:W-:-:S05]  /*de60*/  SEL R4, R4, RZ, P2 ;  /* 0x000000ff04047207 */ /* 0x001fca0001000000 */
[----:B------:R-:W-:-:S05]  /*de70*/  IMAD.IADD R4, R7, 0x1, R4 ;  /* 0x0000000107047824 */ /* 0x000fca00078e0204 */
[----:B------:R-:W0:Y:S02]  /*de80*/  SHFL.UP PT, R6, R4, 0x4, RZ ;  /* 0x0480000004067989 */ /* 0x000e2400000e00ff */
[----:B0-----:R-:W-:-:S04]  /*de90*/  SEL R3, R6, RZ, P3 ;  /* 0x000000ff06037207 */ /* 0x001fc80001800000 */
[----:B------:R-:W-:-:S05]  /*dea0*/  IADD3 R3, R4, R3, RZ ;  /* 0x0000000304037210 */ /* 0x000fca0007ffe0ff */
[----:B------:R-:W0:Y:S02]  /*deb0*/  SHFL.UP PT, R2, R3, 0x8, RZ ;  /* 0x0500000003027989 */ /* 0x000e2400000e00ff */
[----:B0-----:R-:W-:-:S05]  /*dec0*/  SEL R2, R2, RZ, P4 ;  /* 0x000000ff02027207 */ /* 0x001fca0002000000 */
[----:B------:R-:W-:-:S05]  /*ded0*/  IMAD.IADD R6, R3, 0x1, R2 ;  /* 0x0000000103067824 */ /* 0x000fca00078e0202 */
[----:B------:R-:W0:Y:S02]  /*dee0*/  SHFL.UP PT, R2, R6, 0x10, RZ ;  /* 0x0600000006027989 */ /* 0x000e2400000e00ff */
[----:B0-----:R-:W-:-:S05]  /*def0*/  SEL R7, R2, RZ, P5 ;  /* 0x000000ff02077207 */ /* 0x001fca0002800000 */
[----:B------:R-:W-:-:S05]  /*df00*/  IMAD.IADD R2, R6, 0x1, R7 ;  /* 0x0000000106027824 */ /* 0x000fca00078e0207 */
[----:B------:R-:W0:Y:S02]  /*df10*/  SHFL.IDX PT, R4, R2, 0x1f, 0x1f ;  /* 0x03e01f0002047f89 */ /* 0x000e2400000e0000 */
[----:B0-----:R-:W-:-:S04]  /*df20*/  IMAD R4, R4, UR5, RZ ;  /* 0x0000000504047c24 */ /* 0x001fc8000f8e02ff */
[----:B------:R-:W-:Y:S01]  /*df30*/  IMAD.MOV.U32 R7, RZ, RZ, R4 ;  /* 0x000000ffff077224 */ /* 0x000fe200078e0004 */
[----:B-1----:R-:W-:-:S13]  /*df40*/  ISETP.GT.AND P6, PT, R4, UR6, PT ;  /* 0x0000000604007c0c */ /* 0x002fda000bfc4270 */
[----:B------:R-:W-:Y:S05]  /*df50*/  @P6 BRA `(.L_x_420) ;  /* 0x0000000000a06947 */ /* 0x000fea0003800000 */
[----:B------:R-:W0:Y:S01]  /*df60*/  LDC R6, c[0x0][0xc3c] ;  /* 0x00030f00ff067b82 */ /* 0x000e220000000800 */
[----:B------:R-:W-:Y:S01]  /*df70*/  IMAD.MOV.U32 R4, RZ, RZ, R7 ;  /* 0x000000ffff047224 */ /* 0x000fe200078e0007 */
[----:B------:R-:W-:Y:S01]  /*df80*/  UMOV UR4, URZ ;  /* 0x0000003f00047c82 */ /* 0x000fe20008000000 */
[----:B------:R-:W-:Y:S01]  /*df90*/  ULDC UR7, c[0x0][0xc3c] ;  /* 0x00030f0000077ab9 */ /* 0x000fe20000000800 */
[----:B------:R-:W-:-:S05]  /*dfa0*/  ULDC UR5, c[0x0][0xc38] ;  /* 0x00030e0000057ab9 */ /* 0x000fca0000000800 */
.L_x_424:
[----:B------:R-:W-:Y:S01]  /*dfb0*/  UIADD3 UR4, UR4, 0x1f, URZ ;  /* 0x0000001f04047890 */ /* 0x000fe2000fffe03f */
[----:B------:R-:W-:-:S05]  /*dfc0*/  IMAD.U32 R19, RZ, RZ, UR7 ;  /* 0x00000007ff137e24 */ /* 0x000fca000f8e00ff */
[----:B0-----:R-:W-:-:S13]  /*dfd0*/  ISETP.LE.AND P6, PT, R6, UR4, PT ;  /* 0x0000000406007c0c */ /* 0x001fda000bfc3270 */
[----:B------:R-:W-:Y:S05]  /*dfe0*/  @P6 BRA `(.L_x_421) ;  /* 0x0000000400206947 */ /* 0x000fea0003800000 */
[----:B------:R-:W-:Y:S01]  /*dff0*/  VIADD R7, R5, UR4 ;  /* 0x0000000405077c36 */ /* 0x000fe20008000000 */
[----:B------:R-:W-:Y:S01]  /*e000*/  BSSY B0, `(.L_x_422) ;  /* 0x0000007000007945 */ /* 0x000fe20003800000 */
[----:B------:R-:W-:-:S03]  /*e010*/  IMAD.MOV.U32 R0, RZ, RZ, RZ ;  /* 0x000000ffff007224 */ /* 0x000fc600078e00ff */
[----:B------:R-:W-:-:S13]  /*e020*/  ISETP.GE.OR P6, PT, R7, R6, !P0 ;  /* 0x000000060700720c */ /* 0x000fda00047c6670 */
[----:B------:R-:W-:Y:S05]  /*e030*/  @P6 BRA `(.L_x_423) ;  /* 0x00000000000c6947 */ /* 0x000fea0003800000 */
[----:B------:R-:W0:Y:S02]  /*e040*/  LDC.64 R2, c[0x0][0xc80] ;  /* 0x00032000ff027b82 */ /* 0x000e240000000a00 */
[----:B0-----:R-:W-:-:S05]  /*e050*/  IMAD.WIDE R2, R7, 0x4, R2 ;  /* 0x0000000407027825 */ /* 0x001fca00078e0202 */
[----:B------:R0:W5:Y:S02]  /*e060*/  LDG.E R0, desc[UR60][R2.64] ;  /* 0x0000003c02007981 */ /* 0x000164000c1e1900 */
.L_x_423:
[----:B------:R-:W-:Y:S05]  /*e070*/  BSYNC B0 ;  /* 0x0000000000007941 */ /* 0x000fea0003800000 */
.L_x_422:
[----:B0----5:R-:W0:Y:S02]  /*e080*/  SHFL.UP PT, R2, R0, 0x1, RZ ;  /* 0x0420000000027989 */ /* 0x021e2400000e00ff */
        /* <DEDUP_REMOVED lines=16> */
[----:B------:R-:W-:-:S05]  /*e190*/  IMAD.IADD R4, R3, 0x1, R4 ;  /* 0x0000000103047824 */ /* 0x000fca00078e0204 */
[----:B------:R-:W-:-:S13]  /*e1a0*/  ISETP.GT.AND P6, PT, R4, UR6, PT ;  /* 0x0000000604007c0c */ /* 0x000fda000bfc4270 */
[----:B------:R-:W-:Y:S05]  /*e1b0*/  @!P6 BRA `(.L_x_424) ;  /* 0xfffffffc007ce947 */ /* 0x000fea000383ffff */
[----:B------:R-:W-:Y:S02]  /*e1c0*/  IMAD.MOV.U32 R2, RZ, RZ, R9 ;  /* 0x000000ffff027224 */ /* 0x000fe400078e0009 */
[----:B------:R-:W-:-:S07]  /*e1d0*/  IMAD.MOV.U32 R7, RZ, RZ, R3 ;  /* 0x000000ffff077224 */ /* 0x000fce00078e0003 */
.L_x_420:
[----:B------:R-:W-:-:S04]  /*e1e0*/  IMAD.IADD R7, R4, 0x1, -R7 ;  /* 0x0000000104077824 */ /* 0x000fc800078e0a07 */
[----:B------:R-:W-:-:S05]  /*e1f0*/  IMAD R3, R2, UR5, R7 ;  /* 0x0000000502037c24 */ /* 0x000fca000f8e0207 */
[----:B------:R-:W-:-:S13]  /*e200*/  ISETP.GT.AND P0, PT, R3, UR6, PT ;  /* 0x0000000603007c0c */ /* 0x000fda000bf04270 */
[----:B------:R-:W-:-:S04]  /*e210*/  VOTE.ANY R6, PT, !P0 ;  /* 0x0000000000067806 */ /* 0x000fc800040e0100 */
[----:B------:R-:W0:Y:S01]  /*e220*/  POPC R19, R6 ;  /* 0x0000000600137309 */ /* 0x000e220000000000 */
[----:B------:R-:W-:Y:S01]  /*e230*/  ISETP.NE.AND P0, PT, R6, RZ, PT ;  /* 0x000000ff0600720c */ /* 0x000fe20003f05270 */
[----:B0-----:R-:W0:Y:S02]  /*e240*/  SHFL.IDX PT, R0, R0, R19, 0x1f ;  /* 0x00001f1300007589 */ /* 0x001e2400000e0000 */
[----:B0-----:R-:W-:-:S04]  /*e250*/  IABS R4, R0 ;  /* 0x0000000000047213 */ /* 0x001fc80000000000 */
[----:B------:R-:W0:Y:S08]  /*e260*/  I2F.RP R8, R4 ;  /* 0x0000000400087306 */ /* 0x000e300000209400 */
[----:B0-----:R-:W0:Y:S02]  /*e270*/  MUFU.RCP R8, R8 ;  /* 0x0000000800087308 */ /* 0x001e240000001000 */
[----:B0-----:R-:W-:-:S06]  /*e280*/  VIADD R3, R8, 0xffffffe ;  /* 0x0ffffffe08037836 */ /* 0x001fcc0000000000 */
[----:B------:R-:W0:Y:S02]  /*e290*/  F2I.FTZ.U32.TRUNC.NTZ R3, R3 ;  /* 0x0000000300037305 */ /* 0x000e24000021f000 */
[----:B0-----:R-:W-:Y:S01]  /*e2a0*/  IMAD.MOV R11, RZ, RZ, -R3 ;  /* 0x000000ffff0b7224 */ /* 0x001fe200078e0a03 */
[----:B------:R-:W-:Y:S06]  /*e2b0*/  @!P0 BRA `(.L_x_425) ;  /* 0x0000000000088947 */ /* 0x000fec0003800000 */
[----:B------:R-:W-:-:S05]  /*e2c0*/  VIADD R9, R19, 0xffffffff ;  /* 0xffffffff13097836 */ /* 0x000fca0000000000 */
[----:B------:R0:W1:Y:S02]  /*e2d0*/  SHFL.IDX PT, R16, R2, R9, 0x1f ;  /* 0x00001f0902107589 */ /* 0x00006400000e0000 */
.L_x_425:
[----:B-1----:R-:W-:Y:S01]  /*e2e0*/  IMAD R16, R16, UR5, R7 ;  /* 0x0000000510107c24 */ /* 0x002fe2000f8e0207 */
[----:B------:R-:W-:Y:S01]  /*e2f0*/  IABS R6, R0 ;  /* 0x0000000000067213 */ /* 0x000fe20000000000 */
[----:B------:R-:W-:Y:S02]  /*e300*/  IMAD R7, R11, R4, RZ ;  /* 0x000000040b077224 */ /* 0x000fe400078e02ff */
[----:B0-----:R-:W-:Y:S01]  /*e310*/  IMAD.MOV.U32 R2, RZ, RZ, RZ ;  /* 0x000000ffff027224 */ /* 0x001fe200078e00ff */
[----:B------:R-:W-:Y:S01]  /*e320*/  IADD3 R17, -R16, UR6, RZ ;  /* 0x0000000610117c10 */ /* 0x000fe2000fffe1ff */
[----:B------:R-:W-:Y:S01]  /*e330*/  VIADD R19, R19, UR4 ;  /* 0x0000000413137c36 */ /* 0x000fe20008000000 */
[----:B------:R-:W-:Y:S01]  /*e340*/  IADD3 R6, RZ, -R6, RZ ;  /* 0x80000006ff067210 */ /* 0x000fe20007ffe0ff */
[----:B------:R-:W-:Y:S01]  /*e350*/  IMAD.HI.U32 R2, R3, R7, R2 ;  /* 0x0000000703027227 */ /* 0x000fe200078e0002 */
[----:B------:R-:W-:-:S05]  /*e360*/  IABS R3, R17 ;  /* 0x0000001100037213 */ /* 0x000fca0000000000 */
[----:B------:R-:W-:-:S04]  /*e370*/  IMAD.HI.U32 R2, R2, R3, RZ ;  /* 0x0000000302027227 */ /* 0x000fc800078e00ff */
[----:B------:R-:W-:-:S05]  /*e380*/  IMAD R3, R2, R6, R3 ;  /* 0x0000000602037224 */ /* 0x000fca00078e0203 */
[----:B------:R-:W-:-:S13]  /*e390*/  ISETP.GT.U32.AND P1, PT, R4, R3, PT ;  /* 0x000000030400720c */ /* 0x000fda0003f24070 */
[----:B------:R-:W-:Y:S02]  /*e3a0*/  @!P1 IMAD.IADD R3, R3, 0x1, -R4 ;  /* 0x0000000103039824 */ /* 0x000fe400078e0a04 */
[----:B------:R-:W-:Y:S01]  /*e3b0*/  @!P1 VIADD R2, R2, 0x1 ;  /* 0x0000000102029836 */ /* 0x000fe20000000000 */
[----:B------:R-:W-:Y:S02]  /*e3c0*/  ISETP.NE.AND P1, PT, R0, RZ, PT ;  /* 0x000000ff0000720c */ /* 0x000fe40003f25270 */
[----:B------:R-:W-:Y:S02]  /*e3d0*/  ISETP.GE.U32.AND P0, PT, R3, R4, PT ;  /* 0x000000040300720c */ /* 0x000fe40003f06070 */
[----:B------:R-:W-:-:S04]  /*e3e0*/  LOP3.LUT R3, R17, R0, RZ, 0x3c, !PT ;  /* 0x0000000011037212 */ /* 0x000fc800078e3cff */
[----:B------:R-:W-:-:S07]  /*e3f0*/  ISETP.GE.AND P2, PT, R3, RZ, PT ;  /* 0x000000ff0300720c */ /* 0x000fce0003f46270 */
[----:B------:R-:W-:-:S06]  /*e400*/  @P0 VIADD R2, R2, 0x1 ;  /* 0x0000000102020836 */ /* 0x000fcc0000000000 */
[----:B------:R-:W-:Y:S01]  /*e410*/  @!P2 IMAD.MOV R2, RZ, RZ, -R2 ;  /* 0x000000ffff02a224 */ /* 0x000fe200078e0a02 */
[----:B------:R-:W-:-:S05]  /*e420*/  @!P1 LOP3.LUT R2, RZ, R0, RZ, 0x33, !PT ;  /* 0x00000000ff029212 */ /* 0x000fca00078e33ff */
[--C-:B------:R-:W-:Y:S02]  /*e430*/  IMAD.MOV R3, RZ, RZ, -R2.reuse ;  /* 0x000000ffff037224 */ /* 0x100fe400078e0a02 */
[----:B------:R-:W-:Y:S02]  /*e440*/  IMAD.MOV.U32 R18, RZ, RZ, R2 ;  /* 0x000000ffff127224 */ /* 0x000fe400078e0002 */
[----:B------:R-:W-:Y:S01]  /*e450*/  IMAD R17, R0, R3, R17 ;  /* 0x0000000300117224 */ /* 0x000fe200078e0211 */
[----:B------:R-:W-:Y:S06]  /*e460*/  BRA `(.L_x_426) ;  /* 0x00000000000c7947 */ /* 0x000fec0003800000 */
.L_x_421:
[----:B------:R-:W-:Y:S02]  /*e470*/  IMAD.MOV.U32 R17, RZ, RZ, RZ ;  /* 0x000000ffff117224 */ /* 0x000fe400078e00ff */
[----:B------:R-:W-:Y:S02]  /*e480*/  IMAD.U32 R16, RZ, RZ, UR6 ;  /* 0x00000006ff107e24 */ /* 0x000fe4000f8e00ff */
[----:B------:R-:W-:-:S07]  /*e490*/  IMAD.MOV.U32 R18, RZ, RZ, RZ ;  /* 0x000000ffff127224 */ /* 0x000fce00078e00ff */
.L_x_426:
[----:B------:R-:W-:-:S13]  /*e4a0*/  ISETP.NE.AND P0, PT, R5, RZ, PT ;  /* 0x000000ff0500720c */ /* 0x000fda0003f05270 */
[----:B------:R-:W0:Y:S01]  /*e4b0*/  @!P0 S2R R3, SR_CgaCtaId ;  /* 0x0000000000038919 */ /* 0x000e220000008800 */
[----:B------:R-:W-:-:S04]  /*e4c0*/  @!P0 MOV R0, 0x400 ;  /* 0x0000040000008802 */ /* 0x000fc80000000f00 */
[----:B0-----:R-:W-:-:S05]  /*e4d0*/  @!P0 LEA R0, R3, R0, 0x18 ;  /* 0x0000000003008211 */ /* 0x001fca00078ec0ff */
[----:B------:R0:W-:Y:S01]  /*e4e0*/  @!P0 STS.128 [R0+0x368d0], R16 ;  /* 0x0368d01000008388 */ /* 0x0001e20000000c00 */
[----:B------:R-:W-:Y:S06]  /*e4f0*/  BAR.ARV 0x5, 0x180 ;  /* 0x0146000000007b1d */ /* 0x000fec0000002000 */
.L_x_419:
[----:B0-----:R-:W-:Y:S01]  /*e500*/  MOV R0, 0x1 ;  /* 0x0000000100007802 */ /* 0x001fe20000000f00 */
[----:B------:R0:W-:Y:S01]  /*e510*/  STL [R1+0x50], RZ ;  /* 0x000050ff01007387 */ /* 0x0001e20000100800 */
[----:B------:R-:W-:Y:S02]  /*e520*/  ULDC UR4, c[0x0][0xc3c] ;  /* 0x00030f0000047ab9 */ /* 0x000fe40000000800 */
[----:B-1----:R-:W-:Y:S01]  /*e530*/  ISETP.GE.AND P0, PT, R19, UR4, PT ;  /* 0x0000000413007c0c */ /* 0x002fe2000bf06270 */
[----:B------:R0:W-:Y:S04]  /*e540*/  STL [R1+0x10], R0 ;  /* 0x0000100001007387 */ /* 0x0001e80000100800 */
[----:B------:R0:W-:Y:S08]  /*e550*/  STL [R1+0x8], RZ ;  /* 0x000008ff01007387 */ /* 0x0001f00000100800 */
[----:B0-----:R-:W-:Y:S05]  /*e560*/  @P0 BRA `(.L_x_427) ;  /* 0x0000005400f80947 */ /* 0x001fea0003800000 */
[----:B------:R-:W0:Y:S01]  /*e570*/  S2R R5, SR_TID.X ;  /* 0x0000000000057919 */ /* 0x000e220000002100 */
[----:B------:R-:W1:Y:S01]  /*e580*/  S2UR UR5, SR_CgaCtaId ;  /* 0x00000000000579c3 */ /* 0x000e620000008800 */
[----:B------:R-:W-:Y:S01]  /*e590*/  UMOV UR4, 0x400 ;  /* 0x0000040000047882 */ /* 0x000fe20000000000 */
[----:B------:R-:W-:Y:S01]  /*e5a0*/  BSSY B8, `(.L_x_427) ;  /* 0x000057a000087945 */ /* 0x000fe20003800000 */
[----:B------:R-:W-:Y:S01]  /*e5b0*/  ULDC UR38, c[0x0][0xc] ;  /* 0x0000030000267ab9 */ /* 0x000fe20000000800 */
[----:B------:R-:W-:Y:S01]  /*e5c0*/  ULDC.64 UR36, c[0x0][0x198] ;  /* 0x0000660000247ab9 */ /* 0x000fe20000000a00 */
[----:B-1----:R-:W-:Y:S01]  /*e5d0*/  ULEA UR4, UR5, UR4, 0x18 ;  /* 0x0000000405047291 */ /* 0x002fe2000f8ec03f */
[C---:B0-----:R-:W-:Y:S01]  /*e5e0*/  IMAD.SHL.U32 R0, R5.reuse, 0x8, RZ ;  /* 0x0000000805007824 */ /* 0x041fe200078e00ff */
[----:B------:R-:W-:-:S04]  /*e5f0*/  LOP3.LUT R4, R5, 0x7f, RZ, 0xc0, !PT ;  /* 0x0000007f05047812 */ /* 0x000fc800078ec0ff */
[C---:B------:R-:W-:Y:S02]  /*e600*/  LOP3.LUT R2, R0.reuse, 0x1f8, RZ, 0xc0, !PT ;  /* 0x000001f800027812 */ /* 0x040fe400078ec0ff */
[----:B------:R-:W-:Y:S02]  /*e610*/  LOP3.LUT R0, R0, 0x38, RZ, 0xc0, !PT ;  /* 0x0000003800007812 */ /* 0x000fe400078ec0ff */
[----:B------:R-:W-:Y:S01]  /*e620*/  LOP3.LUT R3, R2, 0x38, R5, 0x78, !PT ;  /* 0x0000003802037812 */ /* 0x000fe200078e7805 */
[----:B------:R-:W-:-:S05]  /*e630*/  IMAD.SHL.U32 R2, R4, 0x8, RZ ;  /* 0x0000000804027824 */ /* 0x000fca00078e00ff */
[----:B------:R-:W-:Y:S01]  /*e640*/  LOP3.LUT R3, R3, 0x200, R2, 0xf8, !PT ;  /* 0x0000020003037812 */ /* 0x000fe200078ef802 */
[----:B------:R-:W-:Y:S01]  /*e650*/  IMAD.SHL.U32 R2, R5, 0x10, RZ ;  /* 0x0000001005027824 */ /* 0x000fe200078e00ff */
[----:B------:R-:W-:Y:S01]  /*e660*/  SHF.R.U32.HI R5, RZ, 0x3, R4 ;  /* 0x00000003ff057819 */ /* 0x000fe20000011604 */
[----:B------:R-:W-:-:S03]  /*e670*/  IMAD.U32 R4, RZ, RZ, UR4 ;  /* 0x00000004ff047e24 */ /* 0x000fc6000f8e00ff */
[----:B------:R-:W-:Y:S01]  /*e680*/  LOP3.LUT R2, R5, 0x70, R2, 0xf8, !PT ;  /* 0x0000007005027812 */ /* 0x000fe200078ef802 */
[----:B------:R-:W-:Y:S01]  /*e690*/  IMAD R3, R3, 0x2, R4 ;  /* 0x0000000203037824 */ /* 0x000fe200078e0204 */
[----:B------:R-:W-:Y:S01]  /*e6a0*/  STL [R1+0x4], R4 ;  /* 0x0000040401007387 */ /* 0x000fe20000100800 */
[----:B------:R-:W-:-:S03]  /*e6b0*/  IMAD.MOV.U32 R2, RZ, RZ, 0x1 ;  /* 0x00000001ff027424 */ /* 0x000fc600078e00ff */
[----:B------:R-:W-:Y:S04]  /*e6c0*/  STL [R1+0x24], R3 ;  /* 0x0000240301007387 */ /* 0x000fe80000100800 */
[----:B------:R-:W-:Y:S04]  /*e6d0*/  STL [R1+0x8], RZ ;  /* 0x000008ff01007387 */ /* 0x000fe80000100800 */
[----:B------:R0:W-:Y:S04]  /*e6e0*/  STL [R1+0x10], R2 ;  /* 0x0000100201007387 */ /* 0x0001e80000100800 */
[----:B------:R1:W-:Y:S01]  /*e6f0*/  STL [R1+0x50], RZ ;  /* 0x000050ff01007387 */ /* 0x0003e20000100800 */
[----:B0-----:R-:W-:-:S02]  /*e700*/  LOP3.LUT R2, R0, 0x40, RZ, 0xfc, !PT ;  /* 0x0000004000027812 */ /* 0x001fc400078efcff */
[----:B-1----:R-:W-:-:S07]  /*e710*/  LOP3.LUT R0, R0, 0x80, RZ, 0xfc, !PT ;  /* 0x0000008000007812 */ /* 0x002fce00078efcff */
.L_x_533:
[----:B0--3--:R-:W0:Y:S02]  /*e720*/  LDC.64 R2, c[0x0][0xc88] ;  /* 0x00032200ff027b82 */ /* 0x009e240000000a00 */
[----:B0-----:R-:W-:-:S05]  /*e730*/  IMAD.WIDE R2, R19, 0x4, R2 ;  /* 0x0000000413027825 */ /* 0x001fca00078e0202 */
[----:B------:R-:W2:Y:S01]  /*e740*/  LDG.E R11, desc[UR60][R2.64] ;  /* 0x0000003c020b7981 */ /* 0x000ea2000c1e1900 */
[----:B------:R-:W-:Y:S05]  /*e750*/  YIELD ;  /* 0x0000000000007946 */ /* 0x000fea0003800000 */
[----:B------:R-:W-:Y:S01]  /*e760*/  ULDC.64 UR4, c[0x0][0xa28] ;  /* 0x00028a0000047ab9 */ /* 0x000fe20000000a00 */
[----:B------:R-:W-:Y:S01]  /*e770*/  IMAD.MOV.U32 R0, RZ, RZ, RZ ;  /* 0x000000ffff007224 */ /* 0x000fe200078e00ff */
[----:B------:R-:W-:Y:S01]  /*e780*/  ISETP.NE.U32.AND P0, PT, RZ, UR4, PT ;  /* 0x00000004ff007c0c */ /* 0x000fe2000bf05070 */
[----:B------:R-:W-:Y:S01]  /*e790*/  IMAD.MOV.U32 R6, RZ, RZ, RZ ;  /* 0x000000ffff067224 */ /* 0x000fe200078e00ff */
[----:B------:R-:W-:Y:S01]  /*e7a0*/  ULDC.64 UR6, c[0x0][0xa18] ;  /* 0x0002860000067ab9 */ /* 0x000fe20000000a00 */
[----:B------:R-:W-:Y:S01]  /*e7b0*/  ULDC.64 UR8, c[0x0][0xa08] ;  /* 0x0002820000087ab9 */ /* 0x000fe20000000a00 */
[----:B------:R-:W-:-:S02]  /*e7c0*/  ISETP.NE.AND.EX P0, PT, RZ, UR5, PT, P0 ;  /* 0x00000005ff007c0c */ /* 0x000fc4000bf05300 */
[----:B--2---:R-:W-:Y:S01]  /*e7d0*/  SHF.R.S32.HI R4, RZ, 0x1f, R11 ;  /* 0x0000001fff047819 */ /* 0x004fe2000001140b */
[----:B------:R-:W-:-:S10]  /*e7e0*/  IMAD.SHL.U32 R10, R11, 0x4, RZ ;  /* 0x000000040b0a7824 */ /* 0x000fd400078e00ff */
[C---:B------:R-:W-:Y:S01]  /*e7f0*/  @P0 LEA R2, P1, R11.reuse, UR4, 0x2 ;  /* 0x000000040b020c11 */ /* 0x040fe2000f8210ff */
[----:B------:R-:W-:Y:S03]  /*e800*/  STL [R1+0x28], R11 ;  /* 0x0000280b01007387 */ /* 0x000fe60000100800 */
[C-C-:B------:R-:W-:Y:S01]  /*e810*/  @P0 LEA.HI.X R3, R11.reuse, UR5, R4.reuse, 0x2, P1 ;  /* 0x000000050b030c11 */ /* 0x140fe200088f1404 */
[----:B------:R-:W-:Y:S01]  /*e820*/  ULDC.64 UR4, c[0x0][0xa00] ;  /* 0x0002800000047ab9 */ /* 0x000fe20000000a00 */
[----:B------:R-:W-:Y:S01]  /*e830*/  SHF.L.U64.HI R9, R11, 0x2, R4 ;  /* 0x000000020b097819 */ /* 0x000fe20000010204 */
[----:B------:R0:W-:Y:S01]  /*e840*/  STL [R1+0x38], R4 ;  /* 0x0000380401007387 */ /* 0x0001e20000100800 */
[----:B------:R-:W-:-:S03]  /*e850*/  ISETP.NE.U32.AND P1, PT, RZ, UR4, PT ;  /* 0x00000004ff007c0c */ /* 0x000fc6000bf25070 */
[----:B-1---5:R1:W5:Y:S01]  /*e860*/  @P0 LDG.E R0, desc[UR60][R2.64] ;  /* 0x0000003c02000981 */ /* 0x022362000c1e1900 */
[----:B------:R-:W-:Y:S01]  /*e870*/  ISETP.NE.AND.EX P1, PT, RZ, UR5, PT, P1 ;  /* 0x00000005ff007c0c */ /* 0x000fe2000bf25310 */
[----:B----4-:R-:W-:Y:S01]  /*e880*/  IMAD.MOV.U32 R8, RZ, RZ, RZ ;  /* 0x000000ffff087224 */ /* 0x010fe200078e00ff */
[----:B------:R-:W-:Y:S01]  /*e890*/  ISETP.NE.U32.AND P2, PT, RZ, UR6, PT ;  /* 0x00000006ff007c0c */ /* 0x000fe2000bf45070 */
[----:B------:R-:W-:Y:S01]  /*e8a0*/  STL [R1], R10 ;  /* 0x0000000a01007387 */ /* 0x000fe20000100800 */
[----:B------:R-:W-:Y:S02]  /*e8b0*/  ISETP.NE.U32.AND P0, PT, RZ, UR8, PT ;  /* 0x00000008ff007c0c */ /* 0x000fe4000bf05070 */
[----:B------:R-:W-:Y:S01]  /*e8c0*/  ISETP.NE.AND.EX P2, PT, RZ, UR7, PT, P2 ;  /* 0x00000007ff007c0c */ /* 0x000fe2000bf45320 */
[----:B------:R-:W-:Y:S01]  /*e8d0*/  STL [R1+0x1c], R9 ;  /* 0x00001c0901007387 */ /* 0x000fe20000100800 */
[----:B------:R-:W-:Y:S02]  /*e8e0*/  ISETP.NE.AND.EX P0, PT, RZ, UR9, PT, P0 ;  /* 0x00000009ff007c0c */ /* 0x000fe4000bf05300 */
[----:B-1----:R-:W-:-:S02]  /*e8f0*/  IADD3 R2, P3, R10, UR4, RZ ;  /* 0x000000040a027c10 */ /* 0x002fc4000ff7e0ff */
[----:B0-----:R-:W-:Y:S02]  /*e900*/  IADD3 R4, P4, R10, UR8, RZ ;  /* 0x000000080a047c10 */ /* 0x001fe4000ff9e0ff */
[C---:B------:R-:W-:Y:S01]  /*e910*/  IADD3.X R3, R9.reuse, UR5, RZ, P3, !PT ;  /* 0x0000000509037c10 */ /* 0x040fe20009ffe4ff */
[----:B------:R-:W-:Y:S01]  /*e920*/  ULDC UR4, c[0x0][0x288] ;  /* 0x0000a20000047ab9 */ /* 0x000fe20000000800 */
[----:B------:R-:W-:-:S03]  /*e930*/  IADD3.X R5, R9, UR9, RZ, P4, !PT ;  /* 0x0000000909057c10 */ /* 0x000fc6000a7fe4ff */
[----:B------:R-:W2:Y:S01]  /*e940*/  @P1 LDG.E R6, desc[UR60][R2.64] ;  /* 0x0000003c02061981 */ /* 0x000ea2000c1e1900 */
[----:B------:R-:W-:Y:S01]  /*e950*/  MOV R12, UR4 ;  /* 0x00000004000c7c02 */ /* 0x000fe20008000f00 */
[----:B------:R-:W-:Y:S02]  /*e960*/  ULDC.64 UR4, c[0x0][0x418] ;  /* 0x0001060000047ab9 */ /* 0x000fe40000000a00 */
[----:B------:R-:W5:Y:S04]  /*e970*/  @P0 LDG.E R8, desc[UR60][R4.64] ;  /* 0x0000003c04080981 */ /* 0x000f68000c1e1900 */
[----:B--2---:R0:W-:Y:S02]  /*e980*/  STL [R1+0x34], R6 ;  /* 0x0000340601007387 */ /* 0x0041e40000100800 */
[----:B0-----:R-:W-:-:S04]  /*e990*/  @P2 IADD3 R6, P3, R10, UR6, RZ ;  /* 0x000000060a062c10 */ /* 0x001fc8000ff7e0ff */
[----:B------:R-:W-:-:S05]  /*e9a0*/  @P2 IADD3.X R7, R9, UR7, RZ, P3, !PT ;  /* 0x0000000709072c10 */ /* 0x000fca0009ffe4ff */
[----:B------:R0:W2:Y:S01]  /*e9b0*/  @P2 LDG.E R12, desc[UR60][R6.64] ;  /* 0x0000003c060c2981 */ /* 0x0000a2000c1e1900 */
[----:B------:R-:W-:-:S03]  /*e9c0*/  UISETP.NE.U32.AND UP0, UPT, UR4, URZ, UPT ;  /* 0x0000003f0400728c */ /* 0x000fc6000bf05070 */
[----:B------:R-:W-:Y:S01]  /*e9d0*/  ULDC UR4, c[0x0][0x424] ;  /* 0x0001090000047ab9 */ /* 0x000fe20000000800 */
[----:B------:R-:W-:-:S03]  /*e9e0*/  UISETP.NE.AND.EX UP0, UPT, UR5, URZ, UPT, UP0 ;  /* 0x0000003f0500728c */ /* 0x000fc6000bf05300 */
[----:B------:R-:W-:Y:S01]  /*e9f0*/  ULDC UR5, c[0x0][0x2f0] ;  /* 0x0000bc0000057ab9 */ /* 0x000fe20000000800 */
[----:B------:R-:W-:-:S04]  /*ea00*/  USEL UR4, UR4, 0x1, UP0 ;  /* 0x0000000104047887 */ /* 0x000fc80008000000 */
[----:B------:R-:W-:-:S06]  /*ea10*/  UIMAD UR4, UR4, UR5, URZ ;  /* 0x00000005040472a4 */ /* 0x000fcc000f8e023f */
[----:B0-----:R-:W-:Y:S01]  /*ea20*/  IMAD.U32 R6, RZ, RZ, UR4 ;  /* 0x00000004ff067e24 */ /* 0x001fe2000f8e00ff */
[----:B--2---:R0:W-:Y:S01]  /*ea30*/  STL [R1+0x3c], R12 ;  /* 0x00003c0c01007387 */ /* 0x0041e20000100800 */
[----:B------:R-:W-:Y:S05]  /*ea40*/  @P2 BRA `(.L_x_428) ;  /* 0x0000000000142947 */ /* 0x000fea0003800000 */
[----:B------:R-:W-:Y:S05]  /*ea50*/  @!P1 BRA `(.L_x_428) ;  /* 0x0000000000109947 */ /* 0x000fea0003800000 */
[----:B------:R-:W2:Y:S04]  /*ea60*/  LDG.E R7, desc[UR60][R2.64] ;  /* 0x0000003c02077981 */ /* 0x000ea8000c1e1900 */
[----:B------:R-:W2:Y:S02]  /*ea70*/  LDG.E R2, desc[UR60][R2.64+0x4] ;  /* 0x0000043c02027981 */ /* 0x000ea4000c1e1900 */
[----:B--2---:R-:W-:-:S05]  /*ea80*/  IMAD.IADD R2, R2, 0x1, -R7 ;  /* 0x0000000102027824 */ /* 0x004fca00078e0a07 */
[----:B------:R1:W-:Y:S02]  /*ea90*/  STL [R1+0x3c], R2 ;  /* 0x00003c0201007387 */ /* 0x0003e40000100800 */
.L_x_428:
[----:B-1----:R-:W-:Y:S01]  /*eaa0*/  IMAD.MOV.U32 R2, RZ, RZ, R11 ;  /* 0x000000ffff027224 */ /* 0x002fe200078e000b */
[----:B------:R-:W-:Y:S01]  /*eab0*/  ULDC.64 UR4, c[0x0][0xa20] ;  /* 0x0002880000047ab9 */ /* 0x000fe20000000a00 */
[----:B-----5:R-:W-:Y:S01]  /*eac0*/  IMAD.IADD R3, R8, 0x1, R0 ;  /* 0x0000000108037824 */ /* 0x020fe200078e0200 */
[----:B------:R-:W-:Y:S02]  /*ead0*/  ISETP.NE.U32.AND P1, PT, RZ, UR4, PT ;  /* 0x00000004ff007c0c */ /* 0x000fe4000bf25070 */
[----:B------:R1:W-:Y:S02]  /*eae0*/  STL [R1+0xc], R2 ;  /* 0x00000c0201007387 */ /* 0x0003e40000100800 */
[----:B------:R-:W-:Y:S02]  /*eaf0*/  ISETP.NE.AND.EX P1, PT, RZ, UR5, PT, P1 ;  /* 0x00000005ff007c0c */ /* 0x000fe4000bf25310 */
[----:B------:R1:W-:Y:S11]  /*eb00*/  STL [R1+0x18], R3 ;  /* 0x0000180301007387 */ /* 0x0003f60000100800 */
[----:B-1----:R-:W-:Y:S05]  /*eb10*/  @!P1 BRA `(.L_x_429) ;  /* 0x0000000000109947 */ /* 0x002fea0003800000 */
[----:B------:R-:W-:-:S04]  /*eb20*/  IADD3 R6, P0, R10, UR4, RZ ;  /* 0x000000040a067c10 */ /* 0x000fc8000ff1e0ff */
[----:B------:R-:W-:-:S05]  /*eb30*/  IADD3.X R7, R9, UR5, RZ, P0, !PT ;  /* 0x0000000509077c10 */ /* 0x000fca00087fe4ff */
[----:B------:R1:W5:Y:S01]  /*eb40*/  LDG.E R6, desc[UR60][R6.64] ;  /* 0x0000003c06067981 */ /* 0x000362000c1e1900 */
[----:B------:R-:W-:Y:S05]  /*eb50*/  BRA `(.L_x_430) ;  /* 0x0000000000107947 */ /* 0x000fea0003800000 */
.L_x_429:
[----:B------:R-:W-:Y:S05]  /*eb60*/  @!P0 BRA `(.L_x_430) ;  /* 0x00000000000c8947 */ /* 0x000fea0003800000 */
[----:B------:R-:W2:Y:S04]  /*eb70*/  LDG.E R6, desc[UR60][R4.64] ;  /* 0x0000003c04067981 */ /* 0x000ea8000c1e1900 */
[----:B------:R-:W2:Y:S02]  /*eb80*/  LDG.E R4, desc[UR60][R4.64+0x4] ;  /* 0x0000043c04047981 */ /* 0x000ea4000c1e1900 */
[----:B--2---:R-:W-:-:S07]  /*eb90*/  IMAD.IADD R6, R4, 0x1, -R6 ;  /* 0x0000000104067824 */ /* 0x004fce00078e0a06 */
.L_x_430:
[----:B-----5:R-:W-:Y:S01]  /*eba0*/  IMAD.IADD R0, R6, 0x1, -R0 ;  /* 0x0000000106007824 */ /* 0x020fe200078e0a00 */
[----:B------:R-:W-:Y:S01]  /*ebb0*/  BSSY B7, `(.L_x_431) ;  /* 0x0000476000077945 */ /* 0x000fe20003800000 */
[----:B------:R-:W-:Y:S02]  /*ebc0*/  IMAD.MOV.U32 R2, RZ, RZ, RZ ;  /* 0x000000ffff027224 */ /* 0x000fe400078e00ff */
[C---:B------:R-:W-:Y:S01]  /*ebd0*/  VIADD R3, R0.reuse, 0x6f ;  /* 0x0000006f00037836 */ /* 0x040fe20000000000 */
[----:B------:R2:W-:Y:S01]  /*ebe0*/  STL [R1+0x40], R0 ;  /* 0x0000400001007387 */ /* 0x0005e20000100800 */
[----:B------:R-:W-:Y:S02]  /*ebf0*/  ISETP.GT.AND P0, PT, R0, RZ, PT ;  /* 0x000000ff0000720c */ /* 0x000fe40003f04270 */
[----:B------:R-:W-:-:S05]  /*ec00*/  IMAD.HI R2, R3, -0x6db6db6d, R2 ;  /* 0x9249249303027827 */ /* 0x000fca00078e0202 */
[----:B--2---:R-:W-:-:S04]  /*ec10*/  SHF.R.U32.HI R0, RZ, 0x1f, R2 ;  /* 0x0000001fff007819 */ /* 0x004fc80000011602 */
[----:B------:R-:W-:-:S05]  /*ec20*/  LEA.HI.SX32 R0, R2, R0, 0x1a ;  /* 0x0000000002007211 */ /* 0x000fca00078fd2ff */
[----:B------:R2:W-:Y:S01]  /*ec30*/  STL [R1+0x30], R0 ;  /* 0x0000300001007387 */ /* 0x0005e20000100800 */
[----:B------:R-:W-:Y:S05]  /*ec40*/  @P0 BRA `(.L_x_432) ;  /* 0x0000000000440947 */ /* 0x000fea0003800000 */
[----:B------:R-:W3:Y:S02]  /*ec50*/  S2R R4, SR_TID.X ;  /* 0x0000000000047919 */ /* 0x000ee40000002100 */
[----:B---3--:R-:W-:-:S04]  /*ec60*/  LOP3.LUT R4, R4, 0x7f, RZ, 0xc0, !PT ;  /* 0x0000007f04047812 */ /* 0x008fc800078ec0ff */
[----:B------:R-:W-:-:S13]  /*ec70*/  ISETP.NE.AND P0, PT, R4, RZ, PT ;  /* 0x000000ff0400720c */ /* 0x000fda0003f05270 */
[----:B------:R-:W-:Y:S05]  /*ec80*/  @P0 BRA `(.L_x_433) ;  /* 0x0000004400a00947 */ /* 0x000fea0003800000 */
[----:B------:R-:W3:Y:S01]  /*ec90*/  S2R R3, SR_LANEID ;  /* 0x0000000000037919 */ /* 0x000ee20000000000 */
[----:B------:R-:W-:Y:S02]  /*eca0*/  VOTEU.ANY UR4, UPT, PT ;  /* 0x0000000000047886 */ /* 0x000fe400038e0100 */
[----:B--2---:R-:W3:Y:S08]  /*ecb0*/  FLO.U32 R0, UR4 ;  /* 0x0000000400007d00 */ /* 0x004ef000080e0000 */
[----:B------:R-:W2:Y:S01]  /*ecc0*/  POPC R5, UR4 ;  /* 0x0000000400057d09 */ /* 0x000ea20008000000 */
[----:B---3--:R-:W-:-:S02]  /*ecd0*/  ISETP.EQ.U32.AND P0, PT, R0, R3, PT ;  /* 0x000000030000720c */ /* 0x008fc40003f02070 */
[----:B------:R-:W2:Y:S11]  /*ece0*/  LDC.64 R2, c[0x0][0xc60] ;  /* 0x00031800ff027b82 */ /* 0x000eb60000000a00 */
[----:B--2---:R-:W2:Y:S01]  /*ecf0*/  @P0 ATOMG.E.ADD.STRONG.GPU PT, R3, desc[UR60][R2.64], R5 ;  /* 0x00000005020309a8 */ /* 0x004ea200081ee1fc */
[----:B------:R-:W3:Y:S02]  /*ed00*/  S2R R4, SR_LTMASK ;  /* 0x0000000000047919 */ /* 0x000ee40000003900 */
[----:B---3--:R-:W-:-:S04]  /*ed10*/  LOP3.LUT R4, R4, UR4, RZ, 0xc0, !PT ;  /* 0x0000000404047c12 */ /* 0x008fc8000f8ec0ff */
[----:B-1----:R-:W1:Y:S01]  /*ed20*/  POPC R7, R4 ;  /* 0x0000000400077309 */ /* 0x002e620000000000 */
[----:B--2---:R-:W1:Y:S02]  /*ed30*/  SHFL.IDX PT, R0, R3, R0, 0x1f ;  /* 0x00001f0003007589 */ /* 0x004e6400000e0000 */
[----:B-1----:R-:W-:Y:S01]  /*ed40*/  IADD3 R16, R0, UR38, R7 ;  /* 0x0000002600107c10 */ /* 0x002fe2000fffe007 */
[----:B------:R-:W-:Y:S06]  /*ed50*/  BRA `(.L_x_433) ;  /* 0x00000044006c7947 */ /* 0x000fec0003800000 */
.L_x_432:
[----:B--2---:R-:W2:Y:S01]  /*ed60*/  LDL R0, [R1+0x4] ;  /* 0x0000040001007983 */ /* 0x004ea20000100800 */
[----:B------:R-:W-:Y:S01]  /*ed70*/  BSSY B6, `(.L_x_434) ;  /* 0x0000014000067945 */ /* 0x000fe20003800000 */
[----:B--2---:R-:W-:-:S05]  /*ed80*/  VIADD R0, R0, 0x21400 ;  /* 0x0002140000007836 */ /* 0x004fca0000000000 */
[----:B------:R-:W-:-:S13]  /*ed90*/  LOP3.LUT P0, RZ, R0, 0x3ff, RZ, 0xc0, !PT ;  /* 0x000003ff00ff7812 */ /* 0x000fda000780c0ff */
[----:B------:R-:W-:Y:S05]  /*eda0*/  @!P0 BRA `(.L_x_435) ;  /* 0x0000000000408947 */ /* 0x000fea0003800000 */
[----:B------:R-:W-:Y:S01]  /*edb0*/  MOV R2, 0x0 ;  /* 0x0000000000027802 */ /* 0x000fe20000000f00 */
[----:B------:R-:W-:Y:S01]  /*edc0*/  ULDC.64 UR6, c[0x4][0xa8] ;  /* 0x01002a0000067ab9 */ /* 0x000fe20000000a00 */
[----:B------:R-:W-:Y:S01]  /*edd0*/  ULDC.64 UR8, c[0x4][0xb0] ;  /* 0x01002c0000087ab9 */ /* 0x000fe20000000a00 */
[----:B------:R-:W-:Y:S01]  /*ede0*/  ULDC.64 UR4, c[0x4][0x8] ;  /* 0x0100020000047ab9 */ /* 0x000fe20000000a00 */
[----:B------:R-:W-:Y:S01]  /*edf0*/  IMAD.U32 R4, RZ, RZ, UR6 ;  /* 0x00000006ff047e24 */ /* 0x000fe2000f8e00ff */
[----:B------:R-:W-:Y:S01]  /*ee00*/  MOV R5, UR7 ;  /* 0x0000000700057c02 */ /* 0x000fe20008000f00 */
[----:B------:R-:W2:Y:S01]  /*ee10*/  LDC.64 R2, c[0x4][R2] ;  /* 0x0100000002027b82 */ /* 0x000ea20000000a00 */
[----:B------:R-:W-:Y:S02]  /*ee20*/  IMAD.U32 R6, RZ, RZ, UR8 ;  /* 0x00000008ff067e24 */ /* 0x000fe4000f8e00ff */
[----:B-1----:R-:W-:Y:S02]  /*ee30*/  IMAD.U32 R7, RZ, RZ, UR9 ;  /* 0x00000009ff077e24 */ /* 0x002fe4000f8e00ff */
[----:B------:R-:W-:-:S02]  /*ee40*/  IMAD.U32 R10, RZ, RZ, UR4 ;  /* 0x00000004ff0a7e24 */ /* 0x000fc4000f8e00ff */
[----:B------:R-:W-:Y:S02]  /*ee50*/  IMAD.U32 R11, RZ, RZ, UR5 ;  /* 0x00000005ff0b7e24 */ /* 0x000fe4000f8e00ff */
[----:B------:R-:W-:Y:S02]  /*ee60*/  IMAD.MOV.U32 R8, RZ, RZ, 0x70 ;  /* 0x00000070ff087424 */ /* 0x000fe400078e00ff */
[----:B0-----:R-:W-:Y:S02]  /*ee70*/  IMAD.MOV.U32 R12, RZ, RZ, 0x1 ;  /* 0x00000001ff0c7424 */ /* 0x001fe400078e00ff */
[----:B------:R-:W-:-:S07]  /*ee80*/  IMAD.MOV.U32 R13, RZ, RZ, RZ ;  /* 0x000000ffff0d7224 */ /* 0x000fce00078e00ff */
[----:B------:R-:W-:-:S07]  /*ee90*/  LEPC R20, `(.L_x_435) ;  /* 0x000000001014794e */ /* 0x000fce0000000000 */
[----:B--2---:R-:W-:Y:S05]  /*eea0*/  CALL.ABS.NOINC R2 ;  /* 0x0000000002007343 */ /* 0x004fea0003c00000 */
.L_x_435:
[----:B------:R-:W-:Y:S05]  /*eeb0*/  BSYNC B6 ;  /* 0x0000000000067941 */ /* 0x000fea0003800000 */
.L_x_434:
[----:B------:R-:W2:Y:S01]  /*eec0*/  LDL R2, [R1+0x4] ;  /* 0x0000040001027983 */ /* 0x000ea20000100800 */
        /* <DEDUP_REMOVED lines=8> */
[----:B------:R2:W3:Y:S01]  /*ef50*/  LDC.64 R2, c[0x4][R0] ;  /* 0x0100000000027b82 */ /* 0x0004e20000000a00 */
[----:B------:R-:W-:Y:S01]  /*ef60*/  IMAD.U32 R4, RZ, RZ, UR6 ;  /* 0x00000006ff047e24 */ /* 0x000fe2000f8e00ff */
[----:B------:R-:W-:Y:S01]  /*ef70*/  MOV R6, UR8 ;  /* 0x0000000800067c02 */ /* 0x000fe20008000f00 */
[----:B------:R-:W-:Y:S02]  /*ef80*/  IMAD.U32 R5, RZ, RZ, UR7 ;  /* 0x00000007ff057e24 */ /* 0x000fe4000f8e00ff */
[----:B-1----:R-:W-:Y:S02]  /*ef90*/  IMAD.U32 R7, RZ, RZ, UR9 ;  /* 0x00000009ff077e24 */ /* 0x002fe4000f8e00ff */
[----:B------:R-:W-:-:S02]  /*efa0*/  IMAD.U32 R10, RZ, RZ, UR4 ;  /* 0x00000004ff0a7e24 */ /* 0x000fc4000f8e00ff */
[----:B------:R-:W-:Y:S02]  /*efb0*/  IMAD.U32 R11, RZ, RZ, UR5 ;  /* 0x00000005ff0b7e24 */ /* 0x000fe4000f8e00ff */
[----:B------:R-:W-:Y:S02]  /*efc0*/  IMAD.MOV.U32 R8, RZ, RZ, 0x70 ;  /* 0x00000070ff087424 */ /* 0x000fe400078e00ff */
[----:B0-----:R-:W-:Y:S02]  /*efd0*/  IMAD.MOV.U32 R12, RZ, RZ, 0x1 ;  /* 0x00000001ff0c7424 */ /* 0x001fe400078e00ff */
[----:B--2---:R-:W-:-:S07]  /*efe0*/  IMAD.MOV.U32 R13, RZ, RZ, RZ ;  /* 0x000000ffff0d7224 */ /* 0x004fce00078e00ff */
[----:B------:R-:W-:-:S07]  /*eff0*/  LEPC R20, `(.L_x_438) ;  /* 0x000000001014794e */ /* 0x000fce0000000000 */
[----:B---3--:R-:W-:Y:S05]  /*f000*/  CALL.ABS.NOINC R2 ;  /* 0x0000000002007343 */ /* 0x008fea0003c00000 */
.L_x_438:
[----:B------:R-:W-:Y:S01]  /*f010*/  MOV R2, 0x0 ;  /* 0x0000000000027802 */ /* 0x000fe20000000f00 */
[----:B------:R-:W-:Y:S01]  /*f020*/  ULDC.64 UR6, c[0x4][0xa8] ;  /* 0x01002a0000067ab9 */ /* 0x000fe20000000a00 */
[----:B------:R-:W-:Y:S01]  /*f030*/  ULDC.64 UR8, c[0x4][0xb0] ;  /* 0x01002c0000087ab9 */ /* 0x000fe20000000a00 */
[----:B------:R-:W-:Y:S01]  /*f040*/  ULDC.64 UR4, c[0x4][0x18] ;  /* 0x0100060000047ab9 */ /* 0x000fe20000000a00 */
[----:B------:R-:W-:Y:S01]  /*f050*/  IMAD.U32 R4, RZ, RZ, UR6 ;  /* 0x00000006ff047e24 */ /* 0x000fe2000f8e00ff */
        /* <DEDUP_REMOVED lines=10> */
[----:B0-----:R-:W-:Y:S05]  /*f100*/  CALL.ABS.NOINC R2 ;  /* 0x0000000002007343 */ /* 0x001fea0003c00000 */
.L_x_437:
[----:B------:R-:W-:Y:S05]  /*f110*/  BSYNC B6 ;  /* 0x0000000000067941 */ /* 0x000fea0003800000 */
.L_x_436:
[----:B------:R-:W2:Y:S01]  /*f120*/  LDL.LU R2, [R1] ;  /* 0x0000000001027983 */ /* 0x000ea20000300800 */
[----:B------:R-:W-:-:S03]  /*f130*/  ULDC.64 UR4, c[0x0][0x9f8] ;  /* 0x00027e0000047ab9 */ /* 0x000fc60000000a00 */
[----:B------:R-:W3:Y:S04]  /*f140*/  LDL.LU R4, [R1+0x1c] ;  /* 0x00001c0001047983 */ /* 0x000ee80000300800 */
[----:B-1----:R-:W4:Y:S01]  /*f150*/  LDL R7, [R1+0xc] ;  /* 0x00000c0001077983 */ /* 0x002f220000100800 */
[----:B------:R-:W-:-:S03]  /*f160*/  ISETP.NE.U32.AND P0, PT, RZ, UR4, PT ;  /* 0x00000004ff007c0c */ /* 0x000fc6000bf05070 */
[----:B------:R-:W5:Y:S01]  /*f170*/  LDL R0, [R1+0x30] ;  /* 0x0000300001007983 */ /* 0x000f620000100800 */
[----:B------:R-:W-:-:S13]  /*f180*/  ISETP.NE.AND.EX P0, PT, RZ, UR5, PT, P0 ;  /* 0x00000005ff007c0c */ /* 0x000fda000bf05300 */
[----:B--2---:R-:W-:-:S04]  /*f190*/  @P0 IADD3 R2, P1, R2, UR4, RZ ;  /* 0x0000000402020c10 */ /* 0x004fc8000ff3e0ff */
[----:B---3--:R-:W-:Y:S01]  /*f1a0*/  @P0 IADD3.X R3, R4, UR5, RZ, P1, !PT ;  /* 0x0000000504030c10 */ /* 0x008fe20008ffe4ff */
[----:B------:R-:W-:-:S04]  /*f1b0*/  ULDC.64 UR4, c[0x0][0xa08] ;  /* 0x0002820000047ab9 */ /* 0x000fc80000000a00 */
[----:B----4-:R1:W2:Y:S01]  /*f1c0*/  @P0 LDG.E R7, desc[UR60][R2.64] ;  /* 0x0000003c02070981 */ /* 0x0102a2000c1e1900 */
[----:B-----5:R-:W-:Y:S01]  /*f1d0*/  VIADD R9, R0, 0xffffffff ;  /* 0xffffffff00097836 */ /* 0x020fe20000000000 */
[----:B-1----:R-:W1:Y:S01]  /*f1e0*/  LDC.64 R2, c[0x0][0x418] ;  /* 0x00010600ff027b82 */ /* 0x002e620000000a00 */
[----:B--2---:R-:W-:Y:S01]  /*f1f0*/  SHF.R.S32.HI R8, RZ, 0x1f, R7 ;  /* 0x0000001fff087819 */ /* 0x004fe20000011407 */
[----:B------:R2:W-:Y:S04]  /*f200*/  @P0 STL [R1+0xc], R7 ;  /* 0x00000c0701000387 */ /* 0x0005e80000100800 */
[----:B------:R2:W-:Y:S04]  /*f210*/  STL [R1+0x2c], R9 ;  /* 0x00002c0901007387 */ /* 0x0005e80000100800 */
[----:B------:R2:W-:Y:S01]  /*f220*/  STL [R1+0x1c], R8 ;  /* 0x00001c0801007387 */ /* 0x0005e20000100800 */
[----:B-1----:R-:W-:Y:S01]  /*f230*/  LOP3.LUT P0, RZ, R2, UR4, RZ, 0xfc, !PT ;  /* 0x0000000402ff7c12 */ /* 0x002fe2000f80fcff */
[----:B------:R-:W-:-:S03]  /*f240*/  UMOV UR4, 0xffffffff ;  /* 0xffffffff00047882 */ /* 0x000fc60000000000 */
[----:B------:R-:W-:-:S04]  /*f250*/  LOP3.LUT P0, RZ, R3, UR5, RZ, 0xfc, P0 ;  /* 0x0000000503ff7c12 */ /* 0x000fc8000800fcff */
[----:B------:R-:W-:Y:S01]  /*f260*/  SEL R0, R7, RZ, !P0 ;  /* 0x000000ff07007207 */ /* 0x000fe20004000000 */
[----:B--2---:R-:W-:Y:S08]  /*f270*/  BRA.DIV UR4, `(.L_x_439) ;  /* 0x00000052040c7947 */ /* 0x004ff0000b800000 */
[----:B------:R-:W1:Y:S02]  /*f280*/  S2R R4, SR_TID.X ;  /* 0x0000000000047919 */ /* 0x000e640000002100 */
[----:B-1----:R-:W-:-:S04]  /*f290*/  SHF.R.U32.HI R4, RZ, 0x5, R4 ;  /* 0x00000005ff047819 */ /* 0x002fc80000011604 */
[----:B------:R-:W-:-:S05]  /*f2a0*/  LOP3.LUT R4, R4, 0x3, RZ, 0xc0, !PT ;  /* 0x0000000304047812 */ /* 0x000fca00078ec0ff */
[----:B------:R1:W2:Y:S02]  /*f2b0*/  SHFL.IDX PT, R14, R4, RZ, 0x1f ;  /* 0x00001fff040e7589 */ /* 0x0002a400000e0000 */
.L_x_549:
[----:B------:R-:W-:Y:S01]  /*f2c0*/  PLOP3.LUT P1, PT, PT, PT, PT, 0x8, 0x0 ;  /* 0x000000000000781c */ /* 0x000fe20003f2e170 */
[----:B------:R3:W-:Y:S01]  /*f2d0*/  STL [R1], R0 ;  /* 0x0000000001007387 */ /* 0x0007e20000100800 */
[----:B--2---:R-:W-:Y:S02]  /*f2e0*/  ISETP.NE.AND P0, PT, R14, RZ, PT ;  /* 0x000000ff0e00720c */ /* 0x004fe40003f05270 */
[----:B---3--:R-:W-:-:S05]  /*f2f0*/  P2R R0, PR, RZ, 0x2 ;  /* 0x00000002ff007803 */ /* 0x008fca0000000000 */
[----:B------:R2:W-:Y:S06]  /*f300*/  STL [R1+0x20], R0 ;  /* 0x0000200001007387 */ /* 0x0005ec0000100800 */
[----:B------:R-:W-:Y:S05]  /*f310*/  @P0 BRA `(.L_x_440) ;  /* 0x0000000400480947 */ /* 0x000fea0003800000 */
[----:B------:R-:W-:-:S03]  /*f320*/  UMOV UR4, 0xffffffff ;  /* 0xffffffff00047882 */ /* 0x000fc60000000000 */
[----:B------:R-:W-:Y:S05]  /*f330*/  BRA.DIV UR4, `(.L_x_441) ;  /* 0x0000005204107947 */ /* 0x000fea000b800000 */
[----:B------:R-:W-:-:S13]  /*f340*/  ELECT P6, URZ, PT ;  /* 0x00000000003f782f */ /* 0x000fda00038c0000 */
.L_x_552:
[----:B------:R-:W-:Y:S05]  /*f350*/  @!P6 BRA `(.L_x_440) ;  /* 0x000000040038e947 */ /* 0x000fea0003800000 */
[----:B------:R3:W-:Y:S01]  /*f360*/  STL [R1+0x14], R9 ;  /* 0x0000140901007387 */ /* 0x0007e20000100800 */
[----:B------:R-:W-:-:S04]  /*f370*/  ISETP.NE.U32.AND P0, PT, R2, RZ, PT ;  /* 0x000000ff0200720c */ /* 0x000fc80003f05070 */
[----:B------:R-:W-:-:S13]  /*f380*/  ISETP.NE.AND.EX P0, PT, R3, RZ, PT, P0 ;  /* 0x000000ff0300720c */ /* 0x000fda0003f05300 */
[----:B---3--:R-:W-:Y:S05]  /*f390*/  @!P0 BRA `(.L_x_442) ;  /* 0x0000000000508947 */ /* 0x008fea0003800000 */
[----:B------:R-:W3:Y:S01]  /*f3a0*/  LDC R6, c[0x0][0x43c] ;  /* 0x00010f00ff067b82 */ /* 0x000ee20000000800 */
[----:B--2---:R-:W-:Y:S01]  /*f3b0*/  IMAD.MOV.U32 R0, RZ, RZ, R9 ;  /* 0x000000ffff007224 */ /* 0x004fe200078e0009 */
[----:B------:R-:W-:Y:S01]  /*f3c0*/  ULDC.64 UR4, c[0x0][0x428] ;  /* 0x00010a0000047ab9 */ /* 0x000fe20000000a00 */
[----:B---3--:R-:W-:-:S13]  /*f3d0*/  ISETP.NE.AND P0, PT, R6, 0x1, PT ;  /* 0x000000010600780c */ /* 0x008fda0003f05270 */
[----:B-1----:R-:W1:Y:S02]  /*f3e0*/  @P0 LDC.64 R4, c[0x0][0x440] ;  /* 0x00011000ff040b82 */ /* 0x002e640000000a00 */
[----:B-1----:R-:W-:-:S05]  /*f3f0*/  @P0 IMAD.HI.U32 R4, R9, R4, RZ ;  /* 0x0000000409040227 */ /* 0x002fca00078e00ff */
[----:B------:R-:W-:-:S04]  /*f400*/  @P0 SHF.R.U32.HI R0, RZ, R5, R4 ;  /* 0x00000005ff000219 */ /* 0x000fc80000011604 */
[--C-:B------:R-:W-:Y:S01]  /*f410*/  SHF.R.S32.HI R5, RZ, 0x1f, R0.reuse ;  /* 0x0000001fff057819 */ /* 0x100fe20000011400 */
[----:B------:R-:W-:-:S04]  /*f420*/  IMAD.MOV R4, RZ, RZ, -R0 ;  /* 0x000000ffff047224 */ /* 0x000fc800078e0a00 */
[----:B------:R-:W-:Y:S02]  /*f430*/  IMAD R6, R6, R4, R9 ;  /* 0x0000000406067224 */ /* 0x000fe400078e0209 */
[----:B------:R-:W-:-:S03]  /*f440*/  IMAD.MOV.U32 R4, RZ, RZ, R0 ;  /* 0x000000ffff047224 */ /* 0x000fc600078e0000 */
[----:B------:R1:W-:Y:S01]  /*f450*/  STL [R1+0x14], R6 ;  /* 0x0000140601007387 */ /* 0x0003e20000100800 */
[----:B------:R-:W-:-:S03]  /*f460*/  IMAD.WIDE.U32 R4, R7, UR4, R4 ;  /* 0x0000000407047c25 */ /* 0x000fc6000f8e0004 */
[----:B------:R-:W-:Y:S01]  /*f470*/  LEA R2, P0, R4, R2, 0x2 ;  /* 0x0000000204027211 */ /* 0x000fe200078010ff */
[----:B-1----:R-:W-:-:S04]  /*f480*/  IMAD R6, R8, UR4, RZ ;  /* 0x0000000408067c24 */ /* 0x002fc8000f8e02ff */
[----:B------:R-:W-:-:S04]  /*f490*/  IMAD R0, R7, UR5, R6 ;  /* 0x0000000507007c24 */ /* 0x000fc8000f8e0206 */
[----:B------:R-:W-:-:S05]  /*f4a0*/  IMAD.IADD R0, R5, 0x1, R0 ;  /* 0x0000000105007824 */ /* 0x000fca00078e0200 */
[----:B------:R-:W-:-:S05]  /*f4b0*/  LEA.HI.X R3, R4, R3, R0, 0x2, P0 ;  /* 0x0000000304037211 */ /* 0x000fca00000f1400 */
[----:B------:R-:W2:Y:S04]  /*f4c0*/  LDG.E R0, desc[UR60][R2.64] ;  /* 0x0000003c02007981 */ /* 0x000ea8000c1e1900 */
[----:B--2---:R3:W-:Y:S02]  /*f4d0*/  STL [R1], R0 ;  /* 0x0000000001007387 */ /* 0x0047e40000100800 */
.L_x_442:
[----:B------:R-:W4:Y:S04]  /*f4e0*/  LDL R7, [R1+0x4] ;  /* 0x0000040001077983 */ /* 0x000f280000100800 */
[----:B--23--:R-:W4:Y:S04]  /*f4f0*/  LDL R0, [R1+0x8] ;  /* 0x0000080001007983 */ /* 0x00cf280000100800 */
[----:B------:R-:W2:Y:S01]  /*f500*/  LDL R2, [R1+0x10] ;  /* 0x0000100001027983 */ /* 0x000ea20000100800 */
[----:B----4-:R-:W-:Y:S01]  /*f510*/  IMAD R0, R0, 0x8, R7 ;  /* 0x0000000800007824 */ /* 0x010fe200078e0207 */
[----:B--2---:R-:W-:-:S04]  /*f520*/  SHF.L.U32 R2, R2, 0x1f, RZ ;  /* 0x0000001f02027819 */ /* 0x004fc800000006ff */
[----:B------:R-:W2:Y:S02]  /*f530*/  SYNCS.PHASECHK.TRANS64.TRYWAIT P0, [R0+URZ+0x36840], R2 ;  /* 0x03684002000075a7 */ /* 0x000ea4000800017f */
[----:B--2---:R-:W-:Y:S05]  /*f540*/  @!P0 BRA `(.L_x_443) ;  /* 0x0000004c00ac8947 */ /* 0x004fea0003800000 */
.L_x_553:
[----:B------:R-:W3:Y:S02]  /*f550*/  S2R R3, SR_TID.X ;  /* 0x0000000000037919 */ /* 0x000ee40000002100 */
[----:B---3--:R-:W-:-:S04]  /*f560*/  LOP3.LUT R3, R3, 0x7f, RZ, 0xc0, !PT ;  /* 0x0000007f03037812 */ /* 0x008fc800078ec0ff */
[----:B------:R-:W-:-:S13]  /*f570*/  ISETP.NE.AND P0, PT, R3, RZ, PT ;  /* 0x000000ff0300720c */ /* 0x000fda0003f05270 */
[----:B------:R-:W-:Y:S05]  /*f580*/  @P0 BRA `(.L_x_444) ;  /* 0x00000000001c0947 */ /* 0x000fea0003800000 */
[----:B------:R-:W3:Y:S01]  /*f590*/  S2R R3, SR_TID.X ;  /* 0x0000000000037919 */ /* 0x000ee20000002100 */
[----:B--2---:R-:W-:-:S04]  /*f5a0*/  MOV R2, 0xa800 ;  /* 0x0000a80000027802 */ /* 0x004fc80000000f00 */
[----:B------:R4:W-:Y:S01]  /*f5b0*/  SYNCS.ARRIVE.TRANS64 RZ, [R0+URZ+0x36830], R2 ;  /* 0x0368300200ff79a7 */ /* 0x0009e2000800003f */
[----:B---3--:R-:W-:-:S04]  /*f5c0*/  LOP3.LUT R3, R3, 0x1f, RZ, 0xc0, !PT ;  /* 0x0000001f03037812 */ /* 0x008fc800078ec0ff */
[----:B------:R-:W-:-:S13]  /*f5d0*/  ISETP.NE.AND P0, PT, R3, RZ, PT ;  /* 0x000000ff0300720c */ /* 0x000fda0003f05270 */
[----:B----4-:R-:W-:Y:S05]  /*f5e0*/  @!P0 BRA `(.L_x_444) ;  /* 0x0000000000048947 */ /* 0x010fea0003800000 */
[----:B------:R-:W-:Y:S01]  /*f5f0*/  BPT.TRAP 0x1 ;  /* 0x000000040000795c */ /* 0x000fe20000300000 */
.L_x_444:
[----:B------:R-:W3:Y:S04]  /*f600*/  LDL R6, [R1+0x4] ;  /* 0x0000040001067983 */ /* 0x000ee80000100800 */
[----:B------:R-:W3:Y:S04]  /*f610*/  LDL R5, [R1+0x8] ;  /* 0x0000080001057983 */ /* 0x000ee80000100800 */
[----:B-1----:R-:W4:Y:S04]  /*f620*/  LDL R4, [R1+0x14] ;  /* 0x0000140001047983 */ /* 0x002f280000100800 */
[----:B------:R-:W5:Y:S04]  /*f630*/  LDL R3, [R1+0x18] ;  /* 0x0000180001037983 */ /* 0x000f680000100800 */
[----:B--2---:R-:W2:Y:S01]  /*f640*/  LDL R2, [R1] ;  /* 0x0000000001027983 */ /* 0x004ea20000100800 */
[----:B------:R-:W-:Y:S01]  /*f650*/  R2UR UR9, R0 ;  /* 0x00000000000972ca */ /* 0x000fe200000e0000 */
[----:B------:R-:W-:Y:S01]  /*f660*/  UIADD3 UR4, UP0, UR36, 0x370, URZ ;  /* 0x0000037024047890 */ /* 0x000fe2000ff1e03f */
[----:B------:R-:W-:Y:S01]  /*f670*/  R2UR UR12, R18 ;  /* 0x00000000120c72ca */ /* 0x000fe200000e0000 */
[----:B------:R-:W-:Y:S01]  /*f680*/  UMOV UR10, URZ ;  /* 0x0000003f000a7c82 */ /* 0x000fe20008000000 */
[----:B------:R-:W-:Y:S01]  /*f690*/  PLOP3.LUT P0, PT, PT, PT, PT, 0x80, 0x0 ;  /* 0x000000000000781c */ /* 0x000fe20003f0f070 */
[----:B------:R-:W-:Y:S01]  /*f6a0*/  UMOV UR6, 0x0 ;  /* 0x0000000000067882 */ /* 0x000fe20000000000 */
[----:B------:R-:W-:Y:S01]  /*f6b0*/  UMOV UR7, 0x14f00000 ;  /* 0x14f0000000077882 */ /* 0x000fe20000000000 */
[----:B------:R-:W-:-:S06]  /*f6c0*/  UMOV UR16, 0x40 ;  /* 0x0000004000107882 */ /* 0x000fcc0000000000 */
[----:B------:R-:W-:Y:S01]  /*f6d0*/  UIADD3 UR9, UR9, 0x36830, URZ ;  /* 0x0003683009097890 */ /* 0x000fe2000fffe03f */
[----:B---3--:R-:W-:Y:S01]  /*f6e0*/  IMAD R0, R5, 0xa800, R6 ;  /* 0x0000a80005007824 */ /* 0x008fe200078e0206 */
[----:B----4-:R-:W-:-:S04]  /*f6f0*/  R2UR UR11, R4 ;  /* 0x00000000040b72ca */ /* 0x010fc800000e0000 */
[----:B------:R-:W-:Y:S02]  /*f700*/  R2UR UR8, R0 ;  /* 0x00000000000872ca */ /* 0x000fe400000e0000 */
[----:B-----5:R-:W-:Y:S02]  /*f710*/  R2UR UR5, R3 ;  /* 0x00000000030572ca */ /* 0x020fe400000e0000 */
[----:B------:R-:W-:Y:S02]  /*f720*/  P2R R0, PR, RZ, 0x1 ;  /* 0x00000001ff007803 */ /* 0x000fe40000000000 */
[----:B--2---:R-:W-:-:S03]  /*f730*/  R2UR UR13, R2 ;  /* 0x00000000020d72ca */ /* 0x004fc600000e0000 */
[----:B------:R3:W-:Y:S04]  /*f740*/  STL [R1+0x20], R0 ;  /* 0x0000200001007387 */ /* 0x0007e80000100800 */
[----:B------:R-:W-:Y:S02]  /*f750*/  UIADD3 UR14, UR8, 0x21400, URZ ;  /* 0x00021400080e7890 */ /* 0x000fe4000fffe03f */
[----:B------:R-:W-:Y:S02]  /*f760*/  UIMAD UR11, UR11, 0x70, UR5 ;  /* 0x000000700b0b78a4 */ /* 0x000fe4000f8e0205 */
[----:B------:R-:W-:Y:S02]  /*f770*/  UIADD3.X UR5, URZ, UR37, URZ, UP0, !UPT ;  /* 0x000000253f057290 */ /* 0x000fe400087fe43f */
[----:B------:R-:W-:-:S02]  /*f780*/  UIADD3 UR15, UR8, 0x24c00, URZ ;  /* 0x00024c00080f7890 */ /* 0x000fc4000fffe03f */
[----:B------:R-:W-:-:S03]  /*f790*/  UIADD3 UR17, UR8, 0x28400, URZ ;  /* 0x0002840008117890 */ /* 0x000fc6000fffe03f */
[----:B------:R-:W-:Y:S01]  /*f7a0*/  UMOV UR8, UR14 ;  /* 0x0000000e00087c82 */ /* 0x000fe20008000000 */
[----:B------:R-:W-:Y:S01]  /*f7b0*/  UMOV UR14, 0x80 ;  /* 0x00000080000e7882 */ /* 0x000fe20000000000 */
[----:B------:R1:W-:Y:S02]  /*f7c0*/  UTMALDG.4D [UR8], [UR4], desc[UR6] ;  /* 0x00000608040075b4 */ /* 0x0003e40008019000 */
[----:B-1----:R-:W-:Y:S01]  /*f7d0*/  UMOV UR8, UR15 ;  /* 0x0000000f00087c82 */ /* 0x002fe20008000000 */
[----:B------:R-:W-:Y:S02]  /*f7e0*/  UMOV UR10, UR16 ;  /* 0x00000010000a7c82 */ /* 0x000fe40008000000 */
[----:B------:R1:W-:Y:S02]  /*f7f0*/  UTMALDG.4D [UR8], [UR4], desc[UR6] ;  /* 0x00000608040075b4 */ /* 0x0003e40008019000 */
[----:B-1----:R-:W-:Y:S01]  /*f800*/  UMOV UR8, UR17 ;  /* 0x0000001100087c82 */ /* 0x002fe20008000000 */
[----:B------:R-:W-:-:S02]  /*f810*/  UMOV UR10, UR14 ;  /* 0x0000000e000a7c82 */ /* 0x000fc40008000000 */
[----:B------:R3:W-:Y:S02]  /*f820*/  UTMALDG.4D [UR8], [UR4], desc[UR6] ;  /* 0x00000608040075b4 */ /* 0x0007e40008019000 */
[----:B---3--:R-:W-:Y:S01]  /*f830*/  NOP ;  /* 0x0000000000007918 */ /* 0x008fe20000000000 */
.L_x_440:
[----:B------:R-:W3:Y:S04]  /*f840*/  LDL R2, [R1+0x4] ;  /* 0x0000040001027983 */ /* 0x000ee80000100800 */
[----:B------:R-:W2:Y:S04]  /*f850*/  LDL.LU R3, [R1+0x34] ;  /* 0x0000340001037983 */ /* 0x000ea80000300800 */
[----:B------:R-:W4:Y:S04]  /*f860*/  LDL.LU R5, [R1+0x28] ;  /* 0x0000280001057983 */ /* 0x000f280000300800 */
[----:B-1----:R-:W5:Y:S01]  /*f870*/  LDL.LU R4, [R1+0x38] ;  /* 0x0000380001047983 */ /* 0x002f620000300800 */
[----:B------:R-:W-:Y:S05]  /*f880*/  WARPSYNC.ALL ;  /* 0x0000000000007948 */ /* 0x000fea0003800000 */
[----:B------:R-:W-:Y:S01]  /*f890*/  ULDC.64 UR4, c[0x0][0x298] ;  /* 0x0000a60000047ab9 */ /* 0x000fe20000000a00 */
[----:B------:R-:W-:Y:S01]  /*f8a0*/  ULDC.64 UR6, c[0x0][0xa00] ;  /* 0x0002800000067ab9 */ /* 0x000fe20000000a00 */
[----:B------:R-:W-:Y:S01]  /*f8b0*/  BSSY B6, `(.L_x_445) ;  /* 0x0000024000067945 */ /* 0x000fe20003800000 */
[----:B------:R-:W-:Y:S01]  /*f8c0*/  BAR.SYNC.DEFER_BLOCKING 0x8, 0x180 ;  /* 0x0206000000007b1d */ /* 0x000fe20000010000 */
[----:B------:R-:W-:-:S04]  /*f8d0*/  ISETP.NE.U32.AND P0, PT, RZ, UR6, PT ;  /* 0x00000006ff007c0c */ /* 0x000fc8000bf05070 */
[----:B------:R-:W-:Y:S01]  /*f8e0*/  ISETP.NE.AND.EX P0, PT, RZ, UR7, PT, P0 ;  /* 0x00000007ff007c0c */ /* 0x000fe2000bf05300 */
[----:B---3--:R-:W-:Y:S01]  /*f8f0*/  VIADD R2, R2, 0x15400 ;  /* 0x0001540002027836 */ /* 0x008fe20000000000 */
[----:B--2---:R-:W-:-:S04]  /*f900*/  SHF.R.S32.HI R0, RZ, 0x1f, R3 ;  /* 0x0000001fff007819 */ /* 0x004fc80000011403 */
[----:B------:R-:W-:Y:S02]  /*f910*/  LOP3.LUT P1, RZ, R2, 0x3ff, RZ, 0xc0, !PT ;  /* 0x000003ff02ff7812 */ /* 0x000fe4000782c0ff */
[----:B----4-:R-:W-:Y:S01]  /*f920*/  SEL R5, R5, RZ, !P0 ;  /* 0x000000ff05057207 */ /* 0x010fe20004000000 */
[----:B------:R-:W-:Y:S01]  /*f930*/  IMAD R0, R0, UR4, RZ ;  /* 0x0000000400007c24 */ /* 0x000fe2000f8e02ff */
[----:B-----5:R-:W-:-:S03]  /*f940*/  SEL R4, R4, RZ, !P0 ;  /* 0x000000ff04047207 */ /* 0x020fc60004000000 */
[C---:B------:R-:W-:Y:S02]  /*f950*/  IMAD R0, R3.reuse, UR5, R0 ;  /* 0x0000000503007c24 */ /* 0x040fe4000f8e0200 */
[----:B------:R-:W-:-:S05]  /*f960*/  IMAD.WIDE.U32 R2, R3, UR4, RZ ;  /* 0x0000000403027c25 */ /* 0x000fca000f8e00ff */
[----:B------:R1:W-:Y:S04]  /*f970*/  STL.64 [R1+0x48], R2 ;  /* 0x0000480201007387 */ /* 0x0003e80000100a00 */
[----:B------:R2:W-:Y:S04]  /*f980*/  STL [R1+0x28], R5 ;  /* 0x0000280501007387 */ /* 0x0005e80000100800 */
[----:B------:R2:W-:Y:S01]  /*f990*/  STL [R1+0x54], R4 ;  /* 0x0000540401007387 */ /* 0x0005e20000100800 */
[----:B-1----:R-:W-:Y:S01]  /*f9a0*/  IMAD.IADD R2, R3, 0x1, R0 ;  /* 0x0000000103027824 */ /* 0x002fe200078e0200 */
[----:B------:R-:W-:-:S05]  /*f9b0*/  SHF.R.S32.HI R0, RZ, 0x1f, R18 ;  /* 0x0000001fff007819 */ /* 0x000fca0000011412 */
[----:B------:R2:W-:Y:S04]  /*f9c0*/  STL [R1+0x38], R0 ;  /* 0x0000380001007387 */ /* 0x0005e80000100800 */
[----:B------:R2:W-:Y:S01]  /*f9d0*/  STL [R1+0x34], R2 ;  /* 0x0000340201007387 */ /* 0x0005e20000100800 */
[----:B------:R-:W-:Y:S05]  /*f9e0*/  @!P1 BRA `(.L_x_446) ;  /* 0x0000000000409947 */ /* 0x000fea0003800000 */
[----:B--2---:R-:W-:Y:S01]  /*f9f0*/  MOV R2, 0x0 ;  /* 0x0000000000027802 */ /* 0x004fe20000000f00 */
[----:B------:R-:W-:Y:S01]  /*fa00*/  ULDC.64 UR6, c[0x4][0xa8] ;  /* 0x01002a0000067ab9 */ /* 0x000fe20000000a00 */
[----:B------:R-:W-:Y:S01]  /*fa10*/  ULDC.64 UR8, c[0x4][0xb0] ;  /* 0x01002c0000087ab9 */ /* 0x000fe20000000a00 */
[----:B------:R-:W-:Y:S01]  /*fa20*/  ULDC.64 UR4, c[0x4][0x20] ;  /* 0x0100080000047ab9 */ /* 0x000fe20000000a00 */
[----:B------:R-:W-:Y:S01]  /*fa30*/  IMAD.U32 R4, RZ, RZ, UR6 ;  /* 0x00000006ff047e24 */ /* 0x000fe2000f8e00ff */
[----:B------:R-:W-:Y:S01]  /*fa40*/  MOV R13, RZ ;  /* 0x000000ff000d7202 */ /* 0x000fe20000000f00 */
[----:B------:R-:W1:Y:S01]  /*fa50*/  LDC.64 R2, c[0x4][R2] ;  /* 0x0100000002027b82 */ /* 0x000e620000000a00 */
[----:B------:R-:W-:Y:S02]  /*fa60*/  IMAD.U32 R5, RZ, RZ, UR7 ;  /* 0x00000007ff057e24 */ /* 0x000fe4000f8e00ff */
[----:B------:R-:W-:Y:S02]  /*fa70*/  IMAD.U32 R6, RZ, RZ, UR8 ;  /* 0x00000008ff067e24 */ /* 0x000fe4000f8e00ff */
[----:B------:R-:W-:-:S02]  /*fa80*/  IMAD.U32 R7, RZ, RZ, UR9 ;  /* 0x00000009ff077e24 */ /* 0x000fc4000f8e00ff */
[----:B------:R-:W-:Y:S02]  /*fa90*/  IMAD.U32 R10, RZ, RZ, UR4 ;  /* 0x00000004ff0a7e24 */ /* 0x000fe4000f8e00ff */
[----:B------:R-:W-:Y:S02]  /*faa0*/  IMAD.U32 R11, RZ, RZ, UR5 ;  /* 0x00000005ff0b7e24 */ /* 0x000fe4000f8e00ff */
[----:B------:R-:W-:Y:S02]  /*fab0*/  IMAD.MOV.U32 R8, RZ, RZ, 0x70 ;  /* 0x00000070ff087424 */ /* 0x000fe400078e00ff */
[----:B0-----:R-:W-:-:S07]  /*fac0*/  IMAD.MOV.U32 R12, RZ, RZ, 0x1 ;  /* 0x00000001ff0c7424 */ /* 0x001fce00078e00ff */
[----:B------:R-:W-:-:S07]  /*fad0*/  LEPC R20, `(.L_x_446) ;  /* 0x000000001014794e */ /* 0x000fce0000000000 */
[----:B-1----:R-:W-:Y:S05]  /*fae0*/  CALL.ABS.NOINC R2 ;  /* 0x0000000002007343 */ /* 0x002fea0003c00000 */
.L_x_446:
[----:B------:R-:W-:Y:S05]  /*faf0*/  BSYNC B6 ;  /* 0x0000000000067941 */ /* 0x000fea0003800000 */
.L_x_445:
[----:B--2---:R-:W2:Y:S01]  /*fb00*/  LDL.LU R4, [R1+0x34] ;  /* 0x0000340001047983 */ /* 0x004ea20000300800 */
[----:B------:R-:W1:Y:S01]  /*fb10*/  LDC R7, c[0x0][0x448] ;  /* 0x00011200ff077b82 */ /* 0x000e620000000800 */
[----:B------:R-:W-:Y:S01]  /*fb20*/  ULDC.64 UR4, c[0x0][0x2d8] ;  /* 0x0000b60000047ab9 */ /* 0x000fe20000000a00 */
[----:B------:R-:W-:Y:S01]  /*fb30*/  IMAD.SHL.U32 R17, R17, 0x80, RZ ;  /* 0x0000008011117824 */ /* 0x000fe200078e00ff */
[----:B------:R-:W2:Y:S01]  /*fb40*/  LDL.LU.64 R2, [R1+0x48] ;  /* 0x0000480001027983 */ /* 0x000ea20000300a00 */
[----:B------:R-:W-:-:S03]  /*fb50*/  ULDC.64 UR6, c[0x0][0x280] ;  /* 0x0000a00000067ab9 */ /* 0x000fc60000000a00 */
[----:B------:R-:W3:Y:S04]  /*fb60*/  LDL.LU R0, [R1+0x38] ;  /* 0x0000380001007983 */ /* 0x000ee80000300800 */
[----:B------:R-:W4:Y:S04]  /*fb70*/  LDL.LU R6, [R1+0x54] ;  /* 0x0000540001067983 */ /* 0x000f280000300800 */
[----:B------:R-:W4:Y:S01]  /*fb80*/  LDL.LU R5, [R1+0x28] ;  /* 0x0000280001057983 */ /* 0x000f220000300800 */
[----:B------:R-:W0:Y:S01]  /*fb90*/  S2R R8, SR_TID.X ;  /* 0x0000000000087919 */ /* 0x000e220000002100 */
[----:B-1----:R-:W-:Y:S01]  /*fba0*/  ISETP.NE.AND P0, PT, R7, 0x1, PT ;  /* 0x000000010700780c */ /* 0x002fe20003f05270 */
[----:B0-----:R-:W-:-:S05]  /*fbb0*/  IMAD.SHL.U32 R10, R8, 0x8, RZ ;  /* 0x00000008080a7824 */ /* 0x001fca00078e00ff */
[----:B------:R-:W-:-:S04]  /*fbc0*/  LOP3.LUT R10, R10, 0x38, RZ, 0xc0, !PT ;  /* 0x000000380a0a7812 */ /* 0x000fc800078ec0ff */
[C---:B------:R-:W-:Y:S02]  /*fbd0*/  LOP3.LUT R9, R10.reuse, 0x40, RZ, 0xfc, !PT ;  /* 0x000000400a097812 */ /* 0x040fe400078efcff */
[----:B------:R-:W-:Y:S01]  /*fbe0*/  LOP3.LUT R8, R10, 0x80, RZ, 0xfc, !PT ;  /* 0x000000800a087812 */ /* 0x000fe200078efcff */
[----:B--2---:R-:W-:Y:S02]  /*fbf0*/  IMAD.MOV.U32 R3, RZ, RZ, R4 ;  /* 0x000000ffff037224 */ /* 0x004fe400078e0004 */
[----:B------:R-:W0:Y:S01]  /*fc00*/  S2R R4, SR_TID.X ;  /* 0x0000000000047919 */ /* 0x000e220000002100 */
[----:B---3--:R-:W-:Y:S02]  /*fc10*/  IMAD R0, R0, UR4, RZ ;  /* 0x0000000400007c24 */ /* 0x008fe4000f8e02ff */
[----:B------:R-:W-:-:S04]  /*fc20*/  IMAD.WIDE.U32 R2, R18, UR4, R2 ;  /* 0x0000000412027c25 */ /* 0x000fc8000f8e0002 */
[----:B------:R-:W-:Y:S01]  /*fc30*/  IMAD R0, R18, UR5, R0 ;  /* 0x0000000512007c24 */ /* 0x000fe2000f8e0200 */
[----:B------:R-:W-:-:S03]  /*fc40*/  ULDC.64 UR4, c[0x0][0x2e0] ;  /* 0x0000b80000047ab9 */ /* 0x000fc60000000a00 */
[----:B------:R-:W-:Y:S02]  /*fc50*/  IMAD.IADD R3, R3, 0x1, R0 ;  /* 0x0000000103037824 */ /* 0x000fe400078e0200 */
[----:B----4-:R-:W-:Y:S02]  /*fc60*/  IMAD R0, R6, UR4, RZ ;  /* 0x0000000406007c24 */ /* 0x010fe4000f8e02ff */
[C---:B------:R-:W-:Y:S01]  /*fc70*/  IMAD.WIDE.U32 R2, R5.reuse, UR4, R2 ;  /* 0x0000000405027c25 */ /* 0x040fe2000f8e0002 */
[----:B------:R-:W1:Y:S03]  /*fc80*/  @P0 LDC R6, c[0x0][0x450] ;  /* 0x00011400ff060b82 */ /* 0x000e660000000800 */
[----:B------:R-:W-:Y:S01]  /*fc90*/  IMAD R0, R5, UR5, R0 ;  /* 0x0000000505007c24 */ /* 0x000fe2000f8e0200 */
[----:B------:R-:W-:-:S03]  /*fca0*/  ULDC.64 UR4, c[0x0][0x2d0] ;  /* 0x0000b40000047ab9 */ /* 0x000fc60000000a00 */
[----:B------:R-:W-:Y:S01]  /*fcb0*/  IMAD.IADD R3, R3, 0x1, R0 ;  /* 0x0000000103037824 */ /* 0x000fe200078e0200 */
[C---:B0-----:R-:W-:Y:S01]  /*fcc0*/  LOP3.LUT R5, R4.reuse, 0x7f, RZ, 0xc0, !PT ;  /* 0x0000007f04057812 */ /* 0x041fe200078ec0ff */
[----:B------:R-:W-:-:S03]  /*fcd0*/  IMAD.SHL.U32 R4, R4, 0x10, RZ ;  /* 0x0000001004047824 */ /* 0x000fc600078e00ff */
[----:B------:R-:W-:-:S04]  /*fce0*/  SHF.R.U32.HI R5, RZ, 0x3, R5 ;  /* 0x00000003ff057819 */ /* 0x000fc80000011605 */
[----:B------:R-:W-:Y:S02]  /*fcf0*/  LOP3.LUT R4, R5, 0x70, R4, 0xf8, !PT ;  /* 0x0000007005047812 */ /* 0x000fe400078ef804 */
[----:B------:R-:W0:Y:S02]  /*fd00*/  @P0 LDC R5, c[0x0][0x44c] ;  /* 0x00011300ff050b82 */ /* 0x000e240000000800 */
[----:B------:R-:W-:-:S05]  /*fd10*/  LOP3.LUT R0, R4, R17, RZ, 0xfc, !PT ;  /* 0x0000001104007212 */ /* 0x000fca00078efcff */
[----:B------:R-:W-:Y:S02]  /*fd20*/  IMAD.MOV.U32 R4, RZ, RZ, R0 ;  /* 0x000000ffff047224 */ /* 0x000fe400078e0000 */
[----:B0-----:R-:W-:-:S05]  /*fd30*/  @P0 IMAD.HI.U32 R5, R0, R5, RZ ;  /* 0x0000000500050227 */ /* 0x001fca00078e00ff */
[----:B-1----:R-:W-:-:S05]  /*fd40*/  @P0 SHF.R.U32.HI R4, RZ, R6, R5 ;  /* 0x00000006ff040219 */ /* 0x002fca0000011605 */
[----:B------:R-:W-:Y:S02]  /*fd50*/  IMAD.MOV R5, RZ, RZ, -R4 ;  /* 0x000000ffff057224 */ /* 0x000fe400078e0a04 */
[----:B------:R-:W-:-:S04]  /*fd60*/  IMAD.WIDE.U32 R2, R4, UR4, R2 ;  /* 0x0000000404027c25 */ /* 0x000fc8000f8e0002 */
[----:B------:R-:W-:Y:S01]  /*fd70*/  IMAD R0, R7, R5, R0 ;  /* 0x0000000507007224 */ /* 0x000fe200078e0200 */
[----:B------:R-:W-:-:S05]  /*fd80*/  SHF.R.S32.HI R5, RZ, 0x1f, R4 ;  /* 0x0000001fff057819 */ /* 0x000fca0000011404 */
[----:B------:R-:W-:-:S04]  /*fd90*/  IMAD R5, R5, UR4, RZ ;  /* 0x0000000405057c24 */ /* 0x000fc8000f8e02ff */
[----:B------:R-:W-:Y:S01]  /*fda0*/  IMAD R4, R4, UR5, R5 ;  /* 0x0000000504047c24 */ /* 0x000fe2000f8e0205 */
[----:B------:R-:W-:-:S03]  /*fdb0*/  ULDC.64 UR4, c[0x0][0x2c8] ;  /* 0x0000b20000047ab9 */ /* 0x000fc60000000a00 */
[----:B------:R-:W-:Y:S01]  /*fdc0*/  IMAD.IADD R3, R3, 0x1, R4 ;  /* 0x0000000103037824 */ /* 0x000fe200078e0204 */
[----:B------:R-:W-:Y:S01]  /*fdd0*/  SHF.R.S32.HI R4, RZ, 0x1f, R0 ;  /* 0x0000001fff047819 */ /* 0x000fe20000011400 */
[----:B------:R-:W-:-:S04]  /*fde0*/  IMAD.WIDE.U32 R2, R0, UR4, R2 ;  /* 0x0000000400027c25 */ /* 0x000fc8000f8e0002 */
[----:B------:R-:W-:Y:S01]  /*fdf0*/  IMAD R4, R4, UR4, RZ ;  /* 0x0000000404047c24 */ /* 0x000fe2000f8e02ff */
[----:B------:R-:W-:Y:S02]  /*fe00*/  ULDC UR4, c[0x0][0x2b8] ;  /* 0x0000ae0000047ab9 */ /* 0x000fe40000000800 */
[----:B------:R-:W-:Y:S01]  /*fe10*/  ISETP.GE.AND P2, PT, R10, UR4, PT ;  /* 0x000000040a007c0c */ /* 0x000fe2000bf46270 */
[----:B------:R-:W-:Y:S01]  /*fe20*/  IMAD R0, R0, UR5, R4 ;  /* 0x0000000500007c24 */ /* 0x000fe2000f8e0204 */
[----:B------:R0:W5:Y:S01]  /*fe30*/  LDL R10, [R1+0x24] ;  /* 0x00002400010a7983 */ /* 0x0001620000100800 */
[----:B------:R-:W-:Y:S02]  /*fe40*/  LEA R4, P3, R2, UR6, 0x1 ;  /* 0x0000000602047c11 */ /* 0x000fe4000f8608ff */
[----:B------:R-:W-:Y:S01]  /*fe50*/  IMAD.IADD R0, R3, 0x1, R0 ;  /* 0x0000000103007824 */ /* 0x000fe200078e0200 */
[----:B------:R-:W-:Y:S02]  /*fe60*/  ISETP.GE.AND P1, PT, R9, UR4, PT ;  /* 0x0000000409007c0c */ /* 0x000fe4000bf26270 */
[----:B------:R-:W-:Y:S01]  /*fe70*/  ISETP.GE.AND P0, PT, R8, UR4, PT ;  /* 0x0000000408007c0c */ /* 0x000fe2000bf06270 */
[----:B------:R-:W-:Y:S01]  /*fe80*/  UMOV UR4, 0xffffffff ;  /* 0xffffffff00047882 */ /* 0x000fe20000000000 */
[----:B------:R-:W-:-:S02]  /*fe90*/  LEA.HI.X R0, R2, UR7, R0, 0x1, P3 ;  /* 0x0000000702007c11 */ /* 0x000fc400098f0c00 */
[----:B0-----:R-:W-:Y:S09]  /*fea0*/  BRA.DIV UR4, `(.L_x_447) ;  /* 0x0000004604687947 */ /* 0x001ff2000b800000 */
[----:B------:R-:W0:Y:S02]  /*feb0*/  S2R R5, SR_TID.X ;  /* 0x0000000000057919 */ /* 0x000e240000002100 */
[----:B0-----:R-:W-:-:S04]  /*fec0*/  LOP3.LUT R5, R5, 0x7f, RZ, 0xc0, !PT ;  /* 0x0000007f05057812 */ /* 0x001fc800078ec0ff */
[----:B------:R-:W-:Y:S02]  /*fed0*/  SHF.R.U32.HI R6, RZ, 0x3, R5 ;  /* 0x00000003ff067819 */ /* 0x000fe40000011605 */
[----:B------:R-:W2:Y:S02]  /*fee0*/  LDL.LU R5, [R1+0x3c] ;  /* 0x00003c0001057983 */ /* 0x000ea40000300800 */
[----:B------:R-:W-:Y:S02]  /*fef0*/  IADD3 R2, R6, R17, RZ ;  /* 0x0000001106027210 */ /* 0x000fe40007ffe0ff */
[----:B------:R-:W0:Y:S01]  /*ff00*/  S2R R6, SR_TID.X ;  /* 0x0000000000067919 */ /* 0x000e220000002100 */
[----:B------:R-:W-:Y:S01]  /*ff10*/  SHFL.IDX PT, R9, R0, 0x1, 0x181f ;  /* 0x00381f0000097f89 */ /* 0x000fe200000e0000 */
[----:B0-----:R-:W-:-:S03]  /*ff20*/  IMAD.SHL.U32 R11, R6, 0x8, RZ ;  /* 0x00000008060b7824 */ /* 0x001fc600078e00ff */
[----:B------:R-:W-:Y:S02]  /*ff30*/  SHFL.IDX PT, R6, R0, RZ, 0x181f ;  /* 0x00181fff00067589 */ /* 0x000fe400000e0000 */
[----:B------:R-:W-:Y:S01]  /*ff40*/  LOP3.LUT R11, R11, 0x38, RZ, 0xc0, !PT ;  /* 0x000000380b0b7812 */ /* 0x000fe200078ec0ff */
[----:B--2---:R-:W-:Y:S02]  /*ff50*/  IMAD R3, R5, R7, RZ ;  /* 0x0000000705037224 */ /* 0x004fe400078e02ff */
[----:B------:R-:W0:Y:S01]  /*ff60*/  SHFL.IDX PT, R7, R4, RZ, 0x181f ;  /* 0x00181fff04077589 */ /* 0x000e2200000e0000 */
[C---:B------:R-:W-:Y:S02]  /*ff70*/  VIADD R5, R2.reuse, 0x10 ;  /* 0x0000001002057836 */ /* 0x040fe40000000000 */
[----:B------:R-:W-:-:S03]  /*ff80*/  ISETP.GE.AND P4, PT, R2, R3, PT ;  /* 0x000000030200720c */ /* 0x000fc60003f86270 */
[----:B------:R-:W-:Y:S02]  /*ff90*/  ISETP.GE.AND P3, PT, R5, R3, PT ;  /* 0x000000030500720c */ /* 0x000fe40003f66270 */
[----:B------:R-:W1:Y:S08]  /*ffa0*/  SHFL.IDX PT, R5, R4, 0x1, 0x181f ;  /* 0x00381f0004057f89 */ /* 0x000e7000000e0000 */
[----:B0-----:R-:W-:-:S05]  /*ffb0*/  @!P4 LEA R7, P5, R11, R7, 0x1 ;  /* 0x000000070b07c211 */ /* 0x001fca00078a08ff */
[----:B------:R-:W-:Y:S01]  /*ffc0*/  @!P4 IMAD.X R6, RZ, RZ, R6, P5 ;  /* 0x000000ffff06c224 */ /* 0x000fe200028e0606 */
[----:B-1----:R-:W-:-:S04]  /*ffd0*/  @!P3 LEA R8, P5, R11, R5, 0x1 ;  /* 0x000000050b08b211 */ /* 0x002fc800078a08ff */
[----:B------:R-:W-:Y:S01]  /*ffe0*/  @!P4 LOP3.LUT R7, R7, R6, RZ, 0x3c, !PT ;  /* 0x000000060707c212 */ /* 0x000fe200078e3cff */
[----:B------:R-:W-:-:S03]  /*fff0*/  @!P3 IMAD.X R5, RZ, RZ, R9, P5 ;  /* 0x000000ffff05b224 */ /* 0x000fc600028e0609 */
[----:B------:R-:W-:-:S04]  /*10000*/  @!P4 LOP3.LUT R6, R7, R6, RZ, 0x3c, !PT ;  /* 0x000000060706c212 */ /* 0x000fc800078e3cff */
[----:B------:R-:W-:-:S05]  /*10010*/  @!P4 LOP3.LUT R7, R7, R6, RZ, 0x3c, !PT ;  /* 0x000000060707c212 */ /* 0x000fca00078e3cff */
[----:B-----5:R-:W-:Y:S04]  /*10020*/  @!P4 LDGSTS.E.BYPASS.LTC128B.128 [R10+0x15400], desc[UR60][R6.64], !P2 ;  /* 0x15400000060acfae */ /* 0x020fe8000d101d7c */
[----:B------:R-:W-:Y:S04]  /*10030*/  @!P4 LDGSTS.E.BYPASS.LTC128B.128 [R10+0x19400], desc[UR60][R6.64+0x80], !P1 ;  /* 0x19400080060acfae */ /* 0x000fe8000c901d7c */
[----:B------:R0:W-:Y:S02]  /*10040*/  @!P4 LDGSTS.E.BYPASS.LTC128B.128 [R10+0x1d400], desc[UR60][R6.64+0x100], !P0 ;  /* 0x1d400100060acfae */ /* 0x0001e4000c101d7c */
[----:B0-----:R-:W-:-:S02]  /*10050*/  @!P3 IMAD.MOV.U32 R6, RZ, RZ, R8 ;  /* 0x000000ffff06b224 */ /* 0x001fc400078e0008 */
[----:B------:R-:W-:Y:S01]  /*10060*/  @!P3 IMAD.MOV.U32 R7, RZ, RZ, R5 ;  /* 0x000000ffff07b224 */ /* 0x000fe200078e0005 */
[----:B------:R-:W-:Y:S01]  /*10070*/  SHFL.IDX PT, R8, R0, 0x2, 0x181f ;  /* 0x00581f0000087f89 */ /* 0x000fe200000e0000 */
[----:B------:R-:W-:-:S03]  /*10080*/  VIADD R5, R2, 0x20 ;  /* 0x0000002002057836 */ /* 0x000fc60000000000 */
[----:B------:R-:W-:Y:S04]  /*10090*/  @!P3 LDGSTS.E.BYPASS.LTC128B.128 [R10+0x15c00], desc[UR60][R6.64], !P2 ;  /* 0x15c00000060abfae */ /* 0x000fe8000d101d7c */
[----:B------:R-:W-:Y:S04]  /*100a0*/  @!P3 LDGSTS.E.BYPASS.LTC128B.128 [R10+0x19c00], desc[UR60][R6.64+0x80], !P1 ;  /* 0x19c00080060abfae */ /* 0x000fe8000c901d7c */
[----:B------:R0:W-:Y:S01]  /*100b0*/  @!P3 LDGSTS.E.BYPASS.LTC128B.128 [R10+0x1dc00], desc[UR60][R6.64+0x100], !P0 ;  /* 0x1dc00100060abfae */ /* 0x0001e2000c101d7c */
[----:B------:R-:W-:-:S03]  /*100c0*/  ISETP.GE.AND P3, PT, R5, R3, PT ;  /* 0x000000030500720c */ /* 0x000fc60003f66270 */
[----:B------:R-:W1:Y:S10]  /*100d0*/  SHFL.IDX PT, R5, R4, 0x2, 0x181f ;  /* 0x00581f0004057f89 */ /* 0x000e7400000e0000 */
[----:B-1----:R-:W-:-:S05]  /*100e0*/  @!P3 LEA R5, P4, R11, R5, 0x1 ;  /* 0x000000050b05b211 */ /* 0x002fca00078808ff */
[----:B0-----:R-:W-:-:S04]  /*100f0*/  @!P3 IMAD.X R6, RZ, RZ, R8, P4 ;  /* 0x000000ffff06b224 */ /* 0x001fc800020e0608 */
[----:B------:R-:W-:Y:S02]  /*10100*/  @!P3 IMAD.MOV.U32 R7, RZ, RZ, R6 ;  /* 0x000000ffff07b224 */ /* 0x000fe400078e0006 */
[----:B------:R-:W-:Y:S01]  /*10110*/  @!P3 IMAD.MOV.U32 R6, RZ, RZ, R5 ;  /* 0x000000ffff06b224 */ /* 0x000fe200078e0005 */
[----:B------:R-:W-:-:S04]  /*10120*/  IADD3 R5, R2, 0x30, RZ ;  /* 0x0000003002057810 */ /* 0x000fc80007ffe0ff */
        /* <DEDUP_REMOVED lines=33> */
[----:B------:R-:W-:Y:S01]  /*10340*/  @!P3 LDGSTS.E.BYPASS.LTC128B.128 [R10+0x17c00], desc[UR60][R6.64], !P2 ;  /* 0x17c00000060abfae */ /* 0x000fe2000d101d7c */
[----:B------:R-:W-:-:S03]  /*10350*/  ISETP.GE.AND P4, PT, R5, R3, PT ;  /* 0x000000030500720c */ /* 0x000fc60003f86270 */
[----:B------:R-:W0:Y:S04]  /*10360*/  SHFL.IDX PT, R5, R4, 0x6, 0x181f ;  /* 0x00d81f0004057f89 */ /* 0x000e2800000e0000 */
[----:B------:R-:W-:Y:S04]  /*10370*/  @!P3 LDGSTS.E.BYPASS.LTC128B.128 [R10+0x1bc00], desc[UR60][R6.64+0x80], !P1 ;  /* 0x1bc00080060abfae */ /* 0x000fe8000c901d7c */
[----:B------:R1:W-:Y:S04]  /*10380*/  @!P3 LDGSTS.E.BYPASS.LTC128B.128 [R10+0x1fc00], desc[UR60][R6.64+0x100], !P0 ;  /* 0x1fc00100060abfae */ /* 0x0003e8000c101d7c */
[----:B------:R-:W-:Y:S04]  /*10390*/  SHFL.IDX PT, R4, R4, 0x7, 0x181f ;  /* 0x00f81f0004047f89 */ /* 0x000fe800000e0000 */
[----:B-1----:R-:W1:Y:S01]  /*103a0*/  SHFL.IDX PT, R6, R0, 0x6, 0x181f ;  /* 0x00d81f0000067f89 */ /* 0x002e6200000e0000 */
[----:B0-----:R-:W-:-:S03]  /*103b0*/  @!P4 LEA R5, P3, R11, R5, 0x1 ;  /* 0x000000050b05c211 */ /* 0x001fc600078608ff */
[----:B------:R-:W2:Y:S02]  /*103c0*/  SHFL.IDX PT, R0, R0, 0x7, 0x181f ;  /* 0x00f81f0000007f89 */ /* 0x000ea400000e0000 */
[----:B-1----:R-:W-:-:S04]  /*103d0*/  @!P4 IMAD.X R6, RZ, RZ, R6, P3 ;  /* 0x000000ffff06c224 */ /* 0x002fc800018e0606 */
[----:B------:R-:W-:Y:S02]  /*103e0*/  @!P4 IMAD.MOV.U32 R7, RZ, RZ, R6 ;  /* 0x000000ffff07c224 */ /* 0x000fe400078e0006 */
[----:B------:R-:W-:-:S05]  /*103f0*/  @!P4 IMAD.MOV.U32 R6, RZ, RZ, R5 ;  /* 0x000000ffff06c224 */ /* 0x000fca00078e0005 */
[----:B------:R1:W-:Y:S04]  /*10400*/  @!P4 LDGSTS.E.BYPASS.LTC128B.128 [R10+0x18400], desc[UR60][R6.64], !P2 ;  /* 0x18400000060acfae */ /* 0x0003e8000d101d7c */
[----:B------:R1:W-:Y:S04]  /*10410*/  @!P4 LDGSTS.E.BYPASS.LTC128B.128 [R10+0x1c400], desc[UR60][R6.64+0x80], !P1 ;  /* 0x1c400080060acfae */ /* 0x0003e8000c901d7c */
[----:B--2---:R1:W-:Y:S02]  /*10420*/  @!P4 LDGSTS.E.BYPASS.LTC128B.128 [R10+0x20400], desc[UR60][R6.64+0x100], !P0 ;  /* 0x20400100060acfae */ /* 0x0043e4000c101d7c */
.L_x_570:
[----:B------:R-:W-:Y:S01]  /*10430*/  VIADD R2, R2, 0x70 ;  /* 0x0000007002027836 */ /* 0x000fe20000000000 */
[----:B------:R-:W-:Y:S04]  /*10440*/  BSSY B0, `(.L_x_448) ;  /* 0x000000e000007945 */ /* 0x000fe80003800000 */
[----:B------:R-:W-:-:S13]  /*10450*/  ISETP.GE.AND P3, PT, R2, R3, PT ;  /* 0x000000030200720c */ /* 0x000fda0003f66270 */
[----:B------:R-:W-:Y:S05]  /*10460*/  @P3 BRA `(.L_x_449) ;  /* 0x00000000002c3947 */ /* 0x000fea0003800000 */
[----:B------:R-:W2:Y:S02]  /*10470*/  S2R R5, SR_TID.X ;  /* 0x0000000000057919 */ /* 0x000ea40000002100 */
[----:B--2---:R-:W-:-:S05]  /*10480*/  IMAD.SHL.U32 R5, R5, 0x8, RZ ;  /* 0x0000000805057824 */ /* 0x004fca00078e00ff */
[----:B------:R-:W-:-:S04]  /*10490*/  LOP3.LUT R5, R5, 0x38, RZ, 0xc0, !PT ;  /* 0x0000003805057812 */ /* 0x000fc800078ec0ff */
[----:B------:R-:W-:-:S05]  /*104a0*/  LEA R2, P3, R5, R4, 0x1 ;  /* 0x0000000405027211 */ /* 0x000fca00078608ff */
[----:B------:R-:W-:-:S05]  /*104b0*/  IMAD.X R3, RZ, RZ, R0, P3 ;  /* 0x000000ffff037224 */ /* 0x000fca00018e0600 */
[----:B------:R-:W-:Y:S01]  /*104c0*/  @!PT LDS RZ, [RZ] ;  /* 0x00000000fffff984 */ /* 0x000fe20000000800 */
[----:B------:R-:W-:Y:S01]  /*104d0*/  @!PT LDS RZ, [RZ] ;  /* 0x00000000fffff984 */ /* 0x000fe20000000800 */
[----:B------:R-:W-:Y:S01]  /*104e0*/  @!PT LDS RZ, [RZ] ;  /* 0x00000000fffff984 */ /* 0x000fe20000000800 */
[----:B------:R2:W-:Y:S04]  /*104f0*/  LDGSTS.E.BYPASS.LTC128B.128 [R10+0x18c00], desc[UR60][R2.64], !P2 ;  /* 0x18c00000020a7fae */ /* 0x0005e8000d101d7c */
[----:B------:R2:W-:Y:S04]  /*10500*/  LDGSTS.E.BYPASS.LTC128B.128 [R10+0x1cc00], desc[UR60][R2.64+0x80], !P1 ;  /* 0x1cc00080020a7fae */ /* 0x0005e8000c901d7c */
[----:B------:R2:W-:Y:S02]  /*10510*/  LDGSTS.E.BYPASS.LTC128B.128 [R10+0x20c00], desc[UR60][R2.64+0x100], !P0 ;  /* 0x20c00100020a7fae */ /* 0x0005e4000c101d7c */
.L_x_449:
[----:B------:R-:W-:Y:S05]  /*10520*/  BSYNC B0 ;  /* 0x0000000000007941 */ /* 0x000fea0003800000 */
.L_x_448:
[----:B012---:R-:W2:Y:S01]  /*10530*/  LDL R10, [R1+0x4] ;  /* 0x00000400010a7983 */ /* 0x007ea20000100800 */
[----:B------:R-:W-:Y:S01]  /*10540*/  PLOP3.LUT P0, PT, PT, PT, PT, 0x80, 0x0 ;  /* 0x000000000000781c */ /* 0x000fe20003f0f070 */
[----:B------:R-:W-:Y:S01]  /*10550*/  NOP ;  /* 0x0000000000007918 */ /* 0x000fe20000000000 */
[----:B--2---:R-:W-:-:S11]  /*10560*/  VIADD R6, R10, 0x36800 ;  /* 0x000368000a067836 */ /* 0x004fd60000000000 */
.L_x_450:
[----:B------:R-:W2:Y:S01]  /*10570*/  LDL R2, [R1+0x4] ;  /* 0x0000040001027983 */ /* 0x000ea20000100800 */
[----:B------:R-:W-:Y:S02]  /*10580*/  PLOP3.LUT P1, PT, P1, P0, PT, 0xa2, 0x0 ;  /* 0x000000000000781c */ /* 0x000fe40000f21472 */
[----:B--2---:R-:W-:-:S08]  /*10590*/  @P0 R2UR P1, UR4, R2 ;  /* 0x00000000020402ca */ /* 0x004fd00000020000 */
[----:B------:R-:W-:-:S05]  /*105a0*/  @P0 PLOP3.LUT P0, PT, P1, PT, PT, 0x80, 0x0 ;  /* 0x000000000000081c */ /* 0x000fca0000f0f070 */
[----:B------:R-:W-:Y:S01]  /*105b0*/  @!P1 SYNCS.ARRIVE.TRANS64.RED.A0T1 RZ, [UR4+0x36800], RZ ;  /* 0x036800ffffff99a7 */ /* 0x000fe20008200404 */
[----:B------:R-:W-:Y:S07]  /*105c0*/  @!P1 ARRIVES.LDGSTSBAR.64.TRANSCNT [UR4+0x36800] ;  /* 0x03680000ff0099b0 */ /* 0x000fee0008000a84 */
[----:B------:R-:W-:Y:S05]  /*105d0*/  @P0 BRA.U.ANY `(.L_x_450) ;  /* 0xfffffffd00e40947 */ /* 0x000fea000393ffff */
[----:B------:R-:W2:Y:S02]  /*105e0*/  LDL.LU R3, [R1+0x50] ;  /* 0x0000500001037983 */ /* 0x000ea40000300800 */
[----:B--2---:R-:W-:-:S05]  /*105f0*/  VIADD R3, R3, 0x1 ;  /* 0x0000000103037836 */ /* 0x004fca0000000000 */
[----:B------:R0:W-:Y:S01]  /*10600*/  STL [R1+0x50], R3 ;  /* 0x0000500301007387 */ /* 0x0001e20000100800 */
[----:B------:R-:W-:-:S04]  /*10610*/  LEA.HI R0, R3, R3, RZ, 0x1 ;  /* 0x0000000303007211 */ /* 0x000fc800078f08ff */
[----:B------:R-:W-:-:S05]  /*10620*/  LOP3.LUT R0, R0, 0xfffffffe, RZ, 0xc0, !PT ;  /* 0xfffffffe00007812 */ /* 0x000fca00078ec0ff */
[----:B------:R-:W-:-:S05]  /*10630*/  IMAD.IADD R0, R3, 0x1, -R0 ;  /* 0x0000000103007824 */ /* 0x000fca00078e0a00 */
[----:B------:R-:W-:Y:S01]  /*10640*/  SHF.L.U32 R0, R0, 0x1f, RZ ;  /* 0x0000001f00007819 */ /* 0x000fe200000006ff */
[----:B------:R-:W-:Y:S01]  /*10650*/  NOP ;  /* 0x0000000000007918 */ /* 0x000fe20000000000 */
[----:B------:R0:W-:Y:S01]  /*10660*/  SYNCS.ARRIVE.TRANS64.A1T0 RZ, [R2+URZ+0x36800], RZ ;  /* 0x036800ff02ff79a7 */ /* 0x0001e2000810003f */
[----:B------:R-:W-:Y:S01]  /*10670*/  BSSY B0, `(.L_x_451) ;  /* 0x0000003000007945 */ /* 0x000fe20003800000 */
[----:B------:R-:W1:Y:S03]  /*10680*/  SYNCS.PHASECHK.TRANS64.TRYWAIT P0, [R2+URZ+0x36820], R0 ;  /* 0x03682000020075a7 */ /* 0x000e66000800017f */
[----:B01----:R-:W-:Y:S05]  /*10690*/  @!P0 BRA `(.L_x_452) ;  /* 0x0000004800588947 */ /* 0x003fea0003800000 */
.L_x_571:
[----:B------:R-:W-:Y:S05]  /*106a0*/  BSYNC B0 ;  /* 0x0000000000007941 */ /* 0x000fea0003800000 */
.L_x_451:
[----:B0-----:R-:W2:Y:S01]  /*106b0*/  LDL.LU R2, [R1+0x40] ;  /* 0x0000400001027983 */ /* 0x001ea20000300800 */
[----:B------:R-:W-:Y:S01]  /*106c0*/  BSSY B0, `(.L_x_453) ;  /* 0x0000257000007945 */ /* 0x000fe20003800000 */
[----:B--2---:R-:W-:-:S13]  /*106d0*/  ISETP.GE.AND P0, PT, R2, 0x71, PT ;  /* 0x000000710200780c */ /* 0x004fda0003f06270 */
[----:B------:R-:W-:Y:S05]  /*106e0*/  @!P0 BRA `(.L_x_454) ;  /* 0x0000002400508947 */ /* 0x000fea0003800000 */
[----:B------:R-:W2:Y:S01]  /*106f0*/  LDL R2, [R1+0x30] ;  /* 0x0000300001027983 */ /* 0x000ea20000100800 */
[----:B------:R-:W-:Y:S01]  /*10700*/  IMAD.MOV.U32 R0, RZ, RZ, 0x1 ;  /* 0x00000001ff007424 */ /* 0x000fe200078e00ff */
[----:B------:R-:W-:Y:S01]  /*10710*/  BSSY B2, `(.L_x_455) ;  /* 0x00000cd000027945 */ /* 0x000fe20003800000 */
[----:B--2---:R-:W-:-:S04]  /*10720*/  IADD3 R9, -R2, RZ, RZ ;  /* 0x000000ff02097210 */ /* 0x004fc80007ffe1ff */
[----:B------:R-:W-:-:S05]  /*10730*/  VIADDMNMX R9, R9, R0, 0xffffffff, !PT ;  /* 0xffffffff09097446 */ /* 0x000fca0007800100 */
[----:B------:R-:W-:-:S05]  /*10740*/  IMAD.IADD R0, R2, 0x1, R9 ;  /* 0x0000000102007824 */ /* 0x000fca00078e0209 */
[----:B------:R-:W-:-:S04]  /*10750*/  LOP3.LUT R0, R0, 0x1, RZ, 0xc0, !PT ;  /* 0x0000000100007812 */ /* 0x000fc800078ec0ff */
[----:B------:R-:W-:Y:S01]  /*10760*/  ISETP.NE.U32.AND P0, PT, R0, 0x1, PT ;  /* 0x000000010000780c */ /* 0x000fe20003f05070 */
[----:B------:R-:W-:-:S12]  /*10770*/  VIADD R0, R2, 0xfffffffe ;  /* 0xfffffffe02007836 */ /* 0x000fd80000000000 */
[----:B------:R-:W-:Y:S05]  /*10780*/  @P0 BRA `(.L_x_456) ;  /* 0x0000000c00140947 */ /* 0x000fea0003800000 */
[----:B------:R-:W2:Y:S04]  /*10790*/  LDL R4, [R1+0x20] ;  /* 0x0000200001047983 */ /* 0x000ea80000100800 */
[----:B------:R-:W3:Y:S04]  /*107a0*/  LDL R3, [R1+0x8] ;  /* 0x0000080001037983 */ /* 0x000ee80000100800 */
[----:B------:R-:W4:Y:S01]  /*107b0*/  LDL R2, [R1+0x10] ;  /* 0x0000100001027983 */ /* 0x000f220000100800 */
[----:B------:R-:W-:Y:S01]  /*107c0*/  BSSY B1, `(.L_x_457) ;  /* 0x00000bd000017945 */ /* 0x000fe20003800000 */
[----:B--2---:R-:W-:Y:S01]  /*107d0*/  ISETP.NE.AND P1, PT, R4, RZ, PT ;  /* 0x000000ff0400720c */ /* 0x004fe20003f25270 */
[----:B---3--:R-:W-:-:S05]  /*107e0*/  VIADD R8, R3, 0x1 ;  /* 0x0000000103087836 */ /* 0x008fca0000000000 */
[----:B------:R-:W-:-:S04]  /*107f0*/  ISETP.NE.AND P0, PT, R8, 0x2, PT ;  /* 0x000000020800780c */ /* 0x000fc80003f05270 */
[----:B------:R-:W-:Y:S02]  /*10800*/  SEL R10, RZ, 0x1, P0 ;  /* 0x00000001ff0a7807 */ /* 0x000fe40000000000 */
[----:B------:R-:W-:Y:S02]  /*10810*/  SEL R8, R8, RZ, P0 ;  /* 0x000000ff08087207 */ /* 0x000fe40000000000 */
[----:B----4-:R-:W-:Y:S01]  /*10820*/  LOP3.LUT R10, R2, R10, RZ, 0x3c, !PT ;  /* 0x0000000a020a7212 */ /* 0x010fe200078e3cff */
[----:B------:R-:W-:Y:S06]  /*10830*/  @!P1 BRA `(.L_x_458) ;  /* 0x0000000800d49947 */ /* 0x000fec0003800000 */
[----:B------:R0:W5:Y:S01]  /*10840*/  LDL R4, [R1] ;  /* 0x0000000001047983 */ /* 0x0001620000100800 */
[----:B------:R-:W-:Y:S02]  /*10850*/  ULDC.64 UR4, c[0x0][0x418] ;  /* 0x0001060000047ab9 */ /* 0x000fe40000000a00 */
[----:B------:R-:W-:-:S04]  /*10860*/  ISETP.NE.U32.AND P0, PT, RZ, UR4, PT ;  /* 0x00000004ff007c0c */ /* 0x000fc8000bf05070 */
[----:B------:R-:W-:-:S13]  /*10870*/  ISETP.NE.AND.EX P0, PT, RZ, UR5, PT, P0 ;  /* 0x00000005ff007c0c */ /* 0x000fda000bf05300 */
[----:B0-----:R-:W-:Y:S05]  /*10880*/  @!P0 BRA `(.L_x_459) ;  /* 0x00000000004c8947 */ /* 0x001fea0003800000 */
[----:B------:R-:W2:Y:S01]  /*10890*/  LDL R11, [R1+0x1c] ;  /* 0x00001c00010b7983 */ /* 0x000ea20000100800 */
[----:B------:R-:W0:Y:S01]  /*108a0*/  LDC R5, c[0x0][0x43c] ;  /* 0x00010f00ff057b82 */ /* 0x000e220000000800 */
[----:B------:R-:W-:Y:S02]  /*108b0*/  ULDC.64 UR6, c[0x0][0x428] ;  /* 0x00010a0000067ab9 */ /* 0x000fe40000000a00 */
[----:B------:R-:W3:Y:S01]  /*108c0*/  LDL R7, [R1+0xc] ;  /* 0x00000c0001077983 */ /* 0x000ee20000100800 */
[----:B0-----:R-:W-:-:S13]  /*108d0*/  ISETP.NE.AND P0, PT, R5, 0x1, PT ;  /* 0x000000010500780c */ /* 0x001fda0003f05270 */
[----:B------:R-:W0:Y:S02]  /*108e0*/  @P0 LDC.64 R2, c[0x0][0x440] ;  /* 0x00011000ff020b82 */ /* 0x000e240000000a00 */
[----:B0----5:R-:W-:-:S04]  /*108f0*/  @P0 IMAD.HI.U32 R4, R0, R2, RZ ;  /* 0x0000000200040227 */ /* 0x021fc800078e00ff */
[----:B------:R-:W-:Y:S01]  /*10900*/  IMAD.MOV.U32 R2, RZ, RZ, R0 ;  /* 0x000000ffff027224 */ /* 0x000fe200078e0000 */
[----:B------:R-:W-:-:S05]  /*10910*/  @P0 SHF.R.U32.HI R2, RZ, R3, R4 ;  /* 0x00000003ff020219 */ /* 0x000fca0000011604 */
[----:B------:R-:W-:-:S04]  /*10920*/  IMAD.MOV R3, RZ, RZ, -R2 ;  /* 0x000000ffff037224 */ /* 0x000fc800078e0a02 */
[----:B------:R-:W-:Y:S01]  /*10930*/  IMAD R0, R5, R3, R0 ;  /* 0x0000000305007224 */ /* 0x000fe200078e0200 */
[----:B------:R-:W-:Y:S01]  /*10940*/  SHF.R.S32.HI R3, RZ, 0x1f, R2 ;  /* 0x0000001fff037819 */ /* 0x000fe20000011402 */
[----:B--2---:R-:W-:-:S04]  /*10950*/  IMAD R4, R11, UR6, RZ ;  /* 0x000000060b047c24 */ /* 0x004fc8000f8e02ff */
[C---:B---3--:R-:W-:Y:S02]  /*10960*/  IMAD R4, R7.reuse, UR7, R4 ;  /* 0x0000000707047c24 */ /* 0x048fe4000f8e0204 */
[----:B------:R-:W-:-:S04]  /*10970*/  IMAD.WIDE.U32 R2, R7, UR6, R2 ;  /* 0x0000000607027c25 */ /* 0x000fc8000f8e0002 */
[----:B------:R-:W-:Y:S01]  /*10980*/  IMAD.IADD R3, R4, 0x1, R3 ;  /* 0x0000000104037824 */ /* 0x000fe200078e0203 */
[----:B------:R-:W-:-:S04]  /*10990*/  LEA R4, P0, R2, UR4, 0x2 ;  /* 0x0000000402047c11 */ /* 0x000fc8000f8010ff */
[----:B------:R-:W-:-:S05]  /*109a0*/  LEA.HI.X R5, R2, UR5, R3, 0x2, P0 ;  /* 0x0000000502057c11 */ /* 0x000fca00080f1403 */
[----:B------:R0:W5:Y:S04]  /*109b0*/  LDG.E R4, desc[UR60][R4.64] ;  /* 0x0000003c04047981 */ /* 0x000168000c1e1900 */
.L_x_459:
[----:B------:R-:W2:Y:S01]  /*109c0*/  LDL R2, [R1+0x4] ;  /* 0x0000040001027983 */ /* 0x000ea20000100800 */
[----:B------:R-:W-:Y:S01]  /*109d0*/  BSSY B3, `(.L_x_460) ;  /* 0x0000005000037945 */ /* 0x000fe20003800000 */
[----:B--2---:R-:W-:Y:S01]  /*109e0*/  IMAD R3, R8, 0x8, R2 ;  /* 0x0000000808037824 */ /* 0x004fe200078e0202 */
[----:B------:R-:W-:-:S04]  /*109f0*/  SHF.L.U32 R2, R10, 0x1f, RZ ;  /* 0x0000001f0a027819 */ /* 0x000fc800000006ff */
[----:B------:R-:W1:Y:S02]  /*10a00*/  SYNCS.PHASECHK.TRANS64.TRYWAIT P0, [R3+URZ+0x36840], R2 ;  /* 0x03684002030075a7 */ /* 0x000e64000800017f */
[----:B-1----:R-:W-:Y:S05]  /*10a10*/  @!P0 BRA `(.L_x_461) ;  /* 0x0000004400908947 */ /* 0x002fea0003800000 */
.L_x_572:
[----:B------:R-:W-:Y:S05]  /*10a20*/  BSYNC B3 ;  /* 0x0000000000037941 */ /* 0x000fea0003800000 */
.L_x_460:
[----:B0-----:R-:W0:Y:S01]  /*10a30*/  S2R R5, SR_TID.X ;  /* 0x0000000000057919 */ /* 0x001e220000002100 */
[----:B------:R-:W-:Y:S01]  /*10a40*/  BSSY B3, `(.L_x_462) ;  /* 0x000000b000037945 */ /* 0x000fe20003800000 */
[----:B0-----:R-:W-:-:S04]  /*10a50*/  LOP3.LUT R5, R5, 0x7f, RZ, 0xc0, !PT ;  /* 0x0000007f05057812 */ /* 0x001fc800078ec0ff */
[----:B------:R-:W-:-:S13]  /*10a60*/  ISETP.NE.AND P1, PT, R5, RZ, PT ;  /* 0x000000ff0500720c */ /* 0x000fda0003f25270 */
[----:B------:R-:W-:Y:S05]  /*10a70*/  @P1 BRA `(.L_x_463) ;  /* 0x00000000001c1947 */ /* 0x000fea0003800000 */
[----:B------:R-:W0:Y:S01]  /*10a80*/  S2R R5, SR_TID.X ;  /* 0x0000000000057919 */ /* 0x000e220000002100 */
[----:B-1----:R-:W-:-:S04]  /*10a90*/  IMAD.MOV.U32 R2, RZ, RZ, 0xa800 ;  /* 0x0000a800ff027424 */ /* 0x002fc800078e00ff */
[----:B------:R2:W-:Y:S01]  /*10aa0*/  SYNCS.ARRIVE.TRANS64 RZ, [R3+URZ+0x36830], R2 ;  /* 0x0368300203ff79a7 */ /* 0x0005e2000800003f */
[----:B0-----:R-:W-:-:S04]  /*10ab0*/  LOP3.LUT R5, R5, 0x1f, RZ, 0xc0, !PT ;  /* 0x0000001f05057812 */ /* 0x001fc800078ec0ff */
[----:B------:R-:W-:-:S13]  /*10ac0*/  ISETP.NE.AND P0, PT, R5, RZ, PT ;  /* 0x000000ff0500720c */ /* 0x000fda0003f05270 */
[----:B--2---:R-:W-:Y:S05]  /*10ad0*/  @!P0 BRA `(.L_x_463) ;  /* 0x0000000000048947 */ /* 0x004fea0003800000 */
[----:B------:R-:W-:Y:S01]  /*10ae0*/  BPT.TRAP 0x1 ;  /* 0x000000040000795c */ /* 0x000fe20000300000 */
.L_x_463:
[----:B------:R-:W-:Y:S05]  /*10af0*/  BSYNC B3 ;  /* 0x0000000000037941 */ /* 0x000fea0003800000 */
.L_x_462:
[----:B------:R-:W2:Y:S04]  /*10b00*/  LDL R5, [R1+0x4] ;  /* 0x0000040001057983 */ /* 0x000ea80000100800 */
[----:B-1----:R-:W3:Y:S01]  /*10b10*/  LDL R2, [R1+0x18] ;  /* 0x0000180001027983 */ /* 0x002ee20000100800 */
[----:B------:R-:W-:Y:S01]  /*10b20*/  IMAD.MOV.U32 R11, RZ, RZ, RZ ;  /* 0x000000ffff0b7224 */ /* 0x000fe200078e00ff */
[----:B------:R-:W-:Y:S01]  /*10b30*/  UIADD3 UR4, UP0, UR36, 0x370, URZ ;  /* 0x0000037024047890 */ /* 0x000fe2000ff1e03f */
[----:B------:R-:W-:Y:S01]  /*10b40*/  PLOP3.LUT P0, PT, PT, PT, PT, 0x80, 0x0 ;  /* 0x000000000000781c */ /* 0x000fe20003f0f070 */
[----:B------:R-:W-:Y:S01]  /*10b50*/  UMOV UR6, 0x0 ;  /* 0x0000000000067882 */ /* 0x000fe20000000000 */
[----:B------:R-:W-:Y:S01]  /*10b60*/  IADD3 R3, R3, 0x36830, RZ ;  /* 0x0003683003037810 */ /* 0x000fe20007ffe0ff */
[----:B------:R-:W-:Y:S01]  /*10b70*/  UIADD3.X UR5, URZ, UR37, URZ, UP0, !UPT ;  /* 0x000000253f057290 */ /* 0x000fe200087fe43f */
[----:B------:R-:W-:Y:S01]  /*10b80*/  R2UR UR10, R11 ;  /* 0x000000000b0a72ca */ /* 0x000fe200000e0000 */
[----:B------:R-:W-:Y:S01]  /*10b90*/  UMOV UR7, 0x14f00000 ;  /* 0x14f0000000077882 */ /* 0x000fe20000000000 */
[----:B--2---:R-:W-:-:S02]  /*10ba0*/  IMAD R7, R8, 0xa800, R5 ;  /* 0x0000a80008077824 */ /* 0x004fc400078e0205 */
[----:B---3--:R-:W-:Y:S02]  /*10bb0*/  IMAD R2, R0, 0x70, R2 ;  /* 0x0000007000027824 */ /* 0x008fe400078e0202 */
[----:B------:R-:W-:-:S09]  /*10bc0*/  VIADD R5, R7, 0x21400 ;  /* 0x0002140007057836 */ /* 0x000fd20000000000 */
.L_x_464:
        /* <DEDUP_REMOVED lines=16> */
.L_x_465:
        /* <DEDUP_REMOVED lines=16> */
.L_x_466:
        /* <DEDUP_REMOVED lines=10> */
[----:B------:R-:W2:Y:S04]  /*10e70*/  LDL.LU R12, [R1+0x10] ;  /* 0x00001000010c7983 */ /* 0x000ea80000300800 */
[----:B------:R-:W3:Y:S01]  /*10e80*/  LDL R7, [R1+0x8] ;  /* 0x0000080001077983 */ /* 0x000ee20000100800 */
[----:B------:R-:W-:Y:S01]  /*10e90*/  BSSY B3, `(.L_x_467) ;  /* 0x0000005000037945 */ /* 0x000fe20003800000 */
[----:B--2---:R-:W-:Y:S01]  /*10ea0*/  SHF.L.U32 R2, R12, 0x1f, RZ ;  /* 0x0000001f0c027819 */ /* 0x004fe200000006ff */
[----:B---3--:R-:W-:-:S04]  /*10eb0*/  IMAD R3, R7, 0x8, R6 ;  /* 0x0000000807037824 */ /* 0x008fc800078e0206 */
[----:B------:R-:W0:Y:S02]  /*10ec0*/  SYNCS.PHASECHK.TRANS64.TRYWAIT P0, [R3+URZ+0x60], R2 ;  /* 0x00006002030075a7 */ /* 0x000e24000800017f */
[----:B0-----:R-:W-:Y:S05]  /*10ed0*/  @!P0 BRA `(.L_x_468) ;  /* 0x0000004000748947 */ /* 0x001fea0003800000 */
.L_x_573:
[----:B------:R-:W-:Y:S05]  /*10ee0*/  BSYNC B3 ;  /* 0x0000000000037941 */ /* 0x000fea0003800000 */
.L_x_467:
[----:B------:R1:W5:Y:S01]  /*10ef0*/  LDL R17, [R1+0x8] ;  /* 0x0000080001117983 */ /* 0x0003620000100800 */
[----:B------:R-:W-:Y:S01]  /*10f00*/  BSSY B3, `(.L_x_469) ;  /* 0x000000d000037945 */ /* 0x000fe20003800000 */
[----:B------:R-:W-:Y:S02]  /*10f10*/  IMAD.MOV.U32 R12, RZ, RZ, 0x0 ;  /* 0x00000000ff0c7424 */ /* 0x000fe400078e00ff */
[----:B------:R-:W-:Y:S01]  /*10f20*/  IMAD.MOV.U32 R13, RZ, RZ, 0x14f00000 ;  /* 0x14f00000ff0d7424 */ /* 0x000fe200078e00ff */
[----:B------:R-:W-:Y:S06]  /*10f30*/  @P1 BRA `(.L_x_470) ;  /* 0x0000000000241947 */ /* 0x000fec0003800000 */
[----:B------:R-:W2:Y:S01]  /*10f40*/  LDL R7, [R1+0x4] ;  /* 0x0000040001077983 */ /* 0x000ea20000100800 */
[----:B------:R-:W3:Y:S01]  /*10f50*/  S2R R5, SR_TID.X ;  /* 0x0000000000057919 */ /* 0x000ee20000002100 */
[----:B0-----:R-:W-:Y:S01]  /*10f60*/  IMAD.MOV.U32 R3, RZ, RZ, 0xa800 ;  /* 0x0000a800ff037424 */ /* 0x001fe200078e00ff */
[----:B---3--:R-:W-:-:S04]  /*10f70*/  LOP3.LUT R5, R5, 0x1f, RZ, 0xc0, !PT ;  /* 0x0000001f05057812 */ /* 0x008fc800078ec0ff */
[----:B------:R-:W-:Y:S01]  /*10f80*/  ISETP.NE.AND P0, PT, R5, RZ, PT ;  /* 0x000000ff0500720c */ /* 0x000fe20003f05270 */
[----:B--2--5:R-:W-:-:S04]  /*10f90*/  IMAD R2, R17, 0x8, R7 ;  /* 0x0000000811027824 */ /* 0x024fc800078e0207 */
[----:B------:R2:W-:Y:S08]  /*10fa0*/  SYNCS.ARRIVE.TRANS64 RZ, [R2+URZ+0x36850], R3 ;  /* 0x0368500302ff79a7 */ /* 0x0005f0000800003f */
[----:B------:R-:W-:Y:S05]  /*10fb0*/  @!P0 BRA `(.L_x_470) ;  /* 0x0000000000048947 */ /* 0x000fea0003800000 */
[----:B------:R-:W-:Y:S01]  /*10fc0*/  BPT.TRAP 0x1 ;  /* 0x000000040000795c */ /* 0x000fe20000300000 */
.L_x_470:
[----:B------:R-:W-:Y:S05]  /*10fd0*/  BSYNC B3 ;  /* 0x0000000000037941 */ /* 0x000fea0003800000 */
.L_x_469:
[----:B0-2---:R-:W2:Y:S04]  /*10fe0*/  LDL R2, [R1+0x4] ;  /* 0x0000040001027983 */ /* 0x005ea80000100800 */
[----:B------:R-:W3:Y:S04]  /*10ff0*/  LDL R7, [R1+0x18] ;  /* 0x0000180001077983 */ /* 0x000ee80000100800 */
[----:B------:R-:W3:Y:S01]  /*11000*/  LDL.LU R5, [R1+0x14] ;  /* 0x0000140001057983 */ /* 0x000ee20000300800 */
[----:B------:R-:W-:Y:S01]  /*11010*/  R2UR UR10, R11 ;  /* 0x000000000b0a72ca */ /* 0x000fe200000e0000 */
[----:B------:R-:W-:Y:S01]  /*11020*/  UIADD3 UR4, UP0, UR36, 0x470, URZ ;  /* 0x0000047024047890 */ /* 0x000fe2000ff1e03f */
[----:B------:R-:W-:-:S02]  /*11030*/  R2UR UR6, R12 ;  /* 0x000000000c0672ca */ /* 0x000fc400000e0000 */
[----:B------:R-:W-:Y:S01]  /*11040*/  R2UR UR7, R13 ;  /* 0x000000000d0772ca */ /* 0x000fe200000e0000 */
[----:B------:R-:W-:Y:S01]  /*11050*/  UIADD3.X UR5, URZ, UR37, URZ, UP0, !UPT ;  /* 0x000000253f057290 */ /* 0x000fe200087fe43f */
[----:B------:R-:W-:Y:S02]  /*11060*/  PLOP3.LUT P0, PT, PT, PT, PT, 0x80, 0x0 ;  /* 0x000000000000781c */ /* 0x000fe40003f0f070 */
[C---:B--2--5:R-:W-:Y:S01]  /*11070*/  LEA R3, R17.reuse, R2, 0x3 ;  /* 0x0000000211037211 */ /* 0x064fe200078e18ff */
[----:B------:R-:W-:-:S04]  /*11080*/  IMAD R2, R17, 0xa800, R2 ;  /* 0x0000a80011027824 */ /* 0x000fc800078e0202 */
[----:B------:R-:W-:Y:S02]  /*11090*/  VIADD R3, R3, 0x36850 ;  /* 0x0003685003037836 */ /* 0x000fe40000000000 */
[----:B---3--:R-:W-:Y:S02]  /*110a0*/  IMAD R5, R5, 0x70, R7 ;  /* 0x0000007005057824 */ /* 0x008fe400078e0207 */
[----:B------:R-:W-:-:S07]  /*110b0*/  VIADD R7, R2, 0x400 ;  /* 0x0000040002077836 */ /* 0x000fce0000000000 */
.L_x_471:
[----:B------:R-:W2:Y:S01]  /*110c0*/  LDL R11, [R1] ;  /* 0x00000000010b7983 */ /* 0x000ea20000100800 */
[----:B------:R-:W-:-:S13]  /*110d0*/  @P0 ELECT P1, URZ, PT ;  /* 0x00000000003f082f */ /* 0x000fda0003820000 */
[----:B------:R-:W-:Y:S02]  /*110e0*/  @P1 R2UR UR12, R18 ;  /* 0x00000000120c12ca */ /* 0x000fe400000e0000 */
[----:B------:R-:W-:Y:S02]  /*110f0*/  @P1 R2UR UR11, R5 ;  /* 0x00000000050b12ca */ /* 0x000fe400000e0000 */
[----:B------:R-:W-:Y:S02]  /*11100*/  @P1 R2UR UR9, R3 ;  /* 0x00000000030912ca */ /* 0x000fe400000e0000 */
[----:B------:R-:W-:Y:S02]  /*11110*/  @P1 R2UR UR8, R7 ;  /* 0x00000000070812ca */ /* 0x000fe400000e0000 */
[----:B------:R-:W-:Y:S02]  /*11120*/  @P1 PLOP3.LUT P0, PT, P1, PT, PT, 0x8, 0x0 ;  /* 0x000000000000181c */ /* 0x000fe40000f0e170 */
[----:B--2---:R-:W-:-:S02]  /*11130*/  @P1 R2UR UR13, R11 ;  /* 0x000000000b0d12ca */ /* 0x004fc400000e0000 */
[----:B------:R-:W-:-:S11]  /*11140*/  PLOP3.LUT P1, PT, PT, PT, PT, 0x8, 0x0 ;  /* 0x000000000000781c */ /* 0x000fd60003f2e170 */
[----:B------:R0:W-:Y:S02]  /*11150*/  UTMALDG.4D [UR8], [UR4], desc[UR6] ;  /* 0x00000608040075b4 */ /* 0x0001e40008019000 */
[----:B0-----:R-:W-:Y:S05]  /*11160*/  @P0 BRA.U.ANY `(.L_x_471) ;  /* 0xfffffffd00d40947 */ /* 0x001fea000393ffff */
[----:B------:R-:W-:Y:S01]  /*11170*/  R2UR UR10, R15 ;  /* 0x000000000f0a72ca */ /* 0x000fe200000e0000 */
[----:B------:R-:W-:Y:S01]  /*11180*/  VIADD R7, R2, 0x3c00 ;  /* 0x00003c0002077836 */ /* 0x000fe20000000000 */
[----:B------:R-:W-:Y:S02]  /*11190*/  R2UR UR6, R12 ;  /* 0x000000000c0672ca */ /* 0x000fe400000e0000 */
[----:B------:R-:W-:Y:S02]  /*111a0*/  R2UR UR7, R13 ;  /* 0x000000000d0772ca */ /* 0x000fe400000e0000 */
[----:B------:R-:W-:-:S13]  /*111b0*/  PLOP3.LUT P0, PT, PT, PT, PT, 0x80, 0x0 ;  /* 0x000000000000781c */ /* 0x000fda0003f0f070 */
.L_x_472:
        /* <DEDUP_REMOVED lines=16> */
.L_x_473:
        /* <DEDUP_REMOVED lines=11> */
[----:B------:R0:W-:Y:S04]  /*11370*/  STL [R1], R4 ;  /* 0x0000000401007387 */ /* 0x0001e80000100800 */
[----:B------:R0:W-:Y:S02]  /*11380*/  STL [R1+0x14], R0 ;  /* 0x0000140001007387 */ /* 0x0001e40000100800 */
.L_x_458:
[----:B------:R-:W-:Y:S05]  /*11390*/  BSYNC B1 ;  /* 0x0000000000017941 */ /* 0x000fea0003800000 */
.L_x_457:
[----:B0-----:R-:W2:Y:S04]  /*113a0*/  LDL.LU R0, [R1+0x30] ;  /* 0x0000300001007983 */ /* 0x001ea80000300800 */
[----:B------:R0:W-:Y:S04]  /*113b0*/  STL [R1+0x8], R8 ;  /* 0x0000080801007387 */ /* 0x0001e80000100800 */
[----:B------:R0:W-:Y:S02]  /*113c0*/  STL [R1+0x10], R10 ;  /* 0x0000100a01007387 */ /* 0x0001e40000100800 */
[----:B0-2---:R-:W-:-:S07]  /*113d0*/  VIADD R0, R0, 0xfffffffd ;  /* 0xfffffffd00007836 */ /* 0x005fce0000000000 */
.L_x_456:
[----:B------:R-:W-:Y:S05]  /*113e0*/  BSYNC B2 ;  /* 0x0000000000027941 */ /* 0x000fea0003800000 */
.L_x_455:
[----:B------:R-:W2:Y:S01]  /*113f0*/  LDL.LU R2, [R1+0x2c] ;  /* 0x00002c0001027983 */ /* 0x000ea20000300800 */
[----:B------:R-:W-:-:S05]  /*11400*/  IMAD.MOV R9, RZ, RZ, -R9 ;  /* 0x000000ffff097224 */ /* 0x000fca00078e0a09 */
[----:B--2---:R-:W-:-:S13]  /*11410*/  ISETP.NE.AND P0, PT, R2, R9, PT ;  /* 0x000000090200720c */ /* 0x004fda0003f05270 */
[----:B------:R-:W-:Y:S05]  /*11420*/  @!P0 BRA `(.L_x_454) ;  /* 0x0000001800008947 */ /* 0x000fea0003800000 */
[----:B------:R0:W5:Y:S02]  /*11430*/  LDL R8, [R1] ;  /* 0x0000000001087983 */ /* 0x0001640000100800 */
.L_x_508:
[----:B--2---:R-:W2:Y:S04]  /*11440*/  LDL R4, [R1+0x20] ;  /* 0x0000200001047983 */ /* 0x004ea80000100800 */
[----:B---3--:R-:W3:Y:S04]  /*11450*/  LDL R3, [R1+0x8] ;  /* 0x0000080001037983 */ /* 0x008ee80000100800 */
[----:B----4-:R-:W4:Y:S01]  /*11460*/  LDL R2, [R1+0x10] ;  /* 0x0000100001027983 */ /* 0x010f220000100800 */
[----:B------:R-:W-:Y:S05]  /*11470*/  YIELD ;  /* 0x0000000000007946 */ /* 0x000fea0003800000 */
        /* <DEDUP_REMOVED lines=8> */
[----:B------:R-:W-:Y:S01]  /*11500*/  ULDC.64 UR4, c[0x0][0x418] ;  /* 0x0001060000047ab9 */ /* 0x000fe20000000a00 */
[----:B------:R-:W-:Y:S01]  /*11510*/  IMAD.MOV.U32 R7, RZ, RZ, R0 ;  /* 0x000000ffff077224 */ /* 0x000fe200078e0000 */
[----:B------:R-:W-:-:S04]  /*11520*/  ISETP.NE.U32.AND P0, PT, RZ, UR4, PT ;  /* 0x00000004ff007c0c */ /* 0x000fc8000bf05070 */
[----:B------:R-:W-:-:S13]  /*11530*/  ISETP.NE.AND.EX P0, PT, RZ, UR5, PT, P0 ;  /* 0x00000005ff007c0c */ /* 0x000fda000bf05300 */
[----:B------:R-:W-:Y:S05]  /*11540*/  @!P0 BRA `(.L_x_476) ;  /* 0x00000000004c8947 */ /* 0x000fea0003800000 */
[----:B------:R-:W2:Y:S01]  /*11550*/  LDL R10, [R1+0x1c] ;  /* 0x00001c00010a7983 */ /* 0x000ea20000100800 */
[----:B-----5:R-:W3:Y:S01]  /*11560*/  LDC R8, c[0x0][0x43c] ;  /* 0x00010f00ff087b82 */ /* 0x020ee20000000800 */
[----:B------:R-:W-:Y:S02]  /*11570*/  ULDC.64 UR6, c[0x0][0x428] ;  /* 0x00010a0000067ab9 */ /* 0x000fe40000000a00 */
[----:B------:R-:W4:Y:S01]  /*11580*/  LDL R9, [R1+0xc] ;  /* 0x00000c0001097983 */ /* 0x000f220000100800 */
[----:B---3--:R-:W-:-:S13]  /*11590*/  ISETP.NE.AND P0, PT, R8, 0x1, PT ;  /* 0x000000010800780c */ /* 0x008fda0003f05270 */
[----:B------:R-:W3:Y:S02]  /*115a0*/  @P0 LDC.64 R2, c[0x0][0x440] ;  /* 0x00011000ff020b82 */ /* 0x000ee40000000a00 */
[----:B---3--:R-:W-:-:S04]  /*115b0*/  @P0 IMAD.HI.U32 R7, R0, R2, RZ ;  /* 0x0000000200070227 */ /* 0x008fc800078e00ff */
[----:B------:R-:W-:Y:S01]  /*115c0*/  IMAD.MOV.U32 R2, RZ, RZ, R0 ;  /* 0x000000ffff027224 */ /* 0x000fe200078e0000 */
[----:B------:R-:W-:-:S04]  /*115d0*/  @P0 SHF.R.U32.HI R2, RZ, R3, R7 ;  /* 0x00000003ff020219 */ /* 0x000fc80000011607 */
[--C-:B------:R-:W-:Y:S01]  /*115e0*/  SHF.R.S32.HI R3, RZ, 0x1f, R2.reuse ;  /* 0x0000001fff037819 */ /* 0x100fe20000011402 */
[----:B------:R-:W-:-:S04]  /*115f0*/  IMAD.MOV R7, RZ, RZ, -R2 ;  /* 0x000000ffff077224 */ /* 0x000fc800078e0a02 */
[----:B------:R-:W-:Y:S02]  /*11600*/  IMAD R7, R8, R7, R0 ;  /* 0x0000000708077224 */ /* 0x000fe400078e0200 */
[----:B--2---:R-:W-:-:S04]  /*11610*/  IMAD R8, R10, UR6, RZ ;  /* 0x000000060a087c24 */ /* 0x004fc8000f8e02ff */
[C---:B----4-:R-:W-:Y:S02]  /*11620*/  IMAD R8, R9.reuse, UR7, R8 ;  /* 0x0000000709087c24 */ /* 0x050fe4000f8e0208 */
[----:B------:R-:W-:-:S05]  /*11630*/  IMAD.WIDE.U32 R2, R9, UR6, R2 ;  /* 0x0000000609027c25 */ /* 0x000fca000f8e0002 */
[----:B------:R-:W-:Y:S02]  /*11640*/  IADD3 R3, R8, R3, RZ ;  /* 0x0000000308037210 */ /* 0x000fe40007ffe0ff */
[----:B------:R-:W-:-:S04]  /*11650*/  LEA R8, P0, R2, UR4, 0x2 ;  /* 0x0000000402087c11 */ /* 0x000fc8000f8010ff */
[----:B------:R-:W-:-:S05]  /*11660*/  LEA.HI.X R9, R2, UR5, R3, 0x2, P0 ;  /* 0x0000000502097c11 */ /* 0x000fca00080f1403 */
[----:B------:R2:W5:Y:S04]  /*11670*/  LDG.E R8, desc[UR60][R8.64] ;  /* 0x0000003c08087981 */ /* 0x000568000c1e1900 */
.L_x_476:
[----:B------:R-:W3:Y:S01]  /*11680*/  LDL R2, [R1+0x4] ;  /* 0x0000040001027983 */ /* 0x000ee20000100800 */
[----:B------:R-:W-:Y:S01]  /*11690*/  BSSY B2, `(.L_x_477) ;  /* 0x0000005000027945 */ /* 0x000fe20003800000 */
[----:B---3--:R-:W-:Y:S01]  /*116a0*/  IMAD R3, R4, 0x8, R2 ;  /* 0x0000000804037824 */ /* 0x008fe200078e0202 */
[----:B------:R-:W-:-:S04]  /*116b0*/  SHF.L.U32 R2, R5, 0x1f, RZ ;  /* 0x0000001f05027819 */ /* 0x000fc800000006ff */
[----:B------:R-:W3:Y:S02]  /*116c0*/  SYNCS.PHASECHK.TRANS64.TRYWAIT P0, [R3+URZ+0x36840], R2 ;  /* 0x03684002030075a7 */ /* 0x000ee4000800017f */
[----:B---3--:R-:W-:Y:S05]  /*116d0*/  @!P0 BRA `(.L_x_478) ;  /* 0x0000003800888947 */ /* 0x008fea0003800000 */
.L_x_574:
[----:B------:R-:W-:Y:S05]  /*116e0*/  BSYNC B2 ;  /* 0x0000000000027941 */ /* 0x000fea0003800000 */
.L_x_477:
[----:B--2---:R-:W2:Y:S01]  /*116f0*/  S2R R9, SR_TID.X ;  /* 0x0000000000097919 */ /* 0x004ea20000002100 */
[----:B------:R-:W-:Y:S01]  /*11700*/  BSSY B2, `(.L_x_479) ;  /* 0x000000b000027945 */ /* 0x000fe20003800000 */
[----:B--2---:R-:W-:-:S04]  /*11710*/  LOP3.LUT R9, R9, 0x7f, RZ, 0xc0, !PT ;  /* 0x0000007f09097812 */ /* 0x004fc800078ec0ff */
[----:B------:R-:W-:-:S13]  /*11720*/  ISETP.NE.AND P1, PT, R9, RZ, PT ;  /* 0x000000ff0900720c */ /* 0x000fda0003f25270 */
[----:B------:R-:W-:Y:S05]  /*11730*/  @P1 BRA `(.L_x_480) ;  /* 0x00000000001c1947 */ /* 0x000fea0003800000 */
[----:B------:R-:W2:Y:S01]  /*11740*/  S2R R9, SR_TID.X ;  /* 0x0000000000097919 */ /* 0x000ea20000002100 */
[----:B---3--:R-:W-:-:S04]  /*11750*/  IMAD.MOV.U32 R2, RZ, RZ, 0xa800 ;  /* 0x0000a800ff027424 */ /* 0x008fc800078e00ff */
[----:B------:R4:W-:Y:S01]  /*11760*/  SYNCS.ARRIVE.TRANS64 RZ, [R3+URZ+0x36830], R2 ;  /* 0x0368300203ff79a7 */ /* 0x0009e2000800003f */
[----:B--2---:R-:W-:-:S04]  /*11770*/  LOP3.LUT R9, R9, 0x1f, RZ, 0xc0, !PT ;  /* 0x0000001f09097812 */ /* 0x004fc800078ec0ff */
[----:B------:R-:W-:-:S13]  /*11780*/  ISETP.NE.AND P0, PT, R9, RZ, PT ;  /* 0x000000ff0900720c */ /* 0x000fda0003f05270 */
[----:B----4-:R-:W-:Y:S05]  /*11790*/  @!P0 BRA `(.L_x_480) ;  /* 0x0000000000048947 */ /* 0x010fea0003800000 */
[----:B------:R-:W-:Y:S01]  /*117a0*/  BPT.TRAP 0x1 ;  /* 0x000000040000795c */ /* 0x000fe20000300000 */
.L_x_480:
[----:B------:R-:W-:Y:S05]  /*117b0*/  BSYNC B2 ;  /* 0x0000000000027941 */ /* 0x000fea0003800000 */
.L_x_479:
[----:B------:R-:W2:Y:S04]  /*117c0*/  LDL R9, [R1+0x4] ;  /* 0x0000040001097983 */ /* 0x000ea80000100800 */
[----:B---3--:R-:W3:Y:S01]  /*117d0*/  LDL R2, [R1+0x18] ;  /* 0x0000180001027983 */ /* 0x008ee20000100800 */
        /* <DEDUP_REMOVED lines=8> */
[----:B--2---:R-:W-:-:S02]  /*11860*/  IMAD R9, R4, 0xa800, R9 ;  /* 0x0000a80004097824 */ /* 0x004fc400078e0209 */
[----:B---3--:R-:W-:Y:S02]  /*11870*/  IMAD R2, R7, 0x70, R2 ;  /* 0x0000007007027824 */ /* 0x008fe400078e0202 */
[----:B------:R-:W-:-:S08]  /*11880*/  VIADD R10, R9, 0x21400 ;  /* 0x00021400090a7836 */ /* 0x000fd00000000000 */
.L_x_481:
        /* <DEDUP_REMOVED lines=9> */
[----:B--2---:R-:W-:Y:S05]  /*11920*/  @P0 BRA.U.ANY `(.L_x_481) ;  /* 0xfffffffd00d80947 */ /* 0x004fea000393ffff */
[----:B------:R-:W-:Y:S01]  /*11930*/  IMAD.MOV.U32 R15, RZ, RZ, 0x40 ;  /* 0x00000040ff0f7424 */ /* 0x000fe200078e00ff */
[----:B------:R-:W-:Y:S01]  /*11940*/  PLOP3.LUT P0, PT, PT, PT, PT, 0x80, 0x0 ;  /* 0x000000000000781c */ /* 0x000fe20003f0f070 */
[----:B------:R-:W-:Y:S01]  /*11950*/  VIADD R10, R9, 0x24c00 ;  /* 0x00024c00090a7836 */ /* 0x000fe20000000000 */
[----:B------:R-:W-:Y:S01]  /*11960*/  UMOV UR6, 0x0 ;  /* 0x0000000000067882 */ /* 0x000fe20000000000 */
[----:B------:R-:W-:Y:S01]  /*11970*/  UMOV UR7, 0x14f00000 ;  /* 0x14f0000000077882 */ /* 0x000fe20000000000 */
[----:B------:R-:W-:-:S15]  /*11980*/  R2UR UR10, R15 ;  /* 0x000000000f0a72ca */ /* 0x000fde00000e0000 */
.L_x_482:
        /* <DEDUP_REMOVED lines=16> */
.L_x_483:
        /* <DEDUP_REMOVED lines=10> */
[----:B------:R-:W2:Y:S04]  /*11b30*/  LDL.LU R12, [R1+0x10] ;  /* 0x00001000010c7983 */ /* 0x000ea80000300800 */
[----:B------:R-:W3:Y:S01]  /*11b40*/  LDL R10, [R1+0x8] ;  /* 0x00000800010a7983 */ /* 0x000ee20000100800 */
[----:B------:R-:W-:Y:S01]  /*11b50*/  BSSY B2, `(.L_x_484) ;  /* 0x0000005000027945 */ /* 0x000fe20003800000 */
[----:B--2---:R-:W-:Y:S01]  /*11b60*/  SHF.L.U32 R3, R12, 0x1f, RZ ;  /* 0x0000001f0c037819 */ /* 0x004fe200000006ff */
[----:B---3--:R-:W-:-:S04]  /*11b70*/  IMAD R2, R10, 0x8, R6 ;  /* 0x000000080a027824 */ /* 0x008fc800078e0206 */
[----:B------:R-:W2:Y:S02]  /*11b80*/  SYNCS.PHASECHK.TRANS64.TRYWAIT P0, [R2+URZ+0x60], R3 ;  /* 0x00006003020075a7 */ /* 0x000ea4000800017f */
[----:B--2---:R-:W-:Y:S05]  /*11b90*/  @!P0 BRA `(.L_x_485) ;  /* 0x00000034006c8947 */ /* 0x004fea0003800000 */
.L_x_575:
[----:B------:R-:W-:Y:S05]  /*11ba0*/  BSYNC B2 ;  /* 0x0000000000027941 */ /* 0x000fea0003800000 */
.L_x_484:
[----:B------:R-:W-:Y:S01]  /*11bb0*/  BSSY B2, `(.L_x_486) ;  /* 0x000000b000027945 */ /* 0x000fe20003800000 */
[----:B------:R-:W-:Y:S01]  /*11bc0*/  MOV R12, 0x0 ;  /* 0x00000000000c7802 */ /* 0x000fe20000000f00 */
[----:B------:R-:W-:Y:S02]  /*11bd0*/  IMAD.MOV.U32 R13, RZ, RZ, 0x14f00000 ;  /* 0x14f00000ff0d7424 */ /* 0x000fe400078e00ff */
[----:B------:R-:W-:Y:S05]  /*11be0*/  @P1 BRA `(.L_x_487) ;  /* 0x00000000001c1947 */ /* 0x000fea0003800000 */
[----:B------:R-:W3:Y:S01]  /*11bf0*/  S2R R9, SR_TID.X ;  /* 0x0000000000097919 */ /* 0x000ee20000002100 */
[----:B--2---:R-:W-:-:S04]  /*11c00*/  IMAD.MOV.U32 R3, RZ, RZ, 0xa800 ;  /* 0x0000a800ff037424 */ /* 0x004fc800078e00ff */
[----:B------:R4:W-:Y:S01]  /*11c10*/  SYNCS.ARRIVE.TRANS64 RZ, [R2+URZ+0x50], R3 ;  /* 0x0000500302ff79a7 */ /* 0x0009e2000800003f */
[----:B---3--:R-:W-:-:S04]  /*11c20*/  LOP3.LUT R9, R9, 0x1f, RZ, 0xc0, !PT ;  /* 0x0000001f09097812 */ /* 0x008fc800078ec0ff */
[----:B------:R-:W-:-:S13]  /*11c30*/  ISETP.NE.AND P0, PT, R9, RZ, PT ;  /* 0x000000ff0900720c */ /* 0x000fda0003f05270 */
[----:B----4-:R-:W-:Y:S05]  /*11c40*/  @!P0 BRA `(.L_x_487) ;  /* 0x0000000000048947 */ /* 0x010fea0003800000 */
[----:B------:R-:W-:Y:S01]  /*11c50*/  BPT.TRAP 0x1 ;  /* 0x000000040000795c */ /* 0x000fe20000300000 */
.L_x_487:
[----:B------:R-:W-:Y:S05]  /*11c60*/  BSYNC B2 ;  /* 0x0000000000027941 */ /* 0x000fea0003800000 */
.L_x_486:
[----:B------:R-:W3:Y:S04]  /*11c70*/  LDL R17, [R1+0x4] ;  /* 0x0000040001117983 */ /* 0x000ee80000100800 */
[----:B--2---:R-:W3:Y:S04]  /*11c80*/  LDL.LU R3, [R1+0x8] ;  /* 0x0000080001037983 */ /* 0x004ee80000300800 */
[----:B------:R-:W2:Y:S04]  /*11c90*/  LDL R10, [R1+0x18] ;  /* 0x00001800010a7983 */ /* 0x000ea80000100800 */
[----:B------:R-:W2:Y:S01]  /*11ca0*/  LDL.LU R9, [R1+0x14] ;  /* 0x0000140001097983 */ /* 0x000ea20000300800 */
[----:B------:R-:W-:Y:S01]  /*11cb0*/  R2UR UR10, R11 ;  /* 0x000000000b0a72ca */ /* 0x000fe200000e0000 */
[----:B------:R-:W-:Y:S01]  /*11cc0*/  UIADD3 UR4, UP0, UR36, 0x470, URZ ;  /* 0x0000047024047890 */ /* 0x000fe2000ff1e03f */
[----:B------:R-:W-:Y:S01]  /*11cd0*/  R2UR UR6, R12 ;  /* 0x000000000c0672ca */ /* 0x000fe200000e0000 */
[----:B------:R-:W-:Y:S01]  /*11ce0*/  VIADD R2, R2, 0x50 ;  /* 0x0000005002027836 */ /* 0x000fe20000000000 */
[----:B------:R-:W-:Y:S01]  /*11cf0*/  R2UR UR7, R13 ;  /* 0x000000000d0772ca */ /* 0x000fe200000e0000 */
[----:B------:R-:W-:Y:S01]  /*11d00*/  UIADD3.X UR5, URZ, UR37, URZ, UP0, !UPT ;  /* 0x000000253f057290 */ /* 0x000fe200087fe43f */
[----:B------:R-:W-:Y:S01]  /*11d10*/  PLOP3.LUT P0, PT, PT, PT, PT, 0x80, 0x0 ;  /* 0x000000000000781c */ /* 0x000fe20003f0f070 */
[----:B---3--:R-:W-:-:S02]  /*11d20*/  IMAD R3, R3, 0xa800, R17 ;  /* 0x0000a80003037824 */ /* 0x008fc400078e0211 */
[----:B--2---:R-:W-:Y:S02]  /*11d30*/  IMAD R9, R9, 0x70, R10 ;  /* 0x0000007009097824 */ /* 0x004fe400078e020a */
[----:B------:R-:W-:-:S08]  /*11d40*/  VIADD R10, R3, 0x400 ;  /* 0x00000400030a7836 */ /* 0x000fd00000000000 */
.L_x_488:
        /* <DEDUP_REMOVED lines=10> */
[----:B--2---:R-:W-:Y:S05]  /*11df0*/  @P0 BRA.U.ANY `(.L_x_488) ;  /* 0xfffffffd00d40947 */ /* 0x004fea000393ffff */
[----:B------:R-:W-:Y:S01]  /*11e00*/  R2UR UR10, R15 ;  /* 0x000000000f0a72ca */ /* 0x000fe200000e0000 */
[----:B------:R-:W-:Y:S01]  /*11e10*/  VIADD R10, R3, 0x3c00 ;  /* 0x00003c00030a7836 */ /* 0x000fe20000000000 */
[----:B------:R-:W-:Y:S02]  /*11e20*/  R2UR UR6, R12 ;  /* 0x000000000c0672ca */ /* 0x000fe400000e0000 */
[----:B------:R-:W-:Y:S02]  /*11e30*/  R2UR UR7, R13 ;  /* 0x000000000d0772ca */ /* 0x000fe400000e0000 */
[----:B------:R-:W-:-:S13]  /*11e40*/  PLOP3.LUT P0, PT, PT, PT, PT, 0x80, 0x0 ;  /* 0x000000000000781c */ /* 0x000fda0003f0f070 */
.L_x_489:
        /* <DEDUP_REMOVED lines=16> */
.L_x_490:
        /* <DEDUP_REMOVED lines=11> */
[----:B------:R2:W-:Y:S04]  /*12000*/  STL [R1+0x14], R7 ;  /* 0x0000140701007387 */ /* 0x0005e80000100800 */
[----:B------:R2:W-:Y:S02]  /*12010*/  STL [R1], R8 ;  /* 0x0000000801007387 */ /* 0x0005e40000100800 */
.L_x_475:
[----:B------:R-:W-:Y:S05]  /*12020*/  BSYNC B1 ;  /* 0x0000000000017941 */ /* 0x000fea0003800000 */
.L_x_474:
        /* <DEDUP_REMOVED lines=8> */
[----:B------:R3:W-:Y:S04]  /*120b0*/  STL [R1+0x10], R10 ;  /* 0x0000100a01007387 */ /* 0x0007e80000100800 */
[----:B------:R3:W-:Y:S01]  /*120c0*/  STL [R1+0x8], R11 ;  /* 0x0000080b01007387 */ /* 0x0007e20000100800 */
[----:B------:R-:W-:Y:S05]  /*120d0*/  @!P1 BRA `(.L_x_492) ;  /* 0x0000000800c49947 */ /* 0x000fea0003800000 */
[----:B------:R-:W-:Y:S01]  /*120e0*/  ULDC.64 UR4, c[0x0][0x418] ;  /* 0x0001060000047ab9 */ /* 0x000fe20000000a00 */
[----:B--2---:R-:W-:Y:S01]  /*120f0*/  VIADD R7, R0, 0xffffffff ;  /* 0xffffffff00077836 */ /* 0x004fe20000000000 */
[----:B------:R-:W-:-:S04]  /*12100*/  ISETP.NE.U32.AND P0, PT, RZ, UR4, PT ;  /* 0x00000004ff007c0c */ /* 0x000fc8000bf05070 */
[----:B------:R-:W-:-:S13]  /*12110*/  ISETP.NE.AND.EX P0, PT, RZ, UR5, PT, P0 ;  /* 0x00000005ff007c0c */ /* 0x000fda000bf05300 */
[----:B------:R-:W-:Y:S05]  /*12120*/  @!P0 BRA `(.L_x_493) ;  /* 0x00000000004c8947 */ /* 0x000fea0003800000 */
[----:B------:R-:W2:Y:S01]  /*12130*/  LDL R13, [R1+0x1c] ;  /* 0x00001c00010d7983 */ /* 0x000ea20000100800 */
[----:B------:R-:W4:Y:S01]  /*12140*/  LDC R9, c[0x0][0x43c] ;  /* 0x00010f00ff097b82 */ /* 0x000f220000000800 */
[----:B------:R-:W-:Y:S02]  /*12150*/  ULDC.64 UR6, c[0x0][0x428] ;  /* 0x00010a0000067ab9 */ /* 0x000fe40000000a00 */
[----:B------:R-:W3:Y:S01]  /*12160*/  LDL R12, [R1+0xc] ;  /* 0x00000c00010c7983 */ /* 0x000ee20000100800 */
[----:B----4-:R-:W-:-:S13]  /*12170*/  ISETP.NE.AND P0, PT, R9, 0x1, PT ;  /* 0x000000010900780c */ /* 0x010fda0003f05270 */
[----:B------:R-:W4:Y:S02]  /*12180*/  @P0 LDC.64 R2, c[0x0][0x440] ;  /* 0x00011000ff020b82 */ /* 0x000f240000000a00 */
[----:B----45:R-:W-:-:S04]  /*12190*/  @P0 IMAD.HI.U32 R8, R7, R2, RZ ;  /* 0x0000000207080227 */ /* 0x030fc800078e00ff */
[----:B------:R-:W-:Y:S01]  /*121a0*/  IMAD.MOV.U32 R2, RZ, RZ, R7 ;  /* 0x000000ffff027224 */ /* 0x000fe200078e0007 */
[----:B------:R-:W-:-:S05]  /*121b0*/  @P0 SHF.R.U32.HI R2, RZ, R3, R8 ;  /* 0x00000003ff020219 */ /* 0x000fca0000011608 */
[----:B------:R-:W-:-:S04]  /*121c0*/  IMAD.MOV R3, RZ, RZ, -R2 ;  /* 0x000000ffff037224 */ /* 0x000fc800078e0a02 */
[----:B------:R-:W-:Y:S01]  /*121d0*/  IMAD R7, R9, R3, R7 ;  /* 0x0000000309077224 */ /* 0x000fe200078e0207 */
[----:B------:R-:W-:Y:S01]  /*121e0*/  SHF.R.S32.HI R3, RZ, 0x1f, R2 ;  /* 0x0000001fff037819 */ /* 0x000fe20000011402 */
[----:B--2---:R-:W-:-:S04]  /*121f0*/  IMAD R8, R13, UR6, RZ ;  /* 0x000000060d087c24 */ /* 0x004fc8000f8e02ff */
[C---:B---3--:R-:W-:Y:S02]  /*12200*/  IMAD R8, R12.reuse, UR7, R8 ;  /* 0x000000070c087c24 */ /* 0x048fe4000f8e0208 */
[----:B------:R-:W-:-:S05]  /*12210*/  IMAD.WIDE.U32 R2, R12, UR6, R2 ;  /* 0x000000060c027c25 */ /* 0x000fca000f8e0002 */
[----:B------:R-:W-:Y:S02]  /*12220*/  IADD3 R3, R8, R3, RZ ;  /* 0x0000000308037210 */ /* 0x000fe40007ffe0ff */
[----:B------:R-:W-:-:S04]  /*12230*/  LEA R8, P0, R2, UR4, 0x2 ;  /* 0x0000000402087c11 */ /* 0x000fc8000f8010ff */
[----:B------:R-:W-:-:S05]  /*12240*/  LEA.HI.X R9, R2, UR5, R3, 0x2, P0 ;  /* 0x0000000502097c11 */ /* 0x000fca00080f1403 */
[----:B------:R2:W5:Y:S04]  /*12250*/  LDG.E R8, desc[UR60][R8.64] ;  /* 0x0000003c08087981 */ /* 0x000568000c1e1900 */
.L_x_493:
[----:B------:R-:W4:Y:S01]  /*12260*/  LDL R2, [R1+0x4] ;  /* 0x0000040001027983 */ /* 0x000f220000100800 */
[----:B------:R-:W-:Y:S01]  /*12270*/  SHF.L.U32 R3, R10, 0x1f, RZ ;  /* 0x0000001f0a037819 */ /* 0x000fe200000006ff */
[----:B------:R-:W-:Y:S01]  /*12280*/  BSSY B2, `(.L_x_494) ;  /* 0x0000004000027945 */ /* 0x000fe20003800000 */
[----:B----4-:R-:W-:-:S04]  /*12290*/  IMAD R2, R11, 0x8, R2 ;  /* 0x000000080b027824 */ /* 0x010fc800078e0202 */
[----:B------:R-:W4:Y:S02]  /*122a0*/  SYNCS.PHASECHK.TRANS64.TRYWAIT P0, [R2+URZ+0x36840], R3 ;  /* 0x03684003020075a7 */ /* 0x000f24000800017f */
[----:B----4-:R-:W-:Y:S05]  /*122b0*/  @!P0 BRA `(.L_x_495) ;  /* 0x0000002c00b88947 */ /* 0x010fea0003800000 */
.L_x_576:
[----:B------:R-:W-:Y:S05]  /*122c0*/  BSYNC B2 ;  /* 0x0000000000027941 */ /* 0x000fea0003800000 */
.L_x_494:
[----:B--2---:R-:W2:Y:S01]  /*122d0*/  S2R R9, SR_TID.X ;  /* 0x0000000000097919 */ /* 0x004ea20000002100 */
[----:B------:R-:W-:Y:S01]  /*122e0*/  BSSY B2, `(.L_x_496) ;  /* 0x000000b000027945 */ /* 0x000fe20003800000 */
[----:B--2---:R-:W-:-:S04]  /*122f0*/  LOP3.LUT R9, R9, 0x7f, RZ, 0xc0, !PT ;  /* 0x0000007f09097812 */ /* 0x004fc800078ec0ff */
[----:B------:R-:W-:-:S13]  /*12300*/  ISETP.NE.AND P1, PT, R9, RZ, PT ;  /* 0x000000ff0900720c */ /* 0x000fda0003f25270 */
[----:B------:R-:W-:Y:S05]  /*12310*/  @P1 BRA `(.L_x_497) ;  /* 0x00000000001c1947 */ /* 0x000fea0003800000 */
[----:B------:R-:W2:Y:S01]  /*12320*/  S2R R9, SR_TID.X ;  /* 0x0000000000097919 */ /* 0x000ea20000002100 */
[----:B----4-:R-:W-:-:S04]  /*12330*/  IMAD.MOV.U32 R3, RZ, RZ, 0xa800 ;  /* 0x0000a800ff037424 */ /* 0x010fc800078e00ff */
[----:B------:R4:W-:Y:S01]  /*12340*/  SYNCS.ARRIVE.TRANS64 RZ, [R2+URZ+0x36830], R3 ;  /* 0x0368300302ff79a7 */ /* 0x0009e2000800003f */
[----:B--2---:R-:W-:-:S04]  /*12350*/  LOP3.LUT R9, R9, 0x1f, RZ, 0xc0, !PT ;  /* 0x0000001f09097812 */ /* 0x004fc800078ec0ff */
[----:B------:R-:W-:-:S13]  /*12360*/  ISETP.NE.AND P0, PT, R9, RZ, PT ;  /* 0x000000ff0900720c */ /* 0x000fda0003f05270 */
[----:B----4-:R-:W-:Y:S05]  /*12370*/  @!P0 BRA `(.L_x_497) ;  /* 0x0000000000048947 */ /* 0x010fea0003800000 */
[----:B------:R-:W-:Y:S01]  /*12380*/  BPT.TRAP 0x1 ;  /* 0x000000040000795c */ /* 0x000fe20000300000 */
.L_x_497:
[----:B------:R-:W-:Y:S05]  /*12390*/  BSYNC B2 ;  /* 0x0000000000027941 */ /* 0x000fea0003800000 */
.L_x_496:
[----:B------:R-:W2:Y:S04]  /*123a0*/  LDL R9, [R1+0x8] ;  /* 0x0000080001097983 */ /* 0x000ea80000100800 */
[----:B---3--:R-:W3:Y:S04]  /*123b0*/  LDL R10, [R1+0x4] ;  /* 0x00000400010a7983 */ /* 0x008ee80000100800 */
[----:B----4-:R-:W4:Y:S01]  /*123c0*/  LDL R2, [R1+0x18] ;  /* 0x0000180001027983 */ /* 0x010f220000100800 */
[----:B------:R-:W-:-:S05]  /*123d0*/  IMAD.MOV.U32 R12, RZ, RZ, RZ ;  /* 0x000000ffff0c7224 */ /* 0x000fca00078e00ff */
[----:B------:R-:W-:Y:S01]  /*123e0*/  R2UR UR10, R12 ;  /* 0x000000000c0a72ca */ /* 0x000fe200000e0000 */
[----:B------:R-:W-:Y:S01]  /*123f0*/  UIADD3 UR4, UP0, UR36, 0x370, URZ ;  /* 0x0000037024047890 */ /* 0x000fe2000ff1e03f */
[----:B------:R-:W-:Y:S01]  /*12400*/  PLOP3.LUT P0, PT, PT, PT, PT, 0x80, 0x0 ;  /* 0x000000000000781c */ /* 0x000fe20003f0f070 */
[----:B------:R-:W-:Y:S01]  /*12410*/  UMOV UR6, 0x0 ;  /* 0x0000000000067882 */ /* 0x000fe20000000000 */
[----:B------:R-:W-:Y:S01]  /*12420*/  UMOV UR7, 0x14f00000 ;  /* 0x14f0000000077882 */ /* 0x000fe20000000000 */
[----:B------:R-:W-:Y:S01]  /*12430*/  UIADD3.X UR5, URZ, UR37, URZ, UP0, !UPT ;  /* 0x000000253f057290 */ /* 0x000fe200087fe43f */
[C---:B--2---:R-:W-:Y:S02]  /*12440*/  IMAD R3, R9.reuse, 0x8, R6 ;  /* 0x0000000809037824 */ /* 0x044fe400078e0206 */
[----:B---3--:R-:W-:Y:S02]  /*12450*/  IMAD R9, R9, 0xa800, R10 ;  /* 0x0000a80009097824 */ /* 0x008fe400078e020a */
[----:B------:R-:W-:-:S02]  /*12460*/  VIADD R3, R3, 0x30 ;  /* 0x0000003003037836 */ /* 0x000fc40000000000 */
[----:B----4-:R-:W-:Y:S02]  /*12470*/  IMAD R2, R7, 0x70, R2 ;  /* 0x0000007007027824 */ /* 0x010fe400078e0202 */
[----:B------:R-:W-:-:S07]  /*12480*/  VIADD R10, R9, 0x21400 ;  /* 0x00021400090a7836 */ /* 0x000fce0000000000 */
.L_x_498:
        /* <DEDUP_REMOVED lines=16> */
.L_x_499:
        /* <DEDUP_REMOVED lines=16> */
.L_x_500:
        /* <DEDUP_REMOVED lines=10> */
[----:B------:R-:W-:Y:S01]  /*12730*/  SHF.L.U32 R5, R5, 0x1f, RZ ;  /* 0x0000001f05057819 */ /* 0x000fe200000006ff */
[----:B------:R-:W-:Y:S01]  /*12740*/  BSSY B2, `(.L_x_501) ;  /* 0x0000004000027945 */ /* 0x000fe20003800000 */
[----:B------:R-:W-:-:S04]  /*12750*/  LEA R2, R4, R6, 0x3 ;  /* 0x0000000604027211 */ /* 0x000fc800078e18ff */
[----:B------:R-:W2:Y:S02]  /*12760*/  SYNCS.PHASECHK.TRANS64.TRYWAIT P0, [R2+URZ+0x60], R5 ;  /* 0x00006005020075a7 */ /* 0x000ea4000800017f */
[----:B--2---:R-:W-:Y:S05]  /*12770*/  @!P0 BRA `(.L_x_502) ;  /* 0x00000028009c8947 */ /* 0x004fea0003800000 */
.L_x_577:
[----:B------:R-:W-:Y:S05]  /*12780*/  BSYNC B2 ;  /* 0x0000000000027941 */ /* 0x000fea0003800000 */
.L_x_501:
[----:B------:R-:W-:Y:S01]  /*12790*/  BSSY B2, `(.L_x_503) ;  /* 0x000000b000027945 */ /* 0x000fe20003800000 */
[----:B------:R-:W-:Y:S02]  /*127a0*/  IMAD.MOV.U32 R10, RZ, RZ, 0x0 ;  /* 0x00000000ff0a7424 */ /* 0x000fe400078e00ff */
[----:B------:R-:W-:Y:S01]  /*127b0*/  IMAD.MOV.U32 R11, RZ, RZ, 0x14f00000 ;  /* 0x14f00000ff0b7424 */ /* 0x000fe200078e00ff */
[----:B------:R-:W-:Y:S06]  /*127c0*/  @P1 BRA `(.L_x_504) ;  /* 0x00000000001c1947 */ /* 0x000fec0003800000 */
[----:B------:R-:W3:Y:S02]  /*127d0*/  S2R R3, SR_TID.X ;  /* 0x0000000000037919 */ /* 0x000ee40000002100 */
[----:B---3--:R-:W-:Y:S01]  /*127e0*/  LOP3.LUT R9, R3, 0x1f, RZ, 0xc0, !PT ;  /* 0x0000001f03097812 */ /* 0x008fe200078ec0ff */
[----:B------:R-:W-:-:S03]  /*127f0*/  IMAD.MOV.U32 R3, RZ, RZ, 0xa800 ;  /* 0x0000a800ff037424 */ /* 0x000fc600078e00ff */
[----:B------:R-:W-:Y:S01]  /*12800*/  ISETP.NE.AND P0, PT, R9, RZ, PT ;  /* 0x000000ff0900720c */ /* 0x000fe20003f05270 */
[----:B------:R3:W-:-:S12]  /*12810*/  SYNCS.ARRIVE.TRANS64 RZ, [R2+URZ+0x50], R3 ;  /* 0x0000500302ff79a7 */ /* 0x0007d8000800003f */
[----:B---3--:R-:W-:Y:S05]  /*12820*/  @!P0 BRA `(.L_x_504) ;  /* 0x0000000000048947 */ /* 0x008fea0003800000 */
[----:B------:R-:W-:Y:S01]  /*12830*/  BPT.TRAP 0x1 ;  /* 0x000000040000795c */ /* 0x000fe20000300000 */
.L_x_504:
[----:B------:R-:W-:Y:S05]  /*12840*/  BSYNC B2 ;  /* 0x0000000000027941 */ /* 0x000fea0003800000 */
.L_x_503:
[----:B------:R-:W3:Y:S04]  /*12850*/  LDL R9, [R1+0x4] ;  /* 0x0000040001097983 */ /* 0x000ee80000100800 */
[----:B--2---:R-:W2:Y:S04]  /*12860*/  LDL R5, [R1+0x18] ;  /* 0x0000180001057983 */ /* 0x004ea80000100800 */
        /* <DEDUP_REMOVED lines=11> */
.L_x_505:
        /* <DEDUP_REMOVED lines=16> */
.L_x_506:
        /* <DEDUP_REMOVED lines=16> */
.L_x_507:
        /* <DEDUP_REMOVED lines=13> */
.L_x_492:
[----:B------:R-:W-:Y:S05]  /*12bf0*/  BSYNC B1 ;  /* 0x0000000000017941 */ /* 0x000fea0003800000 */
.L_x_491:
[C---:B------:R-:W-:Y:S01]  /*12c00*/  ISETP.GT.AND P0, PT, R0.reuse, 0x1, PT ;  /* 0x000000010000780c */ /* 0x040fe20003f04270 */
[----:B------:R-:W-:-:S12]  /*12c10*/  VIADD R0, R0, 0xfffffffe ;  /* 0xfffffffe00007836 */ /* 0x000fd80000000000 */
[----:B------:R-:W-:Y:S05]  /*12c20*/  @P0 BRA `(.L_x_508) ;  /* 0xffffffe800040947 */ /* 0x000fea000383ffff */
.L_x_454:
[----:B------:R-:W-:Y:S05]  /*12c30*/  BSYNC B0 ;  /* 0x0000000000007941 */ /* 0x000fea0003800000 */
.L_x_453:
[----:B------:R-:W0:Y:S01]  /*12c40*/  S2R R2, SR_TID.X ;  /* 0x0000000000027919 */ /* 0x000e220000002100 */
[----:B------:R-:W-:Y:S01]  /*12c50*/  BSSY B0, `(.L_x_509) ;  /* 0x0000010000007945 */ /* 0x000fe20003800000 */
[----:B0-----:R-:W-:-:S04]  /*12c60*/  LOP3.LUT R3, R2, 0x7f, RZ, 0xc0, !PT ;  /* 0x0000007f02037812 */ /* 0x001fc800078ec0ff */
[----:B------:R-:W-:-:S13]  /*12c70*/  ISETP.NE.AND P0, PT, R3, RZ, PT ;  /* 0x000000ff0300720c */ /* 0x000fda0003f05270 */
[----:B------:R-:W-:Y:S05]  /*12c80*/  @P0 BRA `(.L_x_510) ;  /* 0x0000000000300947 */ /* 0x000fea0003800000 */
[----:B------:R-:W0:Y:S01]  /*12c90*/  S2R R2, SR_LANEID ;  /* 0x0000000000027919 */ /* 0x000e220000000000 */
[----:B------:R-:W-:Y:S01]  /*12ca0*/  VOTEU.ANY UR4, UPT, PT ;  /* 0x0000000000047886 */ /* 0x000fe200038e0100 */
[----:B------:R-:W1:Y:S01]  /*12cb0*/  LDC.64 R4, c[0x0][0xc60] ;  /* 0x00031800ff047b82 */ /* 0x000e620000000a00 */
[----:B------:R-:W0:Y:S02]  /*12cc0*/  FLO.U32 R0, UR4 ;  /* 0x0000000400007d00 */ /* 0x000e2400080e0000 */
[----:B0-----:R-:W-:-:S06]  /*12cd0*/  ISETP.EQ.U32.AND P0, PT, R0, R2, PT ;  /* 0x000000020000720c */ /* 0x001fcc0003f02070 */
[----:B------:R-:W1:Y:S07]  /*12ce0*/  POPC R2, UR4 ;  /* 0x0000000400027d09 */ /* 0x000e6e0008000000 */
[----:B-1----:R-:W2:Y:S04]  /*12cf0*/  @P0 ATOMG.E.ADD.STRONG.GPU PT, R2, desc[UR60][R4.64], R2 ;  /* 0x00000002040209a8 */ /* 0x002ea800081ee1fc */
[----:B--2---:R0:W1:Y:S02]  /*12d00*/  SHFL.IDX PT, R2, R2, R0, 0x1f ;  /* 0x00001f0002027589 */ /* 0x00406400000e0000 */
[----:B0-----:R-:W0:Y:S02]  /*12d10*/  S2R R0, SR_LTMASK ;  /* 0x0000000000007919 */ /* 0x001e240000003900 */
[----:B0-----:R-:W-:-:S06]  /*12d20*/  LOP3.LUT R0, R0, UR4, RZ, 0xc0, !PT ;  /* 0x0000000400007c12 */ /* 0x001fcc000f8ec0ff */
[----:B------:R-:W1:Y:S02]  /*12d30*/  POPC R0, R0 ;  /* 0x0000000000007309 */ /* 0x000e640000000000 */
[----:B-1----:R-:W-:-:S07]  /*12d40*/  IADD3 R16, R2, UR38, R0 ;  /* 0x0000002602107c10 */ /* 0x002fce000fffe000 */
.L_x_510:
[----:B------:R-:W-:Y:S05]  /*12d50*/  BSYNC B0 ;  /* 0x0000000000007941 */ /* 0x000fea0003800000 */
.L_x_509:
[----:B------:R-:W2:Y:S01]  /*12d60*/  LDL.LU R0, [R1+0x20] ;  /* 0x0000200001007983 */ /* 0x000ea20000300800 */
[----:B------:R-:W-:Y:S01]  /*12d70*/  BSSY B0, `(.L_x_511) ;  /* 0x0000050000007945 */ /* 0x000fe20003800000 */
[----:B--2---:R-:W-:-:S13]  /*12d80*/  ISETP.NE.AND P0, PT, R0, RZ, PT ;  /* 0x000000ff0000720c */ /* 0x004fda0003f05270 */
[----:B------:R-:W-:Y:S05]  /*12d90*/  @!P0 BRA `(.L_x_512) ;  /* 0x0000000400348947 */ /* 0x000fea0003800000 */
[----:B------:R-:W2:Y:S04]  /*12da0*/  LDL R4, [R1+0x4] ;  /* 0x0000040001047983 */ /* 0x000ea80000100800 */
[----:B------:R-:W2:Y:S04]  /*12db0*/  LDL R2, [R1+0x8] ;  /* 0x0000080001027983 */ /* 0x000ea80000100800 */
[----:B------:R-:W3:Y:S01]  /*12dc0*/  LDL R0, [R1+0x10] ;  /* 0x0000100001007983 */ /* 0x000ee20000100800 */
[----:B------:R-:W-:Y:S01]  /*12dd0*/  BSSY B1, `(.L_x_513) ;  /* 0x0000006000017945 */ /* 0x000fe20003800000 */
[----:B------:R-:W-:Y:S01]  /*12de0*/  ISETP.NE.AND P1, PT, R3, RZ, PT ;  /* 0x000000ff0300720c */ /* 0x000fe20003f25270 */
[----:B--2---:R-:W-:Y:S01]  /*12df0*/  IMAD R2, R2, 0x8, R4 ;  /* 0x0000000802027824 */ /* 0x004fe200078e0204 */
[----:B---3--:R-:W-:-:S04]  /*12e00*/  SHF.L.U32 R0, R0, 0x1f, RZ ;  /* 0x0000001f00007819 */ /* 0x008fc800000006ff */
[----:B------:R-:W0:Y:S02]  /*12e10*/  SYNCS.PHASECHK.TRANS64.TRYWAIT P0, [R2+URZ+0x36860], R0 ;  /* 0x03686000020075a7 */ /* 0x000e24000800017f */
[----:B0-----:R-:W-:Y:S05]  /*12e20*/  @!P0 BRA `(.L_x_514) ;  /* 0x0000002400048947 */ /* 0x001fea0003800000 */
.L_x_578:
[----:B------:R-:W-:Y:S05]  /*12e30*/  BSYNC B1 ;  /* 0x0000000000017941 */ /* 0x000fea0003800000 */
.L_x_513:
[----:B------:R-:W-:Y:S04]  /*12e40*/  BSSY B1, `(.L_x_515) ;  /* 0x0000009000017945 */ /* 0x000fe80003800000 */
[----:B------:R-:W-:Y:S05]  /*12e50*/  @P1 BRA `(.L_x_516) ;  /* 0x00000000001c1947 */ /* 0x000fea0003800000 */
[----:B------:R-:W2:Y:S01]  /*12e60*/  S2R R3, SR_TID.X ;  /* 0x0000000000037919 */ /* 0x000ea20000002100 */
[----:B0-----:R-:W-:-:S04]  /*12e70*/  IMAD.MOV.U32 R0, RZ, RZ, 0xa800 ;  /* 0x0000a800ff007424 */ /* 0x001fc800078e00ff */
[----:B------:R3:W-:Y:S01]  /*12e80*/  SYNCS.ARRIVE.TRANS64 RZ, [R2+URZ+0x36850], R0 ;  /* 0x0368500002ff79a7 */ /* 0x0007e2000800003f */
[----:B--2---:R-:W-:-:S04]  /*12e90*/  LOP3.LUT R3, R3, 0x1f, RZ, 0xc0, !PT ;  /* 0x0000001f03037812 */ /* 0x004fc800078ec0ff */
[----:B------:R-:W-:-:S13]  /*12ea0*/  ISETP.NE.AND P0, PT, R3, RZ, PT ;  /* 0x000000ff0300720c */ /* 0x000fda0003f05270 */
[----:B---3--:R-:W-:Y:S05]  /*12eb0*/  @!P0 BRA `(.L_x_516) ;  /* 0x0000000000048947 */ /* 0x008fea0003800000 */
[----:B------:R-:W-:Y:S01]  /*12ec0*/  BPT.TRAP 0x1 ;  /* 0x000000040000795c */ /* 0x000fe20000300000 */
.L_x_516:
[----:B------:R-:W-:Y:S05]  /*12ed0*/  BSYNC B1 ;  /* 0x0000000000017941 */ /* 0x000fea0003800000 */
.L_x_515:
[----:B------:R-:W2:Y:S04]  /*12ee0*/  LDL R5, [R1+0x4] ;  /* 0x0000040001057983 */ /* 0x000ea80000100800 */
[----:B0-----:R-:W2:Y:S04]  /*12ef0*/  LDL R0, [R1+0x8] ;  /* 0x0000080001007983 */ /* 0x001ea80000100800 */
[----:B------:R-:W3:Y:S04]  /*12f00*/  LDL.LU R4, [R1+0x18] ;  /* 0x0000180001047983 */ /* 0x000ee80000300800 */
[----:B------:R-:W3:Y:S01]  /*12f10*/  LDL R3, [R1+0x14] ;  /* 0x0000140001037983 */ /* 0x000ee20000100800 */
[----:B------:R-:W-:Y:S01]  /*12f20*/  UIADD3 UR4, UP0, UR36, 0x470, URZ ;  /* 0x0000047024047890 */ /* 0x000fe2000ff1e03f */
[----:B------:R-:W-:Y:S01]  /*12f30*/  PLOP3.LUT P0, PT, PT, PT, PT, 0x80, 0x0 ;  /* 0x000000000000781c */ /* 0x000fe20003f0f070 */
[----:B------:R-:W-:Y:S01]  /*12f40*/  UMOV UR6, 0x0 ;  /* 0x0000000000067882 */ /* 0x000fe20000000000 */
[----:B------:R-:W-:Y:S01]  /*12f50*/  IADD3 R2, R2, 0x36850, RZ ;  /* 0x0003685002027810 */ /* 0x000fe20007ffe0ff */
[----:B------:R-:W-:Y:S01]  /*12f60*/  UIADD3.X UR5, URZ, UR37, URZ, UP0, !UPT ;  /* 0x000000253f057290 */ /* 0x000fe200087fe43f */
[----:B------:R-:W-:Y:S01]  /*12f70*/  UMOV UR7, 0x14f00000 ;  /* 0x14f0000000077882 */ /* 0x000fe20000000000 */
[----:B------:R-:W-:Y:S01]  /*12f80*/  UMOV UR10, URZ ;  /* 0x0000003f000a7c82 */ /* 0x000fe20008000000 */
[----:B--2---:R-:W-:-:S02]  /*12f90*/  IMAD R0, R0, 0xa800, R5 ;  /* 0x0000a80000007824 */ /* 0x004fc400078e0205 */
[----:B---3--:R-:W-:Y:S02]  /*12fa0*/  IMAD R3, R3, 0x70, R4 ;  /* 0x0000007003037824 */ /* 0x008fe400078e0204 */
[----:B------:R-:W-:-:S07]  /*12fb0*/  VIADD R4, R0, 0x400 ;  /* 0x0000040000047836 */ /* 0x000fce0000000000 */
.L_x_517:
        /* <DEDUP_REMOVED lines=11> */
[----:B------:R-:W-:Y:S01]  /*13070*/  PLOP3.LUT P0, PT, PT, PT, PT, 0x80, 0x0 ;  /* 0x000000000000781c */ /* 0x000fe20003f0f070 */
[----:B------:R-:W-:Y:S01]  /*13080*/  VIADD R4, R0, 0x3c00 ;  /* 0x00003c0000047836 */ /* 0x000fe20000000000 */
[----:B------:R-:W-:Y:S01]  /*13090*/  UMOV UR6, 0x0 ;  /* 0x0000000000067882 */ /* 0x000fe20000000000 */
[----:B------:R-:W-:Y:S01]  /*130a0*/  UMOV UR7, 0x14f00000 ;  /* 0x14f0000000077882 */ /* 0x000fe20000000000 */
[----:B------:R-:W-:-:S09]  /*130b0*/  UMOV UR10, 0x40 ;  /* 0x00000040000a7882 */ /* 0x000fd20000000000 */
.L_x_518:
        /* <DEDUP_REMOVED lines=16> */
.L_x_519:
        /* <DEDUP_REMOVED lines=11> */
.L_x_512:
[----:B------:R-:W-:Y:S05]  /*13270*/  BSYNC B0 ;  /* 0x0000000000007941 */ /* 0x000fea0003800000 */
.L_x_511:
[----:B------:R-:W2:Y:S04]  /*13280*/  LDL.LU R5, [R1+0x8] ;  /* 0x0000080001057983 */ /* 0x000ea80000300800 */
[----:B------:R-:W3:Y:S01]  /*13290*/  LDL.LU R4, [R1+0x10] ;  /* 0x0000100001047983 */ /* 0x000ee20000300800 */
[----:B--2---:R-:W-:-:S05]  /*132a0*/  VIADD R0, R5, 0x1 ;  /* 0x0000000105007836 */ /* 0x004fca0000000000 */
[----:B------:R-:W-:-:S04]  /*132b0*/  ISETP.NE.AND P0, PT, R0, 0x2, PT ;  /* 0x000000020000780c */ /* 0x000fc80003f05270 */
[----:B------:R-:W-:Y:S02]  /*132c0*/  SEL R2, RZ, 0x1, P0 ;  /* 0x00000001ff027807 */ /* 0x000fe40000000000 */
[----:B------:R-:W-:Y:S02]  /*132d0*/  SEL R0, R0, RZ, P0 ;  /* 0x000000ff00007207 */ /* 0x000fe40000000000 */
[----:B---3--:R-:W-:-:S03]  /*132e0*/  LOP3.LUT R4, R4, R2, RZ, 0x3c, !PT ;  /* 0x0000000204047212 */ /* 0x008fc600078e3cff */
[----:B------:R0:W-:Y:S04]  /*132f0*/  STL [R1+0x8], R0 ;  /* 0x0000080001007387 */ /* 0x0001e80000100800 */
[----:B------:R0:W-:Y:S02]  /*13300*/  STL [R1+0x10], R4 ;  /* 0x0000100401007387 */ /* 0x0001e40000100800 */
.L_x_433:
[----:B------:R-:W-:Y:S05]  /*13310*/  BSYNC B7 ;  /* 0x0000000000077941 */ /* 0x000fea0003800000 */
.L_x_431:
[----:B0-2---:R-:W2:Y:S02]  /*13320*/  LDL R0, [R1+0x58] ;  /* 0x0000580001007983 */ /* 0x005ea40000100800 */
[----:B--2---:R-:W-:-:S13]  /*13330*/  ISETP.NE.AND P0, PT, R0, RZ, PT ;  /* 0x000000ff0000720c */ /* 0x004fda0003f05270 */
[----:B------:R-:W-:Y:S05]  /*13340*/  @!P0 BRA `(.L_x_520) ;  /* 0x0000000000288947 */ /* 0x000fea0003800000 */
[----:B------:R-:W-:Y:S05]  /*13350*/  WARPSYNC.ALL ;  /* 0x0000000000007948 */ /* 0x000fea0003800000 */
[----:B------:R-:W0:Y:S08]  /*13360*/  S2UR UR5, SR_CgaCtaId ;  /* 0x00000000000579c3 */ /* 0x000e300000008800 */
[----:B------:R-:W-:Y:S06]  /*13370*/  BAR.SYNC.DEFER_BLOCKING 0x5, 0x180 ;  /* 0x0146000000007b1d */ /* 0x000fec0000010000 */
[----:B------:R-:W-:-:S02]  /*13380*/  UMOV UR4, 0x400 ;  /* 0x0000040000047882 */ /* 0x000fc40000000000 */
[----:B0-----:R-:W-:-:S06]  /*13390*/  ULEA UR4, UR5, UR4, 0x18 ;  /* 0x0000000405047291 */ /* 0x001fcc000f8ec03f */
[----:B------:R-:W-:-:S05]  /*133a0*/  IMAD.U32 R0, RZ, RZ, UR4 ;  /* 0x00000004ff007e24 */ /* 0x000fca000f8e00ff */
[----:B------:R0:W2:Y:S04]  /*133b0*/  LDS.128 R16, [R0+0x368d0] ;  /* 0x0368d00000107984 */ /* 0x0000a80000000c00 */
[----:B------:R0:W-:Y:S01]  /*133c0*/  STL [R1+0x4], R0 ;  /* 0x0000040001007387 */ /* 0x0001e20000100800 */
[----:B------:R-:W-:Y:S06]  /*133d0*/  BAR.ARV 0x4, 0x180 ;  /* 0x0106000000007b1d */ /* 0x000fec0000002000 */
[----:B------:R-:W-:Y:S05]  /*133e0*/  BRA `(.L_x_521) ;  /* 0x0000000800487947 */ /* 0x000fea0003800000 */
.L_x_520:
[----:B------:R-:W1:Y:S01]  /*133f0*/  S2R R0, SR_TID.X ;  /* 0x0000000000007919 */ /* 0x000e620000002100 */
[----:B------:R-:W-:Y:S01]  /*13400*/  UMOV UR4, 0xffffffff ;  /* 0xffffffff00047882 */ /* 0x000fe20000000000 */
[----:B-1--4-:R-:W-:-:S04]  /*13410*/  LOP3.LUT R7, R0, 0x1f, RZ, 0xc0, !PT ;  /* 0x0000001f00077812 */ /* 0x012fc800078ec0ff */
[----:B------:R-:W-:Y:S01]  /*13420*/  ISETP.NE.AND P0, PT, R7, 0x1f, PT ;  /* 0x0000001f0700780c */ /* 0x000fe20003f05270 */
[----:B------:R-:W-:-:S12]  /*13430*/  BRA.DIV UR4, `(.L_x_522) ;  /* 0x0000001e04947947 */ /* 0x000fd8000b800000 */
[----:B------:R-:W-:Y:S01]  /*13440*/  IMAD.IADD R5, R19, 0x1, R7 ;  /* 0x0000000113057824 */ /* 0x000fe200078e0207 */
[----:B------:R-:W-:-:S04]  /*13450*/  ULDC UR4, c[0x0][0xc3c] ;  /* 0x00030f0000047ab9 */ /* 0x000fc80000000800 */
[----:B------:R-:W-:-:S13]  /*13460*/  ISETP.GE.OR P1, PT, R5, UR4, !P0 ;  /* 0x0000000405007c0c */ /* 0x000fda000c726670 */
[----:B------:R-:W0:Y:S02]  /*13470*/  @!P1 LDC.64 R2, c[0x0][0xc80] ;  /* 0x00032000ff029b82 */ /* 0x000e240000000a00 */
[----:B0-----:R-:W-:-:S06]  /*13480*/  @!P1 IMAD.WIDE R2, R5, 0x4, R2 ;  /* 0x0000000405029825 */ /* 0x001fcc00078e0202 */
[----:B------:R0:W2:Y:S01]  /*13490*/  @!P1 LDG.E R3, desc[UR60][R2.64] ;  /* 0x0000003c02039981 */ /* 0x0000a2000c1e1900 */
[C---:B------:R-:W-:Y:S02]  /*134a0*/  ISETP.GE.U32.AND P2, PT, R7.reuse, 0x2, PT ;  /* 0x000000020700780c */ /* 0x040fe40003f46070 */
[C---:B------:R-:W-:Y:S01]  /*134b0*/  ISETP.GE.U32.AND P3, PT, R7.reuse, 0x4, PT ;  /* 0x000000040700780c */ /* 0x040fe20003f66070 */
[----:B------:R-:W-:Y:S01]  /*134c0*/  SHFL.IDX PT, R4, R16, 0x1, 0x1f ;  /* 0x00201f0010047f89 */ /* 0x000fe200000e0000 */
[C---:B------:R-:W-:Y:S02]  /*134d0*/  ISETP.GE.U32.AND P4, PT, R7.reuse, 0x8, PT ;  /* 0x000000080700780c */ /* 0x040fe40003f86070 */
[C---:B------:R-:W-:Y:S01]  /*134e0*/  ISETP.GE.U32.AND P5, PT, R7.reuse, 0x10, PT ;  /* 0x000000100700780c */ /* 0x040fe20003fa6070 */
[----:B0-----:R-:W-:Y:S02]  /*134f0*/  IMAD.MOV.U32 R2, RZ, RZ, RZ ;  /* 0x000000ffff027224 */ /* 0x001fe400078e00ff */
[----:B--2---:R-:W-:Y:S01]  /*13500*/  @!P1 IMAD.MOV.U32 R2, RZ, RZ, R3 ;  /* 0x000000ffff029224 */ /* 0x004fe200078e0003 */
[----:B------:R-:W-:-:S04]  /*13510*/  ISETP.NE.AND P1, PT, R7, RZ, PT ;  /* 0x000000ff0700720c */ /* 0x000fc80003f25270 */
[----:B------:R-:W0:Y:S02]  /*13520*/  SHFL.UP PT, R3, R2, 0x1, RZ ;  /* 0x0420000002037989 */ /* 0x000e2400000e00ff */
        /* <DEDUP_REMOVED lines=13> */
[----:B------:R-:W-:Y:S02]  /*13600*/  IMAD.IADD R3, R3, 0x1, R0 ;  /* 0x0000000103037824 */ /* 0x000fe400078e0200 */
[----:B------:R0:W1:Y:S04]  /*13610*/  SHFL.IDX PT, R0, R16, RZ, 0x1f ;  /* 0x00001fff10007589 */ /* 0x00006800000e0000 */
[----:B------:R0:W2:Y:S02]  /*13620*/  SHFL.IDX PT, R6, R3, 0x1f, 0x1f ;  /* 0x03e01f0003067f89 */ /* 0x0000a400000e0000 */
.L_x_588:
[----:B------:R-:W-:Y:S02]  /*13630*/  ULDC UR4, c[0x0][0xc38] ;  /* 0x00030e0000047ab9 */ /* 0x000fe40000000800 */
[----:B0-----:R-:W-:-:S04]  /*13640*/  IMAD.U32 R16, RZ, RZ, UR4 ;  /* 0x00000004ff107e24 */ /* 0x001fc8000f8e00ff */
[----:B--2---:R-:W-:-:S04]  /*13650*/  IMAD R6, R6, R16, RZ ;  /* 0x0000001006067224 */ /* 0x004fc800078e02ff */
[----:B------:R-:W-:-:S05]  /*13660*/  IMAD.IADD R4, R4, 0x1, R6 ;  /* 0x0000000104047824 */ /* 0x000fca00078e0206 */
[----:B-1----:R-:W-:-:S13]  /*13670*/  ISETP.GT.AND P6, PT, R4, R0, PT ;  /* 0x000000000400720c */ /* 0x002fda0003fc4270 */
[----:B------:R-:W-:Y:S05]  /*13680*/  @P6 BRA `(.L_x_523) ;  /* 0x00000000009c6947 */ /* 0x000fea0003800000 */
.L_x_528:
[----:B0-----:R-:W0:Y:S01]  /*13690*/  LDC R2, c[0x0][0xc3c] ;  /* 0x00030f00ff027b82 */ /* 0x001e220000000800 */
[----:B------:R-:W-:-:S05]  /*136a0*/  VIADD R19, R19, 0x1f ;  /* 0x0000001f13137836 */ /* 0x000fca0000000000 */
[----:B0-----:R-:W-:-:S13]  /*136b0*/  ISETP.GE.AND P6, PT, R19, R2, PT ;  /* 0x000000021300720c */ /* 0x001fda0003fc6270 */
[----:B------:R-:W-:Y:S05]  /*136c0*/  @P6 BRA `(.L_x_524) ;  /* 0x0000000400446947 */ /* 0x000fea0003800000 */
[----:B------:R-:W0:Y:S01]  /*136d0*/  S2R R3, SR_TID.X ;  /* 0x0000000000037919 */ /* 0x000e220000002100 */
[----:B------:R-:W-:Y:S01]  /*136e0*/  BSSY B0, `(.L_x_525) ;  /* 0x0000009000007945 */ /* 0x000fe20003800000 */
[----:B0-----:R-:W-:-:S05]  /*136f0*/  LOP3.LUT R3, R3, 0x1f, RZ, 0xc0, !PT ;  /* 0x0000001f03037812 */ /* 0x001fca00078ec0ff */
[----:B------:R-:W-:-:S05]  /*13700*/  IMAD.IADD R5, R19, 0x1, R3 ;  /* 0x0000000113057824 */ /* 0x000fca00078e0203 */
[----:B------:R-:W-:Y:S01]  /*13710*/  ISETP.GE.OR P6, PT, R5, R2, !P0 ;  /* 0x000000020500720c */ /* 0x000fe200047c6670 */
[----:B------:R-:W-:-:S12]  /*13720*/  IMAD.MOV.U32 R2, RZ, RZ, RZ ;  /* 0x000000ffff027224 */ /* 0x000fd800078e00ff */
[----:B------:R-:W-:Y:S05]  /*13730*/  @P6 BRA `(.L_x_526) ;  /* 0x00000000000c6947 */ /* 0x000fea0003800000 */
[----:B------:R-:W0:Y:S02]  /*13740*/  LDC.64 R2, c[0x0][0xc80] ;  /* 0x00032000ff027b82 */ /* 0x000e240000000a00 */
[----:B0-----:R-:W-:-:S06]  /*13750*/  IMAD.WIDE R2, R5, 0x4, R2 ;  /* 0x0000000405027825 */ /* 0x001fcc00078e0202 */
[----:B------:R0:W5:Y:S02]  /*13760*/  LDG.E R2, desc[UR60][R2.64] ;  /* 0x0000003c02027981 */ /* 0x000164000c1e1900 */
.L_x_526:
[----:B------:R-:W-:Y:S05]  /*13770*/  BSYNC B0 ;  /* 0x0000000000007941 */ /* 0x000fea0003800000 */
.L_x_525:
[----:B------:R-:W-:-:S03]  /*13780*/  UMOV UR4, 0xffffffff ;  /* 0xffffffff00047882 */ /* 0x000fc60000000000 */
[----:B------:R-:W-:Y:S05]  /*13790*/  BRA.DIV UR4, `(.L_x_527) ;  /* 0x0000001e04f87947 */ /* 0x000fea000b800000 */
[----:B-----5:R-:W0:Y:S02]  /*137a0*/  SHFL.UP PT, R14, R2, 0x1, RZ ;  /* 0x04200000020e7989 */ /* 0x020e2400000e00ff */
[----:B0-----:R-:W-:-:S05]  /*137b0*/  SEL R3, R14, RZ, P1 ;  /* 0x000000ff0e037207 */ /* 0x001fca0000800000 */
[----:B------:R-:W-:-:S05]  /*137c0*/  IMAD.IADD R3, R2, 0x1, R3 ;  /* 0x0000000102037824 */ /* 0x000fca00078e0203 */
        /* <DEDUP_REMOVED lines=12> */
[----:B------:R0:W1:Y:S02]  /*13890*/  SHFL.IDX PT, R6, R3, 0x1f, 0x1f ;  /* 0x03e01f0003067f89 */ /* 0x00006400000e0000 */
.L_x_596:
[----:B------:R-:W-:Y:S02]  /*138a0*/  ULDC UR4, c[0x0][0xc38] ;  /* 0x00030e0000047ab9 */ /* 0x000fe40000000800 */
[----:B------:R-:W-:-:S04]  /*138b0*/  IMAD.U32 R16, RZ, RZ, UR4 ;  /* 0x00000004ff107e24 */ /* 0x000fc8000f8e00ff */
[----:B-1----:R-:W-:-:S04]  /*138c0*/  IMAD R6, R6, R16, RZ ;  /* 0x0000001006067224 */ /* 0x002fc800078e02ff */
[----:B------:R-:W-:-:S05]  /*138d0*/  IMAD.IADD R4, R6, 0x1, R4 ;  /* 0x0000000106047824 */ /* 0x000fca00078e0204 */
[----:B------:R-:W-:-:S13]  /*138e0*/  ISETP.GT.AND P6, PT, R4, R0, PT ;  /* 0x000000000400720c */ /* 0x000fda0003fc4270 */
[----:B------:R-:W-:Y:S05]  /*138f0*/  @!P6 BRA `(.L_x_528) ;  /* 0xfffffffc0064e947 */ /* 0x000fea000383ffff */
.L_x_523:
[----:B------:R-:W-:Y:S01]  /*13900*/  IMAD.IADD R6, R4, 0x1, -R6 ;  /* 0x0000000104067824 */ /* 0x000fe200078e0a06 */
[----:B------:R-:W-:-:S03]  /*13910*/  UMOV UR4, 0xffffffff ;  /* 0xffffffff00047882 */ /* 0x000fc60000000000 */
[----:B------:R-:W-:-:S05]  /*13920*/  IMAD R4, R3, R16, R6 ;  /* 0x0000001003047224 */ /* 0x000fca00078e0206 */
[----:B------:R-:W-:Y:S01]  /*13930*/  ISETP.GT.AND P6, PT, R4, R0, PT ;  /* 0x000000000400720c */ /* 0x000fe20003fc4270 */
[----:B------:R-:W-:-:S12]  /*13940*/  BRA.DIV UR4, `(.L_x_529) ;  /* 0x0000002204607947 */ /* 0x000fd8000b800000 */
[----:B------:R-:W-:-:S04]  /*13950*/  VOTE.ANY R5, PT, !P6 ;  /* 0x0000000000057806 */ /* 0x000fc800070e0100 */
[----:B------:R-:W1:Y:S02]  /*13960*/  POPC R4, R5 ;  /* 0x0000000500047309 */ /* 0x000e640000000000 */
[----:B-1----:R1:W2:Y:S02]  /*13970*/  SHFL.IDX PT, R17, R2, R4, 0x1f ;  /* 0x00001f0402117589 */ /* 0x0022a400000e0000 */
.L_x_600:
[----:B------:R-:W-:Y:S01]  /*13980*/  ISETP.NE.AND P0, PT, R5, RZ, PT ;  /* 0x000000ff0500720c */ /* 0x000fe20003f05270 */
[----:B-1----:R-:W-:-:S12]  /*13990*/  IMAD.MOV.U32 R2, RZ, RZ, RZ ;  /* 0x000000ffff027224 */ /* 0x002fd800078e00ff */
[----:B------:R-:W-:Y:S05]  /*139a0*/  @!P0 BRA `(.L_x_530) ;  /* 0x0000000000108947 */ /* 0x000fea0003800000 */
[----:B------:R-:W-:Y:S01]  /*139b0*/  UMOV UR4, 0xffffffff ;  /* 0xffffffff00047882 */ /* 0x000fe20000000000 */
[----:B------:R-:W-:Y:S02]  /*139c0*/  VIADD R12, R4, 0xffffffff ;  /* 0xffffffff040c7836 */ /* 0x000fe40000000000 */
[----:B------:R-:W-:Y:S05]  /*139d0*/  BRA.DIV UR4, `(.L_x_531) ;  /* 0x0000002204847947 */ /* 0x000fea000b800000 */
[----:B------:R1:W3:Y:S02]  /*139e0*/  SHFL.IDX PT, R2, R3, R12, 0x1f ;  /* 0x00001f0c03027589 */ /* 0x0002e400000e0000 */
.L_x_530:
[----:B--2---:R-:W-:Y:S01]  /*139f0*/  IABS R5, R17 ;  /* 0x0000001100057213 */ /* 0x004fe20000000000 */
[----:B---3--:R-:W-:Y:S02]  /*13a00*/  IMAD R16, R2, R16, R6 ;  /* 0x0000001002107224 */ /* 0x008fe400078e0206 */
[----:B------:R-:W-:Y:S01]  /*13a10*/  IMAD.IADD R19, R4, 0x1, R19 ;  /* 0x0000000104137824 */ /* 0x000fe200078e0213 */
[----:B------:R-:W2:Y:S01]  /*13a20*/  I2F.RP R2, R5 ;  /* 0x0000000500027306 */ /* 0x000ea20000209400 */
[----:B------:R-:W-:-:S07]  /*13a30*/  IMAD.IADD R0, R0, 0x1, -R16 ;  /* 0x0000000100007824 */ /* 0x000fce00078e0a10 */
[----:B--2---:R-:W2:Y:S02]  /*13a40*/  MUFU.RCP R2, R2 ;  /* 0x0000000200027308 */ /* 0x004ea40000001000 */
[----:B--2---:R-:W-:-:S06]  /*13a50*/  VIADD R2, R2, 0xffffffe ;  /* 0x0ffffffe02027836 */ /* 0x004fcc0000000000 */
[----:B01----:R-:W0:Y:S02]  /*13a60*/  F2I.FTZ.U32.TRUNC.NTZ R3, R2 ;  /* 0x0000000200037305 */ /* 0x003e24000021f000 */
[----:B0-----:R-:W-:-:S04]  /*13a70*/  IMAD.MOV R2, RZ, RZ, -R3 ;  /* 0x000000ffff027224 */ /* 0x001fc800078e0a03 */
[----:B------:R-:W-:Y:S02]  /*13a80*/  IMAD R6, R2, R5, RZ ;  /* 0x0000000502067224 */ /* 0x000fe400078e02ff */
[----:B------:R-:W-:-:S04]  /*13a90*/  IMAD.MOV.U32 R2, RZ, RZ, RZ ;  /* 0x000000ffff027224 */ /* 0x000fc800078e00ff */
[----:B------:R-:W-:Y:S01]  /*13aa0*/  IMAD.HI.U32 R2, R3, R6, R2 ;  /* 0x0000000603027227 */ /* 0x000fe200078e0002 */
[----:B------:R-:W-:Y:S02]  /*13ab0*/  IABS R6, R17 ;  /* 0x0000001100067213 */ /* 0x000fe40000000000 */
[----:B------:R-:W-:Y:S02]  /*13ac0*/  IABS R3, R0 ;  /* 0x0000000000037213 */ /* 0x000fe40000000000 */
[----:B------:R-:W-:-:S03]  /*13ad0*/  IADD3 R6, RZ, -R6, RZ ;  /* 0x80000006ff067210 */ /* 0x000fc60007ffe0ff */
        /* <DEDUP_REMOVED lines=16> */
.L_x_524:
[----:B------:R-:W-:Y:S01]  /*13be0*/  UMOV UR4, URZ ;  /* 0x0000003f00047c82 */ /* 0x000fe20008000000 */
[----:B------:R-:W-:Y:S01]  /*13bf0*/  UMOV UR5, URZ ;  /* 0x0000003f00057c82 */ /* 0x000fe20008000000 */
[----:B------:R-:W-:Y:S01]  /*13c00*/  ULDC UR6, c[0x0][0xc3c] ;  /* 0x00030f0000067ab9 */ /* 0x000fe20000000800 */
[----:B------:R-:W-:Y:S01]  /*13c10*/  IMAD.MOV.U32 R16, RZ, RZ, R0 ;  /* 0x000000ffff107224 */ /* 0x000fe200078e0000 */
[----:B------:R-:W-:Y:S01]  /*13c20*/  MOV R19, UR6 ;  /* 0x0000000600137c02 */ /* 0x000fe20008000f00 */
[----:B------:R-:W-:Y:S02]  /*13c30*/  IMAD.U32 R17, RZ, RZ, UR4 ;  /* 0x00000004ff117e24 */ /* 0x000fe4000f8e00ff */
[----:B------:R-:W-:-:S07]  /*13c40*/  IMAD.U32 R18, RZ, RZ, UR5 ;  /* 0x00000005ff127e24 */ /* 0x000fce000f8e00ff */
.L_x_532:
[----:B------:R3:W2:Y:S01]  /*13c50*/  LDL R3, [R1+0x4] ;  /* 0x0000040001037983 */ /* 0x0006a20000100800 */
[----:B------:R-:W0:Y:S01]  /*13c60*/  S2R R0, SR_TID.X ;  /* 0x0000000000007919 */ /* 0x000e220000002100 */
[----:B------:R-:W-:Y:S05]  /*13c70*/  WARPSYNC.ALL ;  /* 0x0000000000007948 */ /* 0x000fea0003800000 */
[----:B0-----:R-:W-:Y:S01]  /*13c80*/  LOP3.LUT R0, R0, 0x1f, RZ, 0xc0, !PT ;  /* 0x0000001f00007812 */ /* 0x001fe200078ec0ff */
[----:B------:R-:W-:Y:S03]  /*13c90*/  BAR.SYNC.DEFER_BLOCKING 0x4, 0x180 ;  /* 0x0106000000007b1d */ /* 0x000fe60000010000 */
[----:B------:R-:W-:-:S13]  /*13ca0*/  ISETP.NE.AND P0, PT, R0, RZ, PT ;  /* 0x000000ff0000720c */ /* 0x000fda0003f05270 */
[----:B------:R-:W2:Y:S01]  /*13cb0*/  @!P0 S2R R0, SR_CgaCtaId ;  /* 0x0000000000008919 */ /* 0x000ea20000008800 */
[----:B------:R-:W-:-:S04]  /*13cc0*/  @!P0 MOV R2, 0x400 ;  /* 0x0000040000028802 */ /* 0x000fc80000000f00 */
[----:B--2---:R-:W-:-:S05]  /*13cd0*/  @!P0 LEA R3, R0, R2, 0x18 ;  /* 0x0000000200038211 */ /* 0x004fca00078ec0ff */
[----:B------:R3:W-:Y:S04]  /*13ce0*/  @!P0 STS.128 [R3+0x368d0], R16 ;  /* 0x0368d01003008388 */ /* 0x0007e80000000c00 */
[----:B------:R3:W-:Y:S01]  /*13cf0*/  @!P0 STL [R1+0x4], R3 ;  /* 0x0000040301008387 */ /* 0x0007e20000100800 */
[----:B------:R-:W-:Y:S06]  /*13d00*/  BAR.ARV 0x5, 0x180 ;  /* 0x0146000000007b1d */ /* 0x000fec0000002000 */
.L_x_521:
[----:B------:R-:W-:Y:S02]  /*13d10*/  ULDC UR4, c[0x0][0xc3c] ;  /* 0x00030f0000047ab9 */ /* 0x000fe40000000800 */
[----:B--2---:R-:W-:-:S13]  /*13d20*/  ISETP.GE.AND P0, PT, R19, UR4, PT ;  /* 0x0000000413007c0c */ /* 0x004fda000bf06270 */
[----:B------:R-:W-:Y:S05]  /*13d30*/  @!P0 BRA `(.L_x_533) ;  /* 0xffffffa800788947 */ /* 0x000fea000383ffff */
[----:B------:R-:W-:Y:S05]  /*13d40*/  BSYNC B8 ;  /* 0x0000000000087941 */ /* 0x000fea0003800000 */
.L_x_427:
[----:B0-----:R-:W2:Y:S01]  /*13d50*/  LDL.LU R0, [R1+0x50] ;  /* 0x0000500001007983 */ /* 0x001ea20000300800 */
[----:B------:R-:W-:Y:S01]  /*13d60*/  BSSY B0, `(.L_x_534) ;  /* 0x000000b000007945 */ /* 0x000fe20003800000 */
[----:B------:R-:W0:Y:S01]  /*13d70*/  S2R R5, SR_CgaCtaId ;  /* 0x0000000000057919 */ /* 0x000e220000008800 */
[----:B--2---:R-:W-:-:S05]  /*13d80*/  VIADD R0, R0, 0x1 ;  /* 0x0000000100007836 */ /* 0x004fca0000000000 */
[----:B------:R-:W-:-:S04]  /*13d90*/  LEA.HI R2, R0, R0, RZ, 0x1 ;  /* 0x0000000000027211 */ /* 0x000fc800078f08ff */
[----:B---3--:R-:W-:-:S05]  /*13da0*/  LOP3.LUT R3, R2, 0xfffffffe, RZ, 0xc0, !PT ;  /* 0xfffffffe02037812 */ /* 0x008fca00078ec0ff */
[----:B------:R-:W-:Y:S01]  /*13db0*/  IMAD.IADD R3, R0, 0x1, -R3 ;  /* 0x0000000100037824 */ /* 0x000fe200078e0a03 */
[----:B------:R-:W-:-:S04]  /*13dc0*/  MOV R0, 0x400 ;  /* 0x0000040000007802 */ /* 0x000fc80000000f00 */
[----:B0-----:R-:W-:Y:S02]  /*13dd0*/  LEA R0, R5, R0, 0x18 ;  /* 0x0000000005007211 */ /* 0x001fe400078ec0ff */
[----:B------:R-:W-:-:S04]  /*13de0*/  SHF.L.U32 R3, R3, 0x1f, RZ ;  /* 0x0000001f03037819 */ /* 0x000fc800000006ff */
[----:B------:R-:W0:Y:S02]  /*13df0*/  SYNCS.PHASECHK.TRANS64.TRYWAIT P0, [R0+URZ+0x36820], R3 ;  /* 0x03682003000075a7 */ /* 0x000e24000800017f */
[----:B0-----:R-:W-:Y:S05]  /*13e00*/  @!P0 BRA `(.L_x_535) ;  /* 0x0000001c00a08947 */ /* 0x001fea0003800000 */
.L_x_603:
[----:B------:R-:W-:Y:S05]  /*13e10*/  BSYNC B0 ;  /* 0x0000000000007941 */ /* 0x000fea0003800000 */
.L_x_534:
[----:B------:R-:W-:-:S03]  /*13e20*/  UMOV UR4, 0xffffffff ;  /* 0xffffffff00047882 */ /* 0x000fc60000000000 */
[----:B------:R-:W-:Y:S05]  /*13e30*/  BRA.DIV UR4, `(.L_x_536) ;  /* 0x0000001e04a87947 */ /* 0x000fea000b800000 */
[----:B------:R-:W2:Y:S02]  /*13e40*/  S2R R2, SR_TID.X ;  /* 0x0000000000027919 */ /* 0x000ea40000002100 */
[----:B--2---:R-:W-:-:S04]  /*13e50*/  SHF.R.U32.HI R2, RZ, 0x5, R2 ;  /* 0x00000005ff027819 */ /* 0x004fc80000011602 */
[----:B------:R-:W-:-:S05]  /*13e60*/  LOP3.LUT R2, R2, 0x3, RZ, 0xc0, !PT ;  /* 0x0000000302027812 */ /* 0x000fca00078ec0ff */
[----:B------:R2:W3:Y:S02]  /*13e70*/  SHFL.IDX PT, R14, R2, RZ, 0x1f ;  /* 0x00001fff020e7589 */ /* 0x0004e400000e0000 */
.L_x_606:
[----:B---3--:R-:W-:Y:S01]  /*13e80*/  ISETP.NE.AND P0, PT, R14, RZ, PT ;  /* 0x000000ff0e00720c */ /* 0x008fe20003f05270 */
[----:B------:R-:W-:-:S12]  /*13e90*/  BSSY B0, `(.L_x_537) ;  /* 0x0000027000007945 */ /* 0x000fd80003800000 */
[----:B------:R-:W-:Y:S05]  /*13ea0*/  @P0 BRA `(.L_x_538) ;  /* 0x0000000000940947 */ /* 0x000fea0003800000 */
[----:B------:R-:W-:-:S03]  /*13eb0*/  UMOV UR4, 0xffffffff ;  /* 0xffffffff00047882 */ /* 0x000fc60000000000 */
[----:B------:R-:W-:Y:S05]  /*13ec0*/  BRA.DIV UR4, `(.L_x_539) ;  /* 0x0000001e04b87947 */ /* 0x000fea000b800000 */
[----:B------:R-:W-:-:S13]  /*13ed0*/  ELECT P6, URZ, PT ;  /* 0x00000000003f782f */ /* 0x000fda00038c0000 */
.L_x_609:
[----:B------:R-:W-:Y:S05]  /*13ee0*/  @!P6 BRA `(.L_x_538) ;  /* 0x000000000084e947 */ /* 0x000fea0003800000 */
[----:B--2---:R-:W2:Y:S02]  /*13ef0*/  LDL.LU R2, [R1+0x5c] ;  /* 0x00005c0001027983 */ /* 0x004ea40000300800 */
[----:B--2---:R-:W-:-:S04]  /*13f00*/  LOP3.LUT R2, R2, 0x2, RZ, 0xfc, !PT ;  /* 0x0000000202027812 */ /* 0x004fc800078efcff */
[----:B------:R-:W-:-:S13]  /*13f10*/  ISETP.NE.AND P2, PT, R2, 0x3, PT ;  /* 0x000000030200780c */ /* 0x000fda0003f45270 */
[----:B------:R-:W-:Y:S05]  /*13f20*/  @!P2 BRA `(.L_x_540) ;  /* 0x000000000004a947 */ /* 0x000fea0003800000 */
[----:B------:R-:W-:Y:S01]  /*13f30*/  BPT.TRAP 0x1 ;  /* 0x000000040000795c */ /* 0x000fe20000300000 */
.L_x_540:
[----:B0-----:R-:W2:Y:S04]  /*13f40*/  LDL R3, [R1+0x8] ;  /* 0x0000080001037983 */ /* 0x001ea80000100800 */
[----:B-1--4-:R-:W3:Y:S01]  /*13f50*/  LDL.LU R7, [R1+0x10] ;  /* 0x0000100001077983 */ /* 0x012ee20000300800 */
[----:B------:R-:W-:-:S04]  /*13f60*/  VIADD R2, R0, 0x36840 ;  /* 0x0003684000027836 */ /* 0x000fc80000000000 */
[C---:B--2---:R-:W-:Y:S02]  /*13f70*/  IMAD R6, R3.reuse, 0x8, R2 ;  /* 0x0000000803067824 */ /* 0x044fe400078e0202 */
[----:B------:R-:W-:Y:S01]  /*13f80*/  VIADD R3, R3, 0x1 ;  /* 0x0000000103037836 */ /* 0x000fe20000000000 */
[----:B---3--:R-:W-:-:S04]  /*13f90*/  SHF.L.U32 R5, R7, 0x1f, RZ ;  /* 0x0000001f07057819 */ /* 0x008fc800000006ff */
[C---:B------:R-:W-:Y:S01]  /*13fa0*/  ISETP.NE.AND P1, PT, R3.reuse, 0x2, PT ;  /* 0x000000020300780c */ /* 0x040fe20003f25270 */
[----:B------:R-:W0:Y:S03]  /*13fb0*/  SYNCS.PHASECHK.TRANS64.TRYWAIT P0, [R6+URZ], R5 ;  /* 0x00000005060075a7 */ /* 0x000e26000800017f */
[----:B------:R-:W-:Y:S02]  /*13fc0*/  SEL R4, RZ, 0x1, P1 ;  /* 0x00000001ff047807 */ /* 0x000fe40000800000 */
[----:B------:R-:W-:Y:S02]  /*13fd0*/  SEL R3, R3, RZ, P1 ;  /* 0x000000ff03037207 */ /* 0x000fe40000800000 */
[----:B------:R-:W-:-:S03]  /*13fe0*/  LOP3.LUT R4, R7, R4, RZ, 0x3c, !PT ;  /* 0x0000000407047212 */ /* 0x000fc600078e3cff */
[----:B------:R-:W-:Y:S01]  /*13ff0*/  IMAD R7, R3, 0x8, R2 ;  /* 0x0000000803077824 */ /* 0x000fe200078e0202 */
[----:B------:R-:W-:Y:S01]  /*14000*/  SHF.L.U32 R2, R4, 0x1f, RZ ;  /* 0x0000001f04027819 */ /* 0x000fe200000006ff */
[----:B0-----:R-:W-:Y:S06]  /*14010*/  @!P0 BRA `(.L_x_541) ;  /* 0x0000001c00848947 */ /* 0x001fec0003800000 */
.L_x_610:
[----:B------:R-:W1:Y:S02]  /*14020*/  SYNCS.PHASECHK.TRANS64.TRYWAIT P0, [R7+URZ], R2 ;  /* 0x00000002070075a7 */ /* 0x000e64000800017f */
[----:B-1----:R-:W-:Y:S05]  /*14030*/  @!P0 BRA `(.L_x_542) ;  /* 0x0000001c00908947 */ /* 0x002fea0003800000 */
.L_x_611:
[----:B------:R-:W-:Y:S05]  /*14040*/  @!P2 BRA `(.L_x_543) ;  /* 0x000000000004a947 */ /* 0x000fea0003800000 */
[----:B------:R-:W-:Y:S01]  /*14050*/  BPT.TRAP 0x1 ;  /* 0x000000040000795c */ /* 0x000fe20000300000 */
.L_x_543:
[----:B------:R-:W2:Y:S01]  /*14060*/  LDL.LU R4, [R1+0x8] ;  /* 0x0000080001047983 */ /* 0x000ea20000300800 */
[----:B------:R-:W-:-:S04]  /*14070*/  VIADD R0, R0, 0x36860 ;  /* 0x0003686000007836 */ /* 0x000fc80000000000 */
[----:B--2---:R-:W-:-:S04]  /*14080*/  IMAD R4, R4, 0x8, R0 ;  /* 0x0000000804047824 */ /* 0x004fc800078e0200 */
[----:B------:R-:W2:Y:S02]  /*14090*/  SYNCS.PHASECHK.TRANS64.TRYWAIT P0, [R4+URZ], R5 ;  /* 0x00000005040075a7 */ /* 0x000ea4000800017f */
[----:B--2---:R-:W-:Y:S05]  /*140a0*/  @!P0 BRA `(.L_x_544) ;  /* 0x0000001c00888947 */ /* 0x004fea0003800000 */
.L_x_612:
[----:B------:R-:W-:-:S07]  /*140b0*/  IMAD R3, R3, 0x8, R0 ;  /* 0x0000000803037824 */ /* 0x000fce00078e0200 */
.L_x_545:
[----:B---3--:R3:W4:Y:S02]  /*140c0*/  SYNCS.PHASECHK.TRANS64.TRYWAIT P0, [R3+URZ], R2 ;  /* 0x00000002030075a7 */ /* 0x008724000800017f */
[----:B----4-:R-:W-:Y:S05]  /*140d0*/  @!P0 NANOSLEEP.SYNCS 0x989680 ;  /* 0x009896800000895d */ /* 0x010fea0003900000 */
[----:B------:R-:W4:Y:S02]  /*140e0*/  @!P0 SYNCS.PHASECHK.TRANS64 P0, [R3+URZ], R2 ;  /* 0x00000002030085a7 */ /* 0x000f24000800007f */
[----:B----4-:R-:W-:Y:S05]  /*140f0*/  @!P0 BRA `(.L_x_545) ;  /* 0xfffffffc00f08947 */ /* 0x010fea000383ffff */
.L_x_538:
[----:B------:R-:W-:Y:S05]  /*14100*/  BSYNC B0 ;  /* 0x0000000000007941 */ /* 0x000fea0003800000 */
.L_x_537:
[----:B------:R-:W-:Y:S05]  /*14110*/  EXIT ;  /* 0x000000000000794d */ /* 0x000fea0003800000 */
.L_x_379:
[----:B0-----:R0:W1:Y:S02]  /*14120*/  SYNCS.PHASECHK.TRANS64.TRYWAIT P1, [R2+URZ+0x36800], R3 ;  /* 0x03680003020075a7 */ /* 0x001064000802017f */
[----:B-1----:R-:W-:Y:S05]  /*14130*/  @!P1 NANOSLEEP.SYNCS 0x989680 ;  /* 0x009896800000995d */ /* 0x002fea0003900000 */
[----:B------:R-:W1:Y:S02]  /*14140*/  @!P1 SYNCS.PHASECHK.TRANS64 P1, [R2+URZ+0x36800], R3 ;  /* 0x03680003020095a7 */ /* 0x000e64000802007f */
[----:B-1----:R-:W-:Y:S05]  /*14150*/  @!P1 BRA `(.L_x_379) ;  /* 0xfffffffc00f09947 */ /* 0x002fea000383ffff */
[----:B------:R-:W-:Y:S05]  /*14160*/  BRA `(.L_x_546) ;  /* 0xfffffed400507947 */ /* 0x000fea000383ffff */
.L_x_383:
[----:B-1----:R1:W2:Y:S02]  /*14170*/  SYNCS.PHASECHK.TRANS64.TRYWAIT P2, [R0+URZ+0x36830], R3 ;  /* 0x03683003000075a7 */ /* 0x0022a4000804017f */
[----:B--2---:R-:W-:Y:S05]  /*14180*/  @!P2 NANOSLEEP.SYNCS 0x989680 ;  /* 0x009896800000a95d */ /* 0x004fea0003900000 */
[----:B------:R-:W2:Y:S02]  /*14190*/  @!P2 SYNCS.PHASECHK.TRANS64 P2, [R0+URZ+0x36830], R3 ;  /* 0x036830030000a5a7 */ /* 0x000ea4000804007f */
[----:B--2---:R-:W-:Y:S05]  /*141a0*/  @!P2 BRA `(.L_x_383) ;  /* 0xfffffffc00f0a947 */ /* 0x004fea000383ffff */
[----:B------:R-:W-:Y:S05]  /*141b0*/  BRA `(.L_x_382) ;  /* 0xfffffed400747947 */ /* 0x000fea000383ffff */
.L_x_388:
[----:B-1----:R1:W2:Y:S02]  /*141c0*/  SYNCS.PHASECHK.TRANS64.TRYWAIT P2, [R12+URZ+0x36830], R9 ;  /* 0x036830090c0075a7 */ /* 0x0022a4000804017f */
[----:B--2---:R-:W-:Y:S05]  /*141d0*/  @!P2 NANOSLEEP.SYNCS 0x989680 ;  /* 0x009896800000a95d */ /* 0x004fea0003900000 */
[----:B------:R-:W2:Y:S02]  /*141e0*/  @!P2 SYNCS.PHASECHK.TRANS64 P2, [R12+URZ+0x36830], R9 ;  /* 0x036830090c00a5a7 */ /* 0x000ea4000804007f */
[----:B--2---:R-:W-:Y:S05]  /*141f0*/  @!P2 BRA `(.L_x_388) ;  /* 0xfffffffc00f0a947 */ /* 0x004fea000383ffff */
[----:B------:R-:W-:Y:S05]  /*14200*/  BRA `(.L_x_387) ;  /* 0xffffff2000587947 */ /* 0x000fea000383ffff */
.L_x_392:
[----:B-1----:R1:W2:Y:S02]  /*14210*/  SYNCS.PHASECHK.TRANS64.TRYWAIT P2, [R14+URZ+0x36850], R7 ;  /* 0x036850070e0075a7 */ /* 0x0022a4000804017f */
[----:B--2---:R-:W-:Y:S05]  /*14220*/  @!P2 NANOSLEEP.SYNCS 0x989680 ;  /* 0x009896800000a95d */ /* 0x004fea0003900000 */
[----:B------:R-:W2:Y:S02]  /*14230*/  @!P2 SYNCS.PHASECHK.TRANS64 P2, [R14+URZ+0x36850], R7 ;  /* 0x036850070e00a5a7 */ /* 0x000ea4000804007f */
[----:B--2---:R-:W-:Y:S05]  /*14240*/  @!P2 BRA `(.L_x_392) ;  /* 0xfffffffc00f0a947 */ /* 0x004fea000383ffff */
[----:B------:R-:W-:Y:S05]  /*14250*/  BRA `(.L_x_391) ;  /* 0xffffff4400a47947 */ /* 0x000fea000383ffff */
.L_x_397:
[----:B-1----:R1:W2:Y:S02]  /*14260*/  SYNCS.PHASECHK.TRANS64.TRYWAIT P0, [R13+URZ+0x36850], R0 ;  /* 0x036850000d0075a7 */ /* 0x0022a4000800017f */
[----:B--2---:R-:W-:Y:S05]  /*14270*/  @!P0 NANOSLEEP.SYNCS 0x989680 ;  /* 0x009896800000895d */ /* 0x004fea0003900000 */
[----:B------:R-:W2:Y:S02]  /*14280*/  @!P0 SYNCS.PHASECHK.TRANS64 P0, [R13+URZ+0x36850], R0 ;  /* 0x036850000d0085a7 */ /* 0x000ea4000800007f */
[----:B--2---:R-:W-:Y:S05]  /*14290*/  @!P0 BRA `(.L_x_397) ;  /* 0xfffffffc00f08947 */ /* 0x004fea000383ffff */
[----:B------:R-:W-:Y:S05]  /*142a0*/  BRA `(.L_x_396) ;  /* 0xffffff6800047947 */ /* 0x000fea000383ffff */
.L_x_439:
[----:B------:R-:W1:Y:S01]  /*142b0*/  S2R R4, SR_TID.X ;  /* 0x0000000000047919 */ /* 0x000e620000002100 */
[----:B------:R-:W-:Y:S01]  /*142c0*/  BSSY B0, `(.L_x_547) ;  /* 0x000000a000007945 */ /* 0x000fe20003800000 */
[----:B0-----:R-:W-:Y:S01]  /*142d0*/  MOV R12, RZ ;  /* 0x000000ff000c7202 */ /* 0x001fe20000000f00 */
[----:B------:R-:W-:Y:S02]  /*142e0*/  IMAD.MOV.U32 R11, RZ, RZ, 0x1f ;  /* 0x0000001fff0b7424 */ /* 0x000fe400078e00ff */
[----:B------:R-:W-:Y:S01]  /*142f0*/  IMAD.MOV.U32 R15, RZ, RZ, -0x1 ;  /* 0xffffffffff0f7424 */ /* 0x000fe200078e00ff */
[----:B-1----:R-:W-:-:S04]  /*14300*/  SHF.R.U32.HI R4, RZ, 0x5, R4 ;  /* 0x00000005ff047819 */ /* 0x002fc80000011604 */
[----:B------:R-:W-:-:S05]  /*14310*/  LOP3.LUT R4, R4, 0x3, RZ, 0xc0, !PT ;  /* 0x0000000304047812 */ /* 0x000fca00078ec0ff */
[----:B------:R-:W-:-:S07]  /*14320*/  IMAD.MOV.U32 R13, RZ, RZ, R4 ;  /* 0x000000ffff0d7224 */ /* 0x000fce00078e0004 */
[----:B------:R-:W-:Y:S05]  /*14330*/  WARPSYNC.COLLECTIVE R15, `(.L_x_548) ;  /* 0x000000000f087348 */ /* 0x000fea0003c00000 */
[----:B------:R0:W1:Y:S02]  /*14340*/  SHFL.IDX P6, R14, R13, R12, R11 ;  /* 0x0000000c0d0e7389 */ /* 0x00006400000c000b */
[----:B01----:R-:W-:Y:S01]  /*14350*/  ENDCOLLECTIVE ;  /* 0x000000000000791b */ /* 0x003fe20003800000 */
.L_x_548:
[----:B------:R-:W-:Y:S05]  /*14360*/  BSYNC B0 ;  /* 0x0000000000007941 */ /* 0x000fea0003800000 */
.L_x_547:
[----:B------:R-:W-:Y:S05]  /*14370*/  BRA `(.L_x_549) ;  /* 0xffffffac00d07947 */ /* 0x000fea000383ffff */
.L_x_441:
[----:B------:R-:W-:Y:S01]  /*14380*/  BSSY B0, `(.L_x_550) ;  /* 0x0000006000007945 */ /* 0x000fe20003800000 */
[----:B------:R-:W-:-:S07]  /*14390*/  IMAD.MOV.U32 R15, RZ, RZ, -0x1 ;  /* 0xffffffffff0f7424 */ /* 0x000fce00078e00ff */
[----:B012---:R-:W-:Y:S05]  /*143a0*/  WARPSYNC.COLLECTIVE R15, `(.L_x_551) ;  /* 0x000000000f0c7348 */ /* 0x007fea0003c00000 */
[----:B------:R-:W-:Y:S02]  /*143b0*/  ELECT P6, UR62, PT ;  /* 0x00000000003e782f */ /* 0x000fe400038c0000 */
[----:B------:R-:W-:Y:S01]  /*143c0*/  MOV R14, UR62 ;  /* 0x0000003e000e7c02 */ /* 0x000fe20008000f00 */
[----:B012---:R-:W-:Y:S10]  /*143d0*/  ENDCOLLECTIVE ;  /* 0x000000000000791b */ /* 0x007ff40003800000 */
.L_x_551:
[----:B------:R-:W-:Y:S05]  /*143e0*/  BSYNC B0 ;  /* 0x0000000000007941 */ /* 0x000fea0003800000 */
.L_x_550:
[----:B------:R-:W-:Y:S05]  /*143f0*/  BRA `(.L_x_552) ;  /* 0xffffffac00d47947 */ /* 0x000fea000383ffff */
.L_x_443:
[----:B--2---:R2:W3:Y:S02]  /*14400*/  SYNCS.PHASECHK.TRANS64.TRYWAIT P0, [R0+URZ+0x36840], R2 ;  /* 0x03684002000075a7 */ /* 0x0044e4000800017f */
[----:B---3--:R-:W-:Y:S05]  /*14410*/  @!P0 NANOSLEEP.SYNCS 0x989680 ;  /* 0x009896800000895d */ /* 0x008fea0003900000 */
[----:B------:R-:W3:Y:S02]  /*14420*/  @!P0 SYNCS.PHASECHK.TRANS64 P0, [R0+URZ+0x36840], R2 ;  /* 0x03684002000085a7 */ /* 0x000ee4000800007f */
[----:B---3--:R-:W-:Y:S05]  /*14430*/  @!P0 BRA `(.L_x_443) ;  /* 0xfffffffc00f08947 */ /* 0x008fea000383ffff */
[----:B------:R-:W-:Y:S05]  /*14440*/  BRA `(.L_x_553) ;  /* 0xffffffb000407947 */ /* 0x000fea000383ffff */
.L_x_447:
[----:B------:R0:W5:Y:S01]  /*14450*/  LDL.LU R8, [R1+0x3c] ;  /* 0x00003c0001087983 */ /* 0x0001620000300800 */
[----:B------:R-:W-:Y:S02]  /*14460*/  IMAD.MOV.U32 R13, RZ, RZ, R0 ;  /* 0x000000ffff0d7224 */ /* 0x000fe400078e0000 */
[----:B------:R-:W-:Y:S01]  /*14470*/  IMAD.MOV.U32 R12, RZ, RZ, RZ ;  /* 0x000000ffff0c7224 */ /* 0x000fe200078e00ff */
[----:B------:R-:W1:Y:S01]  /*14480*/  S2R R5, SR_TID.X ;  /* 0x0000000000057919 */ /* 0x000e620000002100 */
[----:B------:R-:W-:Y:S02]  /*14490*/  IMAD.MOV.U32 R11, RZ, RZ, 0x181f ;  /* 0x0000181fff0b7424 */ /* 0x000fe400078e00ff */
[----:B------:R-:W-:-:S07]  /*144a0*/  IMAD.MOV.U32 R15, RZ, RZ, -0x1 ;  /* 0xffffffffff0f7424 */ /* 0x000fce00078e00ff */
[----:B01---5:R-:W-:Y:S05]  /*144b0*/  WARPSYNC.COLLECTIVE R15, `(.L_x_554) ;  /* 0x000000000f087348 */ /* 0x023fea0003c00000 */
[----:B------:R2:W3:Y:S02]  /*144c0*/  SHFL.IDX P6, R14, R13, R12, R11 ;  /* 0x0000000c0d0e7389 */ /* 0x0004e400000c000b */
[----:B0123-5:R-:W-:Y:S01]  /*144d0*/  ENDCOLLECTIVE ;  /* 0x000000000000791b */ /* 0x02ffe20003800000 */
.L_x_554:
[----:B------:R-:W-:Y:S02]  /*144e0*/  IMAD.MOV.U32 R13, RZ, RZ, R4 ;  /* 0x000000ffff0d7224 */ /* 0x000fe400078e0004 */
[----:B------:R-:W-:-:S07]  /*144f0*/  IMAD.MOV.U32 R6, RZ, RZ, R14 ;  /* 0x000000ffff067224 */ /* 0x000fce00078e000e */
[----:B------:R-:W-:Y:S05]  /*14500*/  WARPSYNC.COLLECTIVE R15, `(.L_x_555) ;  /* 0x000000000f087348 */ /* 0x000fea0003c00000 */
[----:B------:R0:W1:Y:S02]  /*14510*/  SHFL.IDX P6, R14, R13, R12, R11 ;  /* 0x0000000c0d0e7389 */ /* 0x00006400000c000b */
[----:B01----:R-:W-:Y:S01]  /*14520*/  ENDCOLLECTIVE ;  /* 0x000000000000791b */ /* 0x003fe20003800000 */
.L_x_555:
[----:B------:R-:W-:Y:S02]  /*14530*/  IMAD.MOV.U32 R13, RZ, RZ, R0 ;  /* 0x000000ffff0d7224 */ /* 0x000fe400078e0000 */
[----:B------:R-:W-:Y:S02]  /*14540*/  IMAD.MOV.U32 R12, RZ, RZ, 0x1 ;  /* 0x00000001ff0c7424 */ /* 0x000fe400078e00ff */
[----:B------:R-:W-:Y:S02]  /*14550*/  IMAD R3, R8, R7, RZ ;  /* 0x0000000708037224 */ /* 0x000fe400078e02ff */
[----:B------:R-:W0:Y:S01]  /*14560*/  S2R R8, SR_TID.X ;  /* 0x0000000000087919 */ /* 0x000e220000002100 */
[----:B------:R-:W-:-:S07]  /*14570*/  IMAD.MOV.U32 R7, RZ, RZ, R14 ;  /* 0x000000ffff077224 */ /* 0x000fce00078e000e */
[----:B0-----:R-:W-:Y:S05]  /*14580*/  WARPSYNC.COLLECTIVE R15, `(.L_x_556) ;  /* 0x000000000f087348 */ /* 0x001fea0003c00000 */
[----:B------:R1:W2:Y:S02]  /*14590*/  SHFL.IDX P6, R14, R13, R12, R11 ;  /* 0x0000000c0d0e7389 */ /* 0x0002a400000c000b */
[----:B012---:R-:W-:Y:S01]  /*145a0*/  ENDCOLLECTIVE ;  /* 0x000000000000791b */ /* 0x007fe20003800000 */
.L_x_556:
[----:B------:R-:W-:Y:S02]  /*145b0*/  IMAD.MOV.U32 R13, RZ, RZ, R4 ;  /* 0x000000ffff0d7224 */ /* 0x000fe400078e0004 */
[----:B------:R-:W-:-:S07]  /*145c0*/  IMAD.MOV.U32 R9, RZ, RZ, R14 ;  /* 0x000000ffff097224 */ /* 0x000fce00078e000e */
[----:B------:R-:W-:Y:S05]  /*145d0*/  WARPSYNC.COLLECTIVE R15, `(.L_x_557) ;  /* 0x000000000f087348 */ /* 0x000fea0003c00000 */
[----:B------:R0:W1:Y:S02]  /*145e0*/  SHFL.IDX P6, R14, R13, R12, R11 ;  /* 0x0000000c0d0e7389 */ /* 0x00006400000c000b */
[----:B01----:R-:W-:Y:S01]  /*145f0*/  ENDCOLLECTIVE ;  /* 0x000000000000791b */ /* 0x003fe20003800000 */
.L_x_557:
[----:B------:R-:W-:-:S04]  /*14600*/  LOP3.LUT R8, R8, 0x7f, RZ, 0xc0, !PT ;  /* 0x0000007f08087812 */ /* 0x000fc800078ec0ff */
[----:B------:R-:W-:-:S04]  /*14610*/  SHF.R.U32.HI R8, RZ, 0x3, R8 ;  /* 0x00000003ff087819 */ /* 0x000fc80000011608 */
[----:B------:R-:W-:Y:S01]  /*14620*/  IADD3 R2, R8, R17, RZ ;  /* 0x0000001108027210 */ /* 0x000fe20007ffe0ff */
[----:B------:R-:W-:-:S03]  /*14630*/  IMAD.SHL.U32 R17, R5, 0x8, RZ ;  /* 0x0000000805117824 */ /* 0x000fc600078e00ff */
[C---:B------:R-:W-:Y:S01]  /*14640*/  ISETP.GE.AND P3, PT, R2.reuse, R3, PT ;  /* 0x000000030200720c */ /* 0x040fe20003f66270 */
[----:B------:R-:W-:Y:S01]  /*14650*/  VIADD R5, R2, 0x10 ;  /* 0x0000001002057836 */ /* 0x000fe20000000000 */
[----:B------:R-:W-:Y:S01]  /*14660*/  LOP3.LUT R17, R17, 0x38, RZ, 0xc0, !PT ;  /* 0x0000003811117812 */ /* 0x000fe200078ec0ff */
[----:B------:R-:W-:Y:S02]  /*14670*/  IMAD.MOV.U32 R13, RZ, RZ, R0 ;  /* 0x000000ffff0d7224 */ /* 0x000fe400078e0000 */
[----:B------:R-:W-:-:S08]  /*14680*/  IMAD.MOV.U32 R12, RZ, RZ, 0x2 ;  /* 0x00000002ff0c7424 */ /* 0x000fd000078e00ff */
[----:B------:R-:W-:-:S05]  /*14690*/  @!P3 LEA R7, P5, R17, R7, 0x1 ;  /* 0x000000071107b211 */ /* 0x000fca00078a08ff */
[----:B------:R-:W-:-:S05]  /*146a0*/  @!P3 IMAD.X R6, RZ, RZ, R6, P5 ;  /* 0x000000ffff06b224 */ /* 0x000fca00028e0606 */
[----:B------:R-:W-:-:S04]  /*146b0*/  @!P3 LOP3.LUT R7, R7, R6, RZ, 0x3c, !PT ;  /* 0x000000060707b212 */ /* 0x000fc800078e3cff */
[----:B------:R-:W-:-:S04]  /*146c0*/  @!P3 LOP3.LUT R6, R7, R6, RZ, 0x3c, !PT ;  /* 0x000000060706b212 */ /* 0x000fc800078e3cff */
[----:B------:R-:W-:-:S05]  /*146d0*/  @!P3 LOP3.LUT R7, R7, R6, RZ, 0x3c, !PT ;  /* 0x000000060707b212 */ /* 0x000fca00078e3cff */
        /* <DEDUP_REMOVED lines=11> */
.L_x_558:
[----:B------:R-:W-:Y:S01]  /*14790*/  @!P3 LEA R8, P5, R17, R5, 0x1 ;  /* 0x000000051108b211 */ /* 0x000fe200078a08ff */
[----:B------:R-:W-:-:S04]  /*147a0*/  IMAD.MOV.U32 R13, RZ, RZ, R4 ;  /* 0x000000ffff0d7224 */ /* 0x000fc800078e0004 */
[----:B------:R-:W-:Y:S02]  /*147b0*/  @!P3 IMAD.MOV.U32 R6, RZ, RZ, R8 ;  /* 0x000000ffff06b224 */ /* 0x000fe400078e0008 */
[----:B------:R-:W-:-:S05]  /*147c0*/  @!P3 IMAD.X R5, RZ, RZ, R9, P5 ;  /* 0x000000ffff05b224 */ /* 0x000fca00028e0609 */
[----:B------:R-:W-:Y:S01]  /*147d0*/  @!P3 MOV R7, R5 ;  /* 0x000000050007b202 */ /* 0x000fe20000000f00 */
[----:B------:R-:W-:-:S07]  /*147e0*/  IMAD.MOV.U32 R8, RZ, RZ, R14 ;  /* 0x000000ffff087224 */ /* 0x000fce00078e000e */
[----:B------:R-:W-:Y:S05]  /*147f0*/  WARPSYNC.COLLECTIVE R15, `(.L_x_559) ;  /* 0x000000000f087348 */ /* 0x000fea0003c00000 */
[----:B------:R0:W1:Y:S02]  /*14800*/  SHFL.IDX P6, R14, R13, R12, R11 ;  /* 0x0000000c0d0e7389 */ /* 0x00006400000c000b */
[----:B01----:R-:W-:Y:S01]  /*14810*/  ENDCOLLECTIVE ;  /* 0x000000000000791b */ /* 0x003fe20003800000 */
.L_x_559:
[----:B------:R-:W-:Y:S01]  /*14820*/  VIADD R5, R2, 0x20 ;  /* 0x0000002002057836 */ /* 0x000fe20000000000 */
[----:B------:R-:W-:Y:S01]  /*14830*/  @!PT LDS RZ, [RZ] ;  /* 0x00000000fffff984 */ /* 0x000fe20000000800 */
[----:B------:R-:W-:Y:S01]  /*14840*/  @!PT LDS RZ, [RZ] ;  /* 0x00000000fffff984 */ /* 0x000fe20000000800 */
[----:B------:R-:W-:Y:S01]  /*14850*/  @!PT LDS RZ, [RZ] ;  /* 0x00000000fffff984 */ /* 0x000fe20000000800 */
[----:B------:R0:W-:Y:S04]  /*14860*/  @!P3 LDGSTS.E.BYPASS.LTC128B.128 [R10+0x15c00], desc[UR60][R6.64], !P2 ;  /* 0x15c00000060abfae */ /* 0x0001e8000d101d7c */
[----:B------:R0:W-:Y:S04]  /*14870*/  @!P3 LDGSTS.E.BYPASS.LTC128B.128 [R10+0x19c00], desc[UR60][R6.64+0x80], !P1 ;  /* 0x19c00080060abfae */ /* 0x0001e8000c901d7c */
[----:B------:R0:W-:Y:S01]  /*14880*/  @!P3 LDGSTS.E.BYPASS.LTC128B.128 [R10+0x1dc00], desc[UR60][R6.64+0x100], !P0 ;  /* 0x1dc00100060abfae */ /* 0x0001e2000c101d7c */
[----:B------:R-:W-:Y:S01]  /*14890*/  ISETP.GE.AND P3, PT, R5, R3, PT ;  /* 0x000000030500720c */ /* 0x000fe20003f66270 */
[----:B------:R-:W-:Y:S01]  /*148a0*/  IMAD.MOV.U32 R12, RZ, RZ, 0x3 ;  /* 0x00000003ff0c7424 */ /* 0x000fe200078e00ff */
[----:B------:R-:W-:Y:S01]  /*148b0*/  MOV R13, R0 ;  /* 0x00000000000d7202 */ /* 0x000fe20000000f00 */
[----:B------:R-:W-:-:S10]  /*148c0*/  IMAD.MOV.U32 R5, RZ, RZ, R14 ;  /* 0x000000ffff057224 */ /* 0x000fd400078e000e */
[----:B0-----:R-:W-:Y:S05]  /*148d0*/  WARPSYNC.COLLECTIVE R15, `(.L_x_560) ;  /* 0x000000000f087348 */ /* 0x001fea0003c00000 */
[----:B------:R1:W2:Y:S02]  /*148e0*/  SHFL.IDX P6, R14, R13, R12, R11 ;  /* 0x0000000c0d0e7389 */ /* 0x0002a400000c000b */
[----:B012---:R-:W-:Y:S01]  /*148f0*/  ENDCOLLECTIVE ;  /* 0x000000000000791b */ /* 0x007fe20003800000 */
.L_x_560:
[----:B------:R-:W-:-:S05]  /*14900*/  @!P3 LEA R5, P4, R17, R5, 0x1 ;  /* 0x000000051105b211 */ /* 0x000fca00078808ff */
[----:B------:R-:W-:Y:S02]  /*14910*/  @!P3 IMAD.X R6, RZ, RZ, R8, P4 ;  /* 0x000000ffff06b224 */ /* 0x000fe400020e0608 */
[C---:B------:R-:W-:Y:S02]  /*14920*/  VIADD R8, R2.reuse, 0x60 ;  /* 0x0000006002087836 */ /* 0x040fe40000000000 */
        /* <DEDUP_REMOVED lines=15> */
.L_x_561:
[----:B------:R-:W-:Y:S02]  /*14a20*/  IMAD.MOV.U32 R13, RZ, RZ, R0 ;  /* 0x000000ffff0d7224 */ /* 0x000fe400078e0000 */
[----:B------:R-:W-:Y:S02]  /*14a30*/  IMAD.MOV.U32 R12, RZ, RZ, 0x4 ;  /* 0x00000004ff0c7424 */ /* 0x000fe400078e00ff */
[----:B------:R-:W-:-:S07]  /*14a40*/  IMAD.MOV.U32 R5, RZ, RZ, R14 ;  /* 0x000000ffff057224 */ /* 0x000fce00078e000e */
[----:B------:R-:W-:Y:S05]  /*14a50*/  WARPSYNC.COLLECTIVE R15, `(.L_x_562) ;  /* 0x000000000f087348 */ /* 0x000fea0003c00000 */
[----:B------:R0:W1:Y:S02]  /*14a60*/  SHFL.IDX P6, R14, R13, R12, R11 ;  /* 0x0000000c0d0e7389 */ /* 0x00006400000c000b */
[----:B01----:R-:W-:Y:S01]  /*14a70*/  ENDCOLLECTIVE ;  /* 0x000000000000791b */ /* 0x003fe20003800000 */
.L_x_562:
        /* <DEDUP_REMOVED lines=12> */
[----:B------:R-:W-:-:S02]  /*14b40*/  ISETP.GE.AND P3, PT, R5, R3, PT ;  /* 0x000000030500720c */ /* 0x000fc40003f66270 */
[----:B0-----:R-:W-:-:S11]  /*14b50*/  MOV R6, R14 ;  /* 0x0000000e00067202 */ /* 0x001fd60000000f00 */
[----:B------:R-:W-:Y:S05]  /*14b60*/  WARPSYNC.COLLECTIVE R15, `(.L_x_563) ;  /* 0x000000000f087348 */ /* 0x000fea0003c00000 */
[----:B------:R0:W1:Y:S02]  /*14b70*/  SHFL.IDX P6, R14, R13, R12, R11 ;  /* 0x0000000c0d0e7389 */ /* 0x00006400000c000b */
[----:B01----:R-:W-:Y:S01]  /*14b80*/  ENDCOLLECTIVE ;  /* 0x000000000000791b */ /* 0x003fe20003800000 */
.L_x_563:
[----:B------:R-:W-:Y:S02]  /*14b90*/  IMAD.MOV.U32 R13, RZ, RZ, R0 ;  /* 0x000000ffff0d7224 */ /* 0x000fe400078e0000 */
[----:B------:R-:W-:Y:S02]  /*14ba0*/  IMAD.MOV.U32 R12, RZ, RZ, 0x5 ;  /* 0x00000005ff0c7424 */ /* 0x000fe400078e00ff */
[----:B------:R-:W-:-:S07]  /*14bb0*/  IMAD.MOV.U32 R5, RZ, RZ, R14 ;  /* 0x000000ffff057224 */ /* 0x000fce00078e000e */
[----:B------:R-:W-:Y:S05]  /*14bc0*/  WARPSYNC.COLLECTIVE R15, `(.L_x_564) ;  /* 0x000000000f087348 */ /* 0x000fea0003c00000 */
[----:B------:R0:W1:Y:S02]  /*14bd0*/  SHFL.IDX P6, R14, R13, R12, R11 ;  /* 0x0000000c0d0e7389 */ /* 0x00006400000c000b */
[----:B01----:R-:W-:Y:S01]  /*14be0*/  ENDCOLLECTIVE ;  /* 0x000000000000791b */ /* 0x003fe20003800000 */
.L_x_564:
        /* <DEDUP_REMOVED lines=17> */
.L_x_565:
[----:B------:R-:W-:Y:S02]  /*14d00*/  IMAD.MOV.U32 R13, RZ, RZ, R0 ;  /* 0x000000ffff0d7224 */ /* 0x000fe400078e0000 */
[----:B------:R-:W-:Y:S01]  /*14d10*/  IMAD.MOV.U32 R12, RZ, RZ, 0x6 ;  /* 0x00000006ff0c7424 */ /* 0x000fe200078e00ff */
[----:B------:R-:W-:-:S07]  /*14d20*/  MOV R5, R14 ;  /* 0x0000000e00057202 */ /* 0x000fce0000000f00 */
[----:B------:R-:W-:Y:S05]  /*14d30*/  WARPSYNC.COLLECTIVE R15, `(.L_x_566) ;  /* 0x000000000f087348 */ /* 0x000fea0003c00000 */
[----:B------:R0:W1:Y:S02]  /*14d40*/  SHFL.IDX P6, R14, R13, R12, R11 ;  /* 0x0000000c0d0e7389 */ /* 0x00006400000c000b */
[----:B01----:R-:W-:Y:S01]  /*14d50*/  ENDCOLLECTIVE ;  /* 0x000000000000791b */ /* 0x003fe20003800000 */
.L_x_566:
[----:B------:R-:W-:-:S05]  /*14d60*/  @!P3 LEA R5, P4, R17, R5, 0x1 ;  /* 0x000000051105b211 */ /* 0x000fca00078808ff */
[----:B------:R-:W-:Y:S01]  /*14d70*/  @!P3 IMAD.X R6, RZ, RZ, R6, P4 ;  /* 0x000000ffff06b224 */ /* 0x000fe200020e0606 */
[----:B------:R-:W-:-:S03]  /*14d80*/  ISETP.GE.AND P4, PT, R8, R3, PT ;  /* 0x000000030800720c */ /* 0x000fc60003f86270 */
[----:B------:R-:W-:Y:S02]  /*14d90*/  @!P3 IMAD.MOV.U32 R7, RZ, RZ, R6 ;  /* 0x000000ffff07b224 */ /* 0x000fe400078e0006 */
[----:B------:R-:W-:Y:S02]  /*14da0*/  @!P3 IMAD.MOV.U32 R6, RZ, RZ, R5 ;  /* 0x000000ffff06b224 */ /* 0x000fe400078e0005 */
[----:B------:R-:W-:-:S03]  /*14db0*/  IMAD.MOV.U32 R13, RZ, RZ, R4 ;  /* 0x000000ffff0d7224 */ /* 0x000fc600078e0004 */
[----:B------:R-:W-:Y:S01]  /*14dc0*/  @!PT LDS RZ, [RZ] ;  /* 0x00000000fffff984 */ /* 0x000fe20000000800 */
[----:B------:R-:W-:Y:S01]  /*14dd0*/  @!PT LDS RZ, [RZ] ;  /* 0x00000000fffff984 */ /* 0x000fe20000000800 */
[----:B------:R-:W-:Y:S01]  /*14de0*/  @!PT LDS RZ, [RZ] ;  /* 0x00000000fffff984 */ /* 0x000fe20000000800 */
[----:B------:R-:W-:Y:S04]  /*14df0*/  @!P3 LDGSTS.E.BYPASS.LTC128B.128 [R10+0x17c00], desc[UR60][R6.64], !P2 ;  /* 0x17c00000060abfae */ /* 0x000fe8000d101d7c */
[----:B------:R-:W-:Y:S04]  /*14e00*/  @!P3 LDGSTS.E.BYPASS.LTC128B.128 [R10+0x1bc00], desc[UR60][R6.64+0x80], !P1 ;  /* 0x1bc00080060abfae */ /* 0x000fe8000c901d7c */
[----:B------:R0:W-:Y:S02]  /*14e10*/  @!P3 LDGSTS.E.BYPASS.LTC128B.128 [R10+0x1fc00], desc[UR60][R6.64+0x100], !P0 ;  /* 0x1fc00100060abfae */ /* 0x0001e4000c101d7c */
[----:B0-----:R-:W-:-:S07]  /*14e20*/  IMAD.MOV.U32 R6, RZ, RZ, R14 ;  /* 0x000000ffff067224 */ /* 0x001fce00078e000e */
[----:B------:R-:W-:Y:S05]  /*14e30*/  WARPSYNC.COLLECTIVE R15, `(.L_x_567) ;  /* 0x000000000f087348 */ /* 0x000fea0003c00000 */
[----:B------:R0:W1:Y:S02]  /*14e40*/  SHFL.IDX P6, R14, R13, R12, R11 ;  /* 0x0000000c0d0e7389 */ /* 0x00006400000c000b */
[----:B01----:R-:W-:Y:S01]  /*14e50*/  ENDCOLLECTIVE ;  /* 0x000000000000791b */ /* 0x003fe20003800000 */
.L_x_567:
[----:B------:R-:W-:Y:S02]  /*14e60*/  IMAD.MOV.U32 R13, RZ, RZ, R0 ;  /* 0x000000ffff0d7224 */ /* 0x000fe400078e0000 */
[----:B------:R-:W-:Y:S02]  /*14e70*/  IMAD.MOV.U32 R12, RZ, RZ, 0x7 ;  /* 0x00000007ff0c7424 */ /* 0x000fe400078e00ff */
[----:B------:R-:W-:-:S07]  /*14e80*/  IMAD.MOV.U32 R5, RZ, RZ, R14 ;  /* 0x000000ffff057224 */ /* 0x000fce00078e000e */
[----:B------:R-:W-:Y:S05]  /*14e90*/  WARPSYNC.COLLECTIVE R15, `(.L_x_568) ;  /* 0x000000000f087348 */ /* 0x000fea0003c00000 */
[----:B------:R0:W1:Y:S02]  /*14ea0*/  SHFL.IDX P6, R14, R13, R12, R11 ;  /* 0x0000000c0d0e7389 */ /* 0x00006400000c000b */
[----:B01----:R-:W-:Y:S01]  /*14eb0*/  ENDCOLLECTIVE ;  /* 0x000000000000791b */ /* 0x003fe20003800000 */
.L_x_568:
[----:B------:R-:W-:-:S05]  /*14ec0*/  @!P4 LEA R5, P3, R17, R5, 0x1 ;  /* 0x000000051105c211 */ /* 0x000fca00078608ff */
[----:B------:R-:W-:-:S05]  /*14ed0*/  @!P4 IMAD.X R6, RZ, RZ, R6, P3 ;  /* 0x000000ffff06c224 */ /* 0x000fca00018e0606 */
[----:B------:R-:W-:Y:S01]  /*14ee0*/  @!P4 MOV R7, R6 ;  /* 0x000000060007c202 */ /* 0x000fe20000000f00 */
        /* <DEDUP_REMOVED lines=11> */
.L_x_569:
[----:B------:R-:W-:Y:S01]  /*14fa0*/  @!PT LDS RZ, [RZ] ;  /* 0x00000000fffff984 */ /* 0x000fe20000000800 */
[----:B------:R-:W-:Y:S01]  /*14fb0*/  @!PT LDS RZ, [RZ] ;  /* 0x00000000fffff984 */ /* 0x000fe20000000800 */
[----:B------:R-:W-:Y:S01]  /*14fc0*/  @!PT LDS RZ, [RZ] ;  /* 0x00000000fffff984 */ /* 0x000fe20000000800 */
[----:B------:R0:W-:Y:S01]  /*14fd0*/  @!P4 LDGSTS.E.BYPASS.LTC128B.128 [R10+0x20400], desc[UR60][R6.64+0x100], !P0 ;  /* 0x20400100060acfae */ /* 0x0001e2000c101d7c */
[----:B------:R-:W-:Y:S01]  /*14fe0*/  IMAD.MOV.U32 R4, RZ, RZ, R14 ;  /* 0x000000ffff047224 */ /* 0x000fe200078e000e */
[----:B------:R-:W-:Y:S06]  /*14ff0*/  BRA `(.L_x_570) ;  /* 0xffffffb4000c7947 */ /* 0x000fec000383ffff */
.L_x_452:
[----:B0-----:R-:W2:Y:S02]  /*15000*/  LDL R2, [R1+0x4] ;  /* 0x0000040001027983 */ /* 0x001ea40000100800 */
[----:B--2---:R0:W1:Y:S02]  /*15010*/  SYNCS.PHASECHK.TRANS64.TRYWAIT P0, [R2+URZ+0x36820], R0 ;  /* 0x03682000020075a7 */ /* 0x004064000800017f */
[----:B-1----:R-:W-:Y:S05]  /*15020*/  @!P0 NANOSLEEP.SYNCS 0x989680 ;  /* 0x009896800000895d */ /* 0x002fea0003900000 */
[----:B------:R-:W1:Y:S02]  /*15030*/  @!P0 SYNCS.PHASECHK.TRANS64 P0, [R2+URZ+0x36820], R0 ;  /* 0x03682000020085a7 */ /* 0x000e64000800007f */
[----:B-1----:R-:W-:Y:S05]  /*15040*/  @!P0 BRA `(.L_x_452) ;  /* 0xfffffffc00ec8947 */ /* 0x002fea000383ffff */
[----:B------:R-:W-:Y:S05]  /*15050*/  BRA `(.L_x_571) ;  /* 0xffffffb400907947 */ /* 0x000fea000383ffff */
.L_x_461:
[----:B-1----:R1:W2:Y:S02]  /*15060*/  SYNCS.PHASECHK.TRANS64.TRYWAIT P0, [R3+URZ+0x36840], R2 ;  /* 0x03684002030075a7 */ /* 0x0022a4000800017f */
[----:B--2---:R-:W-:Y:S05]  /*15070*/  @!P0 NANOSLEEP.SYNCS 0x989680 ;  /* 0x009896800000895d */ /* 0x004fea0003900000 */
[----:B------:R-:W2:Y:S02]  /*15080*/  @!P0 SYNCS.PHASECHK.TRANS64 P0, [R3+URZ+0x36840], R2 ;  /* 0x03684002030085a7 */ /* 0x000ea4000800007f */
[----:B--2---:R-:W-:Y:S05]  /*15090*/  @!P0 BRA `(.L_x_461) ;  /* 0xfffffffc00f08947 */ /* 0x004fea000383ffff */
[----:B------:R-:W-:Y:S05]  /*150a0*/  BRA `(.L_x_572) ;  /* 0xffffffb8005c7947 */ /* 0x000fea000383ffff */
.L_x_468:
[----:B0-----:R0:W1:Y:S02]  /*150b0*/  SYNCS.PHASECHK.TRANS64.TRYWAIT P0, [R3+URZ+0x60], R2 ;  /* 0x00006002030075a7 */ /* 0x001064000800017f */
[----:B-1----:R-:W-:Y:S05]  /*150c0*/  @!P0 NANOSLEEP.SYNCS 0x989680 ;  /* 0x009896800000895d */ /* 0x002fea0003900000 */
[----:B------:R-:W1:Y:S02]  /*150d0*/  @!P0 SYNCS.PHASECHK.TRANS64 P0, [R3+URZ+0x60], R2 ;  /* 0x00006002030085a7 */ /* 0x000e64000800007f */
[----:B-1----:R-:W-:Y:S05]  /*150e0*/  @!P0 BRA `(.L_x_468) ;  /* 0xfffffffc00f08947 */ /* 0x002fea000383ffff */
[----:B------:R-:W-:Y:S05]  /*150f0*/  BRA `(.L_x_573) ;  /* 0xffffffbc00787947 */ /* 0x000fea000383ffff */
.L_x_478:
[----:B---3--:R3:W4:Y:S02]  /*15100*/  SYNCS.PHASECHK.TRANS64.TRYWAIT P0, [R3+URZ+0x36840], R2 ;  /* 0x03684002030075a7 */ /* 0x008724000800017f */
[----:B----4-:R-:W-:Y:S05]  /*15110*/  @!P0 NANOSLEEP.SYNCS 0x989680 ;  /* 0x009896800000895d */ /* 0x010fea0003900000 */
[----:B------:R-:W4:Y:S02]  /*15120*/  @!P0 SYNCS.PHASECHK.TRANS64 P0, [R3+URZ+0x36840], R2 ;  /* 0x03684002030085a7 */ /* 0x000f24000800007f */
[----:B----4-:R-:W-:Y:S05]  /*15130*/  @!P0 BRA `(.L_x_478) ;  /* 0xfffffffc00f08947 */ /* 0x010fea000383ffff */
[----:B------:R-:W-:Y:S05]  /*15140*/  BRA `(.L_x_574) ;  /* 0xffffffc400647947 */ /* 0x000fea000383ffff */
.L_x_485:
[----:B--2---:R2:W3:Y:S02]  /*15150*/  SYNCS.PHASECHK.TRANS64.TRYWAIT P0, [R2+URZ+0x60], R3 ;  /* 0x00006003020075a7 */ /* 0x0044e4000800017f */
[----:B---3--:R-:W-:Y:S05]  /*15160*/  @!P0 NANOSLEEP.SYNCS 0x989680 ;  /* 0x009896800000895d */ /* 0x008fea0003900000 */
[----:B------:R-:W3:Y:S02]  /*15170*/  @!P0 SYNCS.PHASECHK.TRANS64 P0, [R2+URZ+0x60], R3 ;  /* 0x00006003020085a7 */ /* 0x000ee4000800007f */
[----:B---3--:R-:W-:Y:S05]  /*15180*/  @!P0 BRA `(.L_x_485) ;  /* 0xfffffffc00f08947 */ /* 0x008fea000383ffff */
[----:B------:R-:W-:Y:S05]  /*15190*/  BRA `(.L_x_575) ;  /* 0xffffffc800807947 */ /* 0x000fea000383ffff */
.L_x_495:
[----:B----4-:R4:W0:Y:S02]  /*151a0*/  SYNCS.PHASECHK.TRANS64.TRYWAIT P0, [R2+URZ+0x36840], R3 ;  /* 0x03684003020075a7 */ /* 0x010824000800017f */
[----:B0-----:R-:W-:Y:S05]  /*151b0*/  @!P0 NANOSLEEP.SYNCS 0x989680 ;  /* 0x009896800000895d */ /* 0x001fea0003900000 */
[----:B------:R-:W0:Y:S02]  /*151c0*/  @!P0 SYNCS.PHASECHK.TRANS64 P0, [R2+URZ+0x36840], R3 ;  /* 0x03684003020085a7 */ /* 0x000e24000800007f */
[----:B0-----:R-:W-:Y:S05]  /*151d0*/  @!P0 BRA `(.L_x_495) ;  /* 0xfffffffc00f08947 */ /* 0x001fea000383ffff */
[----:B------:R-:W-:Y:S05]  /*151e0*/  BRA `(.L_x_576) ;  /* 0xffffffd000347947 */ /* 0x000fea000383ffff */
.L_x_502:
[----:B--2---:R2:W3:Y:S02]  /*151f0*/  SYNCS.PHASECHK.TRANS64.TRYWAIT P0, [R2+URZ+0x60], R5 ;  /* 0x00006005020075a7 */ /* 0x0044e4000800017f */
[----:B---3--:R-:W-:Y:S05]  /*15200*/  @!P0 NANOSLEEP.SYNCS 0x989680 ;  /* 0x009896800000895d */ /* 0x008fea0003900000 */
[----:B------:R-:W3:Y:S02]  /*15210*/  @!P0 SYNCS.PHASECHK.TRANS64 P0, [R2+URZ+0x60], R5 ;  /* 0x00006005020085a7 */ /* 0x000ee4000800007f */
[----:B---3--:R-:W-:Y:S05]  /*15220*/  @!P0 BRA `(.L_x_502) ;  /* 0xfffffffc00f08947 */ /* 0x008fea000383ffff */
[----:B------:R-:W-:Y:S05]  /*15230*/  BRA `(.L_x_577) ;  /* 0xffffffd400507947 */ /* 0x000fea000383ffff */
.L_x_514:
[----:B0-----:R0:W2:Y:S02]  /*15240*/  SYNCS.PHASECHK.TRANS64.TRYWAIT P0, [R2+URZ+0x36860], R0 ;  /* 0x03686000020075a7 */ /* 0x0010a4000800017f */
[----:B--2---:R-:W-:Y:S05]  /*15250*/  @!P0 NANOSLEEP.SYNCS 0x989680 ;  /* 0x009896800000895d */ /* 0x004fea0003900000 */
[----:B------:R-:W2:Y:S02]  /*15260*/  @!P0 SYNCS.PHASECHK.TRANS64 P0, [R2+URZ+0x36860], R0 ;  /* 0x03686000020085a7 */ /* 0x000ea4000800007f */
[----:B--2---:R-:W-:Y:S05]  /*15270*/  @!P0 BRA `(.L_x_514) ;  /* 0xfffffffc00f08947 */ /* 0x004fea000383ffff */
[----:B------:R-:W-:Y:S05]  /*15280*/  BRA `(.L_x_578) ;  /* 0xffffffd800e87947 */ /* 0x000fea000383ffff */
.L_x_522:
[----:B------:R-:W-:Y:S01]  /*15290*/  BSSY B0, `(.L_x_579) ;  /* 0x0000008000007945 */ /* 0x000fe20003800000 */
[----:B------:R-:W-:Y:S02]  /*152a0*/  IMAD.MOV.U32 R13, RZ, RZ, R16 ;  /* 0x000000ffff0d7224 */ /* 0x000fe400078e0010 */
[----:B------:R-:W-:Y:S02]  /*152b0*/  IMAD.MOV.U32 R12, RZ, RZ, RZ ;  /* 0x000000ffff0c7224 */ /* 0x000fe400078e00ff */
[----:B------:R-:W-:Y:S02]  /*152c0*/  IMAD.MOV.U32 R11, RZ, RZ, 0x1f ;  /* 0x0000001fff0b7424 */ /* 0x000fe400078e00ff */
[----:B------:R-:W-:-:S07]  /*152d0*/  IMAD.MOV.U32 R15, RZ, RZ, -0x1 ;  /* 0xffffffffff0f7424 */ /* 0x000fce00078e00ff */
[----:B-----5:R-:W-:Y:S05]  /*152e0*/  WARPSYNC.COLLECTIVE R15, `(.L_x_580) ;  /* 0x000000000f087348 */ /* 0x020fea0003c00000 */
[----:B------:R0:W1:Y:S02]  /*152f0*/  SHFL.IDX P6, R14, R13, R12, R11 ;  /* 0x0000000c0d0e7389 */ /* 0x00006400000c000b */
[----:B01---5:R-:W-:Y:S01]  /*15300*/  ENDCOLLECTIVE ;  /* 0x000000000000791b */ /* 0x023fe20003800000 */
.L_x_580:
[----:B------:R-:W-:Y:S05]  /*15310*/  BSYNC B0 ;  /* 0x0000000000007941 */ /* 0x000fea0003800000 */
.L_x_579:
[----:B------:R-:W-:Y:S01]  /*15320*/  IMAD.MOV.U32 R13, RZ, RZ, R16 ;  /* 0x000000ffff0d7224 */ /* 0x000fe200078e0010 */
[----:B------:R-:W-:Y:S01]  /*15330*/  MOV R0, R14 ;  /* 0x0000000e00007202 */ /* 0x000fe20000000f00 */
[----:B------:R-:W-:Y:S02]  /*15340*/  IMAD.MOV.U32 R12, RZ, RZ, 0x1 ;  /* 0x00000001ff0c7424 */ /* 0x000fe400078e00ff */
[----:B------:R-:W-:Y:S02]  /*15350*/  IMAD.MOV.U32 R11, RZ, RZ, 0x1f ;  /* 0x0000001fff0b7424 */ /* 0x000fe400078e00ff */
[----:B------:R-:W-:Y:S02]  /*15360*/  IMAD.MOV.U32 R15, RZ, RZ, -0x1 ;  /* 0xffffffffff0f7424 */ /* 0x000fe400078e00ff */
[----:B------:R-:W-:-:S07]  /*15370*/  IMAD.IADD R5, R19, 0x1, R7 ;  /* 0x0000000113057824 */ /* 0x000fce00078e0207 */
[----:B------:R-:W-:Y:S05]  /*15380*/  WARPSYNC.COLLECTIVE R15, `(.L_x_581) ;  /* 0x000000000f087348 */ /* 0x000fea0003c00000 */
[----:B------:R0:W1:Y:S02]  /*15390*/  SHFL.IDX P6, R14, R13, R12, R11 ;  /* 0x0000000c0d0e7389 */ /* 0x00006400000c000b */
[----:B01----:R-:W-:Y:S01]  /*153a0*/  ENDCOLLECTIVE ;  /* 0x000000000000791b */ /* 0x003fe20003800000 */
.L_x_581:
[----:B------:R-:W-:Y:S02]  /*153b0*/  ULDC UR4, c[0x0][0xc3c] ;  /* 0x00030f0000047ab9 */ /* 0x000fe40000000800 */
[----:B------:R-:W-:-:S13]  /*153c0*/  ISETP.GE.OR P1, PT, R5, UR4, !P0 ;  /* 0x0000000405007c0c */ /* 0x000fda000c726670 */
[----:B------:R-:W0:Y:S01]  /*153d0*/  @!P1 LDC.64 R2, c[0x0][0xc80] ;  /* 0x00032000ff029b82 */ /* 0x000e220000000a00 */
[----:B------:R-:W-:Y:S02]  /*153e0*/  IMAD.MOV.U32 R11, RZ, RZ, RZ ;  /* 0x000000ffff0b7224 */ /* 0x000fe400078e00ff */
[----:B------:R-:W-:Y:S02]  /*153f0*/  IMAD.MOV.U32 R4, RZ, RZ, R14 ;  /* 0x000000ffff047224 */ /* 0x000fe400078e000e */
[----:B0-----:R-:W-:-:S06]  /*15400*/  @!P1 IMAD.WIDE R2, R5, 0x4, R2 ;  /* 0x0000000405029825 */ /* 0x001fcc00078e0202 */
[----:B------:R0:W2:Y:S01]  /*15410*/  @!P1 LDG.E R3, desc[UR60][R2.64] ;  /* 0x0000003c02039981 */ /* 0x0000a2000c1e1900 */
[C---:B------:R-:W-:Y:S02]  /*15420*/  ISETP.GE.U32.AND P2, PT, R7.reuse, 0x2, PT ;  /* 0x000000020700780c */ /* 0x040fe40003f46070 */
[C---:B------:R-:W-:Y:S02]  /*15430*/  ISETP.GE.U32.AND P3, PT, R7.reuse, 0x4, PT ;  /* 0x000000040700780c */ /* 0x040fe40003f66070 */
[C---:B------:R-:W-:Y:S02]  /*15440*/  ISETP.GE.U32.AND P4, PT, R7.reuse, 0x8, PT ;  /* 0x000000080700780c */ /* 0x040fe40003f86070 */
[C---:B------:R-:W-:Y:S01]  /*15450*/  ISETP.GE.U32.AND P5, PT, R7.reuse, 0x10, PT ;  /* 0x000000100700780c */ /* 0x040fe20003fa6070 */
[----:B0-----:R-:W-:Y:S02]  /*15460*/  IMAD.MOV.U32 R2, RZ, RZ, RZ ;  /* 0x000000ffff027224 */ /* 0x001fe400078e00ff */
[----:B--2---:R-:W-:Y:S01]  /*15470*/  @!P1 IMAD.MOV.U32 R2, RZ, RZ, R3 ;  /* 0x000000ffff029224 */ /* 0x004fe200078e0003 */
[----:B------:R-:W-:-:S03]  /*15480*/  ISETP.NE.AND P1, PT, R7, RZ, PT ;  /* 0x000000ff0700720c */ /* 0x000fc60003f25270 */
[----:B------:R-:W-:-:S10]  /*15490*/  IMAD.MOV.U32 R13, RZ, RZ, R2 ;  /* 0x000000ffff0d7224 */ /* 0x000fd400078e0002 */
[----:B------:R-:W-:Y:S05]  /*154a0*/  WARPSYNC.COLLECTIVE R15, `(.L_x_582) ;  /* 0x000000000f087348 */ /* 0x000fea0003c00000 */
[----:B------:R0:W1:Y:S02]  /*154b0*/  SHFL.UP P6, R14, R13, R12, R11 ;  /* 0x0400000c0d0e7389 */ /* 0x00006400000c000b */
[----:B01----:R-:W-:Y:S01]  /*154c0*/  ENDCOLLECTIVE ;  /* 0x000000000000791b */ /* 0x003fe20003800000 */
.L_x_582:
[----:B------:R-:W-:Y:S01]  /*154d0*/  IMAD.MOV.U32 R12, RZ, RZ, 0x2 ;  /* 0x00000002ff0c7424 */ /* 0x000fe200078e00ff */
[----:B------:R-:W-:-:S04]  /*154e0*/  MOV R3, R14 ;  /* 0x0000000e00037202 */ /* 0x000fc80000000f00 */
[----:B------:R-:W-:-:S05]  /*154f0*/  SEL R5, R3, RZ, P1 ;  /* 0x000000ff03057207 */ /* 0x000fca0000800000 */
[----:B------:R-:W-:-:S04]  /*15500*/  IMAD.IADD R3, R2, 0x1, R5 ;  /* 0x0000000102037824 */ /* 0x000fc800078e0205 */
[----:B------:R-:W-:-:S07]  /*15510*/  IMAD.MOV.U32 R13, RZ, RZ, R3 ;  /* 0x000000ffff0d7224 */ /* 0x000fce00078e0003 */
[----:B------:R-:W-:Y:S05]  /*15520*/  WARPSYNC.COLLECTIVE R15, `(.L_x_583) ;  /* 0x000000000f087348 */ /* 0x000fea0003c00000 */
[----:B------:R0:W1:Y:S02]  /*15530*/  SHFL.UP P6, R14, R13, R12, R11 ;  /* 0x0400000c0d0e7389 */ /* 0x00006400000c000b */
[----:B01----:R-:W-:Y:S01]  /*15540*/  ENDCOLLECTIVE ;  /* 0x000000000000791b */ /* 0x003fe20003800000 */
.L_x_583:
[----:B------:R-:W-:Y:S02]  /*15550*/  IMAD.MOV.U32 R12, RZ, RZ, 0x4 ;  /* 0x00000004ff0c7424 */ /* 0x000fe400078e00ff */
[----:B------:R-:W-:-:S05]  /*15560*/  IMAD.MOV.U32 R5, RZ, RZ, R14 ;  /* 0x000000ffff057224 */ /* 0x000fca00078e000e */
[----:B------:R-:W-:-:S05]  /*15570*/  SEL R5, R5, RZ, P2 ;  /* 0x000000ff05057207 */ /* 0x000fca0001000000 */
[----:B------:R-:W-:-:S04]  /*15580*/  IMAD.IADD R3, R3, 0x1, R5 ;  /* 0x0000000103037824 */ /* 0x000fc800078e0205 */
[----:B------:R-:W-:-:S07]  /*15590*/  IMAD.MOV.U32 R13, RZ, RZ, R3 ;  /* 0x000000ffff0d7224 */ /* 0x000fce00078e0003 */
[----:B------:R-:W-:Y:S05]  /*155a0*/  WARPSYNC.COLLECTIVE R15, `(.L_x_584) ;  /* 0x000000000f087348 */ /* 0x000fea0003c00000 */
[----:B------:R0:W1:Y:S02]  /*155b0*/  SHFL.UP P6, R14, R13, R12, R11 ;  /* 0x0400000c0d0e7389 */ /* 0x00006400000c000b */
[----:B01----:R-:W-:Y:S01]  /*155c0*/  ENDCOLLECTIVE ;  /* 0x000000000000791b */ /* 0x003fe20003800000 */
.L_x_584:
[----:B------:R-:W-:Y:S01]  /*155d0*/  MOV R12, 0x8 ;  /* 0x00000008000c7802 */ /* 0x000fe20000000f00 */
[----:B------:R-:W-:-:S05]  /*155e0*/  IMAD.MOV.U32 R5, RZ, RZ, R14 ;  /* 0x000000ffff057224 */ /* 0x000fca00078e000e */
[----:B------:R-:W-:-:S05]  /*155f0*/  SEL R5, R5, RZ, P3 ;  /* 0x000000ff05057207 */ /* 0x000fca0001800000 */
[----:B------:R-:W-:-:S04]  /*15600*/  IMAD.IADD R3, R3, 0x1, R5 ;  /* 0x0000000103037824 */ /* 0x000fc800078e0205 */
[----:B------:R-:W-:-:S07]  /*15610*/  IMAD.MOV.U32 R13, RZ, RZ, R3 ;  /* 0x000000ffff0d7224 */ /* 0x000fce00078e0003 */
[----:B------:R-:W-:Y:S05]  /*15620*/  WARPSYNC.COLLECTIVE R15, `(.L_x_585) ;  /* 0x000000000f087348 */ /* 0x000fea0003c00000 */
[----:B------:R0:W1:Y:S02]  /*15630*/  SHFL.UP P6, R14, R13, R12, R11 ;  /* 0x0400000c0d0e7389 */ /* 0x00006400000c000b */
[----:B01----:R-:W-:Y:S01]  /*15640*/  ENDCOLLECTIVE ;  /* 0x000000000000791b */ /* 0x003fe20003800000 */
.L_x_585:
        /* <DEDUP_REMOVED lines=8> */
.L_x_586:
[----:B------:R-:W-:Y:S02]  /*156d0*/  IMAD.MOV.U32 R12, RZ, RZ, 0x1f ;  /* 0x0000001fff0c7424 */ /* 0x000fe400078e00ff */
[----:B------:R-:W-:Y:S02]  /*156e0*/  IMAD.MOV.U32 R11, RZ, RZ, 0x1f ;  /* 0x0000001fff0b7424 */ /* 0x000fe400078e00ff */
[----:B------:R-:W-:-:S05]  /*156f0*/  IMAD.MOV.U32 R5, RZ, RZ, R14 ;  /* 0x000000ffff057224 */ /* 0x000fca00078e000e */
[----:B------:R-:W-:-:S05]  /*15700*/  SEL R5, R5, RZ, P5 ;  /* 0x000000ff05057207 */ /* 0x000fca0002800000 */
[----:B------:R-:W-:-:S04]  /*15710*/  IMAD.IADD R3, R3, 0x1, R5 ;  /* 0x0000000103037824 */ /* 0x000fc800078e0205 */
[----:B------:R-:W-:-:S07]  /*15720*/  IMAD.MOV.U32 R13, RZ, RZ, R3 ;  /* 0x000000ffff0d7224 */ /* 0x000fce00078e0003 */
[----:B------:R-:W-:Y:S05]  /*15730*/  WARPSYNC.COLLECTIVE R15, `(.L_x_587) ;  /* 0x000000000f087348 */ /* 0x000fea0003c00000 */
[----:B------:R0:W1:Y:S02]  /*15740*/  SHFL.IDX P6, R14, R13, R12, R11 ;  /* 0x0000000c0d0e7389 */ /* 0x00006400000c000b */
[----:B01----:R-:W-:Y:S01]  /*15750*/  ENDCOLLECTIVE ;  /* 0x000000000000791b */ /* 0x003fe20003800000 */
.L_x_587:
[----:B------:R-:W-:Y:S01]  /*15760*/  IMAD.MOV.U32 R6, RZ, RZ, R14 ;  /* 0x000000ffff067224 */ /* 0x000fe200078e000e */
[----:B------:R-:W-:Y:S06]  /*15770*/  BRA `(.L_x_588) ;  /* 0xffffffdc00ac7947 */ /* 0x000fec000383ffff */
.L_x_527:
[----:B------:R-:W-:Y:S01]  /*15780*/  BSSY B0, `(.L_x_589) ;  /* 0x0000008000007945 */ /* 0x000fe20003800000 */
[----:B-----5:R-:W-:Y:S01]  /*15790*/  MOV R13, R2 ;  /* 0x00000002000d7202 */ /* 0x020fe20000000f00 */
[----:B------:R-:W-:Y:S02]  /*157a0*/  IMAD.MOV.U32 R12, RZ, RZ, 0x1 ;  /* 0x00000001ff0c7424 */ /* 0x000fe400078e00ff */
[----:B------:R-:W-:Y:S02]  /*157b0*/  IMAD.MOV.U32 R11, RZ, RZ, RZ ;  /* 0x000000ffff0b7224 */ /* 0x000fe400078e00ff */
[----:B------:R-:W-:-:S07]  /*157c0*/  IMAD.MOV.U32 R15, RZ, RZ, -0x1 ;  /* 0xffffffffff0f7424 */ /* 0x000fce00078e00ff */
[----:B0-----:R-:W-:Y:S05]  /*157d0*/  WARPSYNC.COLLECTIVE R15, `(.L_x_590) ;  /* 0x000000000f087348 */ /* 0x001fea0003c00000 */
[----:B------:R1:W2:Y:S02]  /*157e0*/  SHFL.UP P6, R14, R13, R12, R11 ;  /* 0x0400000c0d0e7389 */ /* 0x0002a400000c000b */
[----:B012---:R-:W-:Y:S01]  /*157f0*/  ENDCOLLECTIVE ;  /* 0x000000000000791b */ /* 0x007fe20003800000 */
.L_x_590:
[----:B------:R-:W-:Y:S05]  /*15800*/  BSYNC B0 ;  /* 0x0000000000007941 */ /* 0x000fea0003800000 */
.L_x_589:
[----:B------:R-:W-:Y:S01]  /*15810*/  SEL R3, R14, RZ, P1 ;  /* 0x000000ff0e037207 */ /* 0x000fe20000800000 */
[----:B------:R-:W-:Y:S02]  /*15820*/  IMAD.MOV.U32 R12, RZ, RZ, 0x2 ;  /* 0x00000002ff0c7424 */ /* 0x000fe400078e00ff */
[----:B------:R-:W-:Y:S02]  /*15830*/  IMAD.MOV.U32 R11, RZ, RZ, RZ ;  /* 0x000000ffff0b7224 */ /* 0x000fe400078e00ff */
[----:B------:R-:W-:Y:S02]  /*15840*/  IMAD.IADD R3, R2, 0x1, R3 ;  /* 0x0000000102037824 */ /* 0x000fe400078e0203 */
[----:B------:R-:W-:Y:S02]  /*15850*/  IMAD.MOV.U32 R15, RZ, RZ, -0x1 ;  /* 0xffffffffff0f7424 */ /* 0x000fe400078e00ff */
[----:B------:R-:W-:-:S07]  /*15860*/  IMAD.MOV.U32 R13, RZ, RZ, R3 ;  /* 0x000000ffff0d7224 */ /* 0x000fce00078e0003 */
[----:B------:R-:W-:Y:S05]  /*15870*/  WARPSYNC.COLLECTIVE R15, `(.L_x_591) ;  /* 0x000000000f087348 */ /* 0x000fea0003c00000 */
[----:B------:R0:W1:Y:S02]  /*15880*/  SHFL.UP P6, R14, R13, R12, R11 ;  /* 0x0400000c0d0e7389 */ /* 0x00006400000c000b */
[----:B01----:R-:W-:Y:S01]  /*15890*/  ENDCOLLECTIVE ;  /* 0x000000000000791b */ /* 0x003fe20003800000 */
.L_x_591:
[----:B------:R-:W-:Y:S02]  /*158a0*/  IMAD.MOV.U32 R12, RZ, RZ, 0x4 ;  /* 0x00000004ff0c7424 */ /* 0x000fe400078e00ff */
[----:B------:R-:W-:-:S05]  /*158b0*/  IMAD.MOV.U32 R5, RZ, RZ, R14 ;  /* 0x000000ffff057224 */ /* 0x000fca00078e000e */
[----:B------:R-:W-:-:S05]  /*158c0*/  SEL R5, R5, RZ, P2 ;  /* 0x000000ff05057207 */ /* 0x000fca0001000000 */
[----:B------:R-:W-:-:S05]  /*158d0*/  IMAD.IADD R3, R3, 0x1, R5 ;  /* 0x0000000103037824 */ /* 0x000fca00078e0205 */
[----:B------:R-:W-:-:S07]  /*158e0*/  MOV R13, R3 ;  /* 0x00000003000d7202 */ /* 0x000fce0000000f00 */
[----:B------:R-:W-:Y:S05]  /*158f0*/  WARPSYNC.COLLECTIVE R15, `(.L_x_592) ;  /* 0x000000000f087348 */ /* 0x000fea0003c00000 */
[----:B------:R0:W1:Y:S02]  /*15900*/  SHFL.UP P6, R14, R13, R12, R11 ;  /* 0x0400000c0d0e7389 */ /* 0x00006400000c000b */
[----:B01----:R-:W-:Y:S01]  /*15910*/  ENDCOLLECTIVE ;  /* 0x000000000000791b */ /* 0x003fe20003800000 */
.L_x_592:
        /* <DEDUP_REMOVED lines=8> */
.L_x_593:
        /* <DEDUP_REMOVED lines=8> */
.L_x_594:
[----:B------:R-:W-:Y:S02]  /*15a20*/  IMAD.MOV.U32 R12, RZ, RZ, 0x1f ;  /* 0x0000001fff0c7424 */ /* 0x000fe400078e00ff */
[----:B------:R-:W-:Y:S02]  /*15a30*/  IMAD.MOV.U32 R11, RZ, RZ, 0x1f ;  /* 0x0000001fff0b7424 */ /* 0x000fe400078e00ff */
[----:B------:R-:W-:-:S05]  /*15a40*/  IMAD.MOV.U32 R5, RZ, RZ, R14 ;  /* 0x000000ffff057224 */ /* 0x000fca00078e000e */
[----:B------:R-:W-:-:S04]  /*15a50*/  SEL R5, R5, RZ, P5 ;  /* 0x000000ff05057207 */ /* 0x000fc80002800000 */
[----:B------:R-:W-:-:S05]  /*15a60*/  IADD3 R3, R3, R5, RZ ;  /* 0x0000000503037210 */ /* 0x000fca0007ffe0ff */
[----:B------:R-:W-:-:S07]  /*15a70*/  IMAD.MOV.U32 R13, RZ, RZ, R3 ;  /* 0x000000ffff0d7224 */ /* 0x000fce00078e0003 */
[----:B------:R-:W-:Y:S05]  /*15a80*/  WARPSYNC.COLLECTIVE R15, `(.L_x_595) ;  /* 0x000000000f087348 */ /* 0x000fea0003c00000 */
[----:B------:R0:W1:Y:S02]  /*15a90*/  SHFL.IDX P6, R14, R13, R12, R11 ;  /* 0x0000000c0d0e7389 */ /* 0x00006400000c000b */
[----:B01----:R-:W-:Y:S01]  /*15aa0*/  ENDCOLLECTIVE ;  /* 0x000000000000791b */ /* 0x003fe20003800000 */
.L_x_595:
[----:B------:R-:W-:Y:S01]  /*15ab0*/  IMAD.MOV.U32 R6, RZ, RZ, R14 ;  /* 0x000000ffff067224 */ /* 0x000fe200078e000e */
[----:B------:R-:W-:Y:S06]  /*15ac0*/  BRA `(.L_x_596) ;  /* 0xffffffdc00747947 */ /* 0x000fec000383ffff */
.L_x_529:
[----:B------:R-:W-:Y:S01]  /*15ad0*/  BSSY B0, `(.L_x_597) ;  /* 0x0000006000007945 */ /* 0x000fe20003800000 */
[----:B------:R-:W-:Y:S01]  /*15ae0*/  PLOP3.LUT P6, PT, P6, PT, PT, 0x8, 0x0 ;  /* 0x000000000000781c */ /* 0x000fe200037ce170 */
[----:B------:R-:W-:-:S12]  /*15af0*/  IMAD.MOV.U32 R15, RZ, RZ, -0x1 ;  /* 0xffffffffff0f7424 */ /* 0x000fd800078e00ff */
[----:B0----5:R-:W-:Y:S05]  /*15b00*/  WARPSYNC.COLLECTIVE R15, `(.L_x_598) ;  /* 0x000000000f087348 */ /* 0x021fea0003c00000 */
[----:B------:R-:W-:Y:S01]  /*15b10*/  VOTE.ANY R14, PT, P6 ;  /* 0x00000000000e7806 */ /* 0x000fe200030e0100 */
[----:B0----5:R-:W-:Y:S06]  /*15b20*/  ENDCOLLECTIVE ;  /* 0x000000000000791b */ /* 0x021fec0003800000 */
.L_x_598:
[----:B------:R-:W-:Y:S05]  /*15b30*/  BSYNC B0 ;  /* 0x0000000000007941 */ /* 0x000fea0003800000 */
.L_x_597:
[----:B------:R-:W-:Y:S02]  /*15b40*/  IMAD.MOV.U32 R5, RZ, RZ, R14 ;  /* 0x000000ffff057224 */ /* 0x000fe400078e000e */
[----:B------:R-:W-:Y:S02]  /*15b50*/  IMAD.MOV.U32 R13, RZ, RZ, R2 ;  /* 0x000000ffff0d7224 */ /* 0x000fe400078e0002 */
[----:B------:R-:W0:Y:S01]  /*15b60*/  POPC R4, R5 ;  /* 0x0000000500047309 */ /* 0x000e220000000000 */
[----:B------:R-:W-:Y:S02]  /*15b70*/  IMAD.MOV.U32 R11, RZ, RZ, 0x1f ;  /* 0x0000001fff0b7424 */ /* 0x000fe400078e00ff */
[----:B------:R-:W-:Y:S02]  /*15b80*/  IMAD.MOV.U32 R15, RZ, RZ, -0x1 ;  /* 0xffffffffff0f7424 */ /* 0x000fe400078e00ff */
[----:B0-----:R-:W-:-:S07]  /*15b90*/  IMAD.MOV.U32 R12, RZ, RZ, R4 ;  /* 0x000000ffff0c7224 */ /* 0x001fce00078e0004 */
[----:B------:R-:W-:Y:S05]  /*15ba0*/  WARPSYNC.COLLECTIVE R15, `(.L_x_599) ;  /* 0x000000000f087348 */ /* 0x000fea0003c00000 */
[----:B------:R0:W1:Y:S02]  /*15bb0*/  SHFL.IDX P6, R14, R13, R12, R11 ;  /* 0x0000000c0d0e7389 */ /* 0x00006400000c000b */
[----:B01----:R-:W-:Y:S01]  /*15bc0*/  ENDCOLLECTIVE ;  /* 0x000000000000791b */ /* 0x003fe20003800000 */
.L_x_599:
[----:B------:R-:W-:Y:S01]  /*15bd0*/  MOV R17, R14 ;  /* 0x0000000e00117202 */ /* 0x000fe20000000f00 */
[----:B------:R-:W-:Y:S06]  /*15be0*/  BRA `(.L_x_600) ;  /* 0xffffffdc00647947 */ /* 0x000fec000383ffff */
.L_x_531:
[----:B------:R-:W-:Y:S01]  /*15bf0*/  BSSY B0, `(.L_x_601) ;  /* 0x0000007000007945 */ /* 0x000fe20003800000 */
[----:B------:R-:W-:Y:S02]  /*15c00*/  IMAD.MOV.U32 R13, RZ, RZ, R3 ;  /* 0x000000ffff0d7224 */ /* 0x000fe400078e0003 */
[----:B------:R-:W-:Y:S02]  /*15c10*/  IMAD.MOV.U32 R11, RZ, RZ, 0x1f ;  /* 0x0000001fff0b7424 */ /* 0x000fe400078e00ff */
[----:B------:R-:W-:-:S07]  /*15c20*/  IMAD.MOV.U32 R15, RZ, RZ, -0x1 ;  /* 0xffffffffff0f7424 */ /* 0x000fce00078e00ff */
[----:B0-2--5:R-:W-:Y:S05]  /*15c30*/  WARPSYNC.COLLECTIVE R15, `(.L_x_602) ;  /* 0x000000000f087348 */ /* 0x025fea0003c00000 */
[----:B------:R1:W3:Y:S02]  /*15c40*/  SHFL.IDX P6, R14, R13, R12, R11 ;  /* 0x0000000c0d0e7389 */ /* 0x0002e400000c000b */
[----:B0123-5:R-:W-:Y:S01]  /*15c50*/  ENDCOLLECTIVE ;  /* 0x000000000000791b */ /* 0x02ffe20003800000 */
.L_x_602:
[----:B------:R-:W-:Y:S05]  /*15c60*/  BSYNC B0 ;  /* 0x0000000000007941 */ /* 0x000fea0003800000 */
.L_x_601:
[----:B------:R-:W-:Y:S01]  /*15c70*/  IMAD.MOV.U32 R2, RZ, RZ, R14 ;  /* 0x000000ffff027224 */ /* 0x000fe200078e000e */
[----:B------:R-:W-:Y:S06]  /*15c80*/  BRA `(.L_x_530) ;  /* 0xffffffdc00587947 */ /* 0x000fec000383ffff */
.L_x_535:
[----:B0-----:R0:W2:Y:S02]  /*15c90*/  SYNCS.PHASECHK.TRANS64.TRYWAIT P0, [R0+URZ+0x36820], R3 ;  /* 0x03682003000075a7 */ /* 0x0010a4000800017f */
[----:B--2---:R-:W-:Y:S05]  /*15ca0*/  @!P0 NANOSLEEP.SYNCS 0x989680 ;  /* 0x009896800000895d */ /* 0x004fea0003900000 */
[----:B------:R-:W2:Y:S02]  /*15cb0*/  @!P0 SYNCS.PHASECHK.TRANS64 P0, [R0+URZ+0x36820], R3 ;  /* 0x03682003000085a7 */ /* 0x000ea4000800007f */
[----:B--2---:R-:W-:Y:S05]  /*15cc0*/  @!P0 BRA `(.L_x_535) ;  /* 0xfffffffc00f08947 */ /* 0x004fea000383ffff */
[----:B------:R-:W-:Y:S05]  /*15cd0*/  BRA `(.L_x_603) ;  /* 0xffffffe0004c7947 */ /* 0x000fea000383ffff */
.L_x_536:
[----:B------:R-:W2:Y:S01]  /*15ce0*/  S2R R2, SR_TID.X ;  /* 0x0000000000027919 */ /* 0x000ea20000002100 */
[----:B------:R-:W-:Y:S01]  /*15cf0*/  BSSY B0, `(.L_x_604) ;  /* 0x000000a000007945 */ /* 0x000fe20003800000 */
[----:B------:R-:W-:Y:S02]  /*15d00*/  IMAD.MOV.U32 R12, RZ, RZ, RZ ;  /* 0x000000ffff0c7224 */ /* 0x000fe400078e00ff */
[----:B------:R-:W-:Y:S02]  /*15d10*/  IMAD.MOV.U32 R11, RZ, RZ, 0x1f ;  /* 0x0000001fff0b7424 */ /* 0x000fe400078e00ff */
[----:B------:R-:W-:Y:S01]  /*15d20*/  IMAD.MOV.U32 R15, RZ, RZ, -0x1 ;  /* 0xffffffffff0f7424 */ /* 0x000fe200078e00ff */
[----:B--2---:R-:W-:-:S04]  /*15d30*/  SHF.R.U32.HI R2, RZ, 0x5, R2 ;  /* 0x00000005ff027819 */ /* 0x004fc80000011602 */
[----:B------:R-:W-:-:S05]  /*15d40*/  LOP3.LUT R2, R2, 0x3, RZ, 0xc0, !PT ;  /* 0x0000000302027812 */ /* 0x000fca00078ec0ff */
[----:B------:R-:W-:-:S07]  /*15d50*/  IMAD.MOV.U32 R13, RZ, RZ, R2 ;  /* 0x000000ffff0d7224 */ /* 0x000fce00078e0002 */
[----:B01--45:R-:W-:Y:S05]  /*15d60*/  WARPSYNC.COLLECTIVE R15, `(.L_x_605) ;  /* 0x000000000f087348 */ /* 0x033fea0003c00000 */
[----:B------:R2:W3:Y:S02]  /*15d70*/  SHFL.IDX P6, R14, R13, R12, R11 ;  /* 0x0000000c0d0e7389 */ /* 0x0004e400000c000b */
[----:B012345:R-:W-:Y:S01]  /*15d80*/  ENDCOLLECTIVE ;  /* 0x000000000000791b */ /* 0x03ffe20003800000 */
.L_x_605:
[----:B------:R-:W-:Y:S05]  /*15d90*/  BSYNC B0 ;  /* 0x0000000000007941 */ /* 0x000fea0003800000 */
.L_x_604:
[----:B------:R-:W-:Y:S05]  /*15da0*/  BRA `(.L_x_606) ;  /* 0xffffffe000347947 */ /* 0x000fea000383ffff */
.L_x_539:
[----:B------:R-:W-:Y:S01]  /*15db0*/  BSSY B1, `(.L_x_607) ;  /* 0x0000006000017945 */ /* 0x000fe20003800000 */
[----:B------:R-:W-:-:S07]  /*15dc0*/  IMAD.MOV.U32 R15, RZ, RZ, -0x1 ;  /* 0xffffffffff0f7424 */ /* 0x000fce00078e00ff */
[----:B012-45:R-:W-:Y:S05]  /*15dd0*/  WARPSYNC.COLLECTIVE R15, `(.L_x_608) ;  /* 0x000000000f0c7348 */ /* 0x037fea0003c00000 */
[----:B------:R-:W-:Y:S02]  /*15de0*/  ELECT P6, UR62, PT ;  /* 0x00000000003e782f */ /* 0x000fe400038c0000 */
[----:B------:R-:W-:Y:S01]  /*15df0*/  MOV R14, UR62 ;  /* 0x0000003e000e7c02 */ /* 0x000fe20008000f00 */
[----:B012-45:R-:W-:Y:S10]  /*15e00*/  ENDCOLLECTIVE ;  /* 0x000000000000791b */ /* 0x037ff40003800000 */
.L_x_608:
[----:B------:R-:W-:Y:S05]  /*15e10*/  BSYNC B1 ;  /* 0x0000000000017941 */ /* 0x000fea0003800000 */
.L_x_607:
[----:B------:R-:W-:Y:S05]  /*15e20*/  BRA `(.L_x_609) ;  /* 0xffffffe0002c7947 */ /* 0x000fea000383ffff */
.L_x_541:
[----:B0-----:R0:W1:Y:S02]  /*15e30*/  SYNCS.PHASECHK.TRANS64.TRYWAIT P0, [R6+URZ], R5 ;  /* 0x00000005060075a7 */ /* 0x001064000800017f */
[----:B-1----:R-:W-:Y:S05]  /*15e40*/  @!P0 NANOSLEEP.SYNCS 0x989680 ;  /* 0x009896800000895d */ /* 0x002fea0003900000 */
[----:B------:R-:W1:Y:S02]  /*15e50*/  @!P0 SYNCS.PHASECHK.TRANS64 P0, [R6+URZ], R5 ;  /* 0x00000005060085a7 */ /* 0x000e64000800007f */
[----:B-1----:R-:W-:Y:S05]  /*15e60*/  @!P0 BRA `(.L_x_541) ;  /* 0xfffffffc00f08947 */ /* 0x002fea000383ffff */
[----:B------:R-:W-:Y:S05]  /*15e70*/  BRA `(.L_x_610) ;  /* 0xffffffe000687947 */ /* 0x000fea000383ffff */
.L_x_542:
[----:B-1----:R1:W2:Y:S02]  /*15e80*/  SYNCS.PHASECHK.TRANS64.TRYWAIT P0, [R7+URZ], R2 ;  /* 0x00000002070075a7 */ /* 0x0022a4000800017f */
[----:B--2---:R-:W-:Y:S05]  /*15e90*/  @!P0 NANOSLEEP.SYNCS 0x989680 ;  /* 0x009896800000895d */ /* 0x004fea0003900000 */
[----:B------:R-:W2:Y:S02]  /*15ea0*/  @!P0 SYNCS.PHASECHK.TRANS64 P0, [R7+URZ], R2 ;  /* 0x00000002070085a7 */ /* 0x000ea4000800007f */
[----:B--2---:R-:W-:Y:S05]  /*15eb0*/  @!P0 BRA `(.L_x_542) ;  /* 0xfffffffc00f08947 */ /* 0x004fea000383ffff */
[----:B------:R-:W-:Y:S05]  /*15ec0*/  BRA `(.L_x_611) ;  /* 0xffffffe0005c7947 */ /* 0x000fea000383ffff */
.L_x_544:
[----:B--2---:R2:W3:Y:S02]  /*15ed0*/  SYNCS.PHASECHK.TRANS64.TRYWAIT P0, [R4+URZ], R5 ;  /* 0x00000005040075a7 */ /* 0x0044e4000800017f */
[----:B---3--:R-:W-:Y:S05]  /*15ee0*/  @!P0 NANOSLEEP.SYNCS 0x989680 ;  /* 0x009896800000895d */ /* 0x008fea0003900000 */
[----:B------:R-:W3:Y:S02]  /*15ef0*/  @!P0 SYNCS.PHASECHK.TRANS64 P0, [R4+URZ], R5 ;  /* 0x00000005040085a7 */ /* 0x000ee4000800007f */
[----:B---3--:R-:W-:Y:S05]  /*15f00*/  @!P0 BRA `(.L_x_544) ;  /* 0xfffffffc00f08947 */ /* 0x008fea000383ffff */
[----:B------:R-:W-:Y:S05]  /*15f10*/  BRA `(.L_x_612) ;  /* 0xffffffe000647947 */ /* 0x000fea000383ffff */
.L_x_613:
        /* <DEDUP_REMOVED lines=14> */
.L_x_3237:


//--------------------- .text._ZN7cutlass13device_kernelIN5flash11enable_sm90INS1_16FlashAttnFwdSm90INS1_25CollectiveMainloopFwdSm90ILi2EN4cute5tupleIJNS5_1CILi1EEES8_S8_EEENS6_IJNS7_ILi128EEENS7_ILi112EEENS7_ILi192EEEEEELi192ENS_10bfloat16_tEfNS_4arch4Sm90ELb0ELb0ELb1ELb1ELb0ELb1ELb0ELb1ELb1ELb1ELb0ELb0EEENS1_21CollectiveEpilogueFwdINS6_IJSA_SC_SB_EEES9_SE_SG_Li256ELb1ELb1ELb0ELb0EEENS1_36VarlenDynamicPersistentTileSchedulerILi128ELi112ELi256ELi128ELb0ELb1ELb1ELb0ELb1ELb1EEEEEEEEEvNT_6ParamsE --------------------------
	.section	.text._ZN7cutlass13device_kernelIN5flash11enable_sm90INS1_16FlashAttnFwdSm90INS1_25CollectiveMainloopFwdSm90ILi2EN4cute5tupleIJNS5_1CILi1EEES8_S8_EEENS6_IJNS7_ILi128EEENS7_ILi112EEENS7_ILi192EEEEEELi192ENS_10bfloat16_tEfNS_4arch4Sm90ELb0ELb0ELb1ELb1ELb0ELb1ELb0ELb1ELb1ELb1ELb0ELb0EEENS1_21CollectiveEpilogueFwdINS6_IJSA_SC_SB_EEES9_SE_SG_Li256ELb1ELb1ELb0ELb0EEENS1_36VarlenDynamicPersistentTileSchedulerILi128ELi112ELi256ELi128ELb0ELb1ELb1ELb0ELb1ELb1EEEEEEEEEvNT_6ParamsE,"ax",@progbits
	.align	128
.text._ZN7cutlass13device_kernelIN5flash11enable_sm90INS1_16FlashAttnFwdSm90INS1_25CollectiveMainloopFwdSm90ILi2EN4cute5tupleIJNS5_1CILi1EEES8_S8_EEENS6_IJNS7_ILi128EEENS7_ILi112EEENS7_ILi192EEEEEELi192ENS_10bfloat16_tEfNS_4arch4Sm90ELb0ELb0ELb1ELb1ELb0ELb1ELb0ELb1ELb1ELb1ELb0ELb0EEENS1_21CollectiveEpilogueFwdINS6_IJSA_SC_SB_EEES9_SE_SG_Li256ELb1ELb1ELb0ELb0EEENS1_36VarlenDynamicPersistentTileSchedulerILi128ELi112ELi256ELi128ELb0ELb1ELb1ELb0ELb1ELb1EEEEEEEEEvNT_6ParamsE:
        .type           _ZN7cutlass13device_kernelIN5flash11enable_sm90INS1_16FlashAttnFwdSm90INS1_25CollectiveMainloopFwdSm90ILi2EN4cute5tupleIJNS5_1CILi1EEES8_S8_EEENS6_IJNS7_ILi128EEENS7_ILi112EEENS7_ILi192EEEEEELi192ENS_10bfloat16_tEfNS_4arch4Sm90ELb0ELb0ELb1ELb1ELb0ELb1ELb0ELb1ELb1ELb1ELb0ELb0EEENS1_21CollectiveEpilogueFwdINS6_IJSA_SC_SB_EEES9_SE_SG_Li256ELb1ELb1ELb0ELb0EEENS1_36VarlenDynamicPersistentTileSchedulerILi128ELi112ELi256ELi128ELb0ELb1ELb1ELb0ELb1ELb1EEEEEEEEEvNT_6ParamsE,@function
        .size           _ZN7cutlass13device_kernelIN5flash11enable_sm90INS1_16FlashAttnFwdSm90INS1_25CollectiveMainloopFwdSm90ILi2EN4cute5tupleIJNS5_1CILi1EEES8_S8_EEENS6_IJNS7_ILi128EEENS7_ILi112EEENS7_ILi192EEEEEELi192ENS_10bfloat16_tEfNS_4arch4Sm90ELb0ELb0ELb1ELb1ELb0ELb1ELb0ELb1ELb1ELb1ELb0ELb0EEENS1_21CollectiveEpilogueFwdINS6_IJSA_SC_SB_EEES9_SE_SG_Li256ELb1ELb1ELb0ELb0EEENS1_36VarlenDynamicPersistentTileSchedulerILi128ELi112ELi256ELi128ELb0ELb1ELb1ELb0ELb1ELb1EEEEEEEEEvNT_6ParamsE,(.L_x_3238 - _ZN7cutlass13device_kernelIN5flash11enable_sm90INS1_16FlashAttnFwdSm90INS1_25CollectiveMainloopFwdSm90ILi2EN4cute5tupleIJNS5_1CILi1EEES8_S8_EEENS6_IJNS7_ILi128EEENS7_ILi112EEENS7_ILi192EEEEEELi192ENS_10bfloat16_tEfNS_4arch4Sm90ELb0ELb0ELb1ELb1ELb0ELb1ELb0ELb1ELb1ELb1ELb0ELb0EEENS1_21CollectiveEpilogueFwdINS6_IJSA_SC_SB_EEES9_SE_SG_Li256ELb1ELb1ELb0ELb0EEENS1_36VarlenDynamicPersistentTileSchedulerILi128ELi112ELi256ELi128ELb0ELb1ELb1ELb0ELb1ELb1EEEEEEEEEvNT_6ParamsE)
        .other          _ZN7cutlass13device_kernelIN5flash11enable_sm90INS1_16FlashAttnFwdSm90INS1_25CollectiveMainloopFwdSm90ILi2EN4cute5tupleIJNS5_1CILi1EEES8_S8_EEENS6_IJNS7_ILi128EEENS7_ILi112EEENS7_ILi192EEEEEELi192ENS_10bfloat16_tEfNS_4arch4Sm90ELb0ELb0ELb1ELb1ELb0ELb1ELb0ELb1ELb1ELb1ELb0ELb0EEENS1_21CollectiveEpilogueFwdINS6_IJSA_SC_SB_EEES9_SE_SG_Li256ELb1ELb1ELb0ELb0EEENS1_36VarlenDynamicPersistentTileSchedulerILi128ELi112ELi256ELi128ELb0ELb1ELb1ELb0ELb1ELb1EEEEEEEEEvNT_6ParamsE,@"STO_CUDA_ENTRY STV_DEFAULT"
_ZN7cutlass13device_kernelIN5flash11enable_sm90INS1_16FlashAttnFwdSm90INS1_25CollectiveMainloopFwdSm90ILi2EN4cute5tupleIJNS5_1CILi1EEES8_S8_EEENS6_IJNS7_ILi128EEENS7_ILi112EEENS7_ILi192EEEEEELi192ENS_10bfloat16_tEfNS_4arch4Sm90ELb0ELb0ELb1ELb1ELb0ELb1ELb0ELb1ELb1ELb1ELb0ELb0EEENS1_21CollectiveEpilogueFwdINS6_IJSA_SC_SB_EEES9_SE_SG_Li256ELb1ELb1ELb0ELb0EEENS1_36VarlenDynamicPersistentTileSchedulerILi128ELi112ELi256ELi128ELb0ELb1ELb1ELb0ELb1ELb1EEEEEEEEEvNT_6ParamsE:
[----:B------:R-:W0:Y:S02]  /*0000*/  LDC R1, c[0x0][0x28] ;  /* 0x00000a00ff017b82 */ /* 0x000e240000000800 */
[----:B0-----:R-:W-:Y:S01]  /*0010*/  VIADD R1, R1, 0xffffff60 ;  /* 0xffffff6001017836 */ /* 0x001fe20000000000 */
[----:B------:R-:W0:Y:S01]  /*0020*/  S2R R0, SR_TID.X ;  /* 0x0000000000007919 */ /* 0x000e220000002100 */
[----:B------:R-:W-:Y:S01]  /*0030*/  ELECT P0, URZ, PT ;  /* 0x00000000003f782f */ /* 0x000fe20003800000 */
[----:B------:R-:W-:Y:S01]  /*0040*/  BSSY B0, `(.L_x_614) ;  /* 0x0000014000007945 */ /* 0x000fe20003800000 */
[----:B0-----:R-:W-:-:S05]  /*0050*/  SHF.R.U32.HI R2, RZ, 0x5, R0 ;  /* 0x00000005ff027819 */ /* 0x001fca0000011600 */
[----:B------:R-:W0:Y:S02]  /*0060*/  SHFL.IDX PT, R3, R2, RZ, 0x1f ;  /* 0x00001fff02037589 */ /* 0x000e2400000e0000 */
[----:B0-----:R-:W-:Y:S02]  /*0070*/  ISETP.EQ.AND P0, PT, R3, RZ, P0 ;  /* 0x000000ff0300720c */ /* 0x001fe40000702270 */
[----:B------:R-:W-:-:S11]  /*0080*/  SHF.R.U32.HI R3, RZ, 0x7, R0 ;  /* 0x00000007ff037819 */ /* 0x000fd60000011600 */
[----:B------:R-:W-:Y:S05]  /*0090*/  @!P0 BRA `(.L_x_615) ;  /* 0x0000000000388947 */ /* 0x000fea0003800000 */
[----:B------:R-:W-:Y:S02]  /*00a0*/  ULDC.64 UR4, c[0x0][0x198] ;  /* 0x0000660000047ab9 */ /* 0x000fe40000000a00 */
[----:B------:R-:W-:Y:S02]  /*00b0*/  UIADD3 UR6, UP0, UR4, 0x370, URZ ;  /* 0x0000037004067890 */ /* 0x000fe4000ff1e03f */
[----:B------:R-:W-:Y:S02]  /*00c0*/  UIADD3 UR8, UP1, UR4, 0x470, URZ ;  /* 0x0000047004087890 */ /* 0x000fe4000ff3e03f */
[----:B------:R-:W-:Y:S02]  /*00d0*/  UIADD3 UR10, UP2, UR4, 0x570, URZ ;  /* 0x00000570040a7890 */ /* 0x000fe4000ff5e03f */
[----:B------:R-:W-:Y:S02]  /*00e0*/  UIADD3 UR4, UP3, UR4, 0x670, URZ ;  /* 0x0000067004047890 */ /* 0x000fe4000ff7e03f */
[----:B------:R-:W-:-:S02]  /*00f0*/  UIADD3.X UR7, URZ, UR5, URZ, UP0, !UPT ;  /* 0x000000053f077290 */ /* 0x000fc400087fe43f */
[----:B------:R-:W-:Y:S02]  /*0100*/  UIADD3.X UR9, URZ, UR5, URZ, UP1, !UPT ;  /* 0x000000053f097290 */ /* 0x000fe40008ffe43f */
[----:B------:R-:W-:Y:S02]  /*0110*/  UIADD3.X UR11, URZ, UR5, URZ, UP2, !UPT ;  /* 0x000000053f0b7290 */ /* 0x000fe400097fe43f */
[----:B------:R-:W-:-:S03]  /*0120*/  UIADD3.X UR5, URZ, UR5, URZ, UP3, !UPT ;  /* 0x000000053f057290 */ /* 0x000fc60009ffe43f */
[----:B------:R0:W-:Y:S02]  /*0130*/  UTMACCTL.PF [UR6] ;  /* 0x00000000060079b9 */ /* 0x0001e40008040000 */
[----:B------:R0:W-:Y:S02]  /*0140*/  UTMACCTL.PF [UR8] ;  /* 0x00000000080079b9 */ /* 0x0001e40008040000 */
[----:B------:R0:W-:Y:S02]  /*0150*/  UTMACCTL.PF [UR10] ;  /* 0x000000000a0079b9 */ /* 0x0001e40008040000 */
[----:B------:R0:W-:Y:S02]  /*0160*/  UTMACCTL.PF [UR4] ;  /* 0x00000000040079b9 */ /* 0x0001e40008040000 */
[----:B0-----:R-:W-:Y:S01]  /*0170*/  NOP ;  /* 0x0000000000007918 */ /* 0x001fe20000000000 */
.L_x_615:
[----:B------:R-:W-:Y:S05]  /*0180*/  BSYNC B0 ;  /* 0x0000000000007941 */ /* 0x000fea0003800000 */
.L_x_614:
[----:B------:R-:W-:Y:S01]  /*0190*/  VOTEU.ANY UP0, P0 ;  /* 0x00000000003f7886 */ /* 0x000fe20000000100 */
[----:B------:R-:W0:Y:S01]  /*01a0*/  SHFL.IDX PT, R3, R3, RZ, 0x1f ;  /* 0x00001fff03037589 */ /* 0x000e2200000e0000 */
[----:B------:R-:W-:Y:S01]  /*01b0*/  UMOV UR4, 0x80 ;  /* 0x0000008000047882 */ /* 0x000fe20000000000 */
[----:B------:R-:W-:Y:S01]  /*01c0*/  UMOV UR7, 0x100 ;  /* 0x0000010000077882 */ /* 0x000fe20000000000 */
[----:B------:R-:W-:Y:S01]  /*01d0*/  VOTEU.ANY UP1, P0 ;  /* 0x00000000003f7886 */ /* 0x000fe20000020100 */
[----:B------:R-:W1:Y:S01]  /*01e0*/  @UP0 S2UR UR8, SR_CgaCtaId ;  /* 0x00000000000809c3 */ /* 0x000e620000008800 */
[----:B------:R-:W2:Y:S01]  /*01f0*/  SHFL.IDX PT, R4, R2, RZ, 0x1f ;  /* 0x00001fff02047589 */ /* 0x000ea200000e0000 */
[----:B------:R-:W-:Y:S01]  /*0200*/  @UP0 UMOV UR6, 0x400 ;  /* 0x0000040000060882 */ /* 0x000fe20000000000 */
[----:B------:R-:W-:-:S04]  /*0210*/  @UP0 UIADD3 UR4, -UR4, 0x100000, URZ ;  /* 0x0010000004040890 */ /* 0x000fc8000fffe13f */
[----:B------:R-:W-:Y:S02]  /*0220*/  @UP0 USHF.L.U32 UR5, UR4, 0xb, URZ ;  /* 0x0000000b04050899 */ /* 0x000fe4000800063f */
[----:B------:R-:W-:Y:S01]  /*0230*/  @UP0 USHF.L.U32 UR4, UR4, 0x1, URZ ;  /* 0x0000000104040899 */ /* 0x000fe2000800063f */
[----:B------:R-:W-:Y:S01]  /*0240*/  VOTEU.ANY UP2, P0 ;  /* 0x00000000003f7886 */ /* 0x000fe20000040100 */
[----:B0-----:R-:W-:Y:S01]  /*0250*/  R2UR UR9, R3 ;  /* 0x00000000030972ca */ /* 0x001fe200000e0000 */
[----:B-1----:R-:W-:Y:S01]  /*0260*/  @UP0 ULEA UR8, UR8, UR6, 0x18 ;  /* 0x0000000608080291 */ /* 0x002fe2000f8ec03f */
[----:B--2---:R-:W-:Y:S01]  /*0270*/  ISETP.NE.AND P1, PT, R4, RZ, PT ;  /* 0x000000ff0400720c */ /* 0x004fe20003f25270 */
[----:B------:R-:W-:-:S04]  /*0280*/  @UP0 UIADD3 UR6, -UR7, 0x100000, URZ ;  /* 0x0010000007060890 */ /* 0x000fc8000fffe13f */
[----:B------:R-:W-:Y:S02]  /*0290*/  @UP0 USHF.L.U32 UR7, UR6, 0xb, URZ ;  /* 0x0000000b06070899 */ /* 0x000fe4000800063f */
[----:B------:R-:W-:-:S04]  /*02a0*/  @UP0 USHF.L.U32 UR6, UR6, 0x1, URZ ;  /* 0x0000000106060899 */ /* 0x000fc8000800063f */
[----:B------:R-:W-:Y:S01]  /*02b0*/  UISETP.NE.AND UP0, UPT, UR9, URZ, UPT ;  /* 0x0000003f0900728c */ /* 0x000fe2000bf05270 */
[----:B------:R-:W0:Y:S02]  /*02c0*/  FENCE.VIEW.ASYNC.S ;  /* 0x00000000000073c6 */ /* 0x000e240000000000 */
[----:B0-----:R0:W1:Y:S05]  /*02d0*/  @UP1 SYNCS.EXCH.64 URZ, [UR8+0x36800], UR4 ;  /* 0x03680004083f15b2 */ /* 0x00106a0008000100 */
[----:B------:R0:W2:Y:S01]  /*02e0*/  @UP2 SYNCS.EXCH.64 URZ, [UR8+0x36820], UR6 ;  /* 0x03682006083f25b2 */ /* 0x0000a20008000100 */
[----:B------:R-:W-:Y:S05]  /*02f0*/  @P1 BRA `(.L_x_616) ;  /* 0x0000000000481947 */ /* 0x000fea0003800000 */
        /* <DEDUP_REMOVED lines=17> */
[----:B---3--:R-:W-:Y:S01]  /*0410*/  NOP ;  /* 0x0000000000007918 */ /* 0x008fe20000000000 */
.L_x_616:
[----:B------:R-:W3:Y:S01]  /*0420*/  SHFL.IDX PT, R3, R2, RZ, 0x1f ;  /* 0x00001fff02037589 */ /* 0x000ee200000e0000 */
[----:B------:R-:W-:Y:S01]  /*0430*/  NOP ;  /* 0x0000000000007918 */ /* 0x000fe20000000000 */
[----:B---3--:R-:W-:-:S13]  /*0440*/  ISETP.NE.AND P0, PT, R3, RZ, PT ;  /* 0x000000ff0300720c */ /* 0x008fda0003f05270 */
        /* <DEDUP_REMOVED lines=18> */
[----:B---3--:R-:W-:Y:S01]  /*0570*/  NOP ;  /* 0x0000000000007918 */ /* 0x008fe20000000000 */
.L_x_617:
[----:B------:R-:W3:Y:S01]  /*0580*/  SHFL.IDX PT, R3, R2, RZ, 0x1f ;  /* 0x00001fff02037589 */ /* 0x000ee200000e0000 */
[----:B------:R-:W-:Y:S01]  /*0590*/  NOP ;  /* 0x0000000000007918 */ /* 0x000fe20000000000 */
[----:B---3--:R-:W-:-:S13]  /*05a0*/  ISETP.NE.AND P0, PT, R3, RZ, PT ;  /* 0x000000ff0300720c */ /* 0x008fda0003f05270 */
[----:B------:R-:W-:Y:S05]  /*05b0*/  @P0 BRA `(.L_x_618) ;  /* 0x0000000000380947 */ /* 0x000fea0003800000 */
[----:B0-----:R-:W0:Y:S01]  /*05c0*/  S2UR UR5, SR_CgaCtaId ;  /* 0x00000000000579c3 */ /* 0x001e220000008800 */
[----:B------:R-:W-:Y:S01]  /*05d0*/  UMOV UR4, 0x400 ;  /* 0x0000040000047882 */ /* 0x000fe20000000000 */
[----:B------:R-:W-:Y:S01]  /*05e0*/  UMOV UR7, 0x1 ;  /* 0x0000000100077882 */ /* 0x000fe20000000000 */
[----:B------:R-:W-:Y:S01]  /*05f0*/  ELECT P0, URZ, PT ;  /* 0x00000000003f782f */ /* 0x000fe20003800000 */
[----:B0-----:R-:W-:Y:S02]  /*0600*/  ULEA UR6, UR5, UR4, 0x18 ;  /* 0x0000000405067291 */ /* 0x001fe4000f8ec03f */
[----:B------:R-:W-:-:S04]  /*0610*/  UIADD3 UR4, -UR7, 0x100000, URZ ;  /* 0x0010000007047890 */ /* 0x000fc8000fffe13f */
[----:B------:R-:W-:Y:S02]  /*0620*/  USHF.L.U32 UR5, UR4, 0xb, URZ ;  /* 0x0000000b04057899 */ /* 0x000fe4000800063f */
[----:B------:R-:W-:Y:S01]  /*0630*/  USHF.L.U32 UR4, UR4, 0x1, URZ ;  /* 0x0000000104047899 */ /* 0x000fe2000800063f */
[----:B------:R-:W0:Y:S11]  /*0640*/  FENCE.VIEW.ASYNC.S ;  /* 0x00000000000073c6 */ /* 0x000e360000000000 */
[----:B0-----:R3:W0:Y:S01]  /*0650*/  SYNCS.EXCH.64 URZ, [UR6+0x36870], UR4 ;  /* 0x03687004063f75b2 */ /* 0x0016220008000100 */
[----:B------:R3:W0:Y:S01]  /*0660*/  SYNCS.EXCH.64 URZ, [UR6+0x36880], UR4 ;  /* 0x03688004063f75b2 */ /* 0x0006220008000100 */
[----:B------:R3:W0:Y:S01]  /*0670*/  SYNCS.EXCH.64 URZ, [UR6+0x36878], UR4 ;  /* 0x03687804063f75b2 */ /* 0x0006220008000100 */
[----:B------:R3:W0:Y:S02]  /*0680*/  SYNCS.EXCH.64 URZ, [UR6+0x36888], UR4 ;  /* 0x03688804063f75b2 */ /* 0x0006240008000100 */
[----:B---3--:R-:W-:Y:S01]  /*0690*/  NOP ;  /* 0x0000000000007918 */ /* 0x008fe20000000000 */
.L_x_618:
        /* <DEDUP_REMOVED lines=22> */
.L_x_619:
        /* <DEDUP_REMOVED lines=22> */
.L_x_620:
[----:B0-----:R-:W-:Y:S01]  /*0960*/  UMOV UR4, 0x1 ;  /* 0x0000000100047882 */ /* 0x001fe20000000000 */
[----:B------:R-:W-:Y:S01]  /*0970*/  PLOP3.LUT P0, PT, PT, PT, UP0, 0x80, 0x0 ;  /* 0x000000000000781c */ /* 0x000fe20003f0f008 */
[----:B------:R-:W-:Y:S01]  /*0980*/  USEL UR4, UR4, 0x2, !UP0 ;  /* 0x0000000204047887 */ /* 0x000fe2000c000000 */
[----:B------:R-:W-:Y:S01]  /*0990*/  NOP ;  /* 0x0000000000007918 */ /* 0x000fe20000000000 */
[----:B------:R-:W-:Y:S01]  /*09a0*/  ULDC.64 UR60, c[0x0][0x208] ;  /* 0x00008200003c7ab9 */ /* 0x000fe20000000a00 */
[----:B------:R-:W-:Y:S03]  /*09b0*/  BSSY B9, `(.L_x_621) ;  /* 0x000267f000097945 */ /* 0x000fe60003800000 */
[----:B------:R-:W-:-:S05]  /*09c0*/  IMAD.U32 R3, RZ, RZ, UR4 ;  /* 0x00000004ff037e24 */ /* 0x000fca000f8e00ff */
[----:B------:R0:W-:Y:S01]  /*09d0*/  STL [R1+0x94], R3 ;  /* 0x0000940301007387 */ /* 0x0001e20000100800 */
[----:B-12-4-:R-:W-:Y:S06]  /*09e0*/  BAR.SYNC.DEFER_BLOCKING 0x0 ;  /* 0x0000000000007b1d */ /* 0x016fec0000010000 */
[----:B------:R-:W-:Y:S05]  /*09f0*/  @!P0 BRA `(.L_x_622) ;  /* 0x000001e800c08947 */ /* 0x000fea0003800000 */
.L_x_623:
        /* <DEDUP_REMOVED lines=8> */
[----:B-1----:R-:W-:-:S06]  /*0a80*/  ULEA UR4, UR5, UR4, 0x18 ;  /* 0x0000000405047291 */ /* 0x002fcc000f8ec03f */
[----:B------:R-:W-:Y:S01]  /*0a90*/  IMAD.U32 R2, RZ, RZ, UR4 ;  /* 0x00000004ff027e24 */ /* 0x000fe2000f8e00ff */
[----:B------:R-:W-:-:S04]  /*0aa0*/  ULDC UR4, c[0x0][0xc3c] ;  /* 0x00030f0000047ab9 */ /* 0x000fc80000000800 */
[----:B------:R-:W1:Y:S01]  /*0ab0*/  LDS.128 R136, [R2+0x368d0] ;  /* 0x0368d00002887984 */ /* 0x000e620000000c00 */
[----:B------:R-:W-:Y:S06]  /*0ac0*/  BAR.ARV 0x4, 0x180 ;  /* 0x0106000000007b1d */ /* 0x000fec0000002000 */
[----:B-1----:R-:W-:-:S13]  /*0ad0*/  ISETP.GE.AND P0, PT, R139, UR4, PT ;  /* 0x000000048b007c0c */ /* 0x002fda000bf06270 */
[----:B------:R-:W-:Y:S05]  /*0ae0*/  @P0 BRA `(.L_x_624) ;  /* 0x0000026400ac0947 */ /* 0x000fea0003800000 */
[----:B0-----:R-:W2:Y:S01]  /*0af0*/  LDL R3, [R1+0x94] ;  /* 0x0000940001037983 */ /* 0x001ea20000100800 */
[----:B------:R-:W-:Y:S01]  /*0b00*/  VIADD R18, R0, 0xffffff80 ;  /* 0xffffff8000127836 */ /* 0x000fe20000000000 */
[----:B------:R-:W-:Y:S01]  /*0b10*/  R2UR UR4, R2 ;  /* 0x00000000020472ca */ /* 0x000fe200000e0000 */
[----:B------:R-:W-:Y:S02]  /*0b20*/  IMAD.MOV.U32 R12, RZ, RZ, -0x2 ;  /* 0xfffffffeff0c7424 */ /* 0x000fe400078e00ff */
[----:B------:R-:W-:Y:S01]  /*0b30*/  IMAD.MOV.U32 R226, RZ, RZ, RZ ;  /* 0x000000ffffe27224 */ /* 0x000fe200078e00ff */
[----:B------:R-:W-:Y:S01]  /*0b40*/  SHF.R.S32.HI R0, RZ, 0x1f, R18 ;  /* 0x0000001fff007819 */ /* 0x000fe20000011412 */
[----:B------:R-:W-:Y:S02]  /*0b50*/  IMAD.MOV.U32 R16, RZ, RZ, RZ ;  /* 0x000000ffff107224 */ /* 0x000fe400078e00ff */
[----:B------:R-:W-:Y:S01]  /*0b60*/  IMAD.MOV.U32 R204, RZ, RZ, RZ ;  /* 0x000000ffffcc7224 */ /* 0x000fe200078e00ff */
[CC--:B------:R-:W-:Y:S01]  /*0b70*/  LEA.HI R4, R0.reuse, R18.reuse, RZ, 0x4 ;  /* 0x0000001200047211 */ /* 0x0c0fe200078f20ff */
[----:B------:R-:W-:Y:S01]  /*0b80*/  IMAD.MOV.U32 R216, RZ, RZ, RZ ;  /* 0x000000ffffd87224 */ /* 0x000fe200078e00ff */
[----:B------:R-:W-:Y:S01]  /*0b90*/  LEA.HI R10, R0, R18, RZ, 0x2 ;  /* 0x00000012000a7211 */ /* 0x000fe200078f10ff */
[----:B------:R-:W-:Y:S01]  /*0ba0*/  IMAD.MOV.U32 R214, RZ, RZ, RZ ;  /* 0x000000ffffd67224 */ /* 0x000fe200078e00ff */
[----:B------:R-:W-:Y:S01]  /*0bb0*/  SHF.R.S32.HI R5, RZ, 0x4, R4 ;  /* 0x00000004ff057819 */ /* 0x000fe20000011404 */
[----:B------:R-:W-:Y:S01]  /*0bc0*/  UIADD3 UR4, UR4, 0x15400, URZ ;  /* 0x0001540004047890 */ /* 0x000fe2000fffe03f */
[----:B------:R-:W-:-:S02]  /*0bd0*/  LOP3.LUT R231, R10, 0xfffffffc, RZ, 0xc0, !PT ;  /* 0xfffffffc0ae77812 */ /* 0x000fc400078ec0ff */
[C---:B------:R-:W-:Y:S02]  /*0be0*/  LEA.HI R6, R4.reuse, R5, RZ, 0x1 ;  /* 0x0000000504067211 */ /* 0x040fe400078f08ff */
[----:B------:R-:W-:Y:S01]  /*0bf0*/  LOP3.LUT R4, R4, 0x3fffff0, RZ, 0xc0, !PT ;  /* 0x03fffff004047812 */ /* 0x000fe200078ec0ff */
[----:B------:R-:W-:Y:S01]  /*0c00*/  IMAD.IADD R231, R18, 0x1, -R231 ;  /* 0x0000000112e77824 */ /* 0x000fe200078e0ae7 */
[----:B------:R-:W-:Y:S02]  /*0c10*/  LOP3.LUT R6, R6, 0x1ffffffe, RZ, 0xc0, !PT ;  /* 0x1ffffffe06067812 */ /* 0x000fe400078ec0ff */
[----:B------:R-:W-:Y:S01]  /*0c20*/  SHF.R.S32.HI R17, RZ, 0x2, R10 ;  /* 0x00000002ff117819 */ /* 0x000fe2000001140a */
[----:B------:R-:W-:Y:S01]  /*0c30*/  IMAD.IADD R4, R18, 0x1, -R4 ;  /* 0x0000000112047824 */ /* 0x000fe200078e0a04 */
[----:B------:R-:W-:Y:S01]  /*0c40*/  SHF.R.S32.HI R10, RZ, 0x1f, R10 ;  /* 0x0000001fff0a7819 */ /* 0x000fe2000001140a */
[----:B------:R-:W-:Y:S01]  /*0c50*/  IMAD.IADD R6, R5, 0x1, -R6 ;  /* 0x0000000105067824 */ /* 0x000fe200078e0a06 */
[----:B------:R-:W-:Y:S01]  /*0c60*/  LEA.HI R5, R0, R18, RZ, 0x5 ;  /* 0x0000001200057211 */ /* 0x000fe200078f28ff */
[----:B------:R-:W-:Y:S01]  /*0c70*/  IMAD.SHL.U32 R22, R231, 0x4, RZ ;  /* 0x00000004e7167824 */ /* 0x000fe200078e00ff */
[----:B------:R-:W-:Y:S01]  /*0c80*/  LEA.HI R10, R10, R17, RZ, 0x3 ;  /* 0x000000110a0a7211 */ /* 0x000fe200078f18ff */
[----:B------:R-:W-:Y:S01]  /*0c90*/  VIADD R227, R17, 0x40 ;  /* 0x0000004011e37836 */ /* 0x000fe20000000000 */
[----:B------:R-:W-:Y:S01]  /*0ca0*/  SHF.R.S32.HI R5, RZ, 0x5, R5 ;  /* 0x00000005ff057819 */ /* 0x000fe20000011405 */
[----:B------:R-:W-:Y:S01]  /*0cb0*/  VIADD R206, R22, 0x20 ;  /* 0x0000002016ce7836 */ /* 0x000fe20000000000 */
[----:B------:R-:W-:Y:S01]  /*0cc0*/  LOP3.LUT R10, R10, 0xfffffff8, RZ, 0xc0, !PT ;  /* 0xfffffff80a0a7812 */ /* 0x000fe200078ec0ff */
[----:B------:R-:W-:-:S02]  /*0cd0*/  VIADD R208, R22, 0x40 ;  /* 0x0000004016d07836 */ /* 0x000fc40000000000 */
[----:B------:R-:W-:Y:S01]  /*0ce0*/  IMAD R13, R5, 0x10, R4 ;  /* 0x00000010050d7824 */ /* 0x000fe200078e0204 */
[--C-:B------:R-:W-:Y:S01]  /*0cf0*/  SHF.R.S32.HI R237, RZ, 0x1f, R206.reuse ;  /* 0x0000001fffed7819 */ /* 0x100fe200000114ce */
[----:B------:R-:W-:Y:S02]  /*0d00*/  IMAD.IADD R11, R22, 0x1, R206 ;  /* 0x00000001160b7824 */ /* 0x000fe400078e02ce */
[----:B------:R-:W-:Y:S01]  /*0d10*/  IMAD.IADD R218, R17, 0x1, -R10 ;  /* 0x0000000111da7824 */ /* 0x000fe200078e0a0a */
[----:B------:R-:W-:Y:S01]  /*0d20*/  SHF.L.U64.HI R237, R206, 0x1, R237 ;  /* 0x00000001ceed7819 */ /* 0x000fe200000102ed */
[----:B------:R-:W-:Y:S02]  /*0d30*/  IMAD R14, R13, 0x8, R6 ;  /* 0x000000080d0e7824 */ /* 0x000fe400078e0206 */
[----:B------:R-:W-:Y:S02]  /*0d40*/  IMAD.IADD R6, R22, 0x1, R208 ;  /* 0x0000000116067824 */ /* 0x000fe400078e02d0 */
[----:B------:R-:W-:-:S02]  /*0d50*/  IMAD.SHL.U32 R211, R218, 0x40, RZ ;  /* 0x00000040dad37824 */ /* 0x000fc400078e00ff */
[----:B------:R-:W-:Y:S01]  /*0d60*/  IMAD.SHL.U32 R205, R227, 0x40, RZ ;  /* 0x00000040e3cd7824 */ /* 0x000fe200078e00ff */
[----:B------:R-:W-:Y:S01]  /*0d70*/  SHF.R.S32.HI R13, RZ, 0x1f, R6 ;  /* 0x0000001fff0d7819 */ /* 0x000fe20000011406 */
[----:B------:R-:W-:Y:S01]  /*0d80*/  IMAD.SHL.U32 R213, R5, 0x200, RZ ;  /* 0x0000020005d57824 */ /* 0x000fe200078e00ff */
[----:B------:R-:W-:Y:S01]  /*0d90*/  LOP3.LUT R211, R211, 0x1c0, RZ, 0xc0, !PT ;  /* 0x000001c0d3d37812 */ /* 0x000fe200078ec0ff */
[C---:B------:R-:W-:Y:S01]  /*0da0*/  VIADD R209, R22.reuse, 0x30 ;  /* 0x0000003016d17836 */ /* 0x040fe20000000000 */
[----:B------:R-:W-:Y:S01]  /*0db0*/  LOP3.LUT R205, R205, 0x1c0, RZ, 0xc0, !PT ;  /* 0x000001c0cdcd7812 */ /* 0x000fe200078ec0ff */
[C---:B------:R-:W-:Y:S01]  /*0dc0*/  VIADD R207, R22.reuse, 0x10 ;  /* 0x0000001016cf7836 */ /* 0x040fe20000000000 */
[----:B------:R-:W-:Y:S01]  /*0dd0*/  SHF.R.U32.HI R212, RZ, 0x3, R211 ;  /* 0x00000003ffd47819 */ /* 0x000fe200000116d3 */
[----:B------:R-:W-:Y:S01]  /*0de0*/  VIADD R210, R22, 0x50 ;  /* 0x0000005016d27836 */ /* 0x000fe20000000000 */
[----:B------:R-:W-:Y:S01]  /*0df0*/  SHF.R.U32.HI R20, RZ, 0x3, R205 ;  /* 0x00000003ff147819 */ /* 0x000fe200000116cd */
[----:B------:R-:W-:-:S02]  /*0e00*/  IMAD.SHL.U32 R24, R208, 0x2, RZ ;  /* 0x00000002d0187824 */ /* 0x000fc400078e00ff */
[----:B------:R-:W-:Y:S01]  /*0e10*/  IMAD.SHL.U32 R236, R207, 0x2, RZ ;  /* 0x00000002cfec7824 */ /* 0x000fe200078e00ff */
[----:B--2---:R-:W-:Y:S02]  /*0e20*/  R2UR UR5, R3 ;  /* 0x00000000030572ca */ /* 0x004fe400000e0000 */
[CC--:B------:R-:W-:Y:S02]  /*0e30*/  LEA.HI R3, R0.reuse, R18.reuse, RZ, 0x7 ;  /* 0x0000001200037211 */ /* 0x0c0fe400078f38ff */
[----:B------:R-:W-:Y:S02]  /*0e40*/  LEA.HI R0, R0, R18, RZ, 0x3 ;  /* 0x0000001200007211 */ /* 0x000fe400078f18ff */
[C---:B------:R-:W-:Y:S02]  /*0e50*/  LOP3.LUT R234, R3.reuse, 0xffffff80, RZ, 0xc0, !PT ;  /* 0xffffff8003ea7812 */ /* 0x040fe400078ec0ff */
[----:B------:R-:W-:Y:S02]  /*0e60*/  SHF.R.S32.HI R15, RZ, 0x7, R3 ;  /* 0x00000007ff0f7819 */ /* 0x000fe40000011403 */
[----:B------:R-:W-:Y:S01]  /*0e70*/  LOP3.LUT R221, R0, 0xfffffff8, RZ, 0xc0, !PT ;  /* 0xfffffff800dd7812 */ /* 0x000fe200078ec0ff */
[C---:B------:R-:W-:Y:S01]  /*0e80*/  IMAD.IADD R234, R18.reuse, 0x1, -R234 ;  /* 0x0000000112ea7824 */ /* 0x040fe200078e0aea */
[----:B------:R-:W-:Y:S01]  /*0e90*/  LEA.HI R3, R3, R15, RZ, 0x1 ;  /* 0x0000000f03037211 */ /* 0x000fe200078f08ff */
[----:B------:R-:W-:Y:S01]  /*0ea0*/  ULOP3.LUT UR5, UR5, 0x1, URZ, 0xfc, !UPT ;  /* 0x0000000105057892 */ /* 0x000fe2000f8efc3f */
[----:B------:R-:W-:Y:S01]  /*0eb0*/  SHF.R.S32.HI R229, RZ, 0x3, R0 ;  /* 0x00000003ffe57819 */ /* 0x000fe20000011400 */
[----:B------:R-:W-:Y:S01]  /*0ec0*/  IMAD.IADD R221, R18, 0x1, -R221 ;  /* 0x0000000112dd7824 */ /* 0x000fe200078e0add */
[----:B------:R-:W-:Y:S01]  /*0ed0*/  SHF.R.S32.HI R7, RZ, 0x1f, R234 ;  /* 0x0000001fff077819 */ /* 0x000fe200000114ea */
[----:B------:R-:W-:Y:S01]  /*0ee0*/  IMAD.U32 R0, RZ, RZ, UR4 ;  /* 0x00000004ff007e24 */ /* 0x000fe2000f8e00ff */
[----:B------:R-:W-:Y:S01]  /*0ef0*/  LOP3.LUT R3, R3, 0x3fffffe, RZ, 0xc0, !PT ;  /* 0x03fffffe03037812 */ /* 0x000fe200078ec0ff */
[----:B------:R-:W-:Y:S01]  /*0f00*/  IMAD.SHL.U32 R217, R221, 0x8, RZ ;  /* 0x00000008ddd97824 */ /* 0x000fe200078e00ff */
[-C--:B------:R-:W-:Y:S01]  /*0f10*/  LEA.HI R8, R7, R234.reuse, RZ, 0x2 ;  /* 0x000000ea07087211 */ /* 0x080fe200078f10ff */
[----:B------:R-:W-:Y:S01]  /*0f20*/  IMAD.SHL.U32 R18, R231, 0x8, RZ ;  /* 0x00000008e7127824 */ /* 0x000fe200078e00ff */
[----:B------:R-:W-:Y:S01]  /*0f30*/  LEA.HI R7, R7, R234, RZ, 0x5 ;  /* 0x000000ea07077211 */ /* 0x000fe200078f28ff */
[----:B------:R-:W-:Y:S01]  /*0f40*/  IMAD.IADD R3, R15, 0x1, -R3 ;  /* 0x000000010f037824 */ /* 0x000fe200078e0a03 */
[----:B------:R-:W-:Y:S01]  /*0f50*/  LOP3.LUT R9, R8, 0x7ffffffc, RZ, 0xc0, !PT ;  /* 0x7ffffffc08097812 */ /* 0x000fe200078ec0ff */
[C---:B------:R-:W-:Y:S01]  /*0f60*/  VIADD R219, R217.reuse, 0x40 ;  /* 0x00000040d9db7836 */ /* 0x040fe20000000000 */
[----:B------:R-:W-:Y:S01]  /*0f70*/  SHF.R.S32.HI R7, RZ, 0x5, R7 ;  /* 0x00000005ff077819 */ /* 0x000fe20000011407 */
[----:B------:R-:W-:-:S02]  /*0f80*/  VIADD R220, R217, 0x80 ;  /* 0x00000080d9dc7836 */ /* 0x000fc40000000000 */
[----:B------:R-:W-:Y:S01]  /*0f90*/  IMAD.IADD R9, R234, 0x1, -R9 ;  /* 0x00000001ea097824 */ /* 0x000fe200078e0a09 */
[----:B------:R-:W-:Y:S01]  /*0fa0*/  SHF.R.S32.HI R21, RZ, 0x1f, R219 ;  /* 0x0000001fff157819 */ /* 0x000fe200000114db */
[----:B------:R-:W-:Y:S02]  /*0fb0*/  IMAD.SHL.U32 R21, R206, 0x2, RZ ;  /* 0x00000002ce157824 */ /* 0x000fe400078e00ff */
[----:B------:R-:W-:Y:S01]  /*0fc0*/  IMAD R4, R9, R12, 0x70 ;  /* 0x0000007009047424 */ /* 0x000fe200078e020c */
[----:B------:R-:W-:Y:S02]  /*0fd0*/  SHF.R.S32.HI R9, RZ, 0x1f, R8 ;  /* 0x0000001fff097819 */ /* 0x000fe40000011408 */
[----:B------:R-:W-:Y:S02]  /*0fe0*/  SHF.R.S32.HI R12, RZ, 0x1f, R11 ;  /* 0x0000001fff0c7819 */ /* 0x000fe4000001140b */
[----:B------:R0:W-:Y:S02]  /*0ff0*/  STL [R1+0x88], R4 ;  /* 0x0000880401007387 */ /* 0x0001e40000100800 */
[----:B------:R-:W-:-:S02]  /*1000*/  LEA.HI R232, R12, R11, RZ, 0x3 ;  /* 0x0000000b0ce87211 */ /* 0x000fc400078f18ff */
[----:B------:R-:W-:Y:S02]  /*1010*/  LEA.HI R11, R12, R11, RZ, 0x6 ;  /* 0x0000000b0c0b7211 */ /* 0x000fe400078f30ff */
[----:B------:R-:W-:-:S03]  /*1020*/  SHF.R.S32.HI R12, RZ, 0x1f, R209 ;  /* 0x0000001fff0c7819 */ /* 0x000fc600000114d1 */
[----:B------:R-:W-:Y:S01]  /*1030*/  IMAD.SHL.U32 R11, R11, 0x80, RZ ;  /* 0x000000800b0b7824 */ /* 0x000fe200078e00ff */
[----:B0-----:R-:W-:Y:S02]  /*1040*/  SHF.R.S32.HI R4, RZ, 0x2, R8 ;  /* 0x00000002ff047819 */ /* 0x001fe40000011408 */
[----:B------:R-:W-:Y:S02]  /*1050*/  LEA.HI R8, R13, R6, RZ, 0x3 ;  /* 0x000000060d087211 */ /* 0x000fe400078f18ff */
[----:B------:R-:W-:Y:S02]  /*1060*/  LEA.HI R9, R9, R4, RZ, 0x3 ;  /* 0x0000000409097211 */ /* 0x000fe400078f18ff */
[----:B------:R-:W-:Y:S02]  /*1070*/  LEA.HI R13, R13, R6, RZ, 0x6 ;  /* 0x000000060d0d7211 */ /* 0x000fe400078f30ff */
[----:B------:R-:W-:Y:S02]  /*1080*/  LOP3.LUT R9, R9, 0xfffffff8, RZ, 0xc0, !PT ;  /* 0xfffffff809097812 */ /* 0x000fe400078ec0ff */
[----:B------:R-:W-:Y:S01]  /*1090*/  SHF.R.S32.HI R6, RZ, 0x1f, R227 ;  /* 0x0000001fff067819 */ /* 0x000fe200000114e3 */
[----:B------:R-:W-:Y:S01]  /*10a0*/  IMAD.SHL.U32 R13, R13, 0x80, RZ ;  /* 0x000000800d0d7824 */ /* 0x000fe200078e00ff */
[----:B------:R-:W-:Y:S01]  /*10b0*/  LOP3.LUT R5, R211, 0x38, R8, 0xf8, !PT ;  /* 0x00000038d3057812 */ /* 0x000fe200078ef808 */
[----:B------:R-:W-:Y:S01]  /*10c0*/  IMAD.IADD R4, R4, 0x1, -R9 ;  /* 0x0000000104047824 */ /* 0x000fe200078e0a09 */
[----:B------:R-:W-:-:S02]  /*10d0*/  LEA.HI R6, R6, R227, RZ, 0x3 ;  /* 0x000000e306067211 */ /* 0x000fc400078f18ff */
[----:B------:R-:W-:Y:S01]  /*10e0*/  LOP3.LUT R10, R205, 0x38, R8, 0xf8, !PT ;  /* 0x00000038cd0a7812 */ /* 0x000fe200078ef808 */
[----:B------:R-:W-:Y:S01]  /*10f0*/  IMAD R4, R7, 0x10, R4 ;  /* 0x0000001007047824 */ /* 0x000fe200078e0204 */
[----:B------:R-:W-:Y:S01]  /*1100*/  LOP3.LUT R7, R205, 0x38, R232, 0xf8, !PT ;  /* 0x00000038cd077812 */ /* 0x000fe200078ef8e8 */
[----:B------:R-:W-:Y:S01]  /*1110*/  IMAD.SHL.U32 R6, R6, 0x40, RZ ;  /* 0x0000004006067824 */ /* 0x000fe200078e00ff */
[----:B------:R-:W-:Y:S01]  /*1120*/  LOP3.LUT R10, R10, R20, RZ, 0x3c, !PT ;  /* 0x000000140a0a7212 */ /* 0x000fe200078e3cff */
[----:B------:R-:W-:Y:S01]  /*1130*/  IMAD R15, R3, 0x40, R4 ;  /* 0x00000040030f7824 */ /* 0x000fe200078e0204 */
[----:B------:R-:W-:Y:S02]  /*1140*/  LOP3.LUT R3, R211, 0x38, R232, 0xf8, !PT ;  /* 0x00000038d3037812 */ /* 0x000fe400078ef8e8 */
[----:B------:R-:W-:Y:S02]  /*1150*/  LOP3.LUT R4, R11, 0xffffe000, RZ, 0xc0, !PT ;  /* 0xffffe0000b047812 */ /* 0x000fe400078ec0ff */
[----:B------:R-:W-:Y:S01]  /*1160*/  LOP3.LUT R3, R3, R212, RZ, 0x3c, !PT ;  /* 0x000000d403037212 */ /* 0x000fe200078e3cff */
[----:B------:R-:W-:Y:S01]  /*1170*/  STL [R1+0x84], R15 ;  /* 0x0000840f01007387 */ /* 0x000fe20000100800 */
[----:B------:R-:W-:-:S02]  /*1180*/  LOP3.LUT R9, R7, R20, RZ, 0x3c, !PT ;  /* 0x0000001407097212 */ /* 0x000fc400078e3cff */
[----:B------:R-:W-:Y:S02]  /*1190*/  LOP3.LUT R7, R5, R212, RZ, 0x3c, !PT ;  /* 0x000000d405077212 */ /* 0x000fe400078e3cff */
[--C-:B------:R-:W-:Y:S01]  /*11a0*/  IADD3 R5, R3, R4, R213.reuse ;  /* 0x0000000403057210 */ /* 0x100fe20007ffe0d5 */
[----:B------:R-:W-:Y:S01]  /*11b0*/  IMAD.U32 R3, RZ, RZ, UR5 ;  /* 0x00000005ff037e24 */ /* 0x000fe2000f8e00ff */
[----:B------:R-:W-:Y:S02]  /*11c0*/  LOP3.LUT R215, R6, 0xfffffe00, RZ, 0xc0, !PT ;  /* 0xfffffe0006d77812 */ /* 0x000fe400078ec0ff */
[----:B------:R-:W-:Y:S02]  /*11d0*/  LOP3.LUT R6, R13, 0xffffe000, RZ, 0xc0, !PT ;  /* 0xffffe0000d067812 */ /* 0x000fe400078ec0ff */
[----:B------:R0:W-:Y:S01]  /*11e0*/  STL [R1+0x14], R3 ;  /* 0x0000140301007387 */ /* 0x0001e20000100800 */
[----:B------:R-:W-:Y:S01]  /*11f0*/  SHF.R.S32.HI R13, RZ, 0x1f, R220 ;  /* 0x0000001fff0d7819 */ /* 0x000fe200000114dc */
[----:B------:R-:W-:Y:S01]  /*1200*/  IMAD.SHL.U32 R13, R209, 0x2, RZ ;  /* 0x00000002d10d7824 */ /* 0x000fe200078e00ff */
[-C--:B------:R-:W-:Y:S01]  /*1210*/  IADD3 R7, R7, R6.reuse, R213 ;  /* 0x0000000607077210 */ /* 0x080fe20007ffe0d5 */
[----:B------:R1:W-:Y:S01]  /*1220*/  STL [R1+0x80], R0 ;  /* 0x0000800001007387 */ /* 0x0003e20000100800 */
[----:B------:R-:W-:-:S02]  /*1230*/  IADD3 R10, R10, R6, R215 ;  /* 0x000000060a0a7210 */ /* 0x000fc40007ffe0d7 */
[----:B------:R-:W-:Y:S01]  /*1240*/  SHF.R.S32.HI R6, RZ, 0x1f, R207 ;  /* 0x0000001fff067819 */ /* 0x000fe200000114cf */
[----:B------:R2:W-:Y:S01]  /*1250*/  STL [R1+0x50], R21 ;  /* 0x0000501501007387 */ /* 0x0005e20000100800 */
[----:B------:R-:W-:Y:S02]  /*1260*/  IADD3 R9, R9, R4, R215 ;  /* 0x0000000409097210 */ /* 0x000fe40007ffe0d7 */
[----:B0-----:R-:W-:Y:S01]  /*1270*/  LEA.HI R3, R231, R231, RZ, 0x1 ;  /* 0x000000e7e7037211 */ /* 0x001fe200078f08ff */
[----:B------:R0:W-:Y:S01]  /*1280*/  STL [R1+0x58], R13 ;  /* 0x0000580d01007387 */ /* 0x0001e20000100800 */
[----:B------:R-:W-:Y:S02]  /*1290*/  LOP3.LUT R4, R205, 0x38, R18, 0xf8, !PT ;  /* 0x00000038cd047812 */ /* 0x000fe400078ef812 */
[----:B-1----:R-:W-:Y:S01]  /*12a0*/  LOP3.LUT R0, R3, 0x1ffffffe, RZ, 0xc0, !PT ;  /* 0x1ffffffe03007812 */ /* 0x002fe200078ec0ff */
[----:B------:R-:W-:Y:S01]  /*12b0*/  STL [R1+0x60], R24 ;  /* 0x0000601801007387 */ /* 0x000fe20000100800 */
[----:B------:R-:W-:Y:S01]  /*12c0*/  SHF.R.S32.HI R3, RZ, 0x1f, R217 ;  /* 0x0000001fff037819 */ /* 0x000fe200000114d9 */
[----:B--2---:R-:W-:Y:S01]  /*12d0*/  IMAD.SHL.U32 R21, R210, 0x2, RZ ;  /* 0x00000002d2157824 */ /* 0x004fe200078e00ff */
[----:B------:R-:W-:Y:S01]  /*12e0*/  SHF.R.S32.HI R3, RZ, 0x1f, R208 ;  /* 0x0000001fff037819 */ /* 0x000fe200000114d0 */
[----:B------:R-:W-:Y:S01]  /*12f0*/  IMAD.IADD R0, R231, 0x1, -R0 ;  /* 0x00000001e7007824 */ /* 0x000fe200078e0a00 */
[----:B------:R-:W-:Y:S01]  /*1300*/  SHF.R.S32.HI R11, RZ, 0x1f, R210 ;  /* 0x0000001fff0b7819 */ /* 0x000fe200000114d2 */
[----:B0-----:R-:W-:Y:S01]  /*1310*/  IMAD.SHL.U32 R13, R14, 0x8, RZ ;  /* 0x000000080e0d7824 */ /* 0x001fe200078e00ff */
[----:B------:R-:W-:Y:S01]  /*1320*/  SHF.L.U64.HI R235, R207, 0x1, R6 ;  /* 0x00000001cfeb7819 */ /* 0x000fe20000010206 */
[----:B------:R-:W-:Y:S01]  /*1330*/  STL [R1+0x68], R21 ;  /* 0x0000681501007387 */ /* 0x000fe20000100800 */
[----:B------:R-:W-:Y:S01]  /*1340*/  SHF.L.U64.HI R12, R209, 0x1, R12 ;  /* 0x00000001d10c7819 */ /* 0x000fe2000001020c */
[----:B------:R-:W-:Y:S01]  /*1350*/  IMAD R0, R0, 0x8, R15 ;  /* 0x0000000800007824 */ /* 0x000fe200078e020f */
[----:B------:R-:W-:Y:S01]  /*1360*/  SHF.L.U64.HI R6, R208, 0x1, R3 ;  /* 0x00000001d0067819 */ /* 0x000fe20000010203 */
[----:B------:R-:W-:Y:S01]  /*1370*/  STL [R1+0x90], R13 ;  /* 0x0000900d01007387 */ /* 0x000fe20000100800 */
[----:B------:R-:W-:-:S02]  /*1380*/  LOP3.LUT R4, R215, R4, R20, 0xf6, !PT ;  /* 0x00000004d7047212 */ /* 0x000fc400078ef614 */
[----:B------:R-:W-:Y:S01]  /*1390*/  SHF.L.U64.HI R3, R210, 0x1, R11 ;  /* 0x00000001d2037819 */ /* 0x000fe2000001020b */
[----:B------:R-:W-:Y:S01]  /*13a0*/  STL [R1+0x54], R12 ;  /* 0x0000540c01007387 */ /* 0x000fe20000100800 */
[----:B------:R-:W-:Y:S02]  /*13b0*/  LEA R4, R4, UR4, 0x1 ;  /* 0x0000000404047c11 */ /* 0x000fe4000f8e08ff */
[----:B------:R-:W-:Y:S01]  /*13c0*/  SHF.R.S32.HI R232, RZ, 0x3, R232 ;  /* 0x00000003ffe87819 */ /* 0x000fe200000114e8 */
[----:B------:R-:W-:Y:S01]  /*13d0*/  STL [R1+0x5c], R6 ;  /* 0x00005c0601007387 */ /* 0x000fe20000100800 */
[----:B------:R-:W-:-:S03]  /*13e0*/  SHF.R.S32.HI R233, RZ, 0x3, R8 ;  /* 0x00000003ffe97819 */ /* 0x000fc60000011408 */
[----:B------:R0:W-:Y:S04]  /*13f0*/  STL [R1+0x64], R3 ;  /* 0x0000640301007387 */ /* 0x0001e80000100800 */
[----:B------:R1:W-:Y:S01]  /*1400*/  STL [R1+0x78], R4 ;  /* 0x0000780401007387 */ /* 0x0003e20000100800 */
[----:B0-----:R-:W-:Y:S02]  /*1410*/  LEA R3, R5, UR4, 0x1 ;  /* 0x0000000405037c11 */ /* 0x001fe4000f8e08ff */
[----:B------:R-:W-:Y:S02]  /*1420*/  LEA R5, R9, UR4, 0x1 ;  /* 0x0000000409057c11 */ /* 0x000fe4000f8e08ff */
[----:B-1----:R-:W-:Y:S01]  /*1430*/  LEA R4, R7, UR4, 0x1 ;  /* 0x0000000407047c11 */ /* 0x002fe2000f8e08ff */
[----:B------:R0:W-:Y:S04]  /*1440*/  STL [R1+0x7c], R3 ;  /* 0x00007c0301007387 */ /* 0x0001e80000100800 */
[----:B------:R1:W-:Y:S04]  /*1450*/  STL [R1+0x70], R5 ;  /* 0x0000700501007387 */ /* 0x0003e80000100800 */
[----:B------:R1:W-:Y:S01]  /*1460*/  STL [R1+0x74], R4 ;  /* 0x0000740401007387 */ /* 0x0003e20000100800 */
[----:B0-----:R-:W-:-:S03]  /*1470*/  LEA R3, R10, UR4, 0x1 ;  /* 0x000000040a037c11 */ /* 0x001fc6000f8e08ff */
[----:B------:R1:W-:Y:S04]  /*1480*/  STL [R1+0x8c], R0 ;  /* 0x00008c0001007387 */ /* 0x0003e80000100800 */
[----:B------:R1:W-:Y:S02]  /*1490*/  STL [R1+0x6c], R3 ;  /* 0x00006c0301007387 */ /* 0x0003e40000100800 */
.L_x_829:
[----:B012---:R-:W0:Y:S01]  /*14a0*/  LDC.64 R4, c[0x0][0xc88] ;  /* 0x00032200ff047b82 */ /* 0x007e220000000a00 */
[----:B------:R-:W-:Y:S01]  /*14b0*/  ULDC.64 UR4, c[0x0][0xa28] ;  /* 0x00028a0000047ab9 */ /* 0x000fe20000000a00 */
[----:B------:R-:W-:Y:S01]  /*14c0*/  ULDC.64 UR8, c[0x0][0xa18] ;  /* 0x0002860000087ab9 */ /* 0x000fe20000000a00 */
[----:B------:R-:W-:Y:S01]  /*14d0*/  ULDC.64 UR6, c[0x0][0xa08] ;  /* 0x0002820000067ab9 */ /* 0x000fe20000000a00 */
[----:B0-----:R-:W-:-:S05]  /*14e0*/  IMAD.WIDE R4, R139, 0x4, R4 ;  /* 0x000000048b047825 */ /* 0x001fca00078e0204 */
[----:B------:R-:W2:Y:S01]  /*14f0*/  LDG.E R225, desc[UR60][R4.64] ;  /* 0x0000003c04e17981 */ /* 0x000ea2000c1e1900 */
[----:B------:R-:W-:Y:S01]  /*1500*/  ISETP.NE.U32.AND P2, PT, RZ, UR4, PT ;  /* 0x00000004ff007c0c */ /* 0x000fe2000bf45070 */
[----:B---3--:R-:W-:Y:S01]  /*1510*/  IMAD.MOV.U32 R3, RZ, RZ, RZ ;  /* 0x000000ffff037224 */ /* 0x008fe200078e00ff */
[----:B------:R-:W-:Y:S01]  /*1520*/  ISETP.NE.U32.AND P1, PT, RZ, UR8, PT ;  /* 0x00000008ff007c0c */ /* 0x000fe2000bf25070 */
[----:B------:R-:W-:Y:S01]  /*1530*/  IMAD.MOV.U32 R29, RZ, RZ, RZ ;  /* 0x000000ffff1d7224 */ /* 0x000fe200078e00ff */
[----:B------:R-:W-:Y:S02]  /*1540*/  ISETP.NE.AND.EX P2, PT, RZ, UR5, PT, P2 ;  /* 0x00000005ff007c0c */ /* 0x000fe4000bf45320 */
[----:B------:R-:W-:Y:S02]  /*1550*/  ISETP.NE.AND.EX P1, PT, RZ, UR9, PT, P1 ;  /* 0x00000009ff007c0c */ /* 0x000fe4000bf25310 */
[----:B------:R-:W-:-:S04]  /*1560*/  ISETP.NE.U32.AND P0, PT, RZ, UR6, PT ;  /* 0x00000006ff007c0c */ /* 0x000fc8000bf05070 */
[----:B------:R-:W-:Y:S02]  /*1570*/  ISETP.NE.AND.EX P0, PT, RZ, UR7, PT, P0 ;  /* 0x00000007ff007c0c */ /* 0x000fe4000bf05300 */
[----:B--2---:R-:W-:Y:S01]  /*1580*/  SHF.R.S32.HI R230, RZ, 0x1f, R225 ;  /* 0x0000001fffe67819 */ /* 0x004fe200000114e1 */
[C---:B------:R-:W-:Y:S02]  /*1590*/  IMAD.SHL.U32 R223, R225.reuse, 0x4, RZ ;  /* 0x00000004e1df7824 */ /* 0x040fe400078e00ff */
[C---:B------:R-:W-:Y:S02]  /*15a0*/  @P2 LEA R4, P3, R225.reuse, UR4, 0x2 ;  /* 0x00000004e1042c11 */ /* 0x040fe4000f8610ff */
[C-C-:B------:R-:W-:Y:S02]  /*15b0*/  SHF.L.U64.HI R224, R225.reuse, 0x2, R230.reuse ;  /* 0x00000002e1e07819 */ /* 0x140fe400000102e6 */
[----:B------:R-:W-:Y:S01]  /*15c0*/  @P2 LEA.HI.X R5, R225, UR5, R230, 0x2, P3 ;  /* 0x00000005e1052c11 */ /* 0x000fe200098f14e6 */
[----:B------:R-:W-:Y:S01]  /*15d0*/  ULDC UR4, c[0x0][0x288] ;  /* 0x0000a20000047ab9 */ /* 0x000fe20000000800 */
[----:B------:R-:W-:-:S03]  /*15e0*/  IADD3 R8, P4, R223, UR6, RZ ;  /* 0x00000006df087c10 */ /* 0x000fc6000ff9e0ff */
[----:B------:R0:W5:Y:S01]  /*15f0*/  @P2 LDG.E R3, desc[UR60][R4.64] ;  /* 0x0000003c04032981 */ /* 0x000162000c1e1900 */
[----:B------:R-:W-:Y:S01]  /*1600*/  @P1 IADD3 R6, P2, R223, UR8, RZ ;  /* 0x00000008df061c10 */ /* 0x000fe2000ff5e0ff */
[----:B------:R-:W-:Y:S01]  /*1610*/  IMAD.U32 R153, RZ, RZ, UR4 ;  /* 0x00000004ff997e24 */ /* 0x000fe2000f8e00ff */
[C---:B------:R-:W-:Y:S01]  /*1620*/  IADD3.X R9, R224.reuse, UR7, RZ, P4, !PT ;  /* 0x00000007e0097c10 */ /* 0x040fe2000a7fe4ff */
[----:B------:R-:W-:Y:S01]  /*1630*/  ULDC.64 UR4, c[0x0][0x418] ;  /* 0x0001060000047ab9 */ /* 0x000fe20000000a00 */
[----:B------:R-:W-:-:S03]  /*1640*/  @P1 IADD3.X R7, R224, UR9, RZ, P2, !PT ;  /* 0x00000009e0071c10 */ /* 0x000fc600097fe4ff */
[----:B------:R0:W5:Y:S01]  /*1650*/  @P0 LDG.E R29, desc[UR60][R8.64] ;  /* 0x0000003c081d0981 */ /* 0x000162000c1e1900 */
[----:B------:R-:W-:Y:S01]  /*1660*/  UISETP.NE.U32.AND UP0, UPT, UR4, URZ, UPT ;  /* 0x0000003f0400728c */ /* 0x000fe2000bf05070 */
[----:B------:R-:W-:Y:S02]  /*1670*/  ULDC.64 UR8, c[0x0][0xa20] ;  /* 0x0002880000087ab9 */ /* 0x000fe40000000a00 */
[----:B------:R0:W5:Y:S01]  /*1680*/  @P1 LDG.E R153, desc[UR60][R6.64] ;  /* 0x0000003c06991981 */ /* 0x000162000c1e1900 */
[----:B------:R-:W-:Y:S01]  /*1690*/  UISETP.NE.AND.EX UP0, UPT, UR5, URZ, UPT, UP0 ;  /* 0x0000003f0500728c */ /* 0x000fe2000bf05300 */
[----:B------:R-:W-:Y:S01]  /*16a0*/  ULDC UR4, c[0x0][0x424] ;  /* 0x0001090000047ab9 */ /* 0x000fe20000000800 */
[----:B------:R-:W-:Y:S02]  /*16b0*/  ISETP.NE.U32.AND P2, PT, RZ, UR8, PT ;  /* 0x00000008ff007c0c */ /* 0x000fe4000bf45070 */
[----:B------:R-:W-:Y:S01]  /*16c0*/  USEL UR4, UR4, 0x1, UP0 ;  /* 0x0000000104047887 */ /* 0x000fe20008000000 */
[----:B------:R-:W-:Y:S01]  /*16d0*/  ULDC UR5, c[0x0][0x2f0] ;  /* 0x0000bc0000057ab9 */ /* 0x000fe20000000800 */
[----:B------:R-:W-:-:S02]  /*16e0*/  ISETP.NE.AND.EX P2, PT, RZ, UR9, PT, P2 ;  /* 0x00000009ff007c0c */ /* 0x000fc4000bf45320 */
[----:B------:R-:W-:-:S03]  /*16f0*/  UIMAD UR4, UR4, UR5, URZ ;  /* 0x00000005040472a4 */ /* 0x000fc6000f8e023f */
[----:B------:R-:W-:Y:S01]  /*1700*/  ULDC UR5, c[0x0][0x348] ;  /* 0x0000d20000057ab9 */ /* 0x000fe20000000800 */
[----:B------:R-:W-:Y:S01]  /*1710*/  IMAD.MOV.U32 R228, RZ, RZ, R137 ;  /* 0x000000ffffe47224 */ /* 0x000fe200078e0089 */
[----:B------:R-:W-:Y:S01]  /*1720*/  MOV R27, R225 ;  /* 0x000000e1001b7202 */ /* 0x000fe20000000f00 */
[----:B------:R-:W-:Y:S01]  /*1730*/  IMAD.MOV.U32 R222, RZ, RZ, R138 ;  /* 0x000000ffffde7224 */ /* 0x000fe200078e008a */
[----:B0---4-:R-:W-:Y:S06]  /*1740*/  @P1 BRA `(.L_x_625) ;  /* 0x0000000000241947 */ /* 0x011fec0003800000 */
[----:B------:R-:W-:Y:S02]  /*1750*/  ULDC.64 UR6, c[0x0][0xa00] ;  /* 0x0002800000067ab9 */ /* 0x000fe40000000a00 */
[----:B------:R-:W-:-:S04]  /*1760*/  ISETP.NE.U32.AND P1, PT, RZ, UR6, PT ;  /* 0x00000006ff007c0c */ /* 0x000fc8000bf25070 */
[----:B------:R-:W-:-:S13]  /*1770*/  ISETP.NE.AND.EX P1, PT, RZ, UR7, PT, P1 ;  /* 0x00000007ff007c0c */ /* 0x000fda000bf25310 */
[----:B------:R-:W-:Y:S05]  /*1780*/  @!P1 BRA `(.L_x_625) ;  /* 0x0000000000149947 */ /* 0x000fea0003800000 */
[----:B------:R-:W0:Y:S02]  /*1790*/  LDC.64 R4, c[0x0][0xa00] ;  /* 0x00028000ff047b82 */ /* 0x000e240000000a00 */
[----:B0-----:R-:W-:-:S05]  /*17a0*/  IMAD.WIDE R4, R27, 0x4, R4 ;  /* 0x000000041b047825 */ /* 0x001fca00078e0204 */
[----:B-----5:R-:W2:Y:S04]  /*17b0*/  LDG.E R153, desc[UR60][R4.64] ;  /* 0x0000003c04997981 */ /* 0x020ea8000c1e1900 */
[----:B------:R-:W2:Y:S02]  /*17c0*/  LDG.E R0, desc[UR60][R4.64+0x4] ;  /* 0x0000043c04007981 */ /* 0x000ea4000c1e1900 */
[----:B--2---:R-:W-:-:S07]  /*17d0*/  IMAD.IADD R153, R0, 0x1, -R153 ;  /* 0x0000000100997824 */ /* 0x004fce00078e0a99 */
.L_x_625:
[----:B------:R-:W-:Y:S02]  /*17e0*/  IMAD.U32 R24, RZ, RZ, UR5 ;  /* 0x00000005ff187e24 */ /* 0x000fe4000f8e00ff */
[----:B------:R-:W-:Y:S01]  /*17f0*/  IMAD.U32 R26, RZ, RZ, UR4 ;  /* 0x00000004ff1a7e24 */ /* 0x000fe2000f8e00ff */
[----:B------:R-:W-:Y:S06]  /*1800*/  @!P2 BRA `(.L_x_626) ;  /* 0x000000000010a947 */ /* 0x000fec0003800000 */
[----:B------:R-:W-:-:S04]  /*1810*/  IADD3 R4, P0, R223, UR8, RZ ;  /* 0x00000008df047c10 */ /* 0x000fc8000ff1e0ff */
[----:B------:R-:W-:-:S05]  /*1820*/  IADD3.X R5, R224, UR9, RZ, P0, !PT ;  /* 0x00000009e0057c10 */ /* 0x000fca00087fe4ff */
[----:B------:R0:W5:Y:S01]  /*1830*/  LDG.E R26, desc[UR60][R4.64] ;  /* 0x0000003c041a7981 */ /* 0x000162000c1e1900 */
[----:B------:R-:W-:Y:S05]  /*1840*/  BRA `(.L_x_627) ;  /* 0x0000000000107947 */ /* 0x000fea0003800000 */
.L_x_626:
[----:B------:R-:W-:Y:S05]  /*1850*/  @!P0 BRA `(.L_x_627) ;  /* 0x00000000000c8947 */ /* 0x000fea0003800000 */
[----:B------:R-:W2:Y:S04]  /*1860*/  LDG.E R5, desc[UR60][R8.64] ;  /* 0x0000003c08057981 */ /* 0x000ea8000c1e1900 */
[----:B------:R-:W2:Y:S02]  /*1870*/  LDG.E R26, desc[UR60][R8.64+0x4] ;  /* 0x0000043c081a7981 */ /* 0x000ea4000c1e1900 */
[----:B--2---:R-:W-:-:S07]  /*1880*/  IMAD.IADD R26, R26, 0x1, -R5 ;  /* 0x000000011a1a7824 */ /* 0x004fce00078e0a05 */
.L_x_627:
[----:B------:R-:W-:Y:S02]  /*1890*/  ULDC.64 UR4, c[0x0][0xa10] ;  /* 0x0002840000047ab9 */ /* 0x000fe40000000a00 */
[----:B------:R-:W-:-:S04]  /*18a0*/  ISETP.NE.U32.AND P0, PT, RZ, UR4, PT ;  /* 0x00000004ff007c0c */ /* 0x000fc8000bf05070 */
[----:B------:R-:W-:Y:S01]  /*18b0*/  ISETP.NE.AND.EX P0, PT, RZ, UR5, PT, P0 ;  /* 0x00000005ff007c0c */ /* 0x000fe2000bf05300 */
[----:B------:R-:W-:-:S12]  /*18c0*/  ULDC.64 UR4, c[0x0][0xa30] ;  /* 0x00028c0000047ab9 */ /* 0x000fd80000000a00 */
[----:B0-----:R-:W0:Y:S02]  /*18d0*/  @P0 LDC.64 R4, c[0x0][0xa10] ;  /* 0x00028400ff040b82 */ /* 0x001e240000000a00 */
[----:B0-----:R-:W-:-:S05]  /*18e0*/  @P0 IMAD.WIDE R4, R27, 0x4, R4 ;  /* 0x000000041b040825 */ /* 0x001fca00078e0204 */
[----:B------:R-:W2:Y:S04]  /*18f0*/  @P0 LDG.E R0, desc[UR60][R4.64] ;  /* 0x0000003c04000981 */ /* 0x000ea8000c1e1900 */
[----:B------:R0:W2:Y:S01]  /*1900*/  @P0 LDG.E R9, desc[UR60][R4.64+0x4] ;  /* 0x0000043c04090981 */ /* 0x0000a2000c1e1900 */
[----:B------:R-:W-:Y:S01]  /*1910*/  ISETP.NE.U32.AND P1, PT, RZ, UR4, PT ;  /* 0x00000004ff007c0c */ /* 0x000fe2000bf25070 */
[----:B-----5:R-:W-:-:S03]  /*1920*/  IMAD.MOV.U32 R149, RZ, RZ, R26 ;  /* 0x000000ffff957224 */ /* 0x020fc600078e001a */
[----:B------:R-:W-:-:S13]  /*1930*/  ISETP.NE.AND.EX P1, PT, RZ, UR5, PT, P1 ;  /* 0x00000005ff007c0c */ /* 0x000fda000bf25310 */
[----:B------:R-:W-:-:S04]  /*1940*/  @P1 IADD3 R6, P2, R223, UR4, RZ ;  /* 0x00000004df061c10 */ /* 0x000fc8000ff5e0ff */
[----:B------:R-:W-:-:S05]  /*1950*/  @P1 IADD3.X R7, R224, UR5, RZ, P2, !PT ;  /* 0x00000005e0071c10 */ /* 0x000fca00097fe4ff */
[----:B------:R1:W5:Y:S01]  /*1960*/  @P1 LDG.E R149, desc[UR60][R6.64] ;  /* 0x0000003c06951981 */ /* 0x000362000c1e1900 */
[----:B------:R-:W-:Y:S01]  /*1970*/  IMAD.IADD R3, R26, 0x1, -R3 ;  /* 0x000000011a037824 */ /* 0x000fe200078e0a03 */
[----:B------:R-:W-:Y:S01]  /*1980*/  PLOP3.LUT P2, PT, PT, PT, PT, 0x80, 0x0 ;  /* 0x000000000000781c */ /* 0x000fe20003f4f070 */
[----:B0-----:R-:W-:Y:S02]  /*1990*/  IMAD.MOV.U32 R4, RZ, RZ, RZ ;  /* 0x000000ffff047224 */ /* 0x001fe400078e00ff */
[----:B--2---:R-:W-:Y:S02]  /*19a0*/  @P0 IMAD.IADD R24, R9, 0x1, -R0 ;  /* 0x0000000109180824 */ /* 0x004fe400078e0a00 */
[----:B------:R-:W-:Y:S02]  /*19b0*/  IMAD.MOV R0, RZ, RZ, -R3 ;  /* 0x000000ffff007224 */ /* 0x000fe400078e0a03 */
[----:B------:R-:W-:-:S03]  /*19c0*/  IMAD.IADD R154, R3, 0x1, R24 ;  /* 0x00000001039a7824 */ /* 0x000fc600078e0218 */
[----:B------:R-:W-:Y:S01]  /*19d0*/  VIMNMX R0, RZ, R0, !PT ;  /* 0x00000000ff007248 */ /* 0x000fe20007fe0100 */
[----:B------:R-:W-:-:S03]  /*19e0*/  VIADD R5, R154, 0x6f ;  /* 0x0000006f9a057836 */ /* 0x000fc60000000000 */
[----:B------:R-:W-:Y:S01]  /*19f0*/  SHF.R.U32.HI R134, RZ, 0x4, R0 ;  /* 0x00000004ff867819 */ /* 0x000fe20000011600 */
[----:B------:R-:W-:-:S04]  /*1a00*/  IMAD.HI R4, R5, -0x6db6db6d, R4 ;  /* 0x9249249305047827 */ /* 0x000fc800078e0204 */
[----:B------:R-:W-:Y:S01]  /*1a10*/  IMAD.WIDE.U32 R134, R134, 0x24924925, RZ ;  /* 0x2492492586867825 */ /* 0x000fe200078e00ff */
[----:B------:R-:W-:-:S03]  /*1a20*/  SHF.R.U32.HI R155, RZ, 0x1f, R4 ;  /* 0x0000001fff9b7819 */ /* 0x000fc60000011604 */
[----:B------:R-:W-:Y:S01]  /*1a30*/  IMAD.MOV.U32 R134, RZ, RZ, R135 ;  /* 0x000000ffff867224 */ /* 0x000fe200078e0087 */
[----:B------:R-:W-:-:S03]  /*1a40*/  LEA.HI.SX32 R155, R4, R155, 0x1a ;  /* 0x0000009b049b7211 */ /* 0x000fc600078fd2ff */
[----:B------:R-:W-:Y:S02]  /*1a50*/  IMAD.MOV.U32 R25, RZ, RZ, R134 ;  /* 0x000000ffff197224 */ /* 0x000fe400078e0086 */
[----:B------:R-:W-:-:S05]  /*1a60*/  IMAD R3, R155, 0x70, -R3 ;  /* 0x000000709b037824 */ /* 0x000fca00078e0a03 */
[----:B------:R-:W-:-:S04]  /*1a70*/  VIMNMX R3, R3, R24, PT ;  /* 0x0000001803037248 */ /* 0x000fc80003fe0100 */
[----:B------:R-:W-:-:S13]  /*1a80*/  ISETP.GT.AND P0, PT, R3, R0, PT ;  /* 0x000000000300720c */ /* 0x000fda0003f04270 */
[----:B------:R-:W-:Y:S02]  /*1a90*/  @P0 VIADD R5, R3, 0x6f ;  /* 0x0000006f03050836 */ /* 0x000fe40000000000 */
[----:B------:R-:W-:-:S04]  /*1aa0*/  @P0 IMAD.MOV.U32 R4, RZ, RZ, RZ ;  /* 0x000000ffff040224 */ /* 0x000fc800078e00ff */
[----:B------:R-:W-:-:S05]  /*1ab0*/  @P0 IMAD.HI R4, R5, -0x6db6db6d, R4 ;  /* 0x9249249305040827 */ /* 0x000fca00078e0204 */
[----:B------:R-:W-:-:S04]  /*1ac0*/  @P0 SHF.R.U32.HI R3, RZ, 0x1f, R4 ;  /* 0x0000001fff030819 */ /* 0x000fc80000011604 */
[----:B------:R-:W-:-:S04]  /*1ad0*/  @P0 LEA.HI.SX32 R25, R4, R3, 0x1a ;  /* 0x0000000304190211 */ /* 0x000fc800078fd2ff */
[----:B------:R-:W-:-:S13]  /*1ae0*/  ISETP.GT.AND P0, PT, R25, R134, PT ;  /* 0x000000861900720c */ /* 0x000fda0003f04270 */
[----:B-1----:R-:W-:Y:S05]  /*1af0*/  @!P0 BRA `(.L_x_628) ;  /* 0x0000009000708947 */ /* 0x002fea0003800000 */
[----:B------:R-:W-:Y:S01]  /*1b00*/  VIADD R0, R2, 0x21400 ;  /* 0x0002140002007836 */ /* 0x000fe20000000000 */
[----:B------:R-:W-:Y:S04]  /*1b10*/  BSSY B6, `(.L_x_629) ;  /* 0x0000013000067945 */ /* 0x000fe80003800000 */
[----:B------:R-:W-:-:S13]  /*1b20*/  LOP3.LUT P0, RZ, R0, 0x3ff, RZ, 0xc0, !PT ;  /* 0x000003ff00ff7812 */ /* 0x000fda000780c0ff */
[----:B------:R-:W-:Y:S05]  /*1b30*/  @!P0 BRA `(.L_x_630) ;  /* 0x0000000000408947 */ /* 0x000fea0003800000 */
        /* <DEDUP_REMOVED lines=15> */
[----:B-1---5:R-:W-:Y:S05]  /*1c30*/  CALL.ABS.NOINC R14 ;  /* 0x000000000e007343 */ /* 0x022fea0003c00000 */
.L_x_630:
[----:B------:R-:W-:Y:S05]  /*1c40*/  BSYNC B6 ;  /* 0x0000000000067941 */ /* 0x000fea0003800000 */
.L_x_629:
        /* <DEDUP_REMOVED lines=20> */
.L_x_632:
[----:B------:R-:W-:Y:S05]  /*1d90*/  BSYNC B6 ;  /* 0x0000000000067941 */ /* 0x000fea0003800000 */
.L_x_631:
[----:B------:R-:W-:Y:S01]  /*1da0*/  ULDC.64 UR4, c[0x0][0x9f8] ;  /* 0x00027e0000047ab9 */ /* 0x000fe20000000a00 */
[----:B------:R-:W2:Y:S01]  /*1db0*/  LDL.LU R32, [R1+0x10] ;  /* 0x0000100001207983 */ /* 0x000ea20000300800 */
[----:B------:R-:W-:Y:S01]  /*1dc0*/  ISETP.NE.U32.AND P0, PT, RZ, UR4, PT ;  /* 0x00000004ff007c0c */ /* 0x000fe2000bf05070 */
[----:B------:R-:W-:Y:S01]  /*1dd0*/  VIADD R0, R18, 0x20 ;  /* 0x0000002012007836 */ /* 0x000fe20000000000 */
[----:B------:R-:W-:Y:S01]  /*1de0*/  SHF.R.S32.HI R11, RZ, 0x1f, R138 ;  /* 0x0000001fff0b7819 */ /* 0x000fe2000001148a */
[----:B------:R-:W0:Y:S01]  /*1df0*/  LDC.64 R114, c[0x0][0x300] ;  /* 0x0000c000ff727b82 */ /* 0x000e220000000a00 */
[----:B------:R-:W-:Y:S01]  /*1e00*/  ISETP.NE.AND.EX P0, PT, RZ, UR5, PT, P0 ;  /* 0x00000005ff007c0c */ /* 0x000fe2000bf05300 */
[----:B------:R-:W-:Y:S01]  /*1e10*/  ULDC UR6, c[0x0][0x2f4] ;  /* 0x0000bd0000067ab9 */ /* 0x000fe20000000800 */
[----:B------:R-:W-:Y:S01]  /*1e20*/  SHF.R.S32.HI R19, RZ, 0x1f, R18 ;  /* 0x0000001fff137819 */ /* 0x000fe20000011412 */
[----:B------:R-:W-:Y:S01]  /*1e30*/  IMAD.IADD R122, R29, 0x1, R26 ;  /* 0x000000011d7a7824 */ /* 0x000fe200078e021a */
[----:B------:R-:W-:-:S03]  /*1e40*/  ULDC.64 UR8, c[0x0][0xa08] ;  /* 0x0002820000087ab9 */ /* 0x000fc60000000a00 */
[----:B------:R-:W1:Y:S06]  /*1e50*/  LDC.64 R108, c[0x0][0x408] ;  /* 0x00010200ff6c7b82 */ /* 0x000e6c0000000a00 */
[----:B------:R-:W-:Y:S02]  /*1e60*/  @P0 IADD3 R4, P1, R223, UR4, RZ ;  /* 0x00000004df040c10 */ /* 0x000fe4000ff3e0ff */
[----:B------:R-:W3:Y:S02]  /*1e70*/  LDC R127, c[0x0][0x3f4] ;  /* 0x0000fd00ff7f7b82 */ /* 0x000ee40000000800 */
[----:B------:R-:W-:Y:S01]  /*1e80*/  @P0 IADD3.X R5, R224, UR5, RZ, P1, !PT ;  /* 0x00000005e0050c10 */ /* 0x000fe20008ffe4ff */
[----:B------:R-:W-:-:S04]  /*1e90*/  ULDC.64 UR4, c[0x0][0x330] ;  /* 0x0000cc0000047ab9 */ /* 0x000fc80000000a00 */
[----:B------:R4:W2:Y:S01]  /*1ea0*/  @P0 LDG.E R27, desc[UR60][R4.64] ;  /* 0x0000003c041b0981 */ /* 0x0008a2000c1e1900 */
[----:B------:R-:W-:Y:S01]  /*1eb0*/  ISETP.GE.AND P1, PT, R0, UR6, PT ;  /* 0x0000000600007c0c */ /* 0x000fe2000bf26270 */
[----:B------:R-:W-:Y:S01]  /*1ec0*/  IMAD R3, R11, UR4, RZ ;  /* 0x000000040b037c24 */ /* 0x000fe2000f8e02ff */
[----:B------:R-:W-:Y:S01]  /*1ed0*/  ISETP.GE.AND P0, PT, R18, UR6, PT ;  /* 0x0000000612007c0c */ /* 0x000fe2000bf06270 */
[C---:B------:R-:W-:Y:S01]  /*1ee0*/  IMAD.WIDE.U32 R116, R138.reuse, UR4, R18 ;  /* 0x000000048a747c25 */ /* 0x040fe2000f8e0012 */
[----:B------:R-:W-:Y:S01]  /*1ef0*/  SHF.R.S32.HI R15, RZ, 0x1f, R122 ;  /* 0x0000001fff0f7819 */ /* 0x000fe2000001147a */
[----:B------:R-:W1:Y:S01]  /*1f00*/  LDC.64 R102, c[0x0][0x3f8] ;  /* 0x0000fe00ff667b82 */ /* 0x000e620000000a00 */
[----:B------:R-:W-:Y:S01]  /*1f10*/  SEL R6, RZ, 0x1, P0 ;  /* 0x00000001ff067807 */ /* 0x000fe20000000000 */
[----:B------:R-:W-:Y:S01]  /*1f20*/  IMAD R3, R138, UR5, R3 ;  /* 0x000000058a037c24 */ /* 0x000fe2000f8e0203 */
[----:B------:R-:W-:Y:S01]  /*1f30*/  ULDC.64 UR4, c[0x0][0x308] ;  /* 0x0000c20000047ab9 */ /* 0x000fe20000000a00 */
[----:B----4-:R-:W-:Y:S01]  /*1f40*/  SEL R4, RZ, 0xffffffff, P1 ;  /* 0xffffffffff047807 */ /* 0x010fe20000800000 */
[----:B------:R-:W-:Y:S01]  /*1f50*/  VIADD R5, R18, 0x80 ;  /* 0x0000008012057836 */ /* 0x000fe20000000000 */
[----:B------:R-:W-:Y:S01]  /*1f60*/  SHF.R.S32.HI R150, RZ, 0x1f, R17 ;  /* 0x0000001fff967819 */ /* 0x000fe20000011411 */
[----:B------:R-:W-:Y:S01]  /*1f70*/  IMAD.IADD R117, R117, 0x1, R3 ;  /* 0x0000000175757824 */ /* 0x000fe200078e0203 */
[----:B------:R-:W-:Y:S01]  /*1f80*/  SHF.R.S32.HI R23, RZ, 0x1f, R22 ;  /* 0x0000001fff177819 */ /* 0x000fe20000011416 */
[----:B------:R-:W-:Y:S01]  /*1f90*/  IMAD.SHL.U32 R7, R4, 0x2, RZ ;  /* 0x0000000204077824 */ /* 0x000fe200078e00ff */
[----:B------:R-:W-:Y:S01]  /*1fa0*/  ISETP.GE.AND P2, PT, R5, UR6, PT ;  /* 0x0000000605007c0c */ /* 0x000fe2000bf46270 */
[C---:B------:R-:W-:Y:S01]  /*1fb0*/  VIADD R3, R18.reuse, 0x40 ;  /* 0x0000004012037836 */ /* 0x040fe20000000000 */
[----:B------:R-:W4:Y:S01]  /*1fc0*/  S2R R156, SR_TID.X ;  /* 0x00000000009c7919 */ /* 0x000f220000002100 */
[----:B------:R-:W-:Y:S01]  /*1fd0*/  VIADD R4, R18, 0x60 ;  /* 0x0000006012047836 */ /* 0x000fe20000000000 */
[----:B------:R-:W-:Y:S01]  /*1fe0*/  LOP3.LUT R8, R7, 0x2, R6, 0xe2, !PT ;  /* 0x0000000207087812 */ /* 0x000fe200078ee206 */
[-C--:B0-----:R-:W-:Y:S01]  /*1ff0*/  IMAD R12, R15, R114.reuse, RZ ;  /* 0x000000720f0c7224 */ /* 0x081fe200078e02ff */
[----:B------:R-:W-:Y:S01]  /*2000*/  ISETP.GE.AND P0, PT, R3, UR6, PT ;  /* 0x0000000603007c0c */ /* 0x000fe2000bf06270 */
[----:B------:R-:W-:Y:S01]  /*2010*/  IMAD.WIDE.U32 R6, R122, R114, RZ ;  /* 0x000000727a067225 */ /* 0x000fe200078e00ff */
[----:B------:R-:W-:-:S02]  /*2020*/  ISETP.GE.AND P1, PT, R4, UR6, PT ;  /* 0x0000000604007c0c */ /* 0x000fc4000bf26270 */
[----:B------:R-:W-:Y:S01]  /*2030*/  SEL R9, RZ, 0x4, P0 ;  /* 0x00000004ff097807 */ /* 0x000fe20000000000 */
[----:B------:R-:W-:Y:S01]  /*2040*/  IMAD R13, R122, R115, R12 ;  /* 0x000000737a0d7224 */ /* 0x000fe200078e020c */
[----:B------:R-:W-:Y:S01]  /*2050*/  SEL R10, RZ, 0x8, P1 ;  /* 0x00000008ff0a7807 */ /* 0x000fe20000800000 */
[----:B------:R-:W-:Y:S01]  /*2060*/  IMAD R11, R11, UR4, RZ ;  /* 0x000000040b0b7c24 */ /* 0x000fe2000f8e02ff */
[----:B------:R-:W-:Y:S01]  /*2070*/  SEL R31, RZ, 0x10, P2 ;  /* 0x00000010ff1f7807 */ /* 0x000fe20001000000 */
[----:B------:R-:W-:Y:S01]  /*2080*/  IMAD.IADD R7, R7, 0x1, R13 ;  /* 0x0000000107077824 */ /* 0x000fe200078e020d */
[----:B------:R-:W-:Y:S01]  /*2090*/  LOP3.LUT R8, R10, R8, R9, 0xfe, !PT ;  /* 0x000000080a087212 */ /* 0x000fe200078efe09 */
[C---:B------:R-:W-:Y:S01]  /*20a0*/  IMAD R11, R138.reuse, UR5, R11 ;  /* 0x000000058a0b7c24 */ /* 0x040fe2000f8e020b */
[----:B------:R-:W-:Y:S01]  /*20b0*/  ISETP.NE.U32.AND P0, PT, RZ, UR8, PT ;  /* 0x00000008ff007c0c */ /* 0x000fe2000bf05070 */
[----:B------:R-:W-:Y:S01]  /*20c0*/  IMAD.WIDE.U32 R6, R138, UR4, R6 ;  /* 0x000000048a067c25 */ /* 0x000fe2000f8e0006 */
[----:B------:R-:W-:Y:S01]  /*20d0*/  LOP3.LUT R31, R8, R31, RZ, 0xfc, !PT ;  /* 0x0000001f081f7212 */ /* 0x000fe200078efcff */
[----:B------:R-:W-:Y:S01]  /*20e0*/  ULDC.64 UR4, c[0x0][0x310] ;  /* 0x0000c40000047ab9 */ /* 0x000fe20000000a00 */
[----:B------:R-:W-:Y:S01]  /*20f0*/  ISETP.NE.AND.EX P0, PT, RZ, UR9, PT, P0 ;  /* 0x00000009ff007c0c */ /* 0x000fe2000bf05300 */
[----:B------:R-:W-:Y:S01]  /*2100*/  IMAD.IADD R7, R7, 0x1, R11 ;  /* 0x0000000107077824 */ /* 0x000fe200078e020b */
[-C--:B---3--:R-:W-:Y:S01]  /*2110*/  ISETP.GE.AND P3, PT, R3, R127.reuse, PT ;  /* 0x0000007f0300720c */ /* 0x088fe20003f66270 */
[----:B-1----:R-:W-:Y:S01]  /*2120*/  IMAD.WIDE.U32 R112, R17, R108, R22 ;  /* 0x0000006c11707225 */ /* 0x002fe200078e0016 */
[----:B------:R-:W-:-:S02]  /*2130*/  ISETP.GE.AND P1, PT, R0, R127, PT ;  /* 0x0000007f0000720c */ /* 0x000fc40003f26270 */
[----:B------:R-:W-:Y:S01]  /*2140*/  SHF.R.U32.HI R33, RZ, 0x3, R205 ;  /* 0x00000003ff217819 */ /* 0x000fe200000116cd */
[C---:B------:R-:W-:Y:S01]  /*2150*/  IMAD.WIDE.U32 R110, R17.reuse, R108, R18 ;  /* 0x0000006c116e7225 */ /* 0x040fe200078e0012 */
[----:B------:R-:W-:Y:S02]  /*2160*/  LOP3.LUT P2, RZ, R218, 0x4, RZ, 0xc0, !PT ;  /* 0x00000004daff7812 */ /* 0x000fe4000784c0ff */
[----:B------:R-:W-:Y:S01]  /*2170*/  SHF.L.U64.HI R139, R114, 0x6, R115 ;  /* 0x00000006728b7819 */ /* 0x000fe20000010273 */
[CC--:B------:R-:W-:Y:S01]  /*2180*/  IMAD.WIDE.U32 R106, R17.reuse, R102.reuse, R22 ;  /* 0x00000066116a7225 */ /* 0x0c0fe200078e0016 */
[----:B------:R-:W-:Y:S02]  /*2190*/  SHF.R.S32.HI R152, RZ, 0x1f, R227 ;  /* 0x0000001fff987819 */ /* 0x000fe400000114e3 */
[----:B----4-:R-:W-:Y:S01]  /*21a0*/  LEA.HI R156, R156, 0x8, RZ, 0x19 ;  /* 0x000000089c9c7811 */ /* 0x010fe200078fc8ff */
[----:B------:R-:W-:-:S04]  /*21b0*/  IMAD.WIDE.U32 R104, R17, R102, R18 ;  /* 0x0000006611687225 */ /* 0x000fc800078e0012 */
[----:B------:R-:W-:Y:S02]  /*21c0*/  IMAD R29, R109, 0x70, RZ ;  /* 0x000000706d1d7824 */ /* 0x000fe400078e02ff */
[----:B------:R-:W-:Y:S02]  /*21d0*/  IMAD R135, R115, 0x70, RZ ;  /* 0x0000007073877824 */ /* 0x000fe400078e02ff */
[----:B------:R-:W-:Y:S01]  /*21e0*/  IMAD.SHL.U32 R140, R114, 0x40, RZ ;  /* 0x00000040728c7824 */ /* 0x000fe200078e00ff */
[----:B--2---:R-:W-:-:S04]  /*21f0*/  LOP3.LUT R32, R32, 0xfffffffe, RZ, 0xc0, !PT ;  /* 0xfffffffe20207812 */ /* 0x004fc800078ec0ff */
[----:B------:R-:W-:-:S04]  /*2200*/  @P3 LOP3.LUT R32, R32, 0x1, RZ, 0xfc, !PT ;  /* 0x0000000120203812 */ /* 0x000fc800078efcff */
[----:B------:R-:W-:-:S04]  /*2210*/  LOP3.LUT R32, R32, 0xfffffffb, RZ, 0xc0, !PT ;  /* 0xfffffffb20207812 */ /* 0x000fc800078ec0ff */
[----:B------:R-:W-:-:S05]  /*2220*/  @P2 LOP3.LUT R32, R32, 0x4, RZ, 0xfc, !PT ;  /* 0x0000000420202812 */ /* 0x000fca00078efcff */
[----:B------:R0:W-:Y:S01]  /*2230*/  STL [R1+0x10], R32 ;  /* 0x0000102001007387 */ /* 0x0001e20000100800 */
[----:B------:R-:W-:Y:S02]  /*2240*/  SHF.R.S32.HI R8, RZ, 0x1f, R27 ;  /* 0x0000001fff087819 */ /* 0x000fe4000001141b */
[----:B------:R-:W-:Y:S01]  /*2250*/  SEL R41, R27, RZ, !P0 ;  /* 0x000000ff1b297207 */ /* 0x000fe20004000000 */
[----:B------:R-:W-:Y:S01]  /*2260*/  IMAD R27, R103, 0x70, RZ ;  /* 0x00000070671b7824 */ /* 0x000fe200078e02ff */
[----:B------:R-:W-:Y:S01]  /*2270*/  SEL R10, R8, RZ, !P0 ;  /* 0x000000ff080a7207 */ /* 0x000fe20004000000 */
[----:B------:R-:W-:Y:S02]  /*2280*/  IMAD R8, R150, R108, RZ ;  /* 0x0000006c96087224 */ /* 0x000fe400078e02ff */
[----:B------:R-:W-:-:S04]  /*2290*/  IMAD.WIDE.U32 R118, R41, UR4, R6 ;  /* 0x0000000429767c25 */ /* 0x000fc8000f8e0006 */
[----:B------:R-:W-:Y:S02]  /*22a0*/  IMAD R12, R10, UR4, RZ ;  /* 0x000000040a0c7c24 */ /* 0x000fe4000f8e02ff */
[----:B------:R-:W-:Y:S02]  /*22b0*/  IMAD R11, R17, R109, R8 ;  /* 0x0000006d110b7224 */ /* 0x000fe400078e0208 */
[----:B------:R-:W-:Y:S01]  /*22c0*/  IMAD R13, R41, UR5, R12 ;  /* 0x00000005290d7c24 */ /* 0x000fe2000f8e020c */
[----:B------:R-:W-:Y:S01]  /*22d0*/  ULDC.64 UR4, c[0x0][0x338] ;  /* 0x0000ce0000047ab9 */ /* 0x000fe20000000a00 */
[-C--:B------:R-:W-:Y:S02]  /*22e0*/  IMAD R6, R150, R114.reuse, RZ ;  /* 0x0000007296067224 */ /* 0x080fe400078e02ff */
[----:B------:R-:W-:-:S04]  /*22f0*/  IMAD.WIDE.U32 R8, R17, R114, R18 ;  /* 0x0000007211087225 */ /* 0x000fc800078e0012 */
[----:B------:R-:W-:Y:S01]  /*2300*/  IMAD R12, R17, R115, R6 ;  /* 0x00000073110c7224 */ /* 0x000fe200078e0206 */
[----:B------:R-:W-:Y:S01]  /*2310*/  IADD3 R6, P0, R118, R8, RZ ;  /* 0x0000000876067210 */ /* 0x000fe20007f1e0ff */
[----:B------:R-:W-:Y:S02]  /*2320*/  IMAD.IADD R7, R119, 0x1, R13 ;  /* 0x0000000177077824 */ /* 0x000fe400078e020d */
[----:B------:R-:W-:Y:S02]  /*2330*/  IMAD R10, R10, UR4, RZ ;  /* 0x000000040a0a7c24 */ /* 0x000fe4000f8e02ff */
[----:B------:R-:W-:Y:S01]  /*2340*/  IMAD.WIDE.U32 R116, R41, UR4, R116 ;  /* 0x0000000429747c25 */ /* 0x000fe2000f8e0074 */
[----:B------:R-:W-:Y:S02]  /*2350*/  IADD3.X R8, R7, R9, R12, P0, !PT ;  /* 0x0000000907087210 */ /* 0x000fe400007fe40c */
[----:B------:R-:W-:Y:S01]  /*2360*/  ISETP.GE.AND P0, PT, R18, R127, PT ;  /* 0x0000007f1200720c */ /* 0x000fe20003f06270 */
[----:B------:R-:W-:-:S02]  /*2370*/  IMAD R41, R41, UR5, R10 ;  /* 0x0000000529297c24 */ /* 0x000fc4000f8e020a */
[----:B------:R-:W-:Y:S01]  /*2380*/  IMAD R10, R150, R102, RZ ;  /* 0x00000066960a7224 */ /* 0x000fe200078e02ff */
[----:B------:R-:W-:Y:S01]  /*2390*/  SEL R9, R127, RZ, P0 ;  /* 0x000000ff7f097207 */ /* 0x000fe20000000000 */
[----:B------:R-:W-:Y:S02]  /*23a0*/  IMAD.IADD R113, R113, 0x1, R11 ;  /* 0x0000000171717824 */ /* 0x000fe400078e020b */
[----:B------:R-:W-:Y:S01]  /*23b0*/  IMAD R13, R17, R103, R10 ;  /* 0x00000067110d7224 */ /* 0x000fe200078e020a */
[----:B------:R-:W-:Y:S01]  /*23c0*/  SEL R10, R127, RZ, P3 ;  /* 0x000000ff7f0a7207 */ /* 0x000fe20001800000 */
[----:B------:R-:W-:Y:S01]  /*23d0*/  IMAD.IADD R9, R18, 0x1, R9 ;  /* 0x0000000112097824 */ /* 0x000fe200078e0209 */
[----:B------:R-:W-:Y:S01]  /*23e0*/  IADD3 R122, P3, R17, R122, RZ ;  /* 0x0000007a117a7210 */ /* 0x000fe20007f7e0ff */
[----:B------:R-:W-:Y:S01]  /*23f0*/  IMAD.IADD R111, R11, 0x1, R111 ;  /* 0x000000010b6f7824 */ /* 0x000fe200078e026f */
[----:B------:R-:W-:Y:S01]  /*2400*/  SEL R11, R127, RZ, P1 ;  /* 0x000000ff7f0b7207 */ /* 0x000fe20000800000 */
[----:B------:R-:W-:Y:S01]  /*2410*/  IMAD.IADD R20, R3, 0x1, R10 ;  /* 0x0000000103147824 */ /* 0x000fe200078e020a */
[----:B------:R-:W-:Y:S01]  /*2420*/  SHF.R.S32.HI R10, RZ, 0x1f, R9 ;  /* 0x0000001fff0a7819 */ /* 0x000fe20000011409 */
[----:B------:R-:W-:-:S02]  /*2430*/  IMAD.IADD R107, R107, 0x1, R13 ;  /* 0x000000016b6b7824 */ /* 0x000fc400078e020d */
[----:B------:R-:W-:Y:S01]  /*2440*/  IMAD.IADD R11, R0, 0x1, R11 ;  /* 0x00000001000b7824 */ /* 0x000fe200078e020b */
[CC--:B------:R-:W-:Y:S01]  /*2450*/  LEA.HI R26, R10.reuse, R9.reuse, RZ, 0x3 ;  /* 0x000000090a1a7211 */ /* 0x0c0fe200078f18ff */
[----:B------:R-:W-:Y:S01]  /*2460*/  IMAD.IADD R105, R13, 0x1, R105 ;  /* 0x000000010d697824 */ /* 0x000fe200078e0269 */
[----:B------:R-:W-:Y:S01]  /*2470*/  LEA.HI R9, R10, R9, RZ, 0x6 ;  /* 0x000000090a097211 */ /* 0x000fe200078f30ff */
[CC--:B-----5:R-:W-:Y:S01]  /*2480*/  IMAD.WIDE.U32 R112, R149.reuse, R108.reuse, R112 ;  /* 0x0000006c95707225 */ /* 0x0e0fe200078e0070 */
[----:B------:R-:W-:Y:S02]  /*2490*/  SHF.R.S32.HI R12, RZ, 0x1f, R11 ;  /* 0x0000001fff0c7819 */ /* 0x000fe4000001140b */
[----:B------:R-:W-:Y:S01]  /*24a0*/  SHF.R.S32.HI R10, RZ, 0x6, R9 ;  /* 0x00000006ff0a7819 */ /* 0x000fe20000011409 */
[----:B------:R-:W-:Y:S01]  /*24b0*/  IMAD.WIDE.U32 R110, R149, R108, R110 ;  /* 0x0000006c956e7225 */ /* 0x000fe200078e006e */
[----:B------:R-:W-:Y:S02]  /*24c0*/  LOP3.LUT R9, R211, 0x38, R26, 0xf8, !PT ;  /* 0x00000038d3097812 */ /* 0x000fe400078ef81a */
[-C--:B------:R-:W-:Y:S01]  /*24d0*/  LEA.HI R13, R12, R11.reuse, RZ, 0x6 ;  /* 0x0000000b0c0d7211 */ /* 0x080fe200078f30ff */
[----:B------:R-:W-:Y:S01]  /*24e0*/  IMAD R147, R10, 0x1c00, R213 ;  /* 0x00001c000a937824 */ /* 0x000fe200078e02d5 */
[----:B------:R-:W-:Y:S01]  /*24f0*/  LEA.HI R28, R12, R11, RZ, 0x3 ;  /* 0x0000000b0c1c7211 */ /* 0x000fe200078f18ff */
[----:B------:R-:W-:Y:S01]  /*2500*/  IMAD R145, R10, 0x1c00, R215 ;  /* 0x00001c000a917824 */ /* 0x000fe200078e02d7 */
[----:B------:R-:W-:Y:S01]  /*2510*/  LOP3.LUT R10, R9, R212, RZ, 0x3c, !PT ;  /* 0x000000d4090a7212 */ /* 0x000fe200078e3cff */
[----:B------:R-:W-:Y:S01]  /*2520*/  IMAD.WIDE.U32 R106, R149, R102, R106 ;  /* 0x00000066956a7225 */ /* 0x000fe200078e006a */
[----:B------:R-:W-:-:S02]  /*2530*/  SHF.R.S32.HI R21, RZ, 0x1f, R20 ;  /* 0x0000001fff157819 */ /* 0x000fc40000011414 */
[----:B------:R-:W-:Y:S01]  /*2540*/  SHF.R.S32.HI R12, RZ, 0x6, R13 ;  /* 0x00000006ff0c7819 */ /* 0x000fe2000001140d */
[----:B------:R-:W-:Y:S01]  /*2550*/  IMAD.IADD R147, R147, 0x1, R10 ;  /* 0x0000000193937824 */ /* 0x000fe200078e020a */
[----:B------:R-:W-:Y:S01]  /*2560*/  LOP3.LUT R11, R211, 0x38, R28, 0xf8, !PT ;  /* 0x00000038d30b7812 */ /* 0x000fe200078ef81c */
[----:B------:R-:W-:Y:S01]  /*2570*/  IMAD.WIDE.U32 R104, R149, R102, R104 ;  /* 0x0000006695687225 */ /* 0x000fe200078e0068 */
[C---:B------:R-:W-:Y:S02]  /*2580*/  LOP3.LUT R13, R205.reuse, 0x38, R26, 0xf8, !PT ;  /* 0x00000038cd0d7812 */ /* 0x040fe400078ef81a */
[----:B------:R-:W-:Y:S01]  /*2590*/  LOP3.LUT R10, R205, 0x38, R28, 0xf8, !PT ;  /* 0x00000038cd0a7812 */ /* 0x000fe200078ef81c */
[C---:B------:R-:W-:Y:S01]  /*25a0*/  IMAD R146, R12.reuse, 0x1c00, R213 ;  /* 0x00001c000c927824 */ /* 0x040fe200078e02d5 */
[----:B------:R-:W-:Y:S01]  /*25b0*/  LEA.HI R30, R21, R20, RZ, 0x3 ;  /* 0x00000014151e7211 */ /* 0x000fe200078f18ff */
[----:B------:R-:W-:Y:S01]  /*25c0*/  IMAD R143, R12, 0x1c00, R215 ;  /* 0x00001c000c8f7824 */ /* 0x000fe200078e02d7 */
[----:B------:R-:W-:Y:S01]  /*25d0*/  LOP3.LUT R11, R11, R212, RZ, 0x3c, !PT ;  /* 0x000000d40b0b7212 */ /* 0x000fe200078e3cff */
[----:B------:R-:W-:Y:S01]  /*25e0*/  IMAD.WIDE.U32 R114, R114, 0x70, RZ ;  /* 0x0000007072727825 */ /* 0x000fe200078e00ff */
[----:B------:R-:W-:-:S02]  /*25f0*/  LEA.HI R20, R21, R20, RZ, 0x6 ;  /* 0x0000001415147211 */ /* 0x000fc400078f30ff */
[-C--:B------:R-:W-:Y:S01]  /*2600*/  LOP3.LUT R14, R13, R33.reuse, RZ, 0x3c, !PT ;  /* 0x000000210d0e7212 */ /* 0x080fe200078e3cff */
[----:B------:R-:W-:Y:S01]  /*2610*/  IMAD.IADD R146, R146, 0x1, R11 ;  /* 0x0000000192927824 */ /* 0x000fe200078e020b */
[-C--:B------:R-:W-:Y:S01]  /*2620*/  LOP3.LUT R10, R10, R33.reuse, RZ, 0x3c, !PT ;  /* 0x000000210a0a7212 */ /* 0x080fe200078e3cff */
[----:B------:R-:W-:Y:S01]  /*2630*/  IMAD.X R123, R15, 0x1, R150, P3 ;  /* 0x000000010f7b7824 */ /* 0x000fe200018e0696 */
[----:B------:R-:W-:Y:S01]  /*2640*/  SHF.R.S32.HI R13, RZ, 0x1f, R149 ;  /* 0x0000001fff0d7819 */ /* 0x000fe20000011495 */
[----:B------:R-:W-:Y:S01]  /*2650*/  IMAD.IADD R145, R145, 0x1, R14 ;  /* 0x0000000191917824 */ /* 0x000fe200078e020e */
[----:B------:R-:W-:Y:S01]  /*2660*/  SHF.R.S32.HI R20, RZ, 0x6, R20 ;  /* 0x00000006ff147819 */ /* 0x000fe20000011414 */
[----:B------:R-:W-:Y:S01]  /*2670*/  IMAD.IADD R143, R143, 0x1, R10 ;  /* 0x000000018f8f7824 */ /* 0x000fe200078e020a */
[--C-:B------:R-:W-:Y:S01]  /*2680*/  LOP3.LUT R9, R211, 0x38, R30.reuse, 0xf8, !PT ;  /* 0x00000038d3097812 */ /* 0x100fe200078ef81e */
[----:B------:R-:W-:Y:S01]  /*2690*/  IMAD R10, R13, R108, RZ ;  /* 0x0000006c0d0a7224 */ /* 0x000fe200078e02ff */
[----:B------:R-:W-:Y:S01]  /*26a0*/  LOP3.LUT R11, R205, 0x38, R30, 0xf8, !PT ;  /* 0x00000038cd0b7812 */ /* 0x000fe200078ef81e */
[----:B------:R-:W-:Y:S01]  /*26b0*/  IMAD R12, R13, R102, RZ ;  /* 0x000000660d0c7224 */ /* 0x000fe200078e02ff */
[-C--:B------:R-:W-:Y:S01]  /*26c0*/  LOP3.LUT R9, R9, R212.reuse, RZ, 0x3c, !PT ;  /* 0x000000d409097212 */ /* 0x080fe200078e3cff */
[----:B------:R-:W-:Y:S01]  /*26d0*/  VIADD R13, R18, 0xa0 ;  /* 0x000000a0120d7836 */ /* 0x000fe20000000000 */
[----:B------:R-:W-:Y:S01]  /*26e0*/  LOP3.LUT R11, R11, R33, RZ, 0x3c, !PT ;  /* 0x000000210b0b7212 */ /* 0x000fe200078e3cff */
[C---:B------:R-:W-:Y:S01]  /*26f0*/  IMAD R142, R20.reuse, 0x1c00, R215 ;  /* 0x00001c00148e7824 */ /* 0x040fe200078e02d7 */
[----:B------:R-:W-:Y:S01]  /*2700*/  LOP3.LUT R21, R211, 0x18, R18, 0xf8, !PT ;  /* 0x00000018d3157812 */ /* 0x000fe200078ef812 */
[----:B------:R-:W-:Y:S01]  /*2710*/  IMAD R144, R20, 0x1c00, R213 ;  /* 0x00001c0014907824 */ /* 0x000fe200078e02d5 */
[----:B------:R-:W-:Y:S01]  /*2720*/  ISETP.GE.AND P2, PT, R13, UR6, PT ;  /* 0x000000060d007c0c */ /* 0x000fe2000bf46270 */
[C---:B------:R-:W-:Y:S01]  /*2730*/  IMAD R35, R149.reuse, R109, R10 ;  /* 0x0000006d95237224 */ /* 0x040fe200078e020a */
[----:B------:R-:W-:Y:S01]  /*2740*/  IADD3 R142, R142, R11, RZ ;  /* 0x0000000b8e8e7210 */ /* 0x000fe20007ffe0ff */
[----:B------:R-:W-:Y:S01]  /*2750*/  IMAD.IADD R144, R144, 0x1, R9 ;  /* 0x0000000190907824 */ /* 0x000fe200078e0209 */
[----:B------:R-:W-:Y:S01]  /*2760*/  SHF.L.U64.HI R9, R108, 0x6, R109 ;  /* 0x000000066c097819 */ /* 0x000fe2000001026d */
[----:B------:R-:W-:Y:S01]  /*2770*/  IMAD R33, R149, R103, R12 ;  /* 0x0000006795217224 */ /* 0x000fe200078e020c */
[----:B------:R-:W-:Y:S01]  /*2780*/  SHF.L.U64.HI R11, R102, 0x6, R103 ;  /* 0x00000006660b7819 */ /* 0x000fe20000010267 */
[----:B------:R-:W-:Y:S01]  /*2790*/  IMAD.SHL.U32 R10, R108, 0x40, RZ ;  /* 0x000000406c0a7824 */ /* 0x000fe200078e00ff */
[----:B0-----:R-:W-:Y:S01]  /*27a0*/  SEL R32, RZ, 0x20, P2 ;  /* 0x00000020ff207807 */ /* 0x001fe20001000000 */
[----:B------:R-:W-:Y:S01]  /*27b0*/  IMAD.SHL.U32 R12, R102, 0x40, RZ ;  /* 0x00000040660c7824 */ /* 0x000fe200078e00ff */
[----:B------:R-:W-:Y:S01]  /*27c0*/  LOP3.LUT R14, R21, R212, RZ, 0x3c, !PT ;  /* 0x000000d4150e7212 */ /* 0x000fe200078e3cff */
[----:B------:R-:W-:Y:S01]  /*27d0*/  IMAD.WIDE.U32 R108, R108, 0x70, RZ ;  /* 0x000000706c6c7825 */ /* 0x000fe200078e00ff */
[----:B------:R-:W-:-:S02]  /*27e0*/  SHF.R.S32.HI R120, RZ, 0x3, R26 ;  /* 0x00000003ff787819 */ /* 0x000fc4000001141a */
[----:B------:R-:W-:Y:S01]  /*27f0*/  LOP3.LUT R39, R31, R32, RZ, 0xfc, !PT ;  /* 0x000000201f277212 */ /* 0x000fe200078efcff */
[----:B------:R-:W-:Y:S01]  /*2800*/  IMAD.WIDE.U32 R102, R102, 0x70, RZ ;  /* 0x0000007066667825 */ /* 0x000fe200078e00ff */
[----:B------:R-:W-:Y:S02]  /*2810*/  LOP3.LUT R26, R26, 0xfffffff8, RZ, 0xc0, !PT ;  /* 0xfffffff81a1a7812 */ /* 0x000fe400078ec0ff */
[----:B------:R-:W-:Y:S01]  /*2820*/  LOP3.LUT R36, R39, 0x4, RZ, 0xc0, !PT ;  /* 0x0000000427247812 */ /* 0x000fe200078ec0ff */
[----:B------:R-:W-:Y:S01]  /*2830*/  IMAD.IADD R138, R109, 0x1, R29 ;  /* 0x000000016d8a7824 */ /* 0x000fe200078e021d */
[----:B------:R-:W-:Y:S01]  /*2840*/  SHF.R.S32.HI R29, RZ, 0x3, R30 ;  /* 0x00000003ff1d7819 */ /* 0x000fe2000001141e */
[----:B------:R-:W-:Y:S01]  /*2850*/  IMAD.IADD R136, R103, 0x1, R27 ;  /* 0x0000000167887824 */ /* 0x000fe200078e021b */
[----:B------:R-:W-:Y:S01]  /*2860*/  SHF.R.S32.HI R27, RZ, 0x3, R28 ;  /* 0x00000003ff1b7819 */ /* 0x000fe2000001141c */
[----:B------:R-:W-:Y:S01]  /*2870*/  IMAD.IADD R141, R213, 0x1, R14 ;  /* 0x00000001d58d7824 */ /* 0x000fe200078e020e */
[----:B------:R-:W-:Y:S01]  /*2880*/  LOP3.LUT R28, R28, 0xfffffff8, RZ, 0xc0, !PT ;  /* 0xfffffff81c1c7812 */ /* 0x000fe200078ec0ff */
        /* <DEDUP_REMOVED lines=8> */
[----:B------:R-:W-:Y:S01]  /*2910*/  IMAD.SHL.U32 R127, R127, 0x2, RZ ;  /* 0x000000027f7f7824 */ /* 0x000fe200078e00ff */
[----:B------:R-:W-:Y:S01]  /*2920*/  LOP3.LUT R31, R31, 0x1, RZ, 0xc0, !PT ;  /* 0x000000011f1f7812 */ /* 0x000fe200078ec0ff */
[----:B------:R-:W-:Y:S01]  /*2930*/  IMAD.IADD R135, R115, 0x1, R135 ;  /* 0x0000000173877824 */ /* 0x000fe200078e0287 */
[----:B------:R-:W-:Y:S01]  /*2940*/  SHF.R.S32.HI R32, RZ, 0x1f, R26 ;  /* 0x0000001fff207819 */ /* 0x000fe2000001141a */
[----:B------:R-:W-:Y:S01]  /*2950*/  IMAD.IADD R40, R117, 0x1, R41 ;  /* 0x0000000175287824 */ /* 0x000fe200078e0229 */
[----:B------:R-:W-:-:S02]  /*2960*/  SHF.R.S32.HI R33, RZ, 0x1f, R28 ;  /* 0x0000001fff217819 */ /* 0x000fc4000001141c */
[----:B------:R-:W-:Y:S02]  /*2970*/  SHF.R.S32.HI R34, RZ, 0x1f, R30 ;  /* 0x0000001fff227819 */ /* 0x000fe4000001141e */
[----:B------:R-:W-:-:S07]  /*2980*/  LOP3.LUT R39, R39, 0x20, RZ, 0xc0, !PT ;  /* 0x0000002027277812 */ /* 0x000fce00078ec0ff */
.L_x_732:
[----:B--2---:R-:W2:Y:S01]  /*2990*/  LDL.LU R43, [R1+0x10] ;  /* 0x00001000012b7983 */ /* 0x004ea20000300800 */
[----:B-----5:R-:W-:Y:S01]  /*29a0*/  VIADD R53, R25, 0xffffffff ;  /* 0xffffffff19357836 */ /* 0x020fe20000000000 */
[----:B------:R-:W0:Y:S01]  /*29b0*/  LDC.64 R124, c[0x0][0x2e8] ;  /* 0x0000ba00ff7c7b82 */ /* 0x000e220000000a00 */
[----:B------:R-:W-:Y:S01]  /*29c0*/  LOP3.LUT P5, RZ, R218, 0x4, RZ, 0xc0, !PT ;  /* 0x00000004daff7812 */ /* 0x000fe200078ac0ff */
[----:B------:R-:W-:Y:S01]  /*29d0*/  IMAD R42, R16, 0x5400, R141 ;  /* 0x00005400102a7824 */ /* 0x000fe200078e028d */
[----:B------:R-:W-:Y:S05]  /*29e0*/  YIELD ;  /* 0x0000000000007946 */ /* 0x000fea0003800000 */
[----:B------:R-:W-:Y:S01]  /*29f0*/  SHF.R.S32.HI R52, RZ, 0x1f, R53 ;  /* 0x0000001fff347819 */ /* 0x000fe20000011435 */
[-C--:B------:R-:W-:Y:S01]  /*2a00*/  IMAD R25, R135, R53.reuse, RZ ;  /* 0x0000003587197224 */ /* 0x080fe200078e02ff */
[----:B-1----:R-:W1:Y:S01]  /*2a10*/  LDC R126, c[0x0][0x3f4] ;  /* 0x0000fd00ff7e7b82 */ /* 0x002e620000000800 */
[----:B------:R-:W-:Y:S01]  /*2a20*/  IMAD.WIDE.U32 R128, R114, R53, RZ ;  /* 0x0000003572807225 */ /* 0x000fe200078e00ff */
[----:B------:R-:W-:Y:S03]  /*2a30*/  BSSY B0, `(.L_x_633) ;  /* 0x00007a8000007945 */ /* 0x000fe60003800000 */
[----:B------:R-:W-:Y:S01]  /*2a40*/  IMAD R25, R52, R114, R25 ;  /* 0x0000007234197224 */ /* 0x000fe200078e0219 */
[----:B------:R-:W-:-:S03]  /*2a50*/  IADD3 R41, P4, R6, R128, RZ ;  /* 0x0000008006297210 */ /* 0x000fc60007f9e0ff */
[----:B------:R-:W-:Y:S01]  /*2a60*/  IMAD.IADD R96, R129, 0x1, R25 ;  /* 0x0000000181607824 */ /* 0x000fe200078e0219 */
[----:B------:R-:W-:-:S03]  /*2a70*/  IADD3 R25, P2, P3, R6, R128, R140 ;  /* 0x0000008006197210 */ /* 0x000fc60007b5e08c */
[----:B------:R-:W-:Y:S01]  /*2a80*/  IMAD.X R44, R96, 0x1, R8, P4 ;  /* 0x00000001602c7824 */ /* 0x000fe200020e0608 */
[----:B------:R-:W-:Y:S02]  /*2a90*/  IADD3.X R46, R8, R96, R139, P2, P3 ;  /* 0x00000060082e7210 */ /* 0x000fe400017e648b */
[----:B------:R-:W-:Y:S02]  /*2aa0*/  ISETP.GT.AND P3, PT, R53, R134, PT ;  /* 0x000000863500720c */ /* 0x000fe40003f64270 */
[-C--:B0-----:R-:W-:Y:S02]  /*2ab0*/  LEA R48, P2, R25, R124.reuse, 0x1 ;  /* 0x0000007c19307211 */ /* 0x081fe400078408ff */
[----:B------:R-:W-:Y:S02]  /*2ac0*/  LEA R50, P4, R41, R124, 0x1 ;  /* 0x0000007c29327211 */ /* 0x000fe400078808ff */
[----:B------:R-:W-:Y:S01]  /*2ad0*/  LEA.HI.X R49, R25, R125, R46, 0x1, P2 ;  /* 0x0000007d19317211 */ /* 0x000fe200010f0c2e */
[----:B------:R-:W-:Y:S01]  /*2ae0*/  IMAD.MOV.U32 R25, RZ, RZ, R53 ;  /* 0x000000ffff197224 */ /* 0x000fe200078e0035 */
[----:B-1----:R-:W-:-:S02]  /*2af0*/  ISETP.GE.AND P2, PT, R126, 0x1, PT ;  /* 0x000000017e00780c */ /* 0x002fc40003f46270 */
[----:B------:R-:W-:Y:S01]  /*2b00*/  LEA.HI.X R51, R41, R125, R44, 0x1, P4 ;  /* 0x0000007d29337211 */ /* 0x000fe200020f0c2c */
[C---:B------:R-:W-:Y:S02]  /*2b10*/  VIADD R44, R42.reuse, 0x20 ;  /* 0x000000202a2c7836 */ /* 0x040fe40000000000 */
[C---:B------:R-:W-:Y:S02]  /*2b20*/  @P5 VIADD R44, R42.reuse, 0xffffffe0 ;  /* 0xffffffe02a2c5836 */ /* 0x040fe40000000000 */
[--C-:B------:R-:W-:Y:S02]  /*2b30*/  IMAD R41, R42, 0x2, R121.reuse ;  /* 0x000000022a297824 */ /* 0x100fe400078e0279 */
[----:B------:R-:W-:Y:S01]  /*2b40*/  IMAD R42, R44, 0x2, R121 ;  /* 0x000000022c2a7824 */ /* 0x000fe200078e0279 */
[----:B--2---:R-:W-:-:S04]  /*2b50*/  LOP3.LUT R43, R43, 0xfffffffd, RZ, 0xc0, !PT ;  /* 0xfffffffd2b2b7812 */ /* 0x004fc800078ec0ff */
[----:B------:R-:W-:-:S05]  /*2b60*/  @P3 LOP3.LUT R43, R43, 0x2, RZ, 0xfc, !PT ;  /* 0x000000022b2b3812 */ /* 0x000fca00078efcff */
[----:B------:R0:W-:Y:S01]  /*2b70*/  STL [R1+0x10], R43 ;  /* 0x0000102b01007387 */ /* 0x0001e20000100800 */
[----:B------:R-:W-:Y:S05]  /*2b80*/  @!P2 BRA `(.L_x_634) ;  /* 0x000000740068a947 */ /* 0x000fea0003800000 */
[----:B------:R-:W-:Y:S01]  /*2b90*/  ULDC.U8 UR4, c[0x0][0x410] ;  /* 0x0001040000047ab9 */ /* 0x000fe20000000000 */
[-C--:B0-----:R-:W-:Y:S01]  /*2ba0*/  IMAD R43, R136, R53.reuse, RZ ;  /* 0x00000035882b7224 */ /* 0x081fe200078e02ff */
[----:B------:R-:W-:Y:S01]  /*2bb0*/  ISETP.NE.AND P2, PT, RZ, UR4, PT ;  /* 0x00000004ff007c0c */ /* 0x000fe2000bf45270 */
[-C--:B------:R-:W-:Y:S02]  /*2bc0*/  IMAD R47, R138, R53.reuse, RZ ;  /* 0x000000358a2f7224 */ /* 0x080fe400078e02ff */
[C---:B------:R-:W-:Y:S02]  /*2bd0*/  IMAD R45, R52.reuse, R102, R43 ;  /* 0x00000066342d7224 */ /* 0x040fe400078e022b */
[----:B------:R-:W-:Y:S02]  /*2be0*/  IMAD R43, R25, -0x70, R24 ;  /* 0xffffff90192b7824 */ /* 0x000fe400078e0218 */
[----:B------:R-:W-:Y:S02]  /*2bf0*/  IMAD R47, R52, R108, R47 ;  /* 0x0000006c342f7224 */ /* 0x000fe400078e022f */
[----:B------:R-:W-:Y:S01]  /*2c00*/  IMAD.WIDE.U32 R94, R102, R53, RZ ;  /* 0x00000035665e7225 */ /* 0x000fe200078e00ff */
[----:B------:R-:W-:-:S03]  /*2c10*/  VIMNMX R43, R43, 0x70, PT ;  /* 0x000000702b2b7848 */ /* 0x000fc60003fe0100 */
[----:B------:R-:W-:-:S04]  /*2c20*/  IMAD.WIDE.U32 R92, R108, R53, RZ ;  /* 0x000000356c5c7225 */ /* 0x000fc800078e00ff */
[----:B------:R-:W-:Y:S02]  /*2c30*/  IMAD.IADD R100, R95, 0x1, R45 ;  /* 0x000000015f647824 */ /* 0x000fe400078e022d */
[----:B------:R-:W-:Y:S01]  /*2c40*/  IMAD.IADD R101, R93, 0x1, R47 ;  /* 0x000000015d657824 */ /* 0x000fe200078e022f */
[----:B------:R-:W-:Y:S06]  /*2c50*/  @!P2 BRA `(.L_x_635) ;  /* 0x0000003400c4a947 */ /* 0x000fec0003800000 */
[----:B------:R-:W-:Y:S01]  /*2c60*/  ISETP.GE.AND P3, PT, R17, R43, PT ;  /* 0x0000002b1100720c */ /* 0x000fe20003f66270 */
[----:B------:R-:W-:Y:S01]  /*2c70*/  BSSY B1, `(.L_x_636) ;  /* 0x0000037000017945 */ /* 0x000fe20003800000 */
        /* <DEDUP_REMOVED lines=13> */
[----:B------:R-:W-:Y:S06]  /*2d50*/  @P3 BRA `(.L_x_637) ;  /* 0x0000000000a03947 */ /* 0x000fec0003800000 */
[----:B------:R-:W-:Y:S01]  /*2d60*/  IADD3 R45, P2, R106, R94, RZ ;  /* 0x0000005e6a2d7210 */ /* 0x000fe20007f5e0ff */
[----:B------:R-:W-:Y:S01]  /*2d70*/  ULDC.64 UR4, c[0x0][0x3e8] ;  /* 0x0000fa0000047ab9 */ /* 0x000fe20000000a00 */
[----:B------:R-:W-:Y:S02]  /*2d80*/  CS2R R124, SRZ ;  /* 0x00000000007c7805 */ /* 0x000fe4000001ff00 */
[----:B------:R-:W-:Y:S01]  /*2d90*/  CS2R R128, SRZ ;  /* 0x0000000000807805 */ /* 0x000fe2000001ff00 */
[----:B------:R-:W-:Y:S01]  /*2da0*/  IMAD.X R46, R100, 0x1, R20, P2 ;  /* 0x00000001642e7824 */ /* 0x000fe200010e0614 */
[----:B------:R-:W-:-:S04]  /*2db0*/  LEA R44, P2, R45, UR4, 0x1 ;  /* 0x000000042d2c7c11 */ /* 0x000fc8000f8408ff */
[----:B------:R-:W-:Y:S01]  /*2dc0*/  LEA.HI.X R45, R45, UR5, R46, 0x1, P2 ;  /* 0x000000052d2d7c11 */ /* 0x000fe200090f0c2e */
[----:B------:R-:W-:Y:S01]  /*2dd0*/  ULDC.64 UR4, c[0x0][0x400] ;  /* 0x0001000000047ab9 */ /* 0x000fe20000000a00 */
[----:B------:R-:W-:-:S05]  /*2de0*/  IADD3 R47, P2, R112, R92, RZ ;  /* 0x0000005c702f7210 */ /* 0x000fca0007f5e0ff */
[----:B------:R-:W-:Y:S01]  /*2df0*/  IMAD.X R54, R101, 0x1, R14, P2 ;  /* 0x0000000165367824 */ /* 0x000fe200010e060e */
[----:B------:R-:W-:-:S04]  /*2e00*/  LEA R46, P2, R47, UR4, 0x1 ;  /* 0x000000042f2e7c11 */ /* 0x000fc8000f8408ff */
[----:B------:R-:W-:Y:S02]  /*2e10*/  LEA.HI.X R47, R47, UR5, R54, 0x1, P2 ;  /* 0x000000052f2f7c11 */ /* 0x000fe400090f0c36 */
[----:B------:R-:W-:Y:S02]  /*2e20*/  ISETP.GE.AND P2, PT, R22, R126, PT ;  /* 0x0000007e1600720c */ /* 0x000fe40003f46270 */
[----:B------:R-:W-:Y:S02]  /*2e30*/  CS2R R96, SRZ ;  /* 0x0000000000607805 */ /* 0x000fe4000001ff00 */
[----:B------:R-:W-:-:S09]  /*2e40*/  CS2R R98, SRZ ;  /* 0x0000000000627805 */ /* 0x000fd2000001ff00 */
[----:B------:R0:W5:Y:S04]  /*2e50*/  @!P2 LDG.E.64 R124, desc[UR60][R44.64] ;  /* 0x0000003c2c7ca981 */ /* 0x000168000c1e1b00 */
[----:B------:R0:W5:Y:S01]  /*2e60*/  @!P2 LDG.E.64 R128, desc[UR60][R46.64] ;  /* 0x0000003c2e80a981 */ /* 0x000162000c1e1b00 */
        /* <DEDUP_REMOVED lines=20> */
[----:B------:R-:W-:-:S13]  /*2fb0*/  ISETP.GE.AND P2, PT, R210, R126, PT ;  /* 0x0000007ed200720c */ /* 0x000fda0003f46270 */
[----:B------:R0:W5:Y:S04]  /*2fc0*/  @!P2 LDG.E.64 R76, desc[UR60][R44.64+0xa0] ;  /* 0x0000a03c2c4ca981 */ /* 0x000168000c1e1b00 */
[----:B------:R0:W5:Y:S02]  /*2fd0*/  @!P2 LDG.E.64 R78, desc[UR60][R46.64+0xa0] ;  /* 0x0000a03c2e4ea981 */ /* 0x000164000c1e1b00 */
.L_x_637:
[----:B------:R-:W-:Y:S05]  /*2fe0*/  BSYNC B1 ;  /* 0x0000000000017941 */ /* 0x000fea0003800000 */
.L_x_636:
        /* <DEDUP_REMOVED lines=12> */
[----:B-----5:R-:W-:Y:S01]  /*30b0*/  IMAD.MOV.U32 R130, RZ, RZ, R76 ;  /* 0x000000ffff827224 */ /* 0x020fe200078e004c */
[----:B------:R-:W-:Y:S01]  /*30c0*/  CS2R R74, SRZ ;  /* 0x00000000004a7805 */ /* 0x000fe2000001ff00 */
[----:B------:R-:W-:Y:S01]  /*30d0*/  IMAD.MOV.U32 R131, RZ, RZ, R77 ;  /* 0x000000ffff837224 */ /* 0x000fe200078e004d */
[----:B------:R-:W-:Y:S06]  /*30e0*/  @P4 BRA `(.L_x_639) ;  /* 0x0000000000a04947 */ /* 0x000fec0003800000 */
[----:B------:R-:W-:Y:S01]  /*30f0*/  IADD3 R94, P2, P5, R106, R94, R12 ;  /* 0x0000005e6a5e7210 */ /* 0x000fe20007d5e00c */
[----:B------:R-:W-:Y:S01]  /*3100*/  ULDC.64 UR4, c[0x0][0x3e8] ;  /* 0x0000fa0000047ab9 */ /* 0x000fe20000000a00 */
[----:B------:R-:W-:Y:S02]  /*3110*/  CS2R R72, SRZ ;  /* 0x0000000000487805 */ /* 0x000fe4000001ff00 */
[----:B------:R-:W-:Y:S02]  /*3120*/  CS2R R74, SRZ ;  /* 0x00000000004a7805 */ /* 0x000fe4000001ff00 */
[----:B0-----:R-:W-:Y:S02]  /*3130*/  IADD3.X R45, R20, R100, R11, P2, P5 ;  /* 0x00000064142d7210 */ /* 0x001fe400017ea40b */
[----:B------:R-:W-:-:S04]  /*3140*/  IADD3 R92, P2, P5, R112, R92, R10 ;  /* 0x0000005c705c7210 */ /* 0x000fc80007d5e00a */
[----:B------:R-:W-:Y:S02]  /*3150*/  IADD3.X R101, R14, R101, R9, P2, P5 ;  /* 0x000000650e657210 */ /* 0x000fe400017ea409 */
[----:B------:R-:W-:-:S04]  /*3160*/  LEA R44, P2, R94, UR4, 0x1 ;  /* 0x000000045e2c7c11 */ /* 0x000fc8000f8408ff */
[----:B------:R-:W-:Y:S01]  /*3170*/  LEA.HI.X R45, R94, UR5, R45, 0x1, P2 ;  /* 0x000000055e2d7c11 */ /* 0x000fe200090f0c2d */
[----:B------:R-:W-:Y:S02]  /*3180*/  ULDC.64 UR4, c[0x0][0x400] ;  /* 0x0001000000047ab9 */ /* 0x000fe40000000a00 */
        /* <DEDUP_REMOVED lines=30> */
.L_x_639:
[----:B------:R-:W-:Y:S05]  /*3370*/  BSYNC B1 ;  /* 0x0000000000017941 */ /* 0x000fea0003800000 */
.L_x_638:
[----:B01----:R-:W2:Y:S01]  /*3380*/  LDL R44, [R1+0x14] ;  /* 0x00001400012c7983 */ /* 0x003ea20000100800 */
[----:B------:R-:W-:Y:S01]  /*3390*/  IMAD.MOV.U32 R45, RZ, RZ, R81 ;  /* 0x000000ffff2d7224 */ /* 0x000fe200078e0051 */
[----:B------:R-:W-:Y:S01]  /*33a0*/  PRMT R163, R130, 0x5410, R131 ;  /* 0x0000541082a37816 */ /* 0x000fe20000000083 */
[----:B------:R-:W-:Y:S02]  /*33b0*/  IMAD.MOV.U32 R46, RZ, RZ, R84 ;  /* 0x000000ffff2e7224 */ /* 0x000fe400078e0054 */
[----:B------:R-:W-:Y:S01]  /*33c0*/  IMAD.MOV.U32 R47, RZ, RZ, R85 ;  /* 0x000000ffff2f7224 */ /* 0x000fe200078e0055 */
[----:B------:R-:W-:Y:S01]  /*33d0*/  PRMT R167, R45, 0x7610, R167 ;  /* 0x000076102da77816 */ /* 0x000fe200000000a7 */
[----:B------:R-:W-:Y:S01]  /*33e0*/  IMAD.MOV.U32 R45, RZ, RZ, R89 ;  /* 0x000000ffff2d7224 */ /* 0x000fe200078e0059 */
[----:B------:R-:W-:Y:S01]  /*33f0*/  PRMT R169, R46, 0x7610, R169 ;  /* 0x000076102ea97816 */ /* 0x000fe200000000a9 */
[----:B------:R-:W-:Y:S01]  /*3400*/  IMAD.MOV.U32 R46, RZ, RZ, R96 ;  /* 0x000000ffff2e7224 */ /* 0x000fe200078e0060 */
[----:B------:R-:W-:Y:S01]  /*3410*/  PRMT R170, R47, 0x7610, R170 ;  /* 0x000076102faa7816 */ /* 0x000fe200000000aa */
[----:B------:R-:W-:Y:S01]  /*3420*/  IMAD.MOV.U32 R47, RZ, RZ, R97 ;  /* 0x000000ffff2f7224 */ /* 0x000fe200078e0061 */
[----:B------:R-:W-:Y:S01]  /*3430*/  PRMT R171, R45, 0x7610, R171 ;  /* 0x000076102dab7816 */ /* 0x000fe200000000ab */
[----:B------:R-:W-:-:S03]  /*3440*/  IMAD.MOV.U32 R45, RZ, RZ, R125 ;  /* 0x000000ffff2d7224 */ /* 0x000fc600078e007d */
[----:B------:R-:W-:Y:S01]  /*3450*/  PRMT R169, R169, 0x5410, R47 ;  /* 0x00005410a9a97816 */ /* 0x000fe2000000002f */
[----:B------:R-:W-:Y:S01]  /*3460*/  IMAD.MOV.U32 R47, RZ, RZ, R79 ;  /* 0x000000ffff2f7224 */ /* 0x000fe200078e004f */
[----:B------:R-:W-:Y:S01]  /*3470*/  PRMT R132, R45, 0x7610, R132 ;  /* 0x000076102d847816 */ /* 0x000fe20000000084 */
[----:B------:R-:W-:-:S05]  /*3480*/  IMAD.MOV.U32 R45, RZ, RZ, R86 ;  /* 0x000000ffff2d7224 */ /* 0x000fca00078e0056 */
[----:B------:R-:W-:Y:S01]  /*3490*/  PRMT R170, R170, 0x5410, R45 ;  /* 0x00005410aaaa7816 */ /* 0x000fe2000000002d */
[----:B------:R-:W-:Y:S01]  /*34a0*/  IMAD.MOV.U32 R45, RZ, RZ, R91 ;  /* 0x000000ffff2d7224 */ /* 0x000fe200078e005b */
[----:B--2---:R-:W-:Y:S01]  /*34b0*/  R2UR UR4, R44 ;  /* 0x000000002c0472ca */ /* 0x004fe200000e0000 */
[----:B------:R-:W-:-:S05]  /*34c0*/  IMAD.MOV.U32 R44, RZ, RZ, R80 ;  /* 0x000000ffff2c7224 */ /* 0x000fca00078e0050 */
[----:B------:R-:W-:Y:S01]  /*34d0*/  PRMT R168, R44, 0x7610, R168 ;  /* 0x000076102ca87816 */ /* 0x000fe200000000a8 */
[----:B------:R-:W-:-:S03]  /*34e0*/  IMAD.MOV.U32 R44, RZ, RZ, R88 ;  /* 0x000000ffff2c7224 */ /* 0x000fc600078e0058 */
[----:B------:R-:W-:Y:S01]  /*34f0*/  PRMT R168, R168, 0x5410, R46 ;  /* 0x00005410a8a87816 */ /* 0x000fe2000000002e */
[----:B------:R-:W-:Y:S01]  /*3500*/  IMAD.MOV.U32 R46, RZ, RZ, R78 ;  /* 0x000000ffff2e7224 */ /* 0x000fe200078e004e */
[----:B------:R-:W-:Y:S01]  /*3510*/  PRMT R167, R167, 0x5410, R44 ;  /* 0x00005410a7a77816 */ /* 0x000fe2000000002c */
[----:B------:R-:W-:Y:S01]  /*3520*/  IMAD.MOV.U32 R44, RZ, RZ, R124 ;  /* 0x000000ffff2c7224 */ /* 0x000fe200078e007c */
[----:B------:R-:W-:Y:S02]  /*3530*/  UISETP.NE.AND UP0, UPT, UR4, 0x3, UPT ;  /* 0x000000030400788c */ /* 0x000fe4000bf05270 */
[----:B------:R-:W-:Y:S01]  /*3540*/  PRMT R164, R46, 0x5410, R47 ;  /* 0x000054102ea47816 */ /* 0x000fe2000000002f */
[----:B------:R-:W-:Y:S01]  /*3550*/  IMAD.MOV.U32 R47, RZ, RZ, R82 ;  /* 0x000000ffff2f7224 */ /* 0x000fe200078e0052 */
[----:B------:R-:W-:Y:S01]  /*3560*/  PRMT R130, R130, 0x5410, R44 ;  /* 0x0000541082827816 */ /* 0x000fe2000000002c */
[----:B------:R-:W-:Y:S01]  /*3570*/  IMAD.MOV.U32 R46, RZ, RZ, R83 ;  /* 0x000000ffff2e7224 */ /* 0x000fe200078e0053 */
[----:B------:R-:W-:Y:S01]  /*3580*/  PLOP3.LUT P2, PT, PT, PT, UP0, 0x80, 0x0 ;  /* 0x000000000000781c */ /* 0x000fe20003f4f008 */
[----:B------:R-:W-:-:S03]  /*3590*/  IMAD.MOV.U32 R44, RZ, RZ, R87 ;  /* 0x000000ffff2c7224 */ /* 0x000fc600078e0057 */
[----:B------:R-:W-:Y:S01]  /*35a0*/  PRMT R166, R46, 0x5410, R47 ;  /* 0x000054102ea67816 */ /* 0x000fe2000000002f */
[----:B------:R-:W-:Y:S01]  /*35b0*/  IMAD.MOV.U32 R47, RZ, RZ, R99 ;  /* 0x000000ffff2f7224 */ /* 0x000fe200078e0063 */
[----:B------:R-:W-:Y:S01]  /*35c0*/  PRMT R172, R44, 0x7610, R172 ;  /* 0x000076102cac7816 */ /* 0x000fe200000000ac */
[----:B------:R-:W-:Y:S02]  /*35d0*/  IMAD.MOV.U32 R44, RZ, RZ, R90 ;  /* 0x000000ffff2c7224 */ /* 0x000fe400078e005a */
[----:B------:R-:W-:Y:S01]  /*35e0*/  IMAD.MOV.U32 R46, RZ, RZ, R98 ;  /* 0x000000ffff2e7224 */ /* 0x000fe200078e0062 */
[----:B------:R-:W-:Y:S01]  /*35f0*/  PRMT R173, R45, 0x5410, R47 ;  /* 0x000054102dad7816 */ /* 0x000fe2000000002f */
[----:B------:R-:W-:Y:S01]  /*3600*/  IMAD.MOV.U32 R45, RZ, RZ, R128 ;  /* 0x000000ffff2d7224 */ /* 0x000fe200078e0080 */
[----:B------:R-:W-:Y:S01]  /*3610*/  PRMT R171, R171, 0x5410, R44 ;  /* 0x00005410abab7816 */ /* 0x000fe2000000002c */
[----:B-----5:R-:W-:Y:S01]  /*3620*/  IMAD.MOV.U32 R47, RZ, RZ, R52 ;  /* 0x000000ffff2f7224 */ /* 0x020fe200078e0034 */
[----:B------:R-:W-:Y:S01]  /*3630*/  PRMT R172, R172, 0x5410, R46 ;  /* 0x00005410acac7816 */ /* 0x000fe2000000002e */
[----:B------:R-:W-:Y:S01]  /*3640*/  IMAD.MOV.U32 R44, RZ, RZ, R53 ;  /* 0x000000ffff2c7224 */ /* 0x000fe200078e0035 */
[----:B------:R-:W-:Y:S01]  /*3650*/  PRMT R130, R45, 0x7610, R130 ;  /* 0x000076102d827816 */ /* 0x000fe20000000082 */
[----:B------:R-:W-:-:S02]  /*3660*/  IMAD.MOV.U32 R46, RZ, RZ, R129 ;  /* 0x000000ffff2e7224 */ /* 0x000fc400078e0081 */
[----:B------:R-:W-:Y:S01]  /*3670*/  IMAD.MOV.U32 R45, RZ, RZ, R60 ;  /* 0x000000ffff2d7224 */ /* 0x000fe200078e003c */
[----:B------:R-:W-:Y:S01]  /*3680*/  PRMT R92, R47, 0x5410, R44 ;  /* 0x000054102f5c7816 */ /* 0x000fe2000000002c */
[----:B------:R-:W-:Y:S01]  /*3690*/  IMAD.MOV.U32 R44, RZ, RZ, R61 ;  /* 0x000000ffff2c7224 */ /* 0x000fe200078e003d */
[----:B------:R-:W-:Y:S01]  /*36a0*/  PRMT R132, R132, 0x5410, R46 ;  /* 0x0000541084847816 */ /* 0x000fe2000000002e */
[----:B------:R-:W-:Y:S02]  /*36b0*/  IMAD.MOV.U32 R47, RZ, RZ, R56 ;  /* 0x000000ffff2f7224 */ /* 0x000fe400078e0038 */
[----:B------:R-:W-:Y:S01]  /*36c0*/  IMAD.MOV.U32 R46, RZ, RZ, R57 ;  /* 0x000000ffff2e7224 */ /* 0x000fe200078e0039 */
[----:B------:R-:W-:Y:S01]  /*36d0*/  PRMT R151, R45, 0x5410, R44 ;  /* 0x000054102d977816 */ /* 0x000fe2000000002c */
[----:B------:R-:W-:Y:S02]  /*36e0*/  IMAD.MOV.U32 R45, RZ, RZ, R68 ;  /* 0x000000ffff2d7224 */ /* 0x000fe400078e0044 */
[----:B------:R-:W-:Y:S01]  /*36f0*/  IMAD.MOV.U32 R44, RZ, RZ, R69 ;  /* 0x000000ffff2c7224 */ /* 0x000fe200078e0045 */
[----:B------:R-:W-:Y:S01]  /*3700*/  PRMT R148, R46, 0x5410, R47 ;  /* 0x000054102e947816 */ /* 0x000fe2000000002f */
[----:B------:R-:W-:Y:S01]  /*3710*/  IMAD.MOV.U32 R46, RZ, RZ, R65 ;  /* 0x000000ffff2e7224 */ /* 0x000fe200078e0041 */
[----:B------:R-:W-:-:S02]  /*3720*/  MOV R47, R64 ;  /* 0x00000040002f7202 */ /* 0x000fc40000000f00 */
[----:B------:R-:W-:Y:S01]  /*3730*/  PRMT R160, R45, 0x5410, R44 ;  /* 0x000054102da07816 */ /* 0x000fe2000000002c */
[----:B------:R-:W-:Y:S01]  /*3740*/  IMAD.MOV.U32 R45, RZ, RZ, R54 ;  /* 0x000000ffff2d7224 */ /* 0x000fe200078e0036 */
[----:B------:R-:W-:Y:S01]  /*3750*/  PRMT R158, R47, 0x5410, R46 ;  /* 0x000054102f9e7816 */ /* 0x000fe2000000002e */
[----:B------:R-:W-:Y:S02]  /*3760*/  IMAD.MOV.U32 R44, RZ, RZ, R55 ;  /* 0x000000ffff2c7224 */ /* 0x000fe400078e0037 */
[----:B------:R-:W-:Y:S02]  /*3770*/  IMAD.MOV.U32 R47, RZ, RZ, R72 ;  /* 0x000000ffff2f7224 */ /* 0x000fe400078e0048 */
[----:B------:R-:W-:Y:S01]  /*3780*/  IMAD.MOV.U32 R46, RZ, RZ, R73 ;  /* 0x000000ffff2e7224 */ /* 0x000fe200078e0049 */
[----:B------:R-:W-:Y:S01]  /*3790*/  PRMT R93, R45, 0x5410, R44 ;  /* 0x000054102d5d7816 */ /* 0x000fe2000000002c */
[----:B------:R-:W-:Y:S01]  /*37a0*/  IMAD.MOV.U32 R45, RZ, RZ, R62 ;  /* 0x000000ffff2d7224 */ /* 0x000fe200078e003e */
[----:B------:R-:W-:Y:S01]  /*37b0*/  PRMT R161, R161, 0x5410, R47 ;  /* 0x00005410a1a17816 */ /* 0x000fe2000000002f */
[----:B------:R-:W-:Y:S01]  /*37c0*/  IMAD.MOV.U32 R44, RZ, RZ, R63 ;  /* 0x000000ffff2c7224 */ /* 0x000fe200078e003f */
[----:B------:R-:W-:Y:S01]  /*37d0*/  PRMT R162, R46, 0x7610, R162 ;  /* 0x000076102ea27816 */ /* 0x000fe200000000a2 */
[----:B------:R-:W-:-:S02]  /*37e0*/  IMAD.MOV.U32 R47, RZ, RZ, R58 ;  /* 0x000000ffff2f7224 */ /* 0x000fc400078e003a */
        /* <DEDUP_REMOVED lines=11> */
[----:B------:R-:W-:-:S04]  /*38a0*/  PRMT R159, R47, 0x5410, R46 ;  /* 0x000054102f9f7816 */ /* 0x000fc8000000002e */
[----:B------:R-:W-:Y:S01]  /*38b0*/  PRMT R165, R44, 0x5410, R45 ;  /* 0x000054102ca57816 */ /* 0x000fe2000000002d */
[----:B------:R-:W-:Y:S06]  /*38c0*/  @!P2 BRA `(.L_x_640) ;  /* 0x000000000004a947 */ /* 0x000fec0003800000 */
[----:B------:R-:W-:Y:S01]  /*38d0*/  BPT.TRAP 0x1 ;  /* 0x000000040000795c */ /* 0x000fe20000300000 */
.L_x_640:
[----:B------:R-:W-:Y:S01]  /*38e0*/  IMAD R100, R16, 0x8, R2 ;  /* 0x0000000810647824 */ /* 0x000fe200078e0202 */
[----:B------:R-:W-:Y:S01]  /*38f0*/  SHF.L.U32 R101, R204, 0x1f, RZ ;  /* 0x0000001fcc657819 */ /* 0x000fe200000006ff */
[----:B------:R-:W-:Y:S03]  /*3900*/  BSSY B1, `(.L_x_641) ;  /* 0x0000003000017945 */ /* 0x000fe60003800000 */
[----:B------:R-:W0:Y:S02]  /*3910*/  SYNCS.PHASECHK.TRANS64.TRYWAIT P5, [R100+URZ+0x36890], R101 ;  /* 0x03689065640075a7 */ /* 0x000e2400080a017f */
[----:B0-----:R-:W-:Y:S05]  /*3920*/  @!P5 BRA `(.L_x_642) ;  /* 0x000002380024d947 */ /* 0x001fea0003800000 */
.L_x_996:
[----:B------:R-:W-:Y:S05]  /*3930*/  BSYNC B1 ;  /* 0x0000000000017941 */ /* 0x000fea0003800000 */
.L_x_641:
[----:B------:R-:W-:Y:S04]  /*3940*/  BSSY B1, `(.L_x_643) ;  /* 0x0000153000017945 */ /* 0x000fe80003800000 */
[----:B------:R-:W-:Y:S05]  /*3950*/  @P3 BRA `(.L_x_644) ;  /* 0x0000001400443947 */ /* 0x000fea0003800000 */
[----:B------:R-:W-:Y:S01]  /*3960*/  ISETP.NE.AND P3, PT, R31, RZ, PT ;  /* 0x000000ff1f00720c */ /* 0x000fe20003f65270 */
[----:B------:R-:W-:-:S12]  /*3970*/  BSSY B2, `(.L_x_645) ;  /* 0x0000037000027945 */ /* 0x000fd80003800000 */
[----:B------:R-:W-:Y:S05]  /*3980*/  @!P3 BRA `(.L_x_646) ;  /* 0x0000000000d4b947 */ /* 0x000fea0003800000 */
[----:B------:R1:W2:Y:S01]  /*3990*/  LDS.128 R44, [R41+0x21000] ;  /* 0x02100000292c7984 */ /* 0x0002a20000000c00 */
[----:B------:R-:W-:Y:S01]  /*39a0*/  ISETP.GE.AND P3, PT, R22, R126, PT ;  /* 0x0000007e1600720c */ /* 0x000fe20003f66270 */
[----:B------:R-:W-:-:S12]  /*39b0*/  BSSY B3, `(.L_x_647) ;  /* 0x0000031000037945 */ /* 0x000fd80003800000 */
[----:B-1----:R-:W-:Y:S05]  /*39c0*/  @P3 BRA `(.L_x_648) ;  /* 0x0000000000bc3947 */ /* 0x002fea0003800000 */
[----:B------:R-:W-:Y:S02]  /*39d0*/  SHF.R.U64 R95, R128, 0x10, R129 ;  /* 0x00000010805f7819 */ /* 0x000fe40000001281 */
[----:B------:R-:W-:Y:S01]  /*39e0*/  SHF.R.U64 R94, R124, 0x10, R125 ;  /* 0x000000107c5e7819 */ /* 0x000fe2000000127d */
[C---:B--2---:R-:W-:Y:S01]  /*39f0*/  IMAD.U32 R124, R45.reuse, 0x10000, RZ ;  /* 0x000100002d7c7824 */ /* 0x044fe200078e00ff */
[C---:B------:R-:W-:Y:S02]  /*3a00*/  PRMT R95, R130.reuse, 0x5410, R95 ;  /* 0x00005410825f7816 */ /* 0x040fe4000000005f */
[----:B------:R-:W-:Y:S02]  /*3a10*/  PRMT R94, R130, 0x5432, R94 ;  /* 0x00005432825e7816 */ /* 0x000fe4000000005e */
[----:B------:R-:W-:Y:S02]  /*3a20*/  SHF.R.U32.HI R128, RZ, 0x10, R129 ;  /* 0x00000010ff807819 */ /* 0x000fe40000011681 */
[----:B------:R-:W-:-:S02]  /*3a30*/  LOP3.LUT R130, R45, 0xffff0000, RZ, 0xc0, !PT ;  /* 0xffff00002d827812 */ /* 0x000fc400078ec0ff */
[C---:B------:R-:W-:Y:S01]  /*3a40*/  LOP3.LUT R129, R95.reuse, 0xffff0000, RZ, 0xc0, !PT ;  /* 0xffff00005f817812 */ /* 0x040fe200078ec0ff */
[----:B------:R-:W-:Y:S01]  /*3a50*/  IMAD.U32 R95, R95, 0x10000, RZ ;  /* 0x000100005f5f7824 */ /* 0x000fe200078e00ff */
[C---:B------:R-:W-:Y:S01]  /*3a60*/  LOP3.LUT R131, R94.reuse, 0xffff0000, RZ, 0xc0, !PT ;  /* 0xffff00005e837812 */ /* 0x040fe200078ec0ff */
[----:B------:R-:W-:Y:S01]  /*3a70*/  IMAD.U32 R94, R94, 0x10000, RZ ;  /* 0x000100005e5e7824 */ /* 0x000fe200078e00ff */
[----:B------:R-:W-:Y:S01]  /*3a80*/  SHF.R.U32.HI R125, RZ, 0x10, R125 ;  /* 0x00000010ff7d7819 */ /* 0x000fe2000001167d */
[----:B------:R-:W-:Y:S01]  /*3a90*/  FMUL.FTZ R45, R130, R129 ;  /* 0x00000081822d7220 */ /* 0x000fe20000410000 */
[----:B------:R-:W-:Y:S01]  /*3aa0*/  PRMT R128, R132, 0x5432, R128 ;  /* 0x0000543284807816 */ /* 0x000fe20000000080 */
[-C--:B------:R-:W-:Y:S01]  /*3ab0*/  FMUL.FTZ R130, R130, R131.reuse ;  /* 0x0000008382827220 */ /* 0x080fe20000410000 */
[----:B------:R-:W-:Y:S01]  /*3ac0*/  PRMT R125, R132, 0x5410, R125 ;  /* 0x00005410847d7816 */ /* 0x000fe2000000007d */
[----:B------:R-:W-:Y:S01]  /*3ad0*/  FFMA.FTZ R45, R124, R131, -R45 ;  /* 0x000000837c2d7223 */ /* 0x000fe2000001082d */
[----:B------:R-:W-:Y:S01]  /*3ae0*/  LOP3.LUT R132, R46, 0xffff0000, RZ, 0xc0, !PT ;  /* 0xffff00002e847812 */ /* 0x000fe200078ec0ff */
[----:B------:R-:W-:Y:S01]  /*3af0*/  FFMA.FTZ R124, R124, R129, R130 ;  /* 0x000000817c7c7223 */ /* 0x000fe20000010082 */
[C---:B------:R-:W-:Y:S01]  /*3b00*/  IMAD.U32 R129, R128.reuse, 0x10000, RZ ;  /* 0x0001000080817824 */ /* 0x040fe200078e00ff */
[----:B------:R-:W-:Y:S01]  /*3b10*/  LOP3.LUT R128, R128, 0xffff0000, RZ, 0xc0, !PT ;  /* 0xffff000080807812 */ /* 0x000fe200078ec0ff */
[C---:B------:R-:W-:Y:S01]  /*3b20*/  IMAD.U32 R130, R125.reuse, 0x10000, RZ ;  /* 0x000100007d827824 */ /* 0x040fe200078e00ff */
[----:B------:R-:W-:Y:S01]  /*3b30*/  LOP3.LUT R125, R125, 0xffff0000, RZ, 0xc0, !PT ;  /* 0xffff00007d7d7812 */ /* 0x000fe200078ec0ff */
[----:B------:R-:W-:Y:S01]  /*3b40*/  FMUL.FTZ R131, R132, R129 ;  /* 0x0000008184837220 */ /* 0x000fe20000410000 */
[----:B------:R-:W-:-:S02]  /*3b50*/  IMAD.U32 R46, R46, 0x10000, RZ ;  /* 0x000100002e2e7824 */ /* 0x000fc400078e00ff */
[-C--:B------:R-:W-:Y:S01]  /*3b60*/  FMUL.FTZ R132, R132, R130.reuse ;  /* 0x0000008284847220 */ /* 0x080fe20000410000 */
[----:B------:R-:W-:Y:S01]  /*3b70*/  F2FP.BF16.F32.PACK_AB R45, R124, R45 ;  /* 0x0000002d7c2d723e */ /* 0x000fe200000010ff */
[C---:B------:R-:W-:Y:S02]  /*3b80*/  FFMA.FTZ R131, R46.reuse, R130, -R131 ;  /* 0x000000822e837223 */ /* 0x040fe40000010883 */
[----:B------:R-:W-:Y:S01]  /*3b90*/  FFMA.FTZ R132, R46, R129, R132 ;  /* 0x000000812e847223 */ /* 0x000fe20000010084 */
[C---:B------:R-:W-:Y:S01]  /*3ba0*/  LOP3.LUT R46, R47.reuse, 0xffff0000, RZ, 0xc0, !PT ;  /* 0xffff00002f2e7812 */ /* 0x040fe200078ec0ff */
[----:B------:R-:W-:-:S03]  /*3bb0*/  IMAD.U32 R47, R47, 0x10000, RZ ;  /* 0x000100002f2f7824 */ /* 0x000fc600078e00ff */
[----:B------:R-:W-:Y:S01]  /*3bc0*/  F2FP.BF16.F32.PACK_AB R131, R132, R131 ;  /* 0x000000838483723e */ /* 0x000fe200000010ff */
[C---:B------:R-:W-:Y:S01]  /*3bd0*/  FMUL.FTZ R129, R46.reuse, R128 ;  /* 0x000000802e817220 */ /* 0x040fe20000410000 */
[----:B------:R-:W-:-:S03]  /*3be0*/  FMUL.FTZ R46, R46, R125 ;  /* 0x0000007d2e2e7220 */ /* 0x000fc60000410000 */
[C---:B------:R-:W-:Y:S01]  /*3bf0*/  FFMA.FTZ R129, R47.reuse, R125, -R129 ;  /* 0x0000007d2f817223 */ /* 0x040fe20000010881 */
[----:B------:R-:W-:Y:S01]  /*3c00*/  FFMA.FTZ R46, R47, R128, R46 ;  /* 0x000000802f2e7223 */ /* 0x000fe2000001002e */
[C---:B------:R-:W-:Y:S01]  /*3c10*/  LOP3.LUT R47, R44.reuse, 0xffff0000, RZ, 0xc0, !PT ;  /* 0xffff00002c2f7812 */ /* 0x040fe200078ec0ff */
[----:B------:R-:W-:-:S03]  /*3c20*/  IMAD.U32 R44, R44, 0x10000, RZ ;  /* 0x000100002c2c7824 */ /* 0x000fc600078e00ff */
[----:B------:R-:W-:Y:S01]  /*3c30*/  F2FP.BF16.F32.PACK_AB R46, R46, R129 ;  /* 0x000000812e2e723e */ /* 0x000fe200000010ff */
[C---:B------:R-:W-:Y:S01]  /*3c40*/  FMUL.FTZ R125, R47.reuse, R95 ;  /* 0x0000005f2f7d7220 */ /* 0x040fe20000410000 */
[----:B------:R-:W-:-:S03]  /*3c50*/  FMUL.FTZ R47, R47, R94 ;  /* 0x0000005e2f2f7220 */ /* 0x000fc60000410000 */
[C---:B------:R-:W-:Y:S01]  /*3c60*/  FFMA.FTZ R125, R44.reuse, R94, -R125 ;  /* 0x0000005e2c7d7223 */ /* 0x040fe2000001087d */
[----:B------:R-:W-:-:S05]  /*3c70*/  FFMA.FTZ R47, R44, R95, R47 ;  /* 0x0000005f2c2f7223 */ /* 0x000fca000001002f */
[----:B------:R-:W-:Y:S01]  /*3c80*/  F2FP.BF16.F32.PACK_AB R125, R47, R125 ;  /* 0x0000007d2f7d723e */ /* 0x000fe200000010ff */
[----:B------:R-:W-:Y:S02]  /*3c90*/  IMAD.MOV.U32 R47, RZ, RZ, R46 ;  /* 0x000000ffff2f7224 */ /* 0x000fe400078e002e */
[----:B------:R-:W-:Y:S02]  /*3ca0*/  IMAD.MOV.U32 R46, RZ, RZ, R131 ;  /* 0x000000ffff2e7224 */ /* 0x000fe400078e0083 */
[----:B------:R-:W-:-:S07]  /*3cb0*/  IMAD.MOV.U32 R44, RZ, RZ, R125 ;  /* 0x000000ffff2c7224 */ /* 0x000fce00078e007d */
.L_x_648:
[----:B------:R-:W-:Y:S05]  /*3cc0*/  BSYNC B3 ;  /* 0x0000000000037941 */ /* 0x000fea0003800000 */
.L_x_647:
[----:B--2---:R1:W-:Y:S02]  /*3cd0*/  STG.E.128 desc[UR60][R50.64], R44 ;  /* 0x0000002c32007986 */ /* 0x0043e4000c101d3c */
.L_x_646:
[----:B------:R-:W-:Y:S05]  /*3ce0*/  BSYNC B2 ;  /* 0x0000000000027941 */ /* 0x000fea0003800000 */
.L_x_645:
[----:B------:R-:W-:Y:S01]  /*3cf0*/  ISETP.NE.AND P3, PT, R35, RZ, PT ;  /* 0x000000ff2300720c */ /* 0x000fe20003f65270 */
[----:B------:R-:W-:-:S12]  /*3d00*/  BSSY B2, `(.L_x_649) ;  /* 0x0000038000027945 */ /* 0x000fd80003800000 */
[----:B------:R-:W-:Y:S05]  /*3d10*/  @!P3 BRA `(.L_x_650) ;  /* 0x0000000000d8b947 */ /* 0x000fea0003800000 */
[----:B-1----:R1:W2:Y:S01]  /*3d20*/  LDS.128 R44, [R42+0x21000] ;  /* 0x021000002a2c7984 */ /* 0x0022a20000000c00 */
[----:B------:R-:W-:Y:S01]  /*3d30*/  ISETP.GE.AND P3, PT, R207, R126, PT ;  /* 0x0000007ecf00720c */ /* 0x000fe20003f66270 */
[----:B------:R-:W-:-:S12]  /*3d40*/  BSSY B3, `(.L_x_651) ;  /* 0x0000032000037945 */ /* 0x000fd80003800000 */
[----:B-1----:R-:W-:Y:S05]  /*3d50*/  @P3 BRA `(.L_x_652) ;  /* 0x0000000000c03947 */ /* 0x002fea0003800000 */
[----:B------:R-:W-:Y:S01]  /*3d60*/  SHF.R.U64 R94, R98, 0x10, R99 ;  /* 0x00000010625e7819 */ /* 0x000fe20000001263 */
[----:B--2---:R-:W-:Y:S01]  /*3d70*/  IMAD.U32 R95, R45, 0x10000, RZ ;  /* 0x000100002d5f7824 */ /* 0x004fe200078e00ff */
[----:B------:R-:W-:Y:S02]  /*3d80*/  SHF.R.U64 R96, R96, 0x10, R97 ;  /* 0x0000001060607819 */ /* 0x000fe40000001261 */
[----:B------:R-:W-:Y:S02]  /*3d90*/  PRMT R94, R172, 0x5432, R94 ;  /* 0x00005432ac5e7816 */ /* 0x000fe4000000005e */
[----:B------:R-:W-:Y:S02]  /*3da0*/  PRMT R96, R168, 0x5432, R96 ;  /* 0x00005432a8607816 */ /* 0x000fe40000000060 */
[----:B------:R-:W-:Y:S02]  /*3db0*/  SHF.R.U32.HI R98, RZ, 0x10, R99 ;  /* 0x00000010ff627819 */ /* 0x000fe40000011663 */
[----:B------:R-:W-:-:S02]  /*3dc0*/  SHF.R.U32.HI R124, RZ, 0x10, R97 ;  /* 0x00000010ff7c7819 */ /* 0x000fc40000011661 */
[----:B------:R-:W-:Y:S02]  /*3dd0*/  LOP3.LUT R128, R45, 0xffff0000, RZ, 0xc0, !PT ;  /* 0xffff00002d807812 */ /* 0x000fe400078ec0ff */
[C---:B------:R-:W-:Y:S01]  /*3de0*/  LOP3.LUT R99, R94.reuse, 0xffff0000, RZ, 0xc0, !PT ;  /* 0xffff00005e637812 */ /* 0x040fe200078ec0ff */
[----:B------:R-:W-:Y:S01]  /*3df0*/  IMAD.U32 R94, R94, 0x10000, RZ ;  /* 0x000100005e5e7824 */ /* 0x000fe200078e00ff */
[C---:B------:R-:W-:Y:S01]  /*3e00*/  LOP3.LUT R97, R96.reuse, 0xffff0000, RZ, 0xc0, !PT ;  /* 0xffff000060617812 */ /* 0x040fe200078ec0ff */
[----:B------:R-:W-:Y:S01]  /*3e10*/  IMAD.U32 R96, R96, 0x10000, RZ ;  /* 0x0001000060607824 */ /* 0x000fe200078e00ff */
[----:B------:R-:W-:Y:S01]  /*3e20*/  PRMT R98, R173, 0x5432, R98 ;  /* 0x00005432ad627816 */ /* 0x000fe20000000062 */
[C---:B------:R-:W-:Y:S02]  /*3e30*/  FMUL.FTZ R125, R128.reuse, R99 ;  /* 0x00000063807d7220 */ /* 0x040fe40000410000 */
[-C--:B------:R-:W-:Y:S01]  /*3e40*/  FMUL.FTZ R45, R128, R97.reuse ;  /* 0x00000061802d7220 */ /* 0x080fe20000410000 */
[C---:B------:R-:W-:Y:S01]  /*3e50*/  LOP3.LUT R128, R46.reuse, 0xffff0000, RZ, 0xc0, !PT ;  /* 0xffff00002e807812 */ /* 0x040fe200078ec0ff */
[----:B------:R-:W-:Y:S01]  /*3e60*/  FFMA.FTZ R97, R95, R97, -R125 ;  /* 0x000000615f617223 */ /* 0x000fe2000001087d */
[----:B------:R-:W-:-:S02]  /*3e70*/  IMAD.U32 R46, R46, 0x10000, RZ ;  /* 0x000100002e2e7824 */ /* 0x000fc400078e00ff */
[----:B------:R-:W-:Y:S01]  /*3e80*/  FFMA.FTZ R95, R95, R99, R45 ;  /* 0x000000635f5f7223 */ /* 0x000fe2000001002d */
[----:B------:R-:W-:Y:S01]  /*3e90*/  PRMT R45, R169, 0x5432, R124 ;  /* 0x00005432a92d7816 */ /* 0x000fe2000000007c */
[C---:B------:R-:W-:Y:S01]  /*3ea0*/  IMAD.U32 R99, R98.reuse, 0x10000, RZ ;  /* 0x0001000062637824 */ /* 0x040fe200078e00ff */
[----:B------:R-:W-:Y:S02]  /*3eb0*/  LOP3.LUT R98, R98, 0xffff0000, RZ, 0xc0, !PT ;  /* 0xffff000062627812 */ /* 0x000fe400078ec0ff */
[----:B------:R-:W-:Y:S01]  /*3ec0*/  F2FP.BF16.F32.PACK_AB R95, R95, R97 ;  /* 0x000000615f5f723e */ /* 0x000fe200000010ff */
[C---:B------:R-:W-:Y:S02]  /*3ed0*/  IMAD.U32 R124, R45.reuse, 0x10000, RZ ;  /* 0x000100002d7c7824 */ /* 0x040fe400078e00ff */
[C---:B------:R-:W-:Y:S01]  /*3ee0*/  FMUL.FTZ R125, R128.reuse, R99 ;  /* 0x00000063807d7220 */ /* 0x040fe20000410000 */
[----:B------:R-:W-:Y:S01]  /*3ef0*/  LOP3.LUT R45, R45, 0xffff0000, RZ, 0xc0, !PT ;  /* 0xffff00002d2d7812 */ /* 0x000fe200078ec0ff */
[----:B------:R-:W-:-:S02]  /*3f00*/  FMUL.FTZ R128, R128, R124 ;  /* 0x0000007c80807220 */ /* 0x000fc40000410000 */
        /* <DEDUP_REMOVED lines=8> */
[C---:B------:R-:W-:Y:S01]  /*3f90*/  LOP3.LUT R45, R44.reuse, 0xffff0000, RZ, 0xc0, !PT ;  /* 0xffff00002c2d7812 */ /* 0x040fe200078ec0ff */
[----:B------:R-:W-:Y:S01]  /*3fa0*/  FFMA.FTZ R46, R47, R98, R46 ;  /* 0x000000622f2e7223 */ /* 0x000fe2000001002e */
[----:B------:R-:W-:-:S03]  /*3fb0*/  IMAD.U32 R44, R44, 0x10000, RZ ;  /* 0x000100002c2c7824 */ /* 0x000fc600078e00ff */
[C---:B------:R-:W-:Y:S01]  /*3fc0*/  FMUL.FTZ R47, R45.reuse, R94 ;  /* 0x0000005e2d2f7220 */ /* 0x040fe20000410000 */
[-C--:B------:R-:W-:Y:S01]  /*3fd0*/  FMUL.FTZ R45, R45, R96.reuse ;  /* 0x000000602d2d7220 */ /* 0x080fe20000410000 */
[----:B------:R-:W-:Y:S02]  /*3fe0*/  F2FP.BF16.F32.PACK_AB R46, R46, R99 ;  /* 0x000000632e2e723e */ /* 0x000fe400000010ff */
[C---:B------:R-:W-:Y:S01]  /*3ff0*/  FFMA.FTZ R47, R44.reuse, R96, -R47 ;  /* 0x000000602c2f7223 */ /* 0x040fe2000001082f */
[----:B------:R-:W-:-:S05]  /*4000*/  FFMA.FTZ R45, R44, R94, R45 ;  /* 0x0000005e2c2d7223 */ /* 0x000fca000001002d */
[----:B------:R-:W-:Y:S01]  /*4010*/  F2FP.BF16.F32.PACK_AB R45, R45, R47 ;  /* 0x0000002f2d2d723e */ /* 0x000fe200000010ff */
[----:B------:R-:W-:Y:S02]  /*4020*/  IMAD.MOV.U32 R47, RZ, RZ, R46 ;  /* 0x000000ffff2f7224 */ /* 0x000fe400078e002e */
[----:B------:R-:W-:Y:S02]  /*4030*/  IMAD.MOV.U32 R46, RZ, RZ, R125 ;  /* 0x000000ffff2e7224 */ /* 0x000fe400078e007d */
[----:B------:R-:W-:Y:S02]  /*4040*/  IMAD.MOV.U32 R44, RZ, RZ, R45 ;  /* 0x000000ffff2c7224 */ /* 0x000fe400078e002d */
[----:B------:R-:W-:-:S07]  /*4050*/  IMAD.MOV.U32 R45, RZ, RZ, R95 ;  /* 0x000000ffff2d7224 */ /* 0x000fce00078e005f */
.L_x_652:
[----:B------:R-:W-:Y:S05]  /*4060*/  BSYNC B3 ;  /* 0x0000000000037941 */ /* 0x000fea0003800000 */
.L_x_651:
[----:B--2---:R2:W-:Y:S02]  /*4070*/  STG.E.128 desc[UR60][R50.64+0x40], R44 ;  /* 0x0000402c32007986 */ /* 0x0045e4000c101d3c */
.L_x_650:
[----:B------:R-:W-:Y:S05]  /*4080*/  BSYNC B2 ;  /* 0x0000000000027941 */ /* 0x000fea0003800000 */
.L_x_649:
[----:B------:R-:W-:Y:S01]  /*4090*/  ISETP.NE.AND P3, PT, R36, RZ, PT ;  /* 0x000000ff2400720c */ /* 0x000fe20003f65270 */
[----:B------:R-:W-:-:S12]  /*40a0*/  BSSY B2, `(.L_x_653) ;  /* 0x0000036000027945 */ /* 0x000fd80003800000 */
[----:B------:R-:W-:Y:S05]  /*40b0*/  @!P3 BRA `(.L_x_654) ;  /* 0x0000000000d0b947 */ /* 0x000fea0003800000 */
[----:B-12---:R1:W2:Y:S01]  /*40c0*/  LDS.128 R44, [R41+0x24800] ;  /* 0x02480000292c7984 */ /* 0x0062a20000000c00 */
[----:B------:R-:W-:Y:S01]  /*40d0*/  ISETP.GE.AND P3, PT, R206, R126, PT ;  /* 0x0000007ece00720c */ /* 0x000fe20003f66270 */
[----:B------:R-:W-:-:S12]  /*40e0*/  BSSY B3, `(.L_x_655) ;  /* 0x0000030000037945 */ /* 0x000fd80003800000 */
[----:B-1----:R-:W-:Y:S05]  /*40f0*/  @P3 BRA `(.L_x_656) ;  /* 0x0000000000b83947 */ /* 0x002fea0003800000 */
[----:B------:R-:W-:Y:S02]  /*4100*/  SHF.R.U64 R96, R90, 0x10, R91 ;  /* 0x000000105a607819 */ /* 0x000fe4000000125b */
[----:B------:R-:W-:Y:S02]  /*4110*/  SHF.R.U64 R94, R88, 0x10, R89 ;  /* 0x00000010585e7819 */ /* 0x000fe40000001259 */
[----:B------:R-:W-:Y:S01]  /*4120*/  SHF.R.U32.HI R97, RZ, 0x10, R91 ;  /* 0x00000010ff617819 */ /* 0x000fe2000001165b */
[C---:B--2---:R-:W-:Y:S01]  /*4130*/  IMAD.U32 R91, R47.reuse, 0x10000, RZ ;  /* 0x000100002f5b7824 */ /* 0x044fe200078e00ff */
[----:B------:R-:W-:Y:S02]  /*4140*/  LOP3.LUT R88, R47, 0xffff0000, RZ, 0xc0, !PT ;  /* 0xffff00002f587812 */ /* 0x000fe400078ec0ff */
[----:B------:R-:W-:Y:S02]  /*4150*/  PRMT R47, R171, 0x5432, R96 ;  /* 0x00005432ab2f7816 */ /* 0x000fe40000000060 */
[----:B------:R-:W-:-:S02]  /*4160*/  PRMT R90, R167, 0x5432, R94 ;  /* 0x00005432a75a7816 */ /* 0x000fc4000000005e */
[C---:B------:R-:W-:Y:S01]  /*4170*/  LOP3.LUT R124, R45.reuse, 0xffff0000, RZ, 0xc0, !PT ;  /* 0xffff00002d7c7812 */ /* 0x040fe200078ec0ff */
[----:B------:R-:W-:Y:S01]  /*4180*/  IMAD.U32 R45, R45, 0x10000, RZ ;  /* 0x000100002d2d7824 */ /* 0x000fe200078e00ff */
[C---:B------:R-:W-:Y:S01]  /*4190*/  LOP3.LUT R94, R47.reuse, 0xffff0000, RZ, 0xc0, !PT ;  /* 0xffff00002f5e7812 */ /* 0x040fe200078ec0ff */
[----:B------:R-:W-:Y:S01]  /*41a0*/  IMAD.U32 R47, R47, 0x10000, RZ ;  /* 0x000100002f2f7824 */ /* 0x000fe200078e00ff */
[----:B------:R-:W-:Y:S01]  /*41b0*/  SHF.R.U32.HI R95, RZ, 0x10, R89 ;  /* 0x00000010ff5f7819 */ /* 0x000fe20000011659 */
[----:B------:R-:W-:Y:S01]  /*41c0*/  IMAD.U32 R89, R46, 0x10000, RZ ;  /* 0x000100002e597824 */ /* 0x000fe200078e00ff */
[----:B------:R-:W-:Y:S01]  /*41d0*/  LOP3.LUT R96, R90, 0xffff0000, RZ, 0xc0, !PT ;  /* 0xffff00005a607812 */ /* 0x000fe200078ec0ff */
[----:B------:R-:W-:Y:S01]  /*41e0*/  FMUL.FTZ R98, R124, R94 ;  /* 0x0000005e7c627220 */ /* 0x000fe20000410000 */
[----:B------:R-:W-:Y:S01]  /*41f0*/  PRMT R97, R173, 0x5410, R97 ;  /* 0x00005410ad617816 */ /* 0x000fe20000000061 */
[----:B------:R-:W-:Y:S01]  /*4200*/  IMAD.U32 R90, R90, 0x10000, RZ ;  /* 0x000100005a5a7824 */ /* 0x000fe200078e00ff */
[----:B------:R-:W-:Y:S01]  /*4210*/  PRMT R95, R171, 0x5410, R95 ;  /* 0x00005410ab5f7816 */ /* 0x000fe2000000005f */
[----:B------:R-:W-:Y:S01]  /*4220*/  FMUL.FTZ R124, R124, R96 ;  /* 0x000000607c7c7220 */ /* 0x000fe20000410000 */
[----:B------:R-:W-:Y:S01]  /*4230*/  LOP3.LUT R46, R46, 0xffff0000, RZ, 0xc0, !PT ;  /* 0xffff00002e2e7812 */ /* 0x000fe200078ec0ff */
[----:B------:R-:W-:-:S02]  /*4240*/  IMAD.U32 R99, R97, 0x10000, RZ ;  /* 0x0001000061637824 */ /* 0x000fc400078e00ff */
[----:B------:R-:W-:Y:S01]  /*4250*/  FFMA.FTZ R98, R45, R96, -R98 ;  /* 0x000000602d627223 */ /* 0x000fe20000010862 */
[----:B------:R-:W-:Y:S02]  /*4260*/  IMAD.U32 R96, R95, 0x10000, RZ ;  /* 0x000100005f607824 */ /* 0x000fe400078e00ff */
[----:B------:R-:W-:Y:S01]  /*4270*/  FFMA.FTZ R124, R45, R94, R124 ;  /* 0x0000005e2d7c7223 */ /* 0x000fe2000001007c */
[CC--:B------:R-:W-:Y:S01]  /*4280*/  FMUL.FTZ R45, R46.reuse, R99.reuse ;  /* 0x000000632e2d7220 */ /* 0x0c0fe20000410000 */
[----:B------:R-:W-:Y:S01]  /*4290*/  LOP3.LUT R97, R97, 0xffff0000, RZ, 0xc0, !PT ;  /* 0xffff000061617812 */ /* 0x000fe200078ec0ff */
[-C--:B------:R-:W-:Y:S01]  /*42a0*/  FMUL.FTZ R46, R46, R96.reuse ;  /* 0x000000602e2e7220 */ /* 0x080fe20000410000 */
[----:B------:R-:W-:Y:S01]  /*42b0*/  LOP3.LUT R95, R95, 0xffff0000, RZ, 0xc0, !PT ;  /* 0xffff00005f5f7812 */ /* 0x000fe200078ec0ff */
[C---:B------:R-:W-:Y:S01]  /*42c0*/  IMAD.U32 R94, R44.reuse, 0x10000, RZ ;  /* 0x000100002c5e7824 */ /* 0x040fe200078e00ff */
[----:B------:R-:W-:Y:S01]  /*42d0*/  LOP3.LUT R44, R44, 0xffff0000, RZ, 0xc0, !PT ;  /* 0xffff00002c2c7812 */ /* 0x000fe200078ec0ff */
[C---:B------:R-:W-:Y:S01]  /*42e0*/  FFMA.FTZ R45, R89.reuse, R96, -R45 ;  /* 0x00000060592d7223 */ /* 0x040fe2000001082d */
[----:B------:R-:W-:Y:S01]  /*42f0*/  FFMA.FTZ R46, R89, R99, R46 ;  /* 0x00000063592e7223 */ /* 0x000fe2000001002e */
[C---:B------:R-:W-:Y:S01]  /*4300*/  FMUL.FTZ R89, R88.reuse, R97 ;  /* 0x0000006158597220 */ /* 0x040fe20000410000 */
[----:B------:R-:W-:Y:S01]  /*4310*/  FMUL.FTZ R96, R88, R95 ;  /* 0x0000005f58607220 */ /* 0x000fe20000410000 */
[C---:B------:R-:W-:Y:S01]  /*4320*/  FMUL.FTZ R88, R44.reuse, R47 ;  /* 0x0000002f2c587220 */ /* 0x040fe20000410000 */
[-C--:B------:R-:W-:Y:S01]  /*4330*/  FMUL.FTZ R44, R44, R90.reuse ;  /* 0x0000005a2c2c7220 */ /* 0x080fe20000410000 */
[C---:B------:R-:W-:Y:S01]  /*4340*/  FFMA.FTZ R89, R91.reuse, R95, -R89 ;  /* 0x0000005f5b597223 */ /* 0x040fe20000010859 */
[----:B------:R-:W-:Y:S01]  /*4350*/  FFMA.FTZ R96, R91, R97, R96 ;  /* 0x000000615b607223 */ /* 0x000fe20000010060 */
[C---:B------:R-:W-:Y:S01]  /*4360*/  FFMA.FTZ R88, R94.reuse, R90, -R88 ;  /* 0x0000005a5e587223 */ /* 0x040fe20000010858 */
[----:B------:R-:W-:Y:S01]  /*4370*/  FFMA.FTZ R44, R94, R47, R44 ;  /* 0x0000002f5e2c7223 */ /* 0x000fe2000001002c */
[----:B------:R-:W-:-:S02]  /*4380*/  F2FP.BF16.F32.PACK_AB R98, R124, R98 ;  /* 0x000000627c62723e */ /* 0x000fc400000010ff */
[----:B------:R-:W-:Y:S02]  /*4390*/  F2FP.BF16.F32.PACK_AB R89, R96, R89 ;  /* 0x000000596059723e */ /* 0x000fe400000010ff */
[----:B------:R-:W-:Y:S01]  /*43a0*/  F2FP.BF16.F32.PACK_AB R46, R46, R45 ;  /* 0x0000002d2e2e723e */ /* 0x000fe200000010ff */
[----:B------:R-:W-:Y:S01]  /*43b0*/  IMAD.MOV.U32 R45, RZ, RZ, R98 ;  /* 0x000000ffff2d7224 */ /* 0x000fe200078e0062 */
[----:B------:R-:W-:Y:S01]  /*43c0*/  F2FP.BF16.F32.PACK_AB R44, R44, R88 ;  /* 0x000000582c2c723e */ /* 0x000fe200000010ff */
[----:B------:R-:W-:-:S07]  /*43d0*/  IMAD.MOV.U32 R47, RZ, RZ, R89 ;  /* 0x000000ffff2f7224 */ /* 0x000fce00078e0059 */
.L_x_656:
[----:B------:R-:W-:Y:S05]  /*43e0*/  BSYNC B3 ;  /* 0x0000000000037941 */ /* 0x000fea0003800000 */
.L_x_655:
[----:B--2---:R3:W-:Y:S02]  /*43f0*/  STG.E.128 desc[UR60][R50.64+0x80], R44 ;  /* 0x0000802c32007986 */ /* 0x0047e4000c101d3c */
.L_x_654:
[----:B------:R-:W-:Y:S05]  /*4400*/  BSYNC B2 ;  /* 0x0000000000027941 */ /* 0x000fea0003800000 */
.L_x_653:
[----:B------:R-:W-:Y:S01]  /*4410*/  ISETP.NE.AND P3, PT, R37, RZ, PT ;  /* 0x000000ff2500720c */ /* 0x000fe20003f65270 */
[----:B------:R-:W-:-:S12]  /*4420*/  BSSY B2, `(.L_x_657) ;  /* 0x0000036000027945 */ /* 0x000fd80003800000 */
[----:B------:R-:W-:Y:S05]  /*4430*/  @!P3 BRA `(.L_x_658) ;  /* 0x0000000000d0b947 */ /* 0x000fea0003800000 */
[----:B-123--:R1:W2:Y:S01]  /*4440*/  LDS.128 R44, [R42+0x24800] ;  /* 0x024800002a2c7984 */ /* 0x00e2a20000000c00 */
[----:B------:R-:W-:Y:S01]  /*4450*/  ISETP.GE.AND P3, PT, R209, R126, PT ;  /* 0x0000007ed100720c */ /* 0x000fe20003f66270 */
[----:B------:R-:W-:-:S12]  /*4460*/  BSSY B3, `(.L_x_659) ;  /* 0x0000030000037945 */ /* 0x000fd80003800000 */
[----:B-1----:R-:W-:Y:S05]  /*4470*/  @P3 BRA `(.L_x_660) ;  /* 0x0000000000b83947 */ /* 0x002fea0003800000 */
[----:B------:R-:W-:Y:S01]  /*4480*/  SHF.R.U64 R88, R86, 0x10, R87 ;  /* 0x0000001056587819 */ /* 0x000fe20000001257 */
[----:B--2---:R-:W-:Y:S01]  /*4490*/  IMAD.U32 R90, R47, 0x10000, RZ ;  /* 0x000100002f5a7824 */ /* 0x004fe200078e00ff */
[--C-:B------:R-:W-:Y:S01]  /*44a0*/  SHF.R.U64 R89, R84, 0x10, R85.reuse ;  /* 0x0000001054597819 */ /* 0x100fe20000001255 */
[----:B------:R-:W-:Y:S01]  /*44b0*/  IMAD.U32 R94, R44, 0x10000, RZ ;  /* 0x000100002c5e7824 */ /* 0x000fe200078e00ff */
[----:B------:R-:W-:Y:S01]  /*44c0*/  SHF.R.U32.HI R91, RZ, 0x10, R85 ;  /* 0x00000010ff5b7819 */ /* 0x000fe20000011655 */
[----:B------:R-:W-:Y:S01]  /*44d0*/  IMAD.U32 R85, R46, 0x10000, RZ ;  /* 0x000100002e557824 */ /* 0x000fe200078e00ff */
[----:B------:R-:W-:Y:S02]  /*44e0*/  SHF.R.U32.HI R87, RZ, 0x10, R87 ;  /* 0x00000010ff577819 */ /* 0x000fe40000011657 */
[----:B------:R-:W-:Y:S02]  /*44f0*/  PRMT R88, R170, 0x5432, R88 ;  /* 0x00005432aa587816 */ /* 0x000fe40000000058 */
[----:B------:R-:W-:-:S02]  /*4500*/  PRMT R89, R169, 0x5410, R89 ;  /* 0x00005410a9597816 */ /* 0x000fc40000000059 */
[----:B------:R-:W-:Y:S01]  /*4510*/  LOP3.LUT R84, R47, 0xffff0000, RZ, 0xc0, !PT ;  /* 0xffff00002f547812 */ /* 0x000fe200078ec0ff */
[C---:B------:R-:W-:Y:S01]  /*4520*/  IMAD.U32 R47, R45.reuse, 0x10000, RZ ;  /* 0x000100002d2f7824 */ /* 0x040fe200078e00ff */
[----:B------:R-:W-:Y:S02]  /*4530*/  LOP3.LUT R98, R45, 0xffff0000, RZ, 0xc0, !PT ;  /* 0xffff00002d627812 */ /* 0x000fe400078ec0ff */
[----:B------:R-:W-:Y:S02]  /*4540*/  PRMT R86, R170, 0x5410, R91 ;  /* 0x00005410aa567816 */ /* 0x000fe4000000005b */
[----:B------:R-:W-:Y:S02]  /*4550*/  PRMT R87, R172, 0x5410, R87 ;  /* 0x00005410ac577816 */ /* 0x000fe40000000057 */
[----:B------:R-:W-:Y:S01]  /*4560*/  LOP3.LUT R45, R88, 0xffff0000, RZ, 0xc0, !PT ;  /* 0xffff0000582d7812 */ /* 0x000fe200078ec0ff */
[----:B------:R-:W-:Y:S01]  /*4570*/  IMAD.U32 R96, R86, 0x10000, RZ ;  /* 0x0001000056607824 */ /* 0x000fe200078e00ff */
[----:B------:R-:W-:Y:S01]  /*4580*/  LOP3.LUT R91, R89, 0xffff0000, RZ, 0xc0, !PT ;  /* 0xffff0000595b7812 */ /* 0x000fe200078ec0ff */
[C---:B------:R-:W-:Y:S01]  /*4590*/  IMAD.U32 R95, R87.reuse, 0x10000, RZ ;  /* 0x00010000575f7824 */ /* 0x040fe200078e00ff */
[----:B------:R-:W-:Y:S01]  /*45a0*/  LOP3.LUT R87, R87, 0xffff0000, RZ, 0xc0, !PT ;  /* 0xffff000057577812 */ /* 0x000fe200078ec0ff */
[----:B------:R-:W-:Y:S01]  /*45b0*/  FMUL.FTZ R97, R98, R45 ;  /* 0x0000002d62617220 */ /* 0x000fe20000410000 */
[----:B------:R-:W-:Y:S01]  /*45c0*/  LOP3.LUT R86, R86, 0xffff0000, RZ, 0xc0, !PT ;  /* 0xffff000056567812 */ /* 0x000fe200078ec0ff */
[----:B------:R-:W-:Y:S01]  /*45d0*/  FMUL.FTZ R98, R98, R91 ;  /* 0x0000005b62627220 */ /* 0x000fe20000410000 */
[----:B------:R-:W-:Y:S01]  /*45e0*/  LOP3.LUT R44, R44, 0xffff0000, RZ, 0xc0, !PT ;  /* 0xffff00002c2c7812 */ /* 0x000fe200078ec0ff */
[----:B------:R-:W-:Y:S01]  /*45f0*/  IMAD.U32 R89, R89, 0x10000, RZ ;  /* 0x0001000059597824 */ /* 0x000fe200078e00ff */
[----:B------:R-:W-:Y:S01]  /*4600*/  SHF.L.U32 R88, R88, 0x10, RZ ;  /* 0x0000001058587819 */ /* 0x000fe200000006ff */
[C---:B------:R-:W-:Y:S01]  /*4610*/  FFMA.FTZ R98, R47.reuse, R45, R98 ;  /* 0x0000002d2f627223 */ /* 0x040fe20000010062 */
[----:B------:R-:W-:Y:S01]  /*4620*/  FMUL.FTZ R45, R84, R87 ;  /* 0x00000057542d7220 */ /* 0x000fe20000410000 */
[----:B------:R-:W-:Y:S01]  /*4630*/  LOP3.LUT R46, R46, 0xffff0000, RZ, 0xc0, !PT ;  /* 0xffff00002e2e7812 */ /* 0x000fe200078ec0ff */
[----:B------:R-:W-:Y:S01]  /*4640*/  FMUL.FTZ R84, R84, R86 ;  /* 0x0000005654547220 */ /* 0x000fe20000410000 */
[----:B------:R-:W-:Y:S01]  /*4650*/  FFMA.FTZ R97, R47, R91, -R97 ;  /* 0x0000005b2f617223 */ /* 0x000fe20000010861 */
[C---:B------:R-:W-:Y:S01]  /*4660*/  FMUL.FTZ R47, R44.reuse, R88 ;  /* 0x000000582c2f7220 */ /* 0x040fe20000410000 */
[----:B------:R-:W-:Y:S01]  /*4670*/  FMUL.FTZ R44, R44, R89 ;  /* 0x000000592c2c7220 */ /* 0x000fe20000410000 */
[C---:B------:R-:W-:Y:S01]  /*4680*/  FFMA.FTZ R45, R90.reuse, R86, -R45 ;  /* 0x000000565a2d7223 */ /* 0x040fe2000001082d */
[----:B------:R-:W-:Y:S01]  /*4690*/  FFMA.FTZ R84, R90, R87, R84 ;  /* 0x000000575a547223 */ /* 0x000fe20000010054 */
[C---:B------:R-:W-:Y:S01]  /*46a0*/  FMUL.FTZ R99, R46.reuse, R95 ;  /* 0x0000005f2e637220 */ /* 0x040fe20000410000 */
[----:B------:R-:W-:Y:S01]  /*46b0*/  FMUL.FTZ R46, R46, R96 ;  /* 0x000000602e2e7220 */ /* 0x000fe20000410000 */
[C---:B------:R-:W-:Y:S01]  /*46c0*/  FFMA.FTZ R47, R94.reuse, R89, -R47 ;  /* 0x000000595e2f7223 */ /* 0x040fe2000001082f */
[----:B------:R-:W-:Y:S01]  /*46d0*/  FFMA.FTZ R44, R94, R88, R44 ;  /* 0x000000585e2c7223 */ /* 0x000fe2000001002c */
[----:B------:R-:W-:Y:S01]  /*46e0*/  F2FP.BF16.F32.PACK_AB R45, R84, R45 ;  /* 0x0000002d542d723e */ /* 0x000fe200000010ff */
[C---:B------:R-:W-:Y:S01]  /*46f0*/  FFMA.FTZ R99, R85.reuse, R96, -R99 ;  /* 0x0000006055637223 */ /* 0x040fe20000010863 */
[----:B------:R-:W-:Y:S01]  /*4700*/  FFMA.FTZ R46, R85, R95, R46 ;  /* 0x0000005f552e7223 */ /* 0x000fe2000001002e */
[----:B------:R-:W-:-:S02]  /*4710*/  F2FP.BF16.F32.PACK_AB R97, R98, R97 ;  /* 0x000000616261723e */ /* 0x000fc400000010ff */
[----:B------:R-:W-:Y:S01]  /*4720*/  F2FP.BF16.F32.PACK_AB R44, R44, R47 ;  /* 0x0000002f2c2c723e */ /* 0x000fe200000010ff */
[----:B------:R-:W-:Y:S01]  /*4730*/  IMAD.MOV.U32 R47, RZ, RZ, R45 ;  /* 0x000000ffff2f7224 */ /* 0x000fe200078e002d */
[----:B------:R-:W-:Y:S01]  /*4740*/  F2FP.BF16.F32.PACK_AB R46, R46, R99 ;  /* 0x000000632e2e723e */ /* 0x000fe200000010ff */
[----:B------:R-:W-:-:S07]  /*4750*/  IMAD.MOV.U32 R45, RZ, RZ, R97 ;  /* 0x000000ffff2d7224 */ /* 0x000fce00078e0061 */
.L_x_660:
[----:B------:R-:W-:Y:S05]  /*4760*/  BSYNC B3 ;  /* 0x0000000000037941 */ /* 0x000fea0003800000 */
.L_x_659:
[----:B--2---:R4:W-:Y:S02]  /*4770*/  STG.E.128 desc[UR60][R50.64+0xc0], R44 ;  /* 0x0000c02c32007986 */ /* 0x0049e4000c101d3c */
.L_x_658:
[----:B------:R-:W-:Y:S05]  /*4780*/  BSYNC B2 ;  /* 0x0000000000027941 */ /* 0x000fea0003800000 */
.L_x_657:
[----:B------:R-:W-:Y:S01]  /*4790*/  ISETP.NE.AND P3, PT, R38, RZ, PT ;  /* 0x000000ff2600720c */ /* 0x000fe20003f65270 */
[----:B------:R-:W-:-:S12]  /*47a0*/  BSSY B2, `(.L_x_661) ;  /* 0x0000036000027945 */ /* 0x000fd80003800000 */
[----:B------:R-:W-:Y:S05]  /*47b0*/  @!P3 BRA `(.L_x_662) ;  /* 0x0000000000d0b947 */ /* 0x000fea0003800000 */
[----:B-1234-:R1:W2:Y:S01]  /*47c0*/  LDS.128 R44, [R41+0x28000] ;  /* 0x02800000292c7984 */ /* 0x01e2a20000000c00 */
        /* <DEDUP_REMOVED lines=27> */
[----:B------:R-:W-:Y:S01]  /*4980*/  LOP3.LUT R46, R46, 0xffff0000, RZ, 0xc0, !PT ;  /* 0xffff00002e2e7812 */ /* 0x000fe200078ec0ff */
[----:B------:R-:W-:Y:S01]  /*4990*/  FFMA.FTZ R94, R47, R45, R94 ;  /* 0x0000002d2f5e7223 */ /* 0x000fe2000001005e */
[----:B------:R-:W-:Y:S01]  /*49a0*/  FMUL.FTZ R45, R80, R83 ;  /* 0x00000053502d7220 */ /* 0x000fe20000410000 */
[----:B------:R-:W-:-:S02]  /*49b0*/  IMAD.U32 R85, R85, 0x10000, RZ ;  /* 0x0001000055557824 */ /* 0x000fc400078e00ff */
        /* <DEDUP_REMOVED lines=18> */
.L_x_664:
[----:B------:R-:W-:Y:S05]  /*4ae0*/  BSYNC B3 ;  /* 0x0000000000037941 */ /* 0x000fea0003800000 */
.L_x_663:
[----:B--2---:R1:W-:Y:S02]  /*4af0*/  STG.E.128 desc[UR60][R50.64+0x100], R44 ;  /* 0x0001002c32007986 */ /* 0x0043e4000c101d3c */
.L_x_662:
[----:B------:R-:W-:Y:S05]  /*4b00*/  BSYNC B2 ;  /* 0x0000000000027941 */ /* 0x000fea0003800000 */
.L_x_661:
[----:B------:R-:W-:-:S13]  /*4b10*/  ISETP.NE.AND P3, PT, R39, RZ, PT ;  /* 0x000000ff2700720c */ /* 0x000fda0003f65270 */
[----:B------:R-:W-:Y:S05]  /*4b20*/  @!P3 BRA `(.L_x_644) ;  /* 0x0000000000d0b947 */ /* 0x000fea0003800000 */
[----:B-1234-:R1:W2:Y:S01]  /*4b30*/  LDS.128 R44, [R42+0x28000] ;  /* 0x028000002a2c7984 */ /* 0x01e2a20000000c00 */
[----:B------:R-:W-:Y:S01]  /*4b40*/  ISETP.GE.AND P3, PT, R210, R126, PT ;  /* 0x0000007ed200720c */ /* 0x000fe20003f66270 */
[----:B------:R-:W-:-:S12]  /*4b50*/  BSSY B2, `(.L_x_665) ;  /* 0x0000030000027945 */ /* 0x000fd80003800000 */
[----:B-1----:R-:W-:Y:S05]  /*4b60*/  @P3 BRA `(.L_x_666) ;  /* 0x0000000000b83947 */ /* 0x002fea0003800000 */
[--C-:B------:R-:W-:Y:S01]  /*4b70*/  SHF.R.U64 R76, R76, 0x10, R77.reuse ;  /* 0x000000104c4c7819 */ /* 0x100fe2000000124d */
[----:B--2---:R-:W-:Y:S01]  /*4b80*/  IMAD.U32 R83, R44, 0x10000, RZ ;  /* 0x000100002c537824 */ /* 0x004fe200078e00ff */
[----:B------:R-:W-:Y:S02]  /*4b90*/  SHF.R.U32.HI R80, RZ, 0x10, R77 ;  /* 0x00000010ff507819 */ /* 0x000fe4000001164d */
[--C-:B------:R-:W-:Y:S02]  /*4ba0*/  SHF.R.U64 R77, R78, 0x10, R79.reuse ;  /* 0x000000104e4d7819 */ /* 0x100fe4000000124f */
[----:B------:R-:W-:Y:S01]  /*4bb0*/  SHF.R.U32.HI R81, RZ, 0x10, R79 ;  /* 0x00000010ff517819 */ /* 0x000fe2000001164f */
[----:B------:R-:W-:Y:S01]  /*4bc0*/  IMAD.U32 R79, R46, 0x10000, RZ ;  /* 0x000100002e4f7824 */ /* 0x000fe200078e00ff */
[C---:B------:R-:W-:Y:S02]  /*4bd0*/  PRMT R77, R164.reuse, 0x5410, R77 ;  /* 0x00005410a44d7816 */ /* 0x040fe4000000004d */
[----:B------:R-:W-:Y:S01]  /*4be0*/  PRMT R164, R164, 0x5432, R81 ;  /* 0x00005432a4a47816 */ /* 0x000fe20000000051 */
[----:B------:R-:W-:Y:S01]  /*4bf0*/  IMAD.U32 R81, R45, 0x10000, RZ ;  /* 0x000100002d517824 */ /* 0x000fe200078e00ff */
[----:B------:R-:W-:-:S02]  /*4c00*/  PRMT R80, R163, 0x5432, R80 ;  /* 0x00005432a3507816 */ /* 0x000fc40000000050 */
[----:B------:R-:W-:Y:S01]  /*4c10*/  PRMT R76, R163, 0x5410, R76 ;  /* 0x00005410a34c7816 */ /* 0x000fe2000000004c */
[----:B------:R-:W-:Y:S01]  /*4c20*/  IMAD.U32 R84, R164, 0x10000, RZ ;  /* 0x00010000a4547824 */ /* 0x000fe200078e00ff */
[----:B------:R-:W-:Y:S01]  /*4c30*/  LOP3.LUT R46, R46, 0xffff0000, RZ, 0xc0, !PT ;  /* 0xffff00002e2e7812 */ /* 0x000fe200078ec0ff */
[----:B------:R-:W-:Y:S01]  /*4c40*/  IMAD.U32 R85, R80, 0x10000, RZ ;  /* 0x0001000050557824 */ /* 0x000fe200078e00ff */
[----:B------:R-:W-:Y:S02]  /*4c50*/  LOP3.LUT R87, R45, 0xffff0000, RZ, 0xc0, !PT ;  /* 0xffff00002d577812 */ /* 0x000fe400078ec0ff */
[----:B------:R-:W-:Y:S01]  /*4c60*/  LOP3.LUT R45, R77, 0xffff0000, RZ, 0xc0, !PT ;  /* 0xffff00004d2d7812 */ /* 0x000fe200078ec0ff */
[----:B------:R-:W-:Y:S01]  /*4c70*/  FMUL.FTZ R88, R46, R84 ;  /* 0x000000542e587220 */ /* 0x000fe20000410000 */
[----:B------:R-:W-:Y:S01]  /*4c80*/  LOP3.LUT R82, R76, 0xffff0000, RZ, 0xc0, !PT ;  /* 0xffff00004c527812 */ /* 0x000fe200078ec0ff */
[----:B------:R-:W-:Y:S01]  /*4c90*/  FMUL.FTZ R46, R46, R85 ;  /* 0x000000552e2e7220 */ /* 0x000fe20000410000 */
[----:B------:R-:W-:Y:S01]  /*4ca0*/  LOP3.LUT R44, R44, 0xffff0000, RZ, 0xc0, !PT ;  /* 0xffff00002c2c7812 */ /* 0x000fe200078ec0ff */
[----:B------:R-:W-:Y:S01]  /*4cb0*/  FMUL.FTZ R86, R87, R45 ;  /* 0x0000002d57567220 */ /* 0x000fe20000410000 */
[----:B------:R-:W-:Y:S01]  /*4cc0*/  LOP3.LUT R78, R47, 0xffff0000, RZ, 0xc0, !PT ;  /* 0xffff00002f4e7812 */ /* 0x000fe200078ec0ff */
[----:B------:R-:W-:Y:S01]  /*4cd0*/  FMUL.FTZ R87, R87, R82 ;  /* 0x0000005257577220 */ /* 0x000fe20000410000 */
[----:B------:R-:W-:Y:S01]  /*4ce0*/  LOP3.LUT R164, R164, 0xffff0000, RZ, 0xc0, !PT ;  /* 0xffff0000a4a47812 */ /* 0x000fe200078ec0ff */
[----:B------:R-:W-:Y:S01]  /*4cf0*/  IMAD.U32 R77, R77, 0x10000, RZ ;  /* 0x000100004d4d7824 */ /* 0x000fe200078e00ff */
[----:B------:R-:W-:Y:S01]  /*4d00*/  LOP3.LUT R80, R80, 0xffff0000, RZ, 0xc0, !PT ;  /* 0xffff000050507812 */ /* 0x000fe200078ec0ff */
[----:B------:R-:W-:-:S02]  /*4d10*/  IMAD.U32 R76, R76, 0x10000, RZ ;  /* 0x000100004c4c7824 */ /* 0x000fc400078e00ff */
[C---:B------:R-:W-:Y:S01]  /*4d20*/  FFMA.FTZ R88, R79.reuse, R85, -R88 ;  /* 0x000000554f587223 */ /* 0x040fe20000010858 */
[----:B------:R-:W-:Y:S01]  /*4d30*/  FFMA.FTZ R79, R79, R84, R46 ;  /* 0x000000544f4f7223 */ /* 0x000fe2000001002e */
[C---:B------:R-:W-:Y:S01]  /*4d40*/  FFMA.FTZ R86, R81.reuse, R82, -R86 ;  /* 0x0000005251567223 */ /* 0x040fe20000010856 */
[----:B------:R-:W-:Y:S01]  /*4d50*/  FFMA.FTZ R87, R81, R45, R87 ;  /* 0x0000002d51577223 */ /* 0x000fe20000010057 */
[-C--:B------:R-:W-:Y:S01]  /*4d60*/  FMUL.FTZ R46, R44, R77.reuse ;  /* 0x0000004d2c2e7220 */ /* 0x080fe20000410000 */
[----:B------:R-:W-:Y:S02]  /*4d70*/  IMAD.U32 R47, R47, 0x10000, RZ ;  /* 0x000100002f2f7824 */ /* 0x000fe400078e00ff */
[C---:B------:R-:W-:Y:S01]  /*4d80*/  FMUL.FTZ R82, R78.reuse, R164 ;  /* 0x000000a44e527220 */ /* 0x040fe20000410000 */
[----:B------:R-:W-:Y:S01]  /*4d90*/  FMUL.FTZ R45, R78, R80 ;  /* 0x000000504e2d7220 */ /* 0x000fe20000410000 */
[-C--:B------:R-:W-:Y:S01]  /*4da0*/  FMUL.FTZ R44, R44, R76.reuse ;  /* 0x0000004c2c2c7220 */ /* 0x080fe20000410000 */
[----:B------:R-:W-:Y:S01]  /*4db0*/  FFMA.FTZ R46, R83, R76, -R46 ;  /* 0x0000004c532e7223 */ /* 0x000fe2000001082e */
[C---:B------:R-:W-:Y:S01]  /*4dc0*/  FFMA.FTZ R80, R47.reuse, R80, -R82 ;  /* 0x000000502f507223 */ /* 0x040fe20000010852 */
[----:B------:R-:W-:Y:S01]  /*4dd0*/  FFMA.FTZ R45, R47, R164, R45 ;  /* 0x000000a42f2d7223 */ /* 0x000fe2000001002d */
[----:B------:R-:W-:Y:S01]  /*4de0*/  FFMA.FTZ R77, R83, R77, R44 ;  /* 0x0000004d534d7223 */ /* 0x000fe2000001002c */
[----:B------:R-:W-:-:S02]  /*4df0*/  F2FP.BF16.F32.PACK_AB R86, R87, R86 ;  /* 0x000000565756723e */ /* 0x000fc400000010ff */
[----:B------:R-:W-:Y:S02]  /*4e00*/  F2FP.BF16.F32.PACK_AB R88, R79, R88 ;  /* 0x000000584f58723e */ /* 0x000fe400000010ff */
[----:B------:R-:W-:Y:S01]  /*4e10*/  F2FP.BF16.F32.PACK_AB R47, R45, R80 ;  /* 0x000000502d2f723e */ /* 0x000fe200000010ff */
[----:B------:R-:W-:Y:S01]  /*4e20*/  IMAD.MOV.U32 R45, RZ, RZ, R86 ;  /* 0x000000ffff2d7224 */ /* 0x000fe200078e0056 */
[----:B------:R-:W-:Y:S01]  /*4e30*/  F2FP.BF16.F32.PACK_AB R44, R77, R46 ;  /* 0x0000002e4d2c723e */ /* 0x000fe200000010ff */
[----:B------:R-:W-:-:S07]  /*4e40*/  IMAD.MOV.U32 R46, RZ, RZ, R88 ;  /* 0x000000ffff2e7224 */ /* 0x000fce00078e0058 */
.L_x_666:
[----:B------:R-:W-:Y:S05]  /*4e50*/  BSYNC B2 ;  /* 0x0000000000027941 */ /* 0x000fea0003800000 */
.L_x_665:
[----:B--2---:R1:W-:Y:S02]  /*4e60*/  STG.E.128 desc[UR60][R50.64+0x140], R44 ;  /* 0x0001402c32007986 */ /* 0x0043e4000c101d3c */
.L_x_644:
[----:B------:R-:W-:Y:S05]  /*4e70*/  BSYNC B1 ;  /* 0x0000000000017941 */ /* 0x000fea0003800000 */
.L_x_643:
[----:B------:R-:W-:Y:S05]  /*4e80*/  @P4 BRA `(.L_x_667) ;  /* 0x0000005400884947 */ /* 0x000fea0003800000 */
        /* <DEDUP_REMOVED lines=9> */
[----:B------:R-:W-:Y:S01]  /*4f20*/  SHF.R.U64 R80, R72, 0x10, R73 ;  /* 0x0000001048507819 */ /* 0x000fe20000001249 */
[----:B------:R-:W-:Y:S01]  /*4f30*/  IMAD.U32 R50, R46, 0x10000, RZ ;  /* 0x000100002e327824 */ /* 0x000fe200078e00ff */
[----:B------:R-:W-:Y:S02]  /*4f40*/  SHF.R.U32.HI R76, RZ, 0x10, R75 ;  /* 0x00000010ff4c7819 */ /* 0x000fe4000001164b */
[----:B------:R-:W-:Y:S02]  /*4f50*/  PRMT R75, R165, 0x5410, R78 ;  /* 0x00005410a54b7816 */ /* 0x000fe4000000004e */
[----:B------:R-:W-:Y:S02]  /*4f60*/  PRMT R51, R161, 0x5432, R80 ;  /* 0x00005432a1337816 */ /* 0x000fe40000000050 */
[----:B------:R-:W-:-:S02]  /*4f70*/  SHF.R.U32.HI R73, RZ, 0x10, R73 ;  /* 0x00000010ff497819 */ /* 0x000fc40000011649 */
[----:B------:R-:W-:Y:S02]  /*4f80*/  PRMT R165, R165, 0x5432, R76 ;  /* 0x00005432a5a57816 */ /* 0x000fe4000000004c */
[----:B------:R-:W-:Y:S01]  /*4f90*/  LOP3.LUT R76, R45, 0xffff0000, RZ, 0xc0, !PT ;  /* 0xffff00002d4c7812 */ /* 0x000fe200078ec0ff */
[----:B------:R-:W-:Y:S01]  /*4fa0*/  IMAD.U32 R45, R44, 0x10000, RZ ;  /* 0x000100002c2d7824 */ /* 0x000fe200078e00ff */
[C---:B------:R-:W-:Y:S01]  /*4fb0*/  LOP3.LUT R80, R75.reuse, 0xffff0000, RZ, 0xc0, !PT ;  /* 0xffff00004b507812 */ /* 0x040fe200078ec0ff */
[----:B------:R-:W-:Y:S01]  /*4fc0*/  IMAD.U32 R75, R75, 0x10000, RZ ;  /* 0x000100004b4b7824 */ /* 0x000fe200078e00ff */
[C---:B------:R-:W-:Y:S01]  /*4fd0*/  LOP3.LUT R78, R51.reuse, 0xffff0000, RZ, 0xc0, !PT ;  /* 0xffff0000334e7812 */ /* 0x040fe200078ec0ff */
[----:B------:R-:W-:Y:S01]  /*4fe0*/  IMAD.U32 R51, R51, 0x10000, RZ ;  /* 0x0001000033337824 */ /* 0x000fe200078e00ff */
[----:B------:R-:W-:Y:S01]  /*4ff0*/  PRMT R74, R162, 0x5410, R73 ;  /* 0x00005410a24a7816 */ /* 0x000fe20000000049 */
[----:B------:R-:W-:Y:S01]  /*5000*/  FMUL.FTZ R82, R76, R80 ;  /* 0x000000504c527220 */ /* 0x000fe20000410000 */
[----:B------:R-:W-:Y:S01]  /*5010*/  LOP3.LUT R72, R46, 0xffff0000, RZ, 0xc0, !PT ;  /* 0xffff00002e487812 */ /* 0x000fe200078ec0ff */
[----:B------:R-:W-:Y:S01]  /*5020*/  FMUL.FTZ R81, R76, R78 ;  /* 0x0000004e4c517220 */ /* 0x000fe20000410000 */
[----:B------:R-:W-:Y:S01]  /*5030*/  IMAD.U32 R73, R165, 0x10000, RZ ;  /* 0x00010000a5497824 */ /* 0x000fe200078e00ff */
[----:B------:R-:W-:Y:S01]  /*5040*/  LOP3.LUT R76, R44, 0xffff0000, RZ, 0xc0, !PT ;  /* 0xffff00002c4c7812 */ /* 0x000fe200078ec0ff */
[----:B------:R-:W-:-:S02]  /*5050*/  IMAD.U32 R79, R74, 0x10000, RZ ;  /* 0x000100004a4f7824 */ /* 0x000fc400078e00ff */
[C---:B------:R-:W-:Y:S01]  /*5060*/  FFMA.FTZ R44, R77.reuse, R78, -R82 ;  /* 0x0000004e4d2c7223 */ /* 0x040fe20000010852 */
[----:B------:R-:W-:Y:S01]  /*5070*/  FFMA.FTZ R77, R77, R80, R81 ;  /* 0x000000504d4d7223 */ /* 0x000fe20000010051 */
[----:B------:R-:W-:Y:S01]  /*5080*/  LOP3.LUT R46, R47, 0xffff0000, RZ, 0xc0, !PT ;  /* 0xffff00002f2e7812 */ /* 0x000fe200078ec0ff */
[C---:B------:R-:W-:Y:S01]  /*5090*/  FMUL.FTZ R83, R72.reuse, R73 ;  /* 0x0000004948537220 */ /* 0x040fe20000410000 */
[-C--:B------:R-:W-:Y:S01]  /*50a0*/  FMUL.FTZ R81, R72, R79.reuse ;  /* 0x0000004f48517220 */ /* 0x080fe20000410000 */
[----:B------:R-:W-:Y:S01]  /*50b0*/  LOP3.LUT R165, R165, 0xffff0000, RZ, 0xc0, !PT ;  /* 0xffff0000a5a57812 */ /* 0x000fe200078ec0ff */
[----:B------:R-:W-:Y:S01]  /*50c0*/  IMAD.U32 R47, R47, 0x10000, RZ ;  /* 0x000100002f2f7824 */ /* 0x000fe200078e00ff */
[----:B------:R-:W-:Y:S01]  /*50d0*/  LOP3.LUT R74, R74, 0xffff0000, RZ, 0xc0, !PT ;  /* 0xffff00004a4a7812 */ /* 0x000fe200078ec0ff */
[C---:B------:R-:W-:Y:S01]  /*50e0*/  FFMA.FTZ R72, R50.reuse, R79, -R83 ;  /* 0x0000004f32487223 */ /* 0x040fe20000010853 */
[----:B------:R-:W-:Y:S01]  /*50f0*/  FFMA.FTZ R81, R50, R73, R81 ;  /* 0x0000004932517223 */ /* 0x000fe20000010051 */
[C---:B------:R-:W-:Y:S01]  /*5100*/  FMUL.FTZ R50, R46.reuse, R165 ;  /* 0x000000a52e327220 */ /* 0x040fe20000410000 */
[----:B------:R-:W-:Y:S01]  /*5110*/  F2FP.BF16.F32.PACK_AB R77, R77, R44 ;  /* 0x0000002c4d4d723e */ /* 0x000fe200000010ff */
[-C--:B------:R-:W-:Y:S01]  /*5120*/  FMUL.FTZ R78, R46, R74.reuse ;  /* 0x0000004a2e4e7220 */ /* 0x080fe20000410000 */
[C---:B------:R-:W-:Y:S01]  /*5130*/  FMUL.FTZ R46, R76.reuse, R75 ;  /* 0x0000004b4c2e7220 */ /* 0x040fe20000410000 */
[----:B------:R-:W-:Y:S01]  /*5140*/  FMUL.FTZ R76, R76, R51 ;  /* 0x000000334c4c7220 */ /* 0x000fe20000410000 */
[C---:B------:R-:W-:Y:S01]  /*5150*/  FFMA.FTZ R50, R47.reuse, R74, -R50 ;  /* 0x0000004a2f327223 */ /* 0x040fe20000010832 */
[----:B------:R-:W-:Y:S01]  /*5160*/  FFMA.FTZ R47, R47, R165, R78 ;  /* 0x000000a52f2f7223 */ /* 0x000fe2000001004e */
[C---:B------:R-:W-:Y:S01]  /*5170*/  FFMA.FTZ R46, R45.reuse, R51, -R46 ;  /* 0x000000332d2e7223 */ /* 0x040fe2000001082e */
[----:B------:R-:W-:Y:S01]  /*5180*/  FFMA.FTZ R45, R45, R75, R76 ;  /* 0x0000004b2d2d7223 */ /* 0x000fe2000001004c */
[----:B------:R-:W-:-:S02]  /*5190*/  F2FP.BF16.F32.PACK_AB R72, R81, R72 ;  /* 0x000000485148723e */ /* 0x000fc400000010ff */
[----:B------:R-:W-:Y:S02]  /*51a0*/  F2FP.BF16.F32.PACK_AB R47, R47, R50 ;  /* 0x000000322f2f723e */ /* 0x000fe400000010ff */
[----:B------:R-:W-:Y:S01]  /*51b0*/  F2FP.BF16.F32.PACK_AB R44, R45, R46 ;  /* 0x0000002e2d2c723e */ /* 0x000fe200000010ff */
[----:B------:R-:W-:Y:S02]  /*51c0*/  IMAD.MOV.U32 R46, RZ, RZ, R72 ;  /* 0x000000ffff2e7224 */ /* 0x000fe400078e0048 */
[----:B------:R-:W-:-:S07]  /*51d0*/  IMAD.MOV.U32 R45, RZ, RZ, R77 ;  /* 0x000000ffff2d7224 */ /* 0x000fce00078e004d */
.L_x_671:
[----:B------:R-:W-:Y:S05]  /*51e0*/  BSYNC B2 ;  /* 0x0000000000027941 */ /* 0x000fea0003800000 */
.L_x_670:
[----:B--2---:R1:W-:Y:S02]  /*51f0*/  STG.E.128 desc[UR60][R48.64], R44 ;  /* 0x0000002c30007986 */ /* 0x0043e4000c101d3c */
.L_x_669:
[----:B------:R-:W-:Y:S05]  /*5200*/  BSYNC B1 ;  /* 0x0000000000017941 */ /* 0x000fea0003800000 */
.L_x_668:
        /* <DEDUP_REMOVED lines=9> */
[--C-:B------:R-:W-:Y:S02]  /*52a0*/  SHF.R.U64 R68, R70, 0x10, R71.reuse ;  /* 0x0000001046447819 */ /* 0x100fe40000001247 */
[----:B------:R-:W-:Y:S02]  /*52b0*/  SHF.R.U32.HI R71, RZ, 0x10, R71 ;  /* 0x00000010ff477819 */ /* 0x000fe40000011647 */
[----:B------:R-:W-:Y:S02]  /*52c0*/  SHF.R.U32.HI R51, RZ, 0x10, R69 ;  /* 0x00000010ff337819 */ /* 0x000fe40000011645 */
[----:B------:R-:W-:Y:S02]  /*52d0*/  PRMT R70, R160, 0x5410, R73 ;  /* 0x00005410a0467816 */ /* 0x000fe40000000049 */
[----:B------:R-:W-:-:S02]  /*52e0*/  PRMT R161, R161, 0x5410, R68 ;  /* 0x00005410a1a17816 */ /* 0x000fc40000000044 */
[----:B------:R-:W-:Y:S02]  /*52f0*/  PRMT R162, R162, 0x5432, R71 ;  /* 0x00005432a2a27816 */ /* 0x000fe40000000047 */
[----:B------:R-:W-:Y:S01]  /*5300*/  PRMT R160, R160, 0x5432, R51 ;  /* 0x00005432a0a07816 */ /* 0x000fe20000000033 */
[C---:B------:R-:W-:Y:S01]  /*5310*/  IMAD.U32 R51, R45.reuse, 0x10000, RZ ;  /* 0x000100002d337824 */ /* 0x040fe200078e00ff */
[----:B------:R-:W-:Y:S01]  /*5320*/  LOP3.LUT R69, R46, 0xffff0000, RZ, 0xc0, !PT ;  /* 0xffff00002e457812 */ /* 0x000fe200078ec0ff */
[----:B------:R-:W-:Y:S01]  /*5330*/  IMAD.U32 R74, R162, 0x10000, RZ ;  /* 0x00010000a24a7824 */ /* 0x000fe200078e00ff */
[----:B------:R-:W-:Y:S01]  /*5340*/  LOP3.LUT R68, R45, 0xffff0000, RZ, 0xc0, !PT ;  /* 0xffff00002d447812 */ /* 0x000fe200078ec0ff */
[----:B------:R-:W-:Y:S01]  /*5350*/  IMAD.U32 R72, R160, 0x10000, RZ ;  /* 0x00010000a0487824 */ /* 0x000fe200078e00ff */
[----:B------:R-:W-:Y:S01]  /*5360*/  LOP3.LUT R73, R161, 0xffff0000, RZ, 0xc0, !PT ;  /* 0xffff0000a1497812 */ /* 0x000fe200078ec0ff */
[----:B------:R-:W-:Y:S01]  /*5370*/  FMUL.FTZ R75, R69, R74 ;  /* 0x0000004a454b7220 */ /* 0x000fe20000410000 */
[----:B------:R-:W-:Y:S01]  /*5380*/  LOP3.LUT R71, R70, 0xffff0000, RZ, 0xc0, !PT ;  /* 0xffff000046477812 */ /* 0x000fe200078ec0ff */
[----:B------:R-:W-:Y:S01]  /*5390*/  IMAD.U32 R45, R44, 0x10000, RZ ;  /* 0x000100002c2d7824 */ /* 0x000fe200078e00ff */
[----:B------:R-:W-:Y:S01]  /*53a0*/  LOP3.LUT R46, R47, 0xffff0000, RZ, 0xc0, !PT ;  /* 0xffff00002f2e7812 */ /* 0x000fe200078ec0ff */
[C---:B------:R-:W-:Y:S01]  /*53b0*/  FMUL.FTZ R76, R68.reuse, R73 ;  /* 0x00000049444c7220 */ /* 0x040fe20000410000 */
[-C--:B------:R-:W-:Y:S01]  /*53c0*/  FMUL.FTZ R69, R69, R72.reuse ;  /* 0x0000004845457220 */ /* 0x080fe20000410000 */
[-C--:B------:R-:W-:Y:S01]  /*53d0*/  FMUL.FTZ R68, R68, R71.reuse ;  /* 0x0000004744447220 */ /* 0x080fe20000410000 */
[----:B------:R-:W-:Y:S01]  /*53e0*/  LOP3.LUT R162, R162, 0xffff0000, RZ, 0xc0, !PT ;  /* 0xffff0000a2a27812 */ /* 0x000fe200078ec0ff */
[----:B------:R-:W-:Y:S01]  /*53f0*/  IMAD.U32 R161, R161, 0x10000, RZ ;  /* 0x00010000a1a17824 */ /* 0x000fe200078e00ff */
[----:B------:R-:W-:Y:S01]  /*5400*/  LOP3.LUT R160, R160, 0xffff0000, RZ, 0xc0, !PT ;  /* 0xffff0000a0a07812 */ /* 0x000fe200078ec0ff */
[----:B------:R-:W-:Y:S01]  /*5410*/  FFMA.FTZ R76, R51, R71, -R76 ;  /* 0x00000047334c7223 */ /* 0x000fe2000001084c */
[----:B------:R-:W-:Y:S01]  /*5420*/  LOP3.LUT R44, R44, 0xffff0000, RZ, 0xc0, !PT ;  /* 0xffff00002c2c7812 */ /* 0x000fe200078ec0ff */
[----:B------:R-:W-:Y:S01]  /*5430*/  FFMA.FTZ R75, R50, R72, -R75 ;  /* 0x00000048324b7223 */ /* 0x000fe2000001084b */
[----:B------:R-:W-:-:S02]  /*5440*/  IMAD.U32 R70, R70, 0x10000, RZ ;  /* 0x0001000046467824 */ /* 0x000fc400078e00ff */
[----:B------:R-:W-:Y:S01]  /*5450*/  FFMA.FTZ R51, R51, R73, R68 ;  /* 0x0000004933337223 */ /* 0x000fe20000010044 */
[----:B------:R-:W-:Y:S01]  /*5460*/  FFMA.FTZ R50, R50, R74, R69 ;  /* 0x0000004a32327223 */ /* 0x000fe20000010045 */
[C---:B------:R-:W-:Y:S01]  /*5470*/  FMUL.FTZ R68, R46.reuse, R162 ;  /* 0x000000a22e447220 */ /* 0x040fe20000410000 */
[----:B------:R-:W-:Y:S01]  /*5480*/  FMUL.FTZ R69, R46, R160 ;  /* 0x000000a02e457220 */ /* 0x000fe20000410000 */
[CC--:B------:R-:W-:Y:S01]  /*5490*/  FMUL.FTZ R46, R44.reuse, R161.reuse ;  /* 0x000000a12c2e7220 */ /* 0x0c0fe20000410000 */
[----:B------:R-:W-:Y:S01]  /*54a0*/  FMUL.FTZ R44, R44, R70 ;  /* 0x000000462c2c7220 */ /* 0x000fe20000410000 */
[----:B------:R-:W-:Y:S01]  /*54b0*/  IMAD.U32 R47, R47, 0x10000, RZ ;  /* 0x000100002f2f7824 */ /* 0x000fe200078e00ff */
[----:B------:R-:W-:Y:S01]  /*54c0*/  F2FP.BF16.F32.PACK_AB R51, R51, R76 ;  /* 0x0000004c3333723e */ /* 0x000fe200000010ff */
[C---:B------:R-:W-:Y:S01]  /*54d0*/  FFMA.FTZ R46, R45.reuse, R70, -R46 ;  /* 0x000000462d2e7223 */ /* 0x040fe2000001082e */
[----:B------:R-:W-:Y:S01]  /*54e0*/  FFMA.FTZ R45, R45, R161, R44 ;  /* 0x000000a12d2d7223 */ /* 0x000fe2000001002c */
[C---:B------:R-:W-:Y:S01]  /*54f0*/  FFMA.FTZ R68, R47.reuse, R160, -R68 ;  /* 0x000000a02f447223 */ /* 0x040fe20000010844 */
[----:B------:R-:W-:Y:S01]  /*5500*/  FFMA.FTZ R69, R47, R162, R69 ;  /* 0x000000a22f457223 */ /* 0x000fe20000010045 */
[----:B------:R-:W-:-:S02]  /*5510*/  F2FP.BF16.F32.PACK_AB R50, R50, R75 ;  /* 0x0000004b3232723e */ /* 0x000fc400000010ff */
[----:B------:R-:W-:Y:S01]  /*5520*/  F2FP.BF16.F32.PACK_AB R44, R45, R46 ;  /* 0x0000002e2d2c723e */ /* 0x000fe200000010ff */
[----:B------:R-:W-:Y:S01]  /*5530*/  IMAD.MOV.U32 R45, RZ, RZ, R51 ;  /* 0x000000ffff2d7224 */ /* 0x000fe200078e0033 */
[----:B------:R-:W-:Y:S01]  /*5540*/  F2FP.BF16.F32.PACK_AB R47, R69, R68 ;  /* 0x00000044452f723e */ /* 0x000fe200000010ff */
[----:B------:R-:W-:-:S07]  /*5550*/  IMAD.MOV.U32 R46, RZ, RZ, R50 ;  /* 0x000000ffff2e7224 */ /* 0x000fce00078e0032 */
.L_x_675:
[----:B------:R-:W-:Y:S05]  /*5560*/  BSYNC B2 ;  /* 0x0000000000027941 */ /* 0x000fea0003800000 */
.L_x_674:
[----:B--2---:R1:W-:Y:S02]  /*5570*/  STG.E.128 desc[UR60][R48.64+0x40], R44 ;  /* 0x0000402c30007986 */ /* 0x0043e4000c101d3c */
.L_x_673:
[----:B------:R-:W-:Y:S05]  /*5580*/  BSYNC B1 ;  /* 0x0000000000017941 */ /* 0x000fea0003800000 */
.L_x_672:
[----:B------:R-:W-:Y:S01]  /*5590*/  ISETP.NE.AND P3, PT, R36, RZ, PT ;  /* 0x000000ff2400720c */ /* 0x000fe20003f65270 */
[----:B------:R-:W-:-:S12]  /*55a0*/  BSSY B1, `(.L_x_676) ;  /* 0x0000035000017945 */ /* 0x000fd80003800000 */
        /* <DEDUP_REMOVED lines=9> */
[----:B------:R-:W-:Y:S02]  /*5640*/  SHF.R.U32.HI R50, RZ, 0x10, R67 ;  /* 0x00000010ff327819 */ /* 0x000fe40000011643 */
[C---:B------:R-:W-:Y:S02]  /*5650*/  PRMT R66, R158.reuse, 0x5410, R71 ;  /* 0x000054109e427816 */ /* 0x040fe40000000047 */
[----:B------:R-:W-:-:S02]  /*5660*/  PRMT R158, R158, 0x5432, R69 ;  /* 0x000054329e9e7816 */ /* 0x000fc40000000045 */
[C---:B------:R-:W-:Y:S02]  /*5670*/  PRMT R69, R159.reuse, 0x5410, R68 ;  /* 0x000054109f457816 */ /* 0x040fe40000000044 */
[----:B------:R-:W-:Y:S01]  /*5680*/  PRMT R159, R159, 0x5432, R50 ;  /* 0x000054329f9f7816 */ /* 0x000fe20000000032 */
[----:B------:R-:W-:Y:S01]  /*5690*/  IMAD.U32 R68, R158, 0x10000, RZ ;  /* 0x000100009e447824 */ /* 0x000fe200078e00ff */
[----:B------:R-:W-:Y:S02]  /*56a0*/  LOP3.LUT R50, R45, 0xffff0000, RZ, 0xc0, !PT ;  /* 0xffff00002d327812 */ /* 0x000fe400078ec0ff */
[----:B------:R-:W-:Y:S01]  /*56b0*/  LOP3.LUT R70, R69, 0xffff0000, RZ, 0xc0, !PT ;  /* 0xffff000045467812 */ /* 0x000fe200078ec0ff */
[----:B------:R-:W-:Y:S01]  /*56c0*/  IMAD.U32 R71, R159, 0x10000, RZ ;  /* 0x000100009f477824 */ /* 0x000fe200078e00ff */
[----:B------:R-:W-:Y:S01]  /*56d0*/  LOP3.LUT R67, R66, 0xffff0000, RZ, 0xc0, !PT ;  /* 0xffff000042437812 */ /* 0x000fe200078ec0ff */
[----:B------:R-:W-:Y:S01]  /*56e0*/  IMAD.U32 R69, R69, 0x10000, RZ ;  /* 0x0001000045457824 */ /* 0x000fe200078e00ff */
[----:B------:R-:W-:Y:S01]  /*56f0*/  LOP3.LUT R64, R46, 0xffff0000, RZ, 0xc0, !PT ;  /* 0xffff00002e407812 */ /* 0x000fe200078ec0ff */
[C---:B------:R-:W-:Y:S01]  /*5700*/  IMAD.U32 R46, R47.reuse, 0x10000, RZ ;  /* 0x000100002f2e7824 */ /* 0x040fe200078e00ff */
[----:B------:R-:W-:Y:S01]  /*5710*/  LOP3.LUT R65, R47, 0xffff0000, RZ, 0xc0, !PT ;  /* 0xffff00002f417812 */ /* 0x000fe200078ec0ff */
[----:B------:R-:W-:-:S02]  /*5720*/  IMAD.U32 R47, R45, 0x10000, RZ ;  /* 0x000100002d2f7824 */ /* 0x000fc400078e00ff */
[----:B------:R-:W-:Y:S01]  /*5730*/  FMUL.FTZ R72, R50, R70 ;  /* 0x0000004632487220 */ /* 0x000fe20000410000 */
[----:B------:R-:W-:Y:S02]  /*5740*/  IMAD.U32 R45, R44, 0x10000, RZ ;  /* 0x000100002c2d7824 */ /* 0x000fe400078e00ff */
[----:B------:R-:W-:Y:S01]  /*5750*/  FMUL.FTZ R73, R50, R67 ;  /* 0x0000004332497220 */ /* 0x000fe20000410000 */
[----:B------:R-:W-:Y:S01]  /*5760*/  LOP3.LUT R44, R44, 0xffff0000, RZ, 0xc0, !PT ;  /* 0xffff00002c2c7812 */ /* 0x000fe200078ec0ff */
[C---:B------:R-:W-:Y:S01]  /*5770*/  FMUL.FTZ R50, R64.reuse, R71 ;  /* 0x0000004740327220 */ /* 0x040fe20000410000 */
[-C--:B------:R-:W-:Y:S01]  /*5780*/  FMUL.FTZ R64, R64, R68.reuse ;  /* 0x0000004440407220 */ /* 0x080fe20000410000 */
[----:B------:R-:W-:Y:S01]  /*5790*/  LOP3.LUT R159, R159, 0xffff0000, RZ, 0xc0, !PT ;  /* 0xffff00009f9f7812 */ /* 0x000fe200078ec0ff */
[----:B------:R-:W-:Y:S01]  /*57a0*/  IMAD.U32 R66, R66, 0x10000, RZ ;  /* 0x0001000042427824 */ /* 0x000fe200078e00ff */
[----:B------:R-:W-:Y:S01]  /*57b0*/  LOP3.LUT R158, R158, 0xffff0000, RZ, 0xc0, !PT ;  /* 0xffff00009e9e7812 */ /* 0x000fe200078ec0ff */
[----:B------:R-:W-:Y:S01]  /*57c0*/  FFMA.FTZ R68, R51, R68, -R50 ;  /* 0x0000004433447223 */ /* 0x000fe20000010832 */
[C---:B------:R-:W-:Y:S01]  /*57d0*/  FMUL.FTZ R50, R44.reuse, R69 ;  /* 0x000000452c327220 */ /* 0x040fe20000410000 */
[C---:B------:R-:W-:Y:S01]  /*57e0*/  FFMA.FTZ R72, R47.reuse, R67, -R72 ;  /* 0x000000432f487223 */ /* 0x040fe20000010848 */
[----:B------:R-:W-:Y:S01]  /*57f0*/  FFMA.FTZ R73, R47, R70, R73 ;  /* 0x000000462f497223 */ /* 0x000fe20000010049 */
[----:B------:R-:W-:Y:S01]  /*5800*/  FFMA.FTZ R51, R51, R71, R64 ;  /* 0x0000004733337223 */ /* 0x000fe20000010040 */
[----:B------:R-:W-:Y:S01]  /*5810*/  FMUL.FTZ R44, R44, R66 ;  /* 0x000000422c2c7220 */ /* 0x000fe20000410000 */
        /* <DEDUP_REMOVED lines=10> */
[----:B------:R-:W-:-:S07]  /*58c0*/  F2FP.BF16.F32.PACK_AB R46, R51, R68 ;  /* 0x00000044332e723e */ /* 0x000fce00000010ff */
.L_x_679:
[----:B------:R-:W-:Y:S05]  /*58d0*/  BSYNC B2 ;  /* 0x0000000000027941 */ /* 0x000fea0003800000 */
.L_x_678:
[----:B--2---:R1:W-:Y:S02]  /*58e0*/  STG.E.128 desc[UR60][R48.64+0x80], R44 ;  /* 0x0000802c30007986 */ /* 0x0043e4000c101d3c */
.L_x_677:
[----:B------:R-:W-:Y:S05]  /*58f0*/  BSYNC B1 ;  /* 0x0000000000017941 */ /* 0x000fea0003800000 */
.L_x_676:
        /* <DEDUP_REMOVED lines=12> */
[----:B------:R-:W-:Y:S02]  /*59c0*/  SHF.R.U32.HI R68, RZ, 0x10, R61 ;  /* 0x00000010ff447819 */ /* 0x000fe4000001163d */
[----:B------:R-:W-:Y:S02]  /*59d0*/  PRMT R65, R157, 0x5410, R66 ;  /* 0x000054109d417816 */ /* 0x000fe40000000042 */
[----:B------:R-:W-:-:S02]  /*59e0*/  PRMT R62, R151, 0x5410, R70 ;  /* 0x00005410973e7816 */ /* 0x000fc40000000046 */
[----:B------:R-:W-:Y:S02]  /*59f0*/  PRMT R157, R157, 0x5432, R64 ;  /* 0x000054329d9d7816 */ /* 0x000fe40000000040 */
[----:B------:R-:W-:Y:S02]  /*5a00*/  LOP3.LUT R61, R47, 0xffff0000, RZ, 0xc0, !PT ;  /* 0xffff00002f3d7812 */ /* 0x000fe400078ec0ff */
[----:B------:R-:W-:Y:S01]  /*5a10*/  PRMT R151, R151, 0x5432, R68 ;  /* 0x0000543297977816 */ /* 0x000fe20000000044 */
[----:B------:R-:W-:Y:S01]  /*5a20*/  IMAD.U32 R67, R157, 0x10000, RZ ;  /* 0x000100009d437824 */ /* 0x000fe200078e00ff */
[----:B------:R-:W-:Y:S02]  /*5a30*/  LOP3.LUT R47, R45, 0xffff0000, RZ, 0xc0, !PT ;  /* 0xffff00002d2f7812 */ /* 0x000fe400078ec0ff */
[C---:B------:R-:W-:Y:S01]  /*5a40*/  LOP3.LUT R66, R65.reuse, 0xffff0000, RZ, 0xc0, !PT ;  /* 0xffff000041427812 */ /* 0x040fe200078ec0ff */
[----:B------:R-:W-:Y:S01]  /*5a50*/  IMAD.U32 R65, R65, 0x10000, RZ ;  /* 0x0001000041417824 */ /* 0x000fe200078e00ff */
[C---:B------:R-:W-:Y:S01]  /*5a60*/  LOP3.LUT R63, R62.reuse, 0xffff0000, RZ, 0xc0, !PT ;  /* 0xffff00003e3f7812 */ /* 0x040fe200078ec0ff */
[----:B------:R-:W-:Y:S01]  /*5a70*/  IMAD.U32 R62, R62, 0x10000, RZ ;  /* 0x000100003e3e7824 */ /* 0x000fe200078e00ff */
[----:B------:R-:W-:Y:S01]  /*5a80*/  LOP3.LUT R51, R46, 0xffff0000, RZ, 0xc0, !PT ;  /* 0xffff00002e337812 */ /* 0x000fe200078ec0ff */
[----:B------:R-:W-:Y:S01]  /*5a90*/  IMAD.U32 R46, R45, 0x10000, RZ ;  /* 0x000100002d2e7824 */ /* 0x000fe200078e00ff */
[----:B------:R-:W-:Y:S01]  /*5aa0*/  SHF.L.U32 R64, R151, 0x10, RZ ;  /* 0x0000001097407819 */ /* 0x000fe200000006ff */
[----:B------:R-:W-:-:S02]  /*5ab0*/  IMAD.U32 R45, R44, 0x10000, RZ ;  /* 0x000100002c2d7824 */ /* 0x000fc400078e00ff */
[C---:B------:R-:W-:Y:S01]  /*5ac0*/  FMUL.FTZ R69, R47.reuse, R66 ;  /* 0x000000422f457220 */ /* 0x040fe20000410000 */
[----:B------:R-:W-:Y:S01]  /*5ad0*/  FMUL.FTZ R47, R47, R63 ;  /* 0x0000003f2f2f7220 */ /* 0x000fe20000410000 */
[----:B------:R-:W-:Y:S01]  /*5ae0*/  LOP3.LUT R44, R44, 0xffff0000, RZ, 0xc0, !PT ;  /* 0xffff00002c2c7812 */ /* 0x000fe200078ec0ff */
[C---:B------:R-:W-:Y:S01]  /*5af0*/  FMUL.FTZ R71, R51.reuse, R67 ;  /* 0x0000004333477220 */ /* 0x040fe20000410000 */
[----:B------:R-:W-:Y:S01]  /*5b00*/  FMUL.FTZ R51, R51, R64 ;  /* 0x0000004033337220 */ /* 0x000fe20000410000 */
[----:B------:R-:W-:Y:S01]  /*5b10*/  LOP3.LUT R157, R157, 0xffff0000, RZ, 0xc0, !PT ;  /* 0xffff00009d9d7812 */ /* 0x000fe200078ec0ff */
[C---:B------:R-:W-:Y:S01]  /*5b20*/  FFMA.FTZ R69, R46.reuse, R63, -R69 ;  /* 0x0000003f2e457223 */ /* 0x040fe20000010845 */
[----:B------:R-:W-:Y:S01]  /*5b30*/  LOP3.LUT R151, R151, 0xffff0000, RZ, 0xc0, !PT ;  /* 0xffff000097977812 */ /* 0x000fe200078ec0ff */
[----:B------:R-:W-:Y:S01]  /*5b40*/  FFMA.FTZ R66, R46, R66, R47 ;  /* 0x000000422e427223 */ /* 0x000fe2000001002f */
[----:B------:R-:W-:Y:S01]  /*5b50*/  FFMA.FTZ R71, R50, R64, -R71 ;  /* 0x0000004032477223 */ /* 0x000fe20000010847 */
[----:B------:R-:W-:Y:S01]  /*5b60*/  FMUL.FTZ R46, R44, R65 ;  /* 0x000000412c2e7220 */ /* 0x000fe20000410000 */
[----:B------:R-:W-:Y:S01]  /*5b70*/  FFMA.FTZ R50, R50, R67, R51 ;  /* 0x0000004332327223 */ /* 0x000fe20000010033 */
        /* <DEDUP_REMOVED lines=13> */
.L_x_683:
[----:B------:R-:W-:Y:S05]  /*5c50*/  BSYNC B2 ;  /* 0x0000000000027941 */ /* 0x000fea0003800000 */
.L_x_682:
[----:B--2---:R1:W-:Y:S02]  /*5c60*/  STG.E.128 desc[UR60][R48.64+0xc0], R44 ;  /* 0x0000c02c30007986 */ /* 0x0043e4000c101d3c */
.L_x_681:
[----:B------:R-:W-:Y:S05]  /*5c70*/  BSYNC B1 ;  /* 0x0000000000017941 */ /* 0x000fea0003800000 */
.L_x_680:
        /* <DEDUP_REMOVED lines=9> */
[----:B------:R-:W-:Y:S01]  /*5d10*/  SHF.R.U32.HI R61, RZ, 0x10, R57 ;  /* 0x00000010ff3d7819 */ /* 0x000fe20000011639 */
[----:B------:R-:W-:Y:S01]  /*5d20*/  IMAD.U32 R50, R46, 0x10000, RZ ;  /* 0x000100002e327824 */ /* 0x000fe200078e00ff */
        /* <DEDUP_REMOVED lines=10> */
[C---:B------:R-:W-:Y:S01]  /*5dd0*/  LOP3.LUT R62, R61.reuse, 0xffff0000, RZ, 0xc0, !PT ;  /* 0xffff00003d3e7812 */ /* 0x040fe200078ec0ff */
[----:B------:R-:W-:Y:S01]  /*5de0*/  IMAD.U32 R61, R61, 0x10000, RZ ;  /* 0x000100003d3d7824 */ /* 0x000fe200078e00ff */
[C---:B------:R-:W-:Y:S01]  /*5df0*/  LOP3.LUT R59, R58.reuse, 0xffff0000, RZ, 0xc0, !PT ;  /* 0xffff00003a3b7812 */ /* 0x040fe200078ec0ff */
[----:B------:R-:W-:Y:S01]  /*5e00*/  IMAD.U32 R58, R58, 0x10000, RZ ;  /* 0x000100003a3a7824 */ /* 0x000fe200078e00ff */
[----:B------:R-:W-:Y:S01]  /*5e10*/  LOP3.LUT R51, R46, 0xffff0000, RZ, 0xc0, !PT ;  /* 0xffff00002e337812 */ /* 0x000fe200078ec0ff */
[----:B------:R-:W-:-:S02]  /*5e20*/  IMAD.U32 R46, R45, 0x10000, RZ ;  /* 0x000100002d2e7824 */ /* 0x000fc400078e00ff */
[C---:B------:R-:W-:Y:S01]  /*5e30*/  FMUL.FTZ R65, R47.reuse, R62 ;  /* 0x0000003e2f417220 */ /* 0x040fe20000410000 */
[C---:B------:R-:W-:Y:S02]  /*5e40*/  IMAD.U32 R45, R44.reuse, 0x10000, RZ ;  /* 0x000100002c2d7824 */ /* 0x040fe400078e00ff */
[----:B------:R-:W-:Y:S01]  /*5e50*/  FMUL.FTZ R47, R47, R59 ;  /* 0x0000003b2f2f7220 */ /* 0x000fe20000410000 */
[----:B------:R-:W-:Y:S01]  /*5e60*/  LOP3.LUT R44, R44, 0xffff0000, RZ, 0xc0, !PT ;  /* 0xffff00002c2c7812 */ /* 0x000fe200078ec0ff */
[C---:B------:R-:W-:Y:S01]  /*5e70*/  FMUL.FTZ R67, R51.reuse, R63 ;  /* 0x0000003f33437220 */ /* 0x040fe20000410000 */
[----:B------:R-:W-:Y:S01]  /*5e80*/  FMUL.FTZ R51, R51, R60 ;  /* 0x0000003c33337220 */ /* 0x000fe20000410000 */
[----:B------:R-:W-:Y:S01]  /*5e90*/  LOP3.LUT R133, R133, 0xffff0000, RZ, 0xc0, !PT ;  /* 0xffff000085857812 */ /* 0x000fe200078ec0ff */
[----:B------:R-:W-:Y:S01]  /*5ea0*/  FFMA.FTZ R65, R46, R59, -R65 ;  /* 0x0000003b2e417223 */ /* 0x000fe20000010841 */
[----:B------:R-:W-:Y:S01]  /*5eb0*/  LOP3.LUT R148, R148, 0xffff0000, RZ, 0xc0, !PT ;  /* 0xffff000094947812 */ /* 0x000fe200078ec0ff */
[----:B------:R-:W-:Y:S01]  /*5ec0*/  FFMA.FTZ R62, R46, R62, R47 ;  /* 0x0000003e2e3e7223 */ /* 0x000fe2000001002f */
[----:B------:R-:W-:Y:S01]  /*5ed0*/  FFMA.FTZ R67, R50, R60, -R67 ;  /* 0x0000003c32437223 */ /* 0x000fe20000010843 */
[----:B------:R-:W-:Y:S01]  /*5ee0*/  FMUL.FTZ R46, R44, R61 ;  /* 0x0000003d2c2e7220 */ /* 0x000fe20000410000 */
        /* <DEDUP_REMOVED lines=14> */
.L_x_687:
[----:B------:R-:W-:Y:S05]  /*5fd0*/  BSYNC B2 ;  /* 0x0000000000027941 */ /* 0x000fea0003800000 */
.L_x_686:
[----:B--2---:R1:W-:Y:S02]  /*5fe0*/  STG.E.128 desc[UR60][R48.64+0x100], R44 ;  /* 0x0001002c30007986 */ /* 0x0043e4000c101d3c */
.L_x_685:
[----:B------:R-:W-:Y:S05]  /*5ff0*/  BSYNC B1 ;  /* 0x0000000000017941 */ /* 0x000fea0003800000 */
.L_x_684:
        /* <DEDUP_REMOVED lines=52> */
.L_x_689:
[----:B------:R-:W-:Y:S05]  /*6340*/  BSYNC B1 ;  /* 0x0000000000017941 */ /* 0x000fea0003800000 */
.L_x_688:
[----:B--2---:R1:W-:Y:S01]  /*6350*/  STG.E.128 desc[UR60][R48.64+0x140], R44 ;  /* 0x0001402c30007986 */ /* 0x0043e2000c101d3c */
[----:B------:R-:W-:Y:S05]  /*6360*/  BRA `(.L_x_667) ;  /* 0x0000004000507947 */ /* 0x000fea0003800000 */
.L_x_635:
        /* <DEDUP_REMOVED lines=19> */
[----:B------:R-:W-:Y:S02]  /*64a0*/  CS2R R52, SRZ ;  /* 0x0000000000347805 */ /* 0x000fe4000001ff00 */
[----:B------:R-:W-:Y:S01]  /*64b0*/  CS2R R66, SRZ ;  /* 0x0000000000427805 */ /* 0x000fe2000001ff00 */
[----:B------:R-:W-:Y:S01]  /*64c0*/  IMAD.X R45, R100, 0x1, R21, P2 ;  /* 0x00000001642d7824 */ /* 0x000fe200010e0615 */
[----:B------:R-:W-:Y:S02]  /*64d0*/  LEA R68, P2, R44, UR4, 0x1 ;  /* 0x000000042c447c11 */ /* 0x000fe4000f8408ff */
[----:B------:R-:W-:-:S02]  /*64e0*/  CS2R R64, SRZ ;  /* 0x0000000000407805 */ /* 0x000fc4000001ff00 */
        /* <DEDUP_REMOVED lines=8> */
[----:B------:R-:W-:Y:S02]  /*6570*/  CS2R R48, SRZ ;  /* 0x0000000000307805 */ /* 0x000fe4000001ff00 */
[----:B------:R-:W-:Y:S02]  /*6580*/  CS2R R62, SRZ ;  /* 0x00000000003e7805 */ /* 0x000fe4000001ff00 */
[----:B------:R-:W-:-:S05]  /*6590*/  CS2R R60, SRZ ;  /* 0x00000000003c7805 */ /* 0x000fca000001ff00 */
[----:B------:R0:W5:Y:S04]  /*65a0*/  @!P2 LDG.E.128 R52, desc[UR60][R68.64] ;  /* 0x0000003c4434a981 */ /* 0x000168000c1e1d00 */
[----:B------:R0:W5:Y:S01]  /*65b0*/  @!P2 LDG.E.128 R64, desc[UR60][R72.64] ;  /* 0x0000003c4840a981 */ /* 0x000162000c1e1d00 */
[----:B------:R-:W-:Y:S02]  /*65c0*/  ISETP.GE.AND P2, PT, R0, R126, PT ;  /* 0x0000007e0000720c */ /* 0x000fe40003f46270 */
[----:B------:R-:W-:Y:S02]  /*65d0*/  CS2R R46, SRZ ;  /* 0x00000000002e7805 */ /* 0x000fe4000001ff00 */
[----:B------:R-:W-:Y:S02]  /*65e0*/  CS2R R44, SRZ ;  /* 0x00000000002c7805 */ /* 0x000fe4000001ff00 */
[----:B------:R-:W-:-:S02]  /*65f0*/  CS2R R58, SRZ ;  /* 0x00000000003a7805 */ /* 0x000fc4000001ff00 */
[----:B------:R-:W-:-:S05]  /*6600*/  CS2R R56, SRZ ;  /* 0x0000000000387805 */ /* 0x000fca000001ff00 */
[----:B------:R0:W5:Y:S04]  /*6610*/  @!P2 LDG.E.128 R48, desc[UR60][R68.64+0x40] ;  /* 0x0000403c4430a981 */ /* 0x000168000c1e1d00 */
[----:B------:R0:W5:Y:S01]  /*6620*/  @!P2 LDG.E.128 R60, desc[UR60][R72.64+0x40] ;  /* 0x0000403c483ca981 */ /* 0x000162000c1e1d00 */
[----:B------:R-:W-:-:S13]  /*6630*/  ISETP.GE.AND P2, PT, R3, R126, PT ;  /* 0x0000007e0300720c */ /* 0x000fda0003f46270 */
[----:B------:R0:W5:Y:S04]  /*6640*/  @!P2 LDG.E.128 R44, desc[UR60][R68.64+0x80] ;  /* 0x0000803c442ca981 */ /* 0x000168000c1e1d00 */
[----:B------:R0:W5:Y:S02]  /*6650*/  @!P2 LDG.E.128 R56, desc[UR60][R72.64+0x80] ;  /* 0x0000803c4838a981 */ /* 0x000164000c1e1d00 */
.L_x_691:
[----:B------:R-:W-:Y:S05]  /*6660*/  BSYNC B1 ;  /* 0x0000000000017941 */ /* 0x000fea0003800000 */
.L_x_690:
[----:B------:R-:W-:Y:S01]  /*6670*/  ISETP.GE.AND P3, PT, R227, R43, PT ;  /* 0x0000002be300720c */ /* 0x000fe20003f66270 */
[----:B------:R-:W-:Y:S01]  /*6680*/  BSSY B1, `(.L_x_692) ;  /* 0x000002e000017945 */ /* 0x000fe20003800000 */
[----:B0-----:R-:W-:Y:S02]  /*6690*/  CS2R R68, SRZ ;  /* 0x0000000000447805 */ /* 0x001fe4000001ff00 */
        /* <DEDUP_REMOVED lines=17> */
[----:B------:R-:W-:Y:S02]  /*67b0*/  IADD3.X R69, R21, R100, R11, P2, P5 ;  /* 0x0000006415457210 */ /* 0x000fe400017ea40b */
[----:B------:R-:W-:Y:S02]  /*67c0*/  CS2R R90, SRZ ;  /* 0x00000000005a7805 */ /* 0x000fe4000001ff00 */
[----:B------:R-:W-:-:S02]  /*67d0*/  IADD3 R68, P2, P5, R110, R92, R10 ;  /* 0x0000005c6e447210 */ /* 0x000fc40007d5e00a */
[----:B------:R-:W-:Y:S02]  /*67e0*/  CS2R R88, SRZ ;  /* 0x0000000000587805 */ /* 0x000fe4000001ff00 */
        /* <DEDUP_REMOVED lines=23> */
.L_x_693:
[----:B------:R-:W-:Y:S05]  /*6960*/  BSYNC B1 ;  /* 0x0000000000017941 */ /* 0x000fea0003800000 */
.L_x_692:
[----:B0-----:R-:W2:Y:S01]  /*6970*/  LDL R92, [R1+0x14] ;  /* 0x00001400015c7983 */ /* 0x001ea20000100800 */
[----:B------:R-:W-:Y:S01]  /*6980*/  IMAD.MOV.U32 R93, RZ, RZ, R45 ;  /* 0x000000ffff5d7224 */ /* 0x000fe200078e002d */
[----:B------:R-:W-:Y:S01]  /*6990*/  PRMT R176, R98, 0x5410, R97 ;  /* 0x0000541062b07816 */ /* 0x000fe20000000061 */
[----:B------:R-:W-:Y:S02]  /*69a0*/  IMAD.MOV.U32 R94, RZ, RZ, R48 ;  /* 0x000000ffff5e7224 */ /* 0x000fe400078e0030 */
[----:B------:R-:W-:-:S03]  /*69b0*/  IMAD.MOV.U32 R95, RZ, RZ, R49 ;  /* 0x000000ffff5f7224 */ /* 0x000fc600078e0031 */
[----:B------:R-:W-:Y:S01]  /*69c0*/  PRMT R181, R181, 0x5410, R94 ;  /* 0x00005410b5b57816 */ /* 0x000fe2000000005e */
[----:B------:R-:W-:Y:S01]  /*69d0*/  IMAD.MOV.U32 R94, RZ, RZ, R52 ;  /* 0x000000ffff5e7224 */ /* 0x000fe200078e0034 */
[----:B------:R-:W-:Y:S01]  /*69e0*/  PRMT R184, R184, 0x5410, R95 ;  /* 0x00005410b8b87816 */ /* 0x000fe2000000005f */
[----:B------:R-:W-:-:S05]  /*69f0*/  IMAD.MOV.U32 R95, RZ, RZ, R53 ;  /* 0x000000ffff5f7224 */ /* 0x000fca00078e0035 */
[----:B------:R-:W-:Y:S01]  /*6a00*/  PRMT R167, R95, 0x5410, R94 ;  /* 0x000054105fa77816 */ /* 0x000fe2000000005e */
[----:B------:R-:W-:Y:S02]  /*6a10*/  IMAD.MOV.U32 R94, RZ, RZ, R58 ;  /* 0x000000ffff5e7224 */ /* 0x000fe400078e003a */
[----:B------:R-:W-:-:S05]  /*6a20*/  IMAD.MOV.U32 R95, RZ, RZ, R59 ;  /* 0x000000ffff5f7224 */ /* 0x000fca00078e003b */
[----:B------:R-:W-:Y:S01]  /*6a30*/  PRMT R178, R94, 0x5410, R95 ;  /* 0x000054105eb27816 */ /* 0x000fe2000000005f */
[----:B------:R-:W-:Y:S02]  /*6a40*/  IMAD.MOV.U32 R94, RZ, RZ, R63 ;  /* 0x000000ffff5e7224 */ /* 0x000fe400078e003f */
[----:B------:R-:W-:-:S03]  /*6a50*/  IMAD.MOV.U32 R95, RZ, RZ, R62 ;  /* 0x000000ffff5f7224 */ /* 0x000fc600078e003e */
[----:B------:R-:W-:Y:S01]  /*6a60*/  PRMT R183, R183, 0x5410, R94 ;  /* 0x00005410b7b77816 */ /* 0x000fe2000000005e */
[----:B------:R-:W-:Y:S01]  /*6a70*/  IMAD.MOV.U32 R94, RZ, RZ, R64 ;  /* 0x000000ffff5e7224 */ /* 0x000fe200078e0040 */
[----:B--2---:R-:W-:Y:S01]  /*6a80*/  R2UR UR4, R92 ;  /* 0x000000005c0472ca */ /* 0x004fe200000e0000 */
[----:B------:R-:W-:-:S05]  /*6a90*/  IMAD.MOV.U32 R92, RZ, RZ, R44 ;  /* 0x000000ffff5c7224 */ /* 0x000fca00078e002c */
[----:B------:R-:W-:Y:S01]  /*6aa0*/  PRMT R177, R92, 0x5410, R93 ;  /* 0x000054105cb17816 */ /* 0x000fe2000000005d */
[----:B------:R-:W-:Y:S02]  /*6ab0*/  IMAD.MOV.U32 R92, RZ, RZ, R50 ;  /* 0x000000ffff5c7224 */ /* 0x000fe400078e0032 */
[----:B------:R-:W-:-:S03]  /*6ac0*/  IMAD.MOV.U32 R93, RZ, RZ, R51 ;  /* 0x000000ffff5d7224 */ /* 0x000fc600078e0033 */
[----:B------:R-:W-:Y:S01]  /*6ad0*/  PRMT R180, R180, 0x5410, R92 ;  /* 0x00005410b4b47816 */ /* 0x000fe2000000005c */
[----:B------:R-:W-:Y:S01]  /*6ae0*/  IMAD.MOV.U32 R92, RZ, RZ, R54 ;  /* 0x000000ffff5c7224 */ /* 0x000fe200078e0036 */
        /* <DEDUP_REMOVED lines=10> */
[----:B-----5:R-:W-:-:S03]  /*6b90*/  IMAD.MOV.U32 R95, RZ, RZ, R70 ;  /* 0x000000ffff5f7224 */ /* 0x020fc600078e0046 */
[----:B------:R-:W-:Y:S01]  /*6ba0*/  PRMT R179, R93, 0x5410, R92 ;  /* 0x000054105db37816 */ /* 0x000fe2000000005c */
[----:B------:R-:W-:Y:S02]  /*6bb0*/  IMAD.MOV.U32 R93, RZ, RZ, R60 ;  /* 0x000000ffff5d7224 */ /* 0x000fe400078e003c */
[----:B------:R-:W-:-:S03]  /*6bc0*/  IMAD.MOV.U32 R92, RZ, RZ, R61 ;  /* 0x000000ffff5c7224 */ /* 0x000fc600078e003d */
[----:B------:R-:W-:Y:S01]  /*6bd0*/  PRMT R181, R93, 0x7610, R181 ;  /* 0x000076105db57816 */ /* 0x000fe200000000b5 */
[----:B------:R-:W-:Y:S01]  /*6be0*/  IMAD.MOV.U32 R93, RZ, RZ, R67 ;  /* 0x000000ffff5d7224 */ /* 0x000fe200078e0043 */
[----:B------:R-:W-:Y:S01]  /*6bf0*/  PRMT R182, R92, 0x7610, R182 ;  /* 0x000076105cb67816 */ /* 0x000fe200000000b6 */
[----:B------:R-:W-:-:S03]  /*6c00*/  IMAD.MOV.U32 R92, RZ, RZ, R66 ;  /* 0x000000ffff5c7224 */ /* 0x000fc600078e0042 */
[----:B------:R-:W-:Y:S01]  /*6c10*/  PRMT R170, R93, 0x7610, R170 ;  /* 0x000076105daa7816 */ /* 0x000fe200000000aa */
[----:B------:R-:W-:Y:S01]  /*6c20*/  IMAD.MOV.U32 R93, RZ, RZ, R68 ;  /* 0x000000ffff5d7224 */ /* 0x000fe200078e0044 */
[----:B------:R-:W-:Y:S01]  /*6c30*/  PRMT R169, R92, 0x5410, R94 ;  /* 0x000054105ca97816 */ /* 0x000fe2000000005e */
[----:B------:R-:W-:Y:S02]  /*6c40*/  IMAD.MOV.U32 R92, RZ, RZ, R69 ;  /* 0x000000ffff5c7224 */ /* 0x000fe400078e0045 */
[----:B------:R-:W-:-:S03]  /*6c50*/  IMAD.MOV.U32 R94, RZ, RZ, R71 ;  /* 0x000000ffff5e7224 */ /* 0x000fc600078e0047 */
[----:B------:R-:W-:Y:S01]  /*6c60*/  PRMT R158, R92, 0x5410, R93 ;  /* 0x000054105c9e7816 */ /* 0x000fe2000000005d */
[----:B------:R-:W-:Y:S01]  /*6c70*/  IMAD.MOV.U32 R93, RZ, RZ, R72 ;  /* 0x000000ffff5d7224 */ /* 0x000fe200078e0048 */
[----:B------:R-:W-:Y:S02]  /*6c80*/  MOV R92, R73 ;  /* 0x00000049005c7202 */ /* 0x000fe40000000f00 */
[----:B------:R-:W-:Y:S01]  /*6c90*/  PRMT R159, R94, 0x5410, R95 ;  /* 0x000054105e9f7816 */ /* 0x000fe2000000005f */
[----:B------:R-:W-:Y:S01]  /*6ca0*/  IMAD.MOV.U32 R95, RZ, RZ, R74 ;  /* 0x000000ffff5f7224 */ /* 0x000fe200078e004a */
[----:B------:R-:W-:Y:S01]  /*6cb0*/  PRMT R163, R92, 0x5410, R93 ;  /* 0x000054105ca37816 */ /* 0x000fe2000000005d */
[----:B------:R-:W-:Y:S02]  /*6cc0*/  IMAD.MOV.U32 R93, RZ, RZ, R76 ;  /* 0x000000ffff5d7224 */ /* 0x000fe400078e004c */
[----:B------:R-:W-:Y:S02]  /*6cd0*/  IMAD.MOV.U32 R92, RZ, RZ, R77 ;  /* 0x000000ffff5c7224 */ /* 0x000fe400078e004d */
[----:B------:R-:W-:-:S03]  /*6ce0*/  IMAD.MOV.U32 R94, RZ, RZ, R75 ;  /* 0x000000ffff5e7224 */ /* 0x000fc600078e004b */
[----:B------:R-:W-:Y:S01]  /*6cf0*/  PRMT R173, R93, 0x5410, R92 ;  /* 0x000054105dad7816 */ /* 0x000fe2000000005c */
[----:B------:R-:W-:Y:S01]  /*6d00*/  IMAD.MOV.U32 R93, RZ, RZ, R80 ;  /* 0x000000ffff5d7224 */ /* 0x000fe200078e0050 */
[----:B------:R-:W-:Y:S01]  /*6d10*/  PRMT R164, R94, 0x5410, R95 ;  /* 0x000054105ea47816 */ /* 0x000fe2000000005f */
[----:B------:R-:W-:Y:S02]  /*6d20*/  IMAD.MOV.U32 R92, RZ, RZ, R81 ;  /* 0x000000ffff5c7224 */ /* 0x000fe400078e0051 */
[----:B------:R-:W-:Y:S02]  /*6d30*/  IMAD.MOV.U32 R95, RZ, RZ, R78 ;  /* 0x000000ffff5f7224 */ /* 0x000fe400078e004e */
[----:B------:R-:W-:Y:S01]  /*6d40*/  IMAD.MOV.U32 R94, RZ, RZ, R79 ;  /* 0x000000ffff5e7224 */ /* 0x000fe200078e004f */
[----:B------:R-:W-:Y:S01]  /*6d50*/  PRMT R161, R93, 0x5410, R92 ;  /* 0x000054105da17816 */ /* 0x000fe2000000005c */
[----:B------:R-:W-:Y:S02]  /*6d60*/  IMAD.MOV.U32 R93, RZ, RZ, R84 ;  /* 0x000000ffff5d7224 */ /* 0x000fe400078e0054 */
        /* <DEDUP_REMOVED lines=17> */
.L_x_694:
[----:B------:R-:W-:Y:S01]  /*6e80*/  IMAD R100, R16, 0x8, R2 ;  /* 0x0000000810647824 */ /* 0x000fe200078e0202 */
[----:B------:R-:W-:Y:S01]  /*6e90*/  SHF.L.U32 R101, R204, 0x1f, RZ ;  /* 0x0000001fcc657819 */ /* 0x000fe200000006ff */
[----:B------:R-:W0:Y:S01]  /*6ea0*/  LDC R148, c[0x0][0x2f4] ;  /* 0x0000bd00ff947b82 */ /* 0x000e220000000800 */
[----:B------:R-:W-:Y:S01]  /*6eb0*/  BSSY B1, `(.L_x_695) ;  /* 0x0000005000017945 */ /* 0x000fe20003800000 */
[----:B------:R-:W-:Y:S01]  /*6ec0*/  IMAD.MOV.U32 R129, RZ, RZ, R96 ;  /* 0x000000ffff817224 */ /* 0x000fe200078e0060 */
[----:B------:R-:W1:Y:S05]  /*6ed0*/  SYNCS.PHASECHK.TRANS64.TRYWAIT P5, [R100+URZ+0x36890], R101 ;  /* 0x03689065640075a7 */ /* 0x000e6a00080a017f */
[----:B------:R-:W2:Y:S01]  /*6ee0*/  LDC.64 R130, c[0x0][0x300] ;  /* 0x0000c000ff827b82 */ /* 0x000ea20000000a00 */
[----:B-1----:R-:W-:Y:S05]  /*6ef0*/  @!P5 BRA `(.L_x_696) ;  /* 0x0000020000c4d947 */ /* 0x002fea0003800000 */
.L_x_997:
[----:B------:R-:W-:Y:S05]  /*6f00*/  BSYNC B1 ;  /* 0x0000000000017941 */ /* 0x000fea0003800000 */
.L_x_695:
[----:B------:R-:W-:Y:S01]  /*6f10*/  BSSY B1, `(.L_x_697) ;  /* 0x0000190000017945 */ /* 0x000fe20003800000 */
[----:B0-----:R-:W-:-:S03]  /*6f20*/  IMAD.IADD R151, R148, 0x1, -R127 ;  /* 0x0000000194977824 */ /* 0x001fc600078e0a7f */
[----:B------:R-:W-:Y:S05]  /*6f30*/  @P4 BRA `(.L_x_698) ;  /* 0x0000001800344947 */ /* 0x000fea0003800000 */
[----:B------:R-:W-:Y:S01]  /*6f40*/  ISETP.NE.AND P4, PT, R31, RZ, PT ;  /* 0x000000ff1f00720c */ /* 0x000fe20003f85270 */
[-C--:B--2---:R-:W-:Y:S01]  /*6f50*/  IMAD R157, R150, R130.reuse, RZ ;  /* 0x00000082969d7224 */ /* 0x084fe200078e02ff */
[----:B------:R-:W-:Y:S01]  /*6f60*/  BSSY B2, `(.L_x_699) ;  /* 0x0000084000027945 */ /* 0x000fe20003800000 */
[----:B------:R-:W-:-:S04]  /*6f70*/  IMAD.WIDE.U32 R132, R17, R130, R128 ;  /* 0x0000008211847225 */ /* 0x000fc800078e0080 */
[----:B------:R-:W-:-:S04]  /*6f80*/  IMAD R157, R17, R131, R157 ;  /* 0x00000083119d7224 */ /* 0x000fc800078e029d */
[----:B------:R-:W-:Y:S02]  /*6f90*/  IMAD.IADD R157, R157, 0x1, R133 ;  /* 0x000000019d9d7824 */ /* 0x000fe400078e0285 */
[----:B------:R-:W-:Y:S05]  /*6fa0*/  @!P4 BRA `(.L_x_700) ;  /* 0x0000000400fcc947 */ /* 0x000fea0003800000 */
[----:B------:R-:W-:Y:S01]  /*6fb0*/  SEL R92, R127, R151, !P0 ;  /* 0x000000977f5c7207 */ /* 0x000fe20004000000 */
[----:B------:R-:W-:Y:S01]  /*6fc0*/  BSSY B3, `(.L_x_701) ;  /* 0x0000071000037945 */ /* 0x000fe20003800000 */
[----:B------:R-:W-:Y:S02]  /*6fd0*/  ISETP.GE.AND P4, PT, R18, R126, PT ;  /* 0x0000007e1200720c */ /* 0x000fe40003f86270 */
[----:B------:R-:W-:-:S04]  /*6fe0*/  SHF.R.S32.HI R93, RZ, 0x1f, R92 ;  /* 0x0000001fff5d7819 */ /* 0x000fc8000001145c */
[----:B------:R-:W-:-:S04]  /*6ff0*/  LEA.HI R93, R93, R92, RZ, 0x4 ;  /* 0x0000005c5d5d7211 */ /* 0x000fc800078f20ff */
[----:B------:R-:W-:-:S04]  /*7000*/  LEA.HI.SX32 R166, R93, R120, 0x1c ;  /* 0x000000785da67211 */ /* 0x000fc800078fe2ff */
[----:B------:R-:W-:-:S04]  /*7010*/  SHF.R.S32.HI R93, RZ, 0x1f, R166 ;  /* 0x0000001fff5d7819 */ /* 0x000fc800000114a6 */
[----:B------:R-:W-:Y:S01]  /*7020*/  LEA.HI R93, R93, R166, RZ, 0x3 ;  /* 0x000000a65d5d7211 */ /* 0x000fe200078f18ff */
[----:B------:R-:W-:-:S03]  /*7030*/  IMAD.SHL.U32 R166, R166, 0x8, RZ ;  /* 0x00000008a6a67824 */ /* 0x000fc600078e00ff */
[----:B------:R-:W-:Y:S02]  /*7040*/  SHF.R.S32.HI R93, RZ, 0x3, R93 ;  /* 0x00000003ff5d7819 */ /* 0x000fe4000001145d */
[----:B------:R-:W-:-:S03]  /*7050*/  LOP3.LUT R92, R211, 0x38, R166, 0xf8, !PT ;  /* 0x00000038d35c7812 */ /* 0x000fc600078ef8a6 */
[----:B------:R-:W-:Y:S01]  /*7060*/  IMAD R93, R93, 0x1c00, R213 ;  /* 0x00001c005d5d7824 */ /* 0x000fe200078e02d5 */
[----:B------:R-:W-:-:S05]  /*7070*/  LOP3.LUT R92, R92, R212, RZ, 0x3c, !PT ;  /* 0x000000d45c5c7212 */ /* 0x000fca00078e3cff */
[----:B------:R-:W-:-:S04]  /*7080*/  IMAD.IADD R92, R93, 0x1, R92 ;  /* 0x000000015d5c7824 */ /* 0x000fc800078e025c */
[C---:B------:R-:W-:Y:S02]  /*7090*/  IMAD R96, R16.reuse, 0x5400, R92 ;  /* 0x0000540010607824 */ /* 0x040fe400078e025c */
[----:B------:R-:W-:Y:S02]  /*70a0*/  IMAD R92, R16, 0x5400, R147 ;  /* 0x00005400105c7824 */ /* 0x000fe400078e0293 */
[--C-:B------:R-:W-:Y:S02]  /*70b0*/  IMAD R96, R96, 0x2, R2.reuse ;  /* 0x0000000260607824 */ /* 0x100fe400078e0202 */
[----:B------:R-:W-:-:S04]  /*70c0*/  IMAD R92, R92, 0x2, R2 ;  /* 0x000000025c5c7824 */ /* 0x000fc800078e0202 */
[----:B------:R-:W0:Y:S04]  /*70d0*/  LDS.128 R96, [R96+0x21400] ;  /* 0x0214000060607984 */ /* 0x000e280000000c00 */
[----:B------:R-:W2:Y:S01]  /*70e0*/  LDS.128 R92, [R92+0x21400] ;  /* 0x021400005c5c7984 */ /* 0x000ea20000000c00 */
[----:B------:R-:W-:Y:S05]  /*70f0*/  @P4 BRA `(.L_x_702) ;  /* 0x0000000400744947 */ /* 0x000fea0003800000 */
[--C-:B------:R-:W-:Y:S02]  /*7100*/  SHF.R.U64 R52, R52, 0x10, R53.reuse ;  /* 0x0000001034347819 */ /* 0x100fe40000001235 */
[----:B------:R-:W-:Y:S02]  /*7110*/  SHF.R.U32.HI R53, RZ, 0x10, R53 ;  /* 0x00000010ff357819 */ /* 0x000fe40000011635 */
[C---:B------:R-:W-:Y:S02]  /*7120*/  PRMT R52, R167.reuse, 0x5432, R52 ;  /* 0x00005432a7347816 */ /* 0x040fe40000000034 */
[----:B------:R-:W-:Y:S02]  /*7130*/  PRMT R53, R167, 0x5410, R53 ;  /* 0x00005410a7357816 */ /* 0x000fe40000000035 */
[----:B------:R-:W-:Y:S02]  /*7140*/  SHF.R.U64 R54, R54, 0x10, R55 ;  /* 0x0000001036367819 */ /* 0x000fe40000001237 */
[----:B------:R-:W-:-:S02]  /*7150*/  SHF.R.U32.HI R167, RZ, 0x10, R65 ;  /* 0x00000010ffa77819 */ /* 0x000fc40000011641 */
[----:B------:R-:W-:Y:S02]  /*7160*/  SHF.R.U64 R64, R64, 0x10, R65 ;  /* 0x0000001040407819 */ /* 0x000fe40000001241 */
[--C-:B------:R-:W-:Y:S02]  /*7170*/  SHF.R.U64 R65, R66, 0x10, R67.reuse ;  /* 0x0000001042417819 */ /* 0x100fe40000001243 */
[----:B------:R-:W-:Y:S02]  /*7180*/  PRMT R66, R168, 0x5432, R54 ;  /* 0x00005432a8427816 */ /* 0x000fe40000000036 */
[----:B------:R-:W-:Y:S02]  /*7190*/  SHF.R.U32.HI R67, RZ, 0x10, R67 ;  /* 0x00000010ff437819 */ /* 0x000fe40000011643 */
[----:B------:R-:W-:Y:S01]  /*71a0*/  PRMT R54, R171, 0x5410, R167 ;  /* 0x00005410ab367816 */ /* 0x000fe200000000a7 */
[----:B0-----:R-:W-:Y:S01]  /*71b0*/  IMAD.U32 R171, R97, 0x10000, RZ ;  /* 0x0001000061ab7824 */ /* 0x001fe200078e00ff */
[----:B------:R-:W-:Y:S01]  /*71c0*/  SHF.R.U32.HI R55, RZ, 0x10, R55 ;  /* 0x00000010ff377819 */ /* 0x000fe20000011637 */
[----:B------:R-:W-:Y:S01]  /*71d0*/  IMAD.U32 R167, R53, 0x10000, RZ ;  /* 0x0001000035a77824 */ /* 0x000fe200078e00ff */
[----:B------:R-:W-:Y:S01]  /*71e0*/  PRMT R67, R170, 0x5410, R67 ;  /* 0x00005410aa437816 */ /* 0x000fe20000000043 */
[----:B------:R-:W-:Y:S01]  /*71f0*/  IMAD.U32 R170, R54, 0x10000, RZ ;  /* 0x0001000036aa7824 */ /* 0x000fe200078e00ff */
[----:B------:R-:W-:-:S02]  /*7200*/  PRMT R55, R168, 0x5410, R55 ;  /* 0x00005410a8377816 */ /* 0x000fc40000000037 */
[----:B------:R-:W-:Y:S01]  /*7210*/  PRMT R64, R169, 0x5432, R64 ;  /* 0x00005432a9407816 */ /* 0x000fe20000000040 */
[-C--:B------:R-:W-:Y:S01]  /*7220*/  FMUL.FTZ R168, R171, R170.reuse ;  /* 0x000000aaaba87220 */ /* 0x080fe20000410000 */
[----:B------:R-:W-:Y:S01]  /*7230*/  PRMT R65, R169, 0x5410, R65 ;  /* 0x00005410a9417816 */ /* 0x000fe20000000041 */
[----:B--2---:R-:W-:Y:S01]  /*7240*/  IMAD.U32 R169, R93, 0x10000, RZ ;  /* 0x000100005da97824 */ /* 0x004fe200078e00ff */
[----:B------:R-:W-:Y:S02]  /*7250*/  LOP3.LUT R54, R54, 0xffff0000, RZ, 0xc0, !PT ;  /* 0xffff000036367812 */ /* 0x000fe400078ec0ff */
[----:B------:R-:W-:Y:S01]  /*7260*/  LOP3.LUT R97, R97, 0xffff0000, RZ, 0xc0, !PT ;  /* 0xffff000061617812 */ /* 0x000fe200078ec0ff */
[-C--:B------:R-:W-:Y:S01]  /*7270*/  FFMA.FTZ R168, R169, R167.reuse, -R168 ;  /* 0x000000a7a9a87223 */ /* 0x080fe200000108a8 */
[----:B------:R-:W-:Y:S01]  /*7280*/  FMUL.FTZ R167, R171, R167 ;  /* 0x000000a7aba77220 */ /* 0x000fe20000410000 */
[----:B------:R-:W-:Y:S01]  /*7290*/  LOP3.LUT R93, R93, 0xffff0000, RZ, 0xc0, !PT ;  /* 0xffff00005d5d7812 */ /* 0x000fe200078ec0ff */
[C---:B------:R-:W-:Y:S01]  /*72a0*/  IMAD.U32 R171, R99.reuse, 0x10000, RZ ;  /* 0x0001000063ab7824 */ /* 0x040fe200078e00ff */
[----:B------:R-:W-:Y:S01]  /*72b0*/  LOP3.LUT R99, R99, 0xffff0000, RZ, 0xc0, !PT ;  /* 0xffff000063637812 */ /* 0x000fe200078ec0ff */
[----:B------:R-:W-:Y:S01]  /*72c0*/  FFMA.FTZ R167, R169, R170, R167 ;  /* 0x000000aaa9a77223 */ /* 0x000fe200000100a7 */
[----:B------:R-:W-:Y:S01]  /*72d0*/  LOP3.LUT R169, R53, 0xffff0000, RZ, 0xc0, !PT ;  /* 0xffff000035a97812 */ /* 0x000fe200078ec0ff */
[----:B------:R-:W-:Y:S01]  /*72e0*/  FMUL.FTZ R53, R97, R54 ;  /* 0x0000003661357220 */ /* 0x000fe20000410000 */
[C---:B------:R-:W-:Y:S01]  /*72f0*/  IMAD.U32 R170, R67.reuse, 0x10000, RZ ;  /* 0x0001000043aa7824 */ /* 0x040fe200078e00ff */
[----:B------:R-:W-:-:S02]  /*7300*/  LOP3.LUT R67, R67, 0xffff0000, RZ, 0xc0, !PT ;  /* 0xffff000043437812 */ /* 0x000fc400078ec0ff */
[-C--:B------:R-:W-:Y:S01]  /*7310*/  FMUL.FTZ R97, R97, R169.reuse ;  /* 0x000000a961617220 */ /* 0x080fe20000410000 */
[----:B------:R-:W-:Y:S01]  /*7320*/  FFMA.FTZ R53, R93, R169, -R53 ;  /* 0x000000a95d357223 */ /* 0x000fe20000010835 */
[----:B------:R-:W-:Y:S02]  /*7330*/  IMAD.U32 R169, R95, 0x10000, RZ ;  /* 0x000100005fa97824 */ /* 0x000fe400078e00ff */
[----:B------:R-:W-:Y:S01]  /*7340*/  FFMA.FTZ R54, R93, R54, R97 ;  /* 0x000000365d367223 */ /* 0x000fe20000010061 */
[----:B------:R-:W-:Y:S02]  /*7350*/  IMAD.U32 R97, R55, 0x10000, RZ ;  /* 0x0001000037617824 */ /* 0x000fe400078e00ff */
[----:B------:R-:W-:Y:S01]  /*7360*/  FMUL.FTZ R93, R171, R170 ;  /* 0x000000aaab5d7220 */ /* 0x000fe20000410000 */
[----:B------:R-:W-:Y:S02]  /*7370*/  F2FP.BF16.F32.PACK_AB R53, R53, R168 ;  /* 0x000000a83535723e */ /* 0x000fe400000010ff */
[----:B------:R-:W-:Y:S01]  /*7380*/  F2FP.BF16.F32.PACK_AB R54, R54, R167 ;  /* 0x000000a73636723e */ /* 0x000fe200000010ff */
[-C--:B------:R-:W-:Y:S01]  /*7390*/  FFMA.FTZ R93, R169, R97.reuse, -R93 ;  /* 0x00000061a95d7223 */ /* 0x080fe2000001085d */
[----:B------:R-:W-:-:S04]  /*73a0*/  FMUL.FTZ R97, R171, R97 ;  /* 0x00000061ab617220 */ /* 0x000fc80000410000 */
[----:B------:R-:W-:Y:S01]  /*73b0*/  FFMA.FTZ R97, R169, R170, R97 ;  /* 0x000000aaa9617223 */ /* 0x000fe20000010061 */
[----:B------:R-:W-:Y:S02]  /*73c0*/  LOP3.LUT R169, R55, 0xffff0000, RZ, 0xc0, !PT ;  /* 0xffff000037a97812 */ /* 0x000fe400078ec0ff */
[----:B------:R-:W-:Y:S01]  /*73d0*/  LOP3.LUT R55, R95, 0xffff0000, RZ, 0xc0, !PT ;  /* 0xffff00005f377812 */ /* 0x000fe200078ec0ff */
[C---:B------:R-:W-:Y:S02]  /*73e0*/  FMUL.FTZ R95, R99.reuse, R67 ;  /* 0x00000043635f7220 */ /* 0x040fe40000410000 */
[-C--:B------:R-:W-:Y:S02]  /*73f0*/  FMUL.FTZ R99, R99, R169.reuse ;  /* 0x000000a963637220 */ /* 0x080fe40000410000 */
[C---:B------:R-:W-:Y:S02]  /*7400*/  FFMA.FTZ R95, R55.reuse, R169, -R95 ;  /* 0x000000a9375f7223 */ /* 0x040fe4000001085f */
[----:B------:R-:W-:Y:S01]  /*7410*/  FFMA.FTZ R99, R55, R67, R99 ;  /* 0x0000004337637223 */ /* 0x000fe20000010063 */
[C---:B------:R-:W-:Y:S01]  /*7420*/  IMAD.U32 R67, R64.reuse, 0x10000, RZ ;  /* 0x0001000040437824 */ /* 0x040fe200078e00ff */
[----:B------:R-:W-:Y:S01]  /*7430*/  LOP3.LUT R64, R64, 0xffff0000, RZ, 0xc0, !PT ;  /* 0xffff000040407812 */ /* 0x000fe200078ec0ff */
[----:B------:R-:W-:Y:S01]  /*7440*/  IMAD.U32 R55, R92, 0x10000, RZ ;  /* 0x000100005c377824 */ /* 0x000fe200078e00ff */
[----:B------:R-:W-:Y:S01]  /*7450*/  F2FP.BF16.F32.PACK_AB R95, R95, R93 ;  /* 0x0000005d5f5f723e */ /* 0x000fe200000010ff */
[----:B------:R-:W-:Y:S01]  /*7460*/  IMAD.U32 R93, R96, 0x10000, RZ ;  /* 0x00010000605d7824 */ /* 0x000fe200078e00ff */
[----:B------:R-:W-:Y:S01]  /*7470*/  F2FP.BF16.F32.PACK_AB R99, R99, R97 ;  /* 0x000000616363723e */ /* 0x000fe200000010ff */
[C---:B------:R-:W-:Y:S01]  /*7480*/  IMAD.U32 R97, R52.reuse, 0x10000, RZ ;  /* 0x0001000034617824 */ /* 0x040fe200078e00ff */
[----:B------:R-:W-:Y:S01]  /*7490*/  LOP3.LUT R52, R52, 0xffff0000, RZ, 0xc0, !PT ;  /* 0xffff000034347812 */ /* 0x000fe200078ec0ff */
[----:B------:R-:W-:-:S02]  /*74a0*/  FMUL.FTZ R167, R93, R67 ;  /* 0x000000435da77220 */ /* 0x000fc40000410000 */
[-C--:B------:R-:W-:Y:S02]  /*74b0*/  FMUL.FTZ R93, R93, R97.reuse ;  /* 0x000000615d5d7220 */ /* 0x080fe40000410000 */
[C---:B------:R-:W-:Y:S01]  /*74c0*/  FFMA.FTZ R167, R55.reuse, R97, -R167 ;  /* 0x0000006137a77223 */ /* 0x040fe200000108a7 */
[----:B------:R-:W-:Y:S02]  /*74d0*/  IMAD.U32 R97, R98, 0x10000, RZ ;  /* 0x0001000062617824 */ /* 0x000fe400078e00ff */
[----:B------:R-:W-:Y:S01]  /*74e0*/  FFMA.FTZ R93, R55, R67, R93 ;  /* 0x00000043375d7223 */ /* 0x000fe2000001005d */
[----:B------:R-:W-:Y:S02]  /*74f0*/  LOP3.LUT R55, R96, 0xffff0000, RZ, 0xc0, !PT ;  /* 0xffff000060377812 */ /* 0x000fe400078ec0ff */
[----:B------:R-:W-:-:S03]  /*7500*/  LOP3.LUT R67, R92, 0xffff0000, RZ, 0xc0, !PT ;  /* 0xffff00005c437812 */ /* 0x000fc600078ec0ff */
[C---:B------:R-:W-:Y:S01]  /*7510*/  FMUL.FTZ R92, R55.reuse, R64 ;  /* 0x00000040375c7220 */ /* 0x040fe20000410000 */
[----:B------:R-:W-:-:S03]  /*7520*/  FMUL.FTZ R55, R55, R52 ;  /* 0x0000003437377220 */ /* 0x000fc60000410000 */
[C---:B------:R-:W-:Y:S01]  /*7530*/  FFMA.FTZ R52, R67.reuse, R52, -R92 ;  /* 0x0000003443347223 */ /* 0x040fe2000001085c */
[----:B------:R-:W-:Y:S01]  /*7540*/  FFMA.FTZ R55, R67, R64, R55 ;  /* 0x0000004043377223 */ /* 0x000fe20000010037 */
[C---:B------:R-:W-:Y:S01]  /*7550*/  IMAD.U32 R67, R65.reuse, 0x10000, RZ ;  /* 0x0001000041437824 */ /* 0x040fe200078e00ff */
[----:B------:R-:W-:Y:S01]  /*7560*/  LOP3.LUT R65, R65, 0xffff0000, RZ, 0xc0, !PT ;  /* 0xffff000041417812 */ /* 0x000fe200078ec0ff */
[C---:B------:R-:W-:Y:S01]  /*7570*/  IMAD.U32 R92, R66.reuse, 0x10000, RZ ;  /* 0x00010000425c7824 */ /* 0x040fe200078e00ff */
[----:B------:R-:W-:Y:S01]  /*7580*/  LOP3.LUT R66, R66, 0xffff0000, RZ, 0xc0, !PT ;  /* 0xffff000042427812 */ /* 0x000fe200078ec0ff */
[C---:B------:R-:W-:Y:S01]  /*7590*/  FMUL.FTZ R96, R97.reuse, R67 ;  /* 0x0000004361607220 */ /* 0x040fe20000410000 */
[----:B------:R-:W-:Y:S02]  /*75a0*/  IMAD.U32 R64, R94, 0x10000, RZ ;  /* 0x000100005e407824 */ /* 0x000fe400078e00ff */
[-C--:B------:R-:W-:Y:S01]  /*75b0*/  FMUL.FTZ R97, R97, R92.reuse ;  /* 0x0000005c61617220 */ /* 0x080fe20000410000 */
[----:B------:R-:W-:Y:S01]  /*75c0*/  F2FP.BF16.F32.PACK_AB R52, R52, R167 ;  /* 0x000000a73434723e */ /* 0x000fe200000010ff */
[----:B------:R-:W-:-:S02]  /*75d0*/  FFMA.FTZ R96, R64, R92, -R96 ;  /* 0x0000005c40607223 */ /* 0x000fc40000010860 */
[----:B------:R-:W-:Y:S01]  /*75e0*/  FFMA.FTZ R97, R64, R67, R97 ;  /* 0x0000004340617223 */ /* 0x000fe20000010061 */
[----:B------:R-:W-:Y:S02]  /*75f0*/  LOP3.LUT R64, R98, 0xffff0000, RZ, 0xc0, !PT ;  /* 0xffff000062407812 */ /* 0x000fe400078ec0ff */
[----:B------:R-:W-:Y:S02]  /*7600*/  LOP3.LUT R67, R94, 0xffff0000, RZ, 0xc0, !PT ;  /* 0xffff00005e437812 */ /* 0x000fe400078ec0ff */
[----:B------:R-:W-:Y:S01]  /*7610*/  F2FP.BF16.F32.PACK_AB R55, R55, R93 ;  /* 0x0000005d3737723e */ /* 0x000fe200000010ff */
[CC--:B------:R-:W-:Y:S01]  /*7620*/  FMUL.FTZ R92, R64.reuse, R65.reuse ;  /* 0x00000041405c7220 */ /* 0x0c0fe20000410000 */
[-C--:B------:R-:W-:Y:S01]  /*7630*/  FMUL.FTZ R64, R64, R66.reuse ;  /* 0x0000004240407220 */ /* 0x080fe20000410000 */
[----:B------:R-:W-:Y:S02]  /*7640*/  IMAD.MOV.U32 R93, RZ, RZ, R53 ;  /* 0x000000ffff5d7224 */ /* 0x000fe400078e0035 */
[C---:B------:R-:W-:Y:S01]  /*7650*/  FFMA.FTZ R92, R67.reuse, R66, -R92 ;  /* 0x00000042435c7223 */ /* 0x040fe2000001085c */
[----:B------:R-:W-:-:S04]  /*7660*/  FFMA.FTZ R64, R67, R65, R64 ;  /* 0x0000004143407223 */ /* 0x000fc80000010040 */
[----:B------:R-:W-:Y:S01]  /*7670*/  F2FP.BF16.F32.PACK_AB R94, R92, R96 ;  /* 0x000000605c5e723e */ /* 0x000fe200000010ff */
[----:B------:R-:W-:Y:S01]  /*7680*/  IMAD.MOV.U32 R92, RZ, RZ, R52 ;  /* 0x000000ffff5c7224 */ /* 0x000fe200078e0034 */
[----:B------:R-:W-:Y:S01]  /*7690*/  F2FP.BF16.F32.PACK_AB R64, R64, R97 ;  /* 0x000000614040723e */ /* 0x000fe200000010ff */
[----:B------:R-:W-:Y:S02]  /*76a0*/  IMAD.MOV.U32 R96, RZ, RZ, R55 ;  /* 0x000000ffff607224 */ /* 0x000fe400078e0037 */
[----:B------:R-:W-:Y:S02]  /*76b0*/  IMAD.MOV.U32 R97, RZ, RZ, R54 ;  /* 0x000000ffff617224 */ /* 0x000fe400078e0036 */
[----:B------:R-:W-:-:S07]  /*76c0*/  IMAD.MOV.U32 R98, RZ, RZ, R64 ;  /* 0x000000ffff627224 */ /* 0x000fce00078e0040 */
.L_x_702:
[----:B------:R-:W-:Y:S05]  /*76d0*/  BSYNC B3 ;  /* 0x0000000000037941 */ /* 0x000fea0003800000 */
.L_x_701:
[----:B------:R-:W-:-:S13]  /*76e0*/  ISETP.GE.AND P4, PT, R166, R148, PT ;  /* 0x00000094a600720c */ /* 0x000fda0003f86270 */
[--C-:B------:R-:W-:Y:S02]  /*76f0*/  @!P4 SHF.R.S32.HI R55, RZ, 0x1f, R166.reuse ;  /* 0x0000001fff37c819 */ /* 0x100fe400000114a6 */
[----:B------:R-:W-:-:S04]  /*7700*/  @!P4 IADD3 R166, P5, P6, R118, R132, R166 ;  /* 0x0000008476a6c210 */ /* 0x000fc80007ebe0a6 */
[----:B------:R-:W-:Y:S02]  /*7710*/  @!P4 IADD3.X R55, R7, R157, R55, P5, P6 ;  /* 0x0000009d0737c210 */ /* 0x000fe40002fec437 */
[----:B------:R-:W-:-:S04]  /*7720*/  IADD3 R53, P5, P6, R118, R132, R26 ;  /* 0x0000008476357210 */ /* 0x000fc80007ebe01a */
[----:B------:R-:W-:Y:S02]  /*7730*/  IADD3.X R54, R7, R157, R32, P5, P6 ;  /* 0x0000009d07367210 */ /* 0x000fe40002fec420 */
[----:B------:R-:W-:-:S04]  /*7740*/  LEA R52, P5, R53, R124, 0x1 ;  /* 0x0000007c35347211 */ /* 0x000fc800078a08ff */
[----:B------:R-:W-:Y:S02]  /*7750*/  LEA.HI.X R53, R53, R125, R54, 0x1, P5 ;  /* 0x0000007d35357211 */ /* 0x000fe400028f0c36 */
[----:B------:R-:W-:-:S03]  /*7760*/  @!P4 LEA R54, P5, R166, R124, 0x1 ;  /* 0x0000007ca636c211 */ /* 0x000fc600078a08ff */
[----:B--2---:R2:W-:Y:S01]  /*7770*/  STG.E.128 desc[UR60][R52.64], R92 ;  /* 0x0000005c34007986 */ /* 0x0045e2000c101d3c */
[----:B------:R-:W-:-:S05]  /*7780*/  @!P4 LEA.HI.X R55, R166, R125, R55, 0x1, P5 ;  /* 0x0000007da637c211 */ /* 0x000fca00028f0c37 */
[----:B0-----:R2:W-:Y:S04]  /*7790*/  @!P4 STG.E.128 desc[UR60][R54.64], R96 ;  /* 0x000000603600c986 */ /* 0x0015e8000c101d3c */
.L_x_700:
[----:B------:R-:W-:Y:S05]  /*77a0*/  BSYNC B2 ;  /* 0x0000000000027941 */ /* 0x000fea0003800000 */
.L_x_699:
[----:B------:R-:W-:Y:S01]  /*77b0*/  ISETP.NE.AND P4, PT, R35, RZ, PT ;  /* 0x000000ff2300720c */ /* 0x000fe20003f85270 */
[----:B------:R-:W-:-:S12]  /*77c0*/  BSSY B2, `(.L_x_703) ;  /* 0x0000082000027945 */ /* 0x000fd80003800000 */
[----:B------:R-:W-:Y:S05]  /*77d0*/  @!P4 BRA `(.L_x_704) ;  /* 0x000000080000c947 */ /* 0x000fea0003800000 */
[----:B--2---:R-:W-:Y:S01]  /*77e0*/  SEL R52, R127, R151, !P1 ;  /* 0x000000977f347207 */ /* 0x004fe20004800000 */
[----:B------:R-:W-:Y:S01]  /*77f0*/  BSSY B3, `(.L_x_705) ;  /* 0x0000074000037945 */ /* 0x000fe20003800000 */
[----:B------:R-:W-:Y:S02]  /*7800*/  IADD3 R92, P4, P5, R118, R132, R28 ;  /* 0x00000084765c7210 */ /* 0x000fe40007d9e01c */
[----:B------:R-:W-:Y:S02]  /*7810*/  SHF.R.S32.HI R53, RZ, 0x1f, R52 ;  /* 0x0000001fff357819 */ /* 0x000fe40000011434 */
[----:B------:R-:W-:Y:S02]  /*7820*/  IADD3.X R93, R7, R157, R33, P4, P5 ;  /* 0x0000009d075d7210 */ /* 0x000fe400027ea421 */
[----:B------:R-:W-:Y:S02]  /*7830*/  LEA.HI R53, R53, R52, RZ, 0x4 ;  /* 0x0000003435357211 */ /* 0x000fe400078f20ff */
[----:B------:R-:W-:-:S02]  /*7840*/  ISETP.GE.AND P4, PT, R0, R126, PT ;  /* 0x0000007e0000720c */ /* 0x000fc40003f86270 */
        /* <DEDUP_REMOVED lines=16> */
[----:B------:R-:W-:Y:S01]  /*7950*/  SHF.R.U32.HI R97, RZ, 0x10, R61 ;  /* 0x00000010ff617819 */ /* 0x000fe2000001163d */
[----:B0-----:R-:W-:Y:S01]  /*7960*/  IMAD.U32 R166, R65, 0x10000, RZ ;  /* 0x0001000041a67824 */ /* 0x001fe200078e00ff */
[----:B------:R-:W-:Y:S01]  /*7970*/  SHF.R.U32.HI R98, RZ, 0x10, R49 ;  /* 0x00000010ff627819 */ /* 0x000fe20000011631 */
[C---:B--2---:R-:W-:Y:S01]  /*7980*/  IMAD.U32 R95, R53.reuse, 0x10000, RZ ;  /* 0x00010000355f7824 */ /* 0x044fe200078e00ff */
[----:B------:R-:W-:Y:S02]  /*7990*/  PRMT R97, R182, 0x5410, R97 ;  /* 0x00005410b6617816 */ /* 0x000fe40000000061 */
[----:B------:R-:W-:Y:S02]  /*79a0*/  PRMT R98, R184, 0x5432, R98 ;  /* 0x00005432b8627816 */ /* 0x000fe40000000062 */
[----:B------:R-:W-:Y:S01]  /*79b0*/  LOP3.LUT R53, R53, 0xffff0000, RZ, 0xc0, !PT ;  /* 0xffff000035357812 */ /* 0x000fe200078ec0ff */
[C---:B------:R-:W-:Y:S01]  /*79c0*/  IMAD.U32 R99, R97.reuse, 0x10000, RZ ;  /* 0x0001000061637824 */ /* 0x040fe200078e00ff */
[----:B------:R-:W-:Y:S01]  /*79d0*/  LOP3.LUT R97, R97, 0xffff0000, RZ, 0xc0, !PT ;  /* 0xffff000061617812 */ /* 0x000fe200078ec0ff */
[C---:B------:R-:W-:Y:S01]  /*79e0*/  IMAD.U32 R96, R98.reuse, 0x10000, RZ ;  /* 0x0001000062607824 */ /* 0x040fe200078e00ff */
[----:B------:R-:W-:Y:S01]  /*79f0*/  LOP3.LUT R98, R98, 0xffff0000, RZ, 0xc0, !PT ;  /* 0xffff000062627812 */ /* 0x000fe200078ec0ff */
[-C--:B------:R-:W-:Y:S01]  /*7a00*/  FMUL.FTZ R167, R166, R99.reuse ;  /* 0x00000063a6a77220 */ /* 0x080fe20000410000 */
[----:B------:R-:W-:Y:S01]  /*7a10*/  SHF.R.U64 R49, R48, 0x10, R49 ;  /* 0x0000001030317819 */ /* 0x000fe20000001231 */
[-C--:B------:R-:W-:Y:S01]  /*7a20*/  FMUL.FTZ R166, R166, R96.reuse ;  /* 0x00000060a6a67220 */ /* 0x080fe20000410000 */
[----:B------:R-:W-:Y:S01]  /*7a30*/  SHF.R.U32.HI R48, RZ, 0x10, R63 ;  /* 0x00000010ff307819 */ /* 0x000fe2000001163f */
[C---:B------:R-:W-:Y:S01]  /*7a40*/  FFMA.FTZ R96, R95.reuse, R96, -R167 ;  /* 0x000000605f607223 */ /* 0x040fe200000108a7 */
[----:B------:R-:W-:Y:S01]  /*7a50*/  SHF.R.U64 R50, R50, 0x10, R51 ;  /* 0x0000001032327819 */ /* 0x000fe20000001233 */
[----:B------:R-:W-:Y:S01]  /*7a60*/  FFMA.FTZ R95, R95, R99, R166 ;  /* 0x000000635f5f7223 */ /* 0x000fe200000100a6 */
[----:B------:R-:W-:Y:S01]  /*7a70*/  LOP3.LUT R99, R65, 0xffff0000, RZ, 0xc0, !PT ;  /* 0xffff000041637812 */ /* 0x000fe200078ec0ff */
[----:B------:R-:W-:Y:S01]  /*7a80*/  IMAD.U32 R166, R67, 0x10000, RZ ;  /* 0x0001000043a67824 */ /* 0x000fe200078e00ff */
[----:B------:R-:W-:-:S02]  /*7a90*/  PRMT R48, R183, 0x5432, R48 ;  /* 0x00005432b7307816 */ /* 0x000fc40000000030 */
[----:B------:R-:W-:Y:S01]  /*7aa0*/  LOP3.LUT R67, R67, 0xffff0000, RZ, 0xc0, !PT ;  /* 0xffff000043437812 */ /* 0x000fe200078ec0ff */
[CC--:B------:R-:W-:Y:S01]  /*7ab0*/  FMUL.FTZ R65, R99.reuse, R97.reuse ;  /* 0x0000006163417220 */ /* 0x0c0fe20000410000 */
[-C--:B------:R-:W-:Y:S01]  /*7ac0*/  FMUL.FTZ R99, R99, R98.reuse ;  /* 0x0000006263637220 */ /* 0x080fe20000410000 */
[----:B------:R-:W-:Y:S02]  /*7ad0*/  SHF.R.U64 R62, R62, 0x10, R63 ;  /* 0x000000103e3e7819 */ /* 0x000fe4000000123f */
[C---:B------:R-:W-:Y:S01]  /*7ae0*/  FFMA.FTZ R65, R53.reuse, R98, -R65 ;  /* 0x0000006235417223 */ /* 0x040fe20000010841 */
[----:B------:R-:W-:Y:S01]  /*7af0*/  SHF.R.U32.HI R98, RZ, 0x10, R51 ;  /* 0x00000010ff627819 */ /* 0x000fe20000011633 */
[----:B------:R-:W-:Y:S01]  /*7b00*/  FFMA.FTZ R53, R53, R97, R99 ;  /* 0x0000006135357223 */ /* 0x000fe20000010063 */
[----:B------:R-:W-:Y:S01]  /*7b10*/  SHF.R.U64 R97, R60, 0x10, R61 ;  /* 0x000000103c617819 */ /* 0x000fe2000000123d */
[----:B------:R-:W-:Y:S01]  /*7b20*/  IMAD.U32 R99, R48, 0x10000, RZ ;  /* 0x0001000030637824 */ /* 0x000fe200078e00ff */
[----:B------:R-:W-:Y:S01]  /*7b30*/  PRMT R98, R182, 0x5432, R98 ;  /* 0x00005432b6627816 */ /* 0x000fe20000000062 */
[----:B------:R-:W-:Y:S01]  /*7b40*/  IMAD.U32 R60, R55, 0x10000, RZ ;  /* 0x00010000373c7824 */ /* 0x000fe200078e00ff */
[----:B------:R-:W-:Y:S01]  /*7b50*/  PRMT R62, R180, 0x5410, R62 ;  /* 0x00005410b43e7816 */ /* 0x000fe2000000003e */
[----:B------:R-:W-:Y:S01]  /*7b60*/  FMUL.FTZ R167, R166, R99 ;  /* 0x00000063a6a77220 */ /* 0x000fe20000410000 */
[----:B------:R-:W-:Y:S01]  /*7b70*/  PRMT R50, R180, 0x5432, R50 ;  /* 0x00005432b4327816 */ /* 0x000fe20000000032 */
[----:B------:R-:W-:Y:S01]  /*7b80*/  IMAD.U32 R61, R98, 0x10000, RZ ;  /* 0x00010000623d7824 */ /* 0x000fe200078e00ff */
[----:B------:R-:W-:-:S02]  /*7b90*/  F2FP.BF16.F32.PACK_AB R65, R65, R96 ;  /* 0x000000604141723e */ /* 0x000fc400000010ff */
[----:B------:R-:W-:Y:S01]  /*7ba0*/  F2FP.BF16.F32.PACK_AB R95, R53, R95 ;  /* 0x0000005f355f723e */ /* 0x000fe200000010ff */
[-C--:B------:R-:W-:Y:S01]  /*7bb0*/  FMUL.FTZ R166, R166, R61.reuse ;  /* 0x0000003da6a67220 */ /* 0x080fe20000410000 */
[C---:B------:R-:W-:Y:S01]  /*7bc0*/  FFMA.FTZ R61, R60.reuse, R61, -R167 ;  /* 0x0000003d3c3d7223 */ /* 0x040fe200000108a7 */
[----:B------:R-:W-:Y:S02]  /*7bd0*/  IMAD.MOV.U32 R53, RZ, RZ, R65 ;  /* 0x000000ffff357224 */ /* 0x000fe400078e0041 */
[----:B------:R-:W-:Y:S01]  /*7be0*/  FFMA.FTZ R60, R60, R99, R166 ;  /* 0x000000633c3c7223 */ /* 0x000fe200000100a6 */
[----:B------:R-:W-:Y:S01]  /*7bf0*/  LOP3.LUT R99, R98, 0xffff0000, RZ, 0xc0, !PT ;  /* 0xffff000062637812 */ /* 0x000fe200078ec0ff */
[----:B------:R-:W-:Y:S01]  /*7c00*/  IMAD.MOV.U32 R65, RZ, RZ, R95 ;  /* 0x000000ffff417224 */ /* 0x000fe200078e005f */
[----:B------:R-:W-:Y:S02]  /*7c10*/  LOP3.LUT R98, R48, 0xffff0000, RZ, 0xc0, !PT ;  /* 0xffff000030627812 */ /* 0x000fe400078ec0ff */
[----:B------:R-:W-:-:S03]  /*7c20*/  LOP3.LUT R48, R55, 0xffff0000, RZ, 0xc0, !PT ;  /* 0xffff000037307812 */ /* 0x000fc600078ec0ff */
[C---:B------:R-:W-:Y:S01]  /*7c30*/  FMUL.FTZ R55, R67.reuse, R98 ;  /* 0x0000006243377220 */ /* 0x040fe20000410000 */
[----:B------:R-:W-:-:S03]  /*7c40*/  FMUL.FTZ R67, R67, R99 ;  /* 0x0000006343437220 */ /* 0x000fc60000410000 */
[C---:B------:R-:W-:Y:S01]  /*7c50*/  FFMA.FTZ R55, R48.reuse, R99, -R55 ;  /* 0x0000006330377223 */ /* 0x040fe20000010837 */
[----:B------:R-:W-:Y:S01]  /*7c60*/  FFMA.FTZ R48, R48, R98, R67 ;  /* 0x0000006230307223 */ /* 0x000fe20000010043 */
[C---:B------:R-:W-:Y:S02]  /*7c70*/  PRMT R67, R181.reuse, 0x5432, R49 ;  /* 0x00005432b5437816 */ /* 0x040fe40000000031 */
[----:B------:R-:W-:Y:S01]  /*7c80*/  PRMT R49, R181, 0x5410, R97 ;  /* 0x00005410b5317816 */ /* 0x000fe20000000061 */
[----:B------:R-:W-:Y:S01]  /*7c90*/  IMAD.U32 R97, R52, 0x10000, RZ ;  /* 0x0001000034617824 */ /* 0x000fe200078e00ff */
[C---:B------:R-:W-:Y:S01]  /*7ca0*/  SHF.L.U32 R99, R64.reuse, 0x10, RZ ;  /* 0x0000001040637819 */ /* 0x040fe200000006ff */
[----:B------:R-:W-:Y:S01]  /*7cb0*/  IMAD.U32 R166, R67, 0x10000, RZ ;  /* 0x0001000043a67824 */ /* 0x000fe200078e00ff */
[----:B------:R-:W-:Y:S01]  /*7cc0*/  LOP3.LUT R64, R64, 0xffff0000, RZ, 0xc0, !PT ;  /* 0xffff000040407812 */ /* 0x000fe200078ec0ff */
[C---:B------:R-:W-:Y:S01]  /*7cd0*/  IMAD.U32 R98, R49.reuse, 0x10000, RZ ;  /* 0x0001000031627824 */ /* 0x040fe200078e00ff */
[----:B------:R-:W-:-:S02]  /*7ce0*/  LOP3.LUT R51, R49, 0xffff0000, RZ, 0xc0, !PT ;  /* 0xffff000031337812 */ /* 0x000fc400078ec0ff */
[----:B------:R-:W-:Y:S01]  /*7cf0*/  LOP3.LUT R49, R67, 0xffff0000, RZ, 0xc0, !PT ;  /* 0xffff000043317812 */ /* 0x000fe200078ec0ff */
[C---:B------:R-:W-:Y:S01]  /*7d00*/  FMUL.FTZ R167, R99.reuse, R98 ;  /* 0x0000006263a77220 */ /* 0x040fe20000410000 */
[----:B------:R-:W-:Y:S01]  /*7d10*/  LOP3.LUT R52, R52, 0xffff0000, RZ, 0xc0, !PT ;  /* 0xffff000034347812 */ /* 0x000fe200078ec0ff */
[-C--:B------:R-:W-:Y:S01]  /*7d20*/  FMUL.FTZ R99, R99, R166.reuse ;  /* 0x000000a663637220 */ /* 0x080fe20000410000 */
[C---:B------:R-:W-:Y:S01]  /*7d30*/  FMUL.FTZ R63, R64.reuse, R51 ;  /* 0x00000033403f7220 */ /* 0x040fe20000410000 */
[-C--:B------:R-:W-:Y:S01]  /*7d40*/  FMUL.FTZ R64, R64, R49.reuse ;  /* 0x0000003140407220 */ /* 0x080fe20000410000 */
[C---:B------:R-:W-:Y:S01]  /*7d50*/  FFMA.FTZ R167, R97.reuse, R166, -R167 ;  /* 0x000000a661a77223 */ /* 0x040fe200000108a7 */
[----:B------:R-:W-:Y:S01]  /*7d60*/  FFMA.FTZ R99, R97, R98, R99 ;  /* 0x0000006261637223 */ /* 0x000fe20000010063 */
[C---:B------:R-:W-:Y:S01]  /*7d70*/  FFMA.FTZ R49, R52.reuse, R49, -R63 ;  /* 0x0000003134317223 */ /* 0x040fe2000001083f */
[----:B------:R-:W-:Y:S01]  /*7d80*/  FFMA.FTZ R51, R52, R51, R64 ;  /* 0x0000003334337223 */ /* 0x000fe20000010040 */
[C---:B------:R-:W-:Y:S01]  /*7d90*/  IMAD.U32 R97, R66.reuse, 0x10000, RZ ;  /* 0x0001000042617824 */ /* 0x040fe200078e00ff */
[----:B------:R-:W-:Y:S01]  /*7da0*/  LOP3.LUT R66, R66, 0xffff0000, RZ, 0xc0, !PT ;  /* 0xffff000042427812 */ /* 0x000fe200078ec0ff */
[C---:B------:R-:W-:Y:S01]  /*7db0*/  IMAD.U32 R63, R62.reuse, 0x10000, RZ ;  /* 0x000100003e3f7824 */ /* 0x040fe200078e00ff */
[----:B------:R-:W-:Y:S01]  /*7dc0*/  LOP3.LUT R62, R62, 0xffff0000, RZ, 0xc0, !PT ;  /* 0xffff00003e3e7812 */ /* 0x000fe200078ec0ff */
[C---:B------:R-:W-:Y:S01]  /*7dd0*/  IMAD.U32 R64, R50.reuse, 0x10000, RZ ;  /* 0x0001000032407824 */ /* 0x040fe200078e00ff */
[----:B------:R-:W-:Y:S01]  /*7de0*/  LOP3.LUT R50, R50, 0xffff0000, RZ, 0xc0, !PT ;  /* 0xffff000032327812 */ /* 0x000fe200078ec0ff */
[----:B------:R-:W-:Y:S01]  /*7df0*/  FMUL.FTZ R67, R97, R63 ;  /* 0x0000003f61437220 */ /* 0x000fe20000410000 */
[----:B------:R-:W-:-:S02]  /*7e00*/  IMAD.U32 R52, R54, 0x10000, RZ ;  /* 0x0001000036347824 */ /* 0x000fc400078e00ff */
[-C--:B------:R-:W-:Y:S01]  /*7e10*/  FMUL.FTZ R97, R97, R64.reuse ;  /* 0x0000004061617220 */ /* 0x080fe20000410000 */
[----:B------:R-:W-:Y:S01]  /*7e20*/  LOP3.LUT R54, R54, 0xffff0000, RZ, 0xc0, !PT ;  /* 0xffff000036367812 */ /* 0x000fe200078ec0ff */
[C---:B------:R-:W-:Y:S02]  /*7e30*/  FFMA.FTZ R67, R52.reuse, R64, -R67 ;  /* 0x0000004034437223 */ /* 0x040fe40000010843 */
[----:B------:R-:W-:Y:S01]  /*7e40*/  FFMA.FTZ R97, R52, R63, R97 ;  /* 0x0000003f34617223 */ /* 0x000fe20000010061 */
[C---:B------:R-:W-:Y:S01]  /*7e50*/  FMUL.FTZ R52, R66.reuse, R62 ;  /* 0x0000003e42347220 */ /* 0x040fe20000410000 */
[----:B------:R-:W-:Y:S01]  /*7e60*/  FMUL.FTZ R66, R66, R50 ;  /* 0x0000003242427220 */ /* 0x000fe20000410000 */
[----:B------:R-:W-:Y:S02]  /*7e70*/  F2FP.BF16.F32.PACK_AB R48, R48, R60 ;  /* 0x0000003c3030723e */ /* 0x000fe400000010ff */
[C---:B------:R-:W-:Y:S01]  /*7e80*/  FFMA.FTZ R52, R54.reuse, R50, -R52 ;  /* 0x0000003236347223 */ /* 0x040fe20000010834 */
[----:B------:R-:W-:Y:S01]  /*7e90*/  FFMA.FTZ R66, R54, R62, R66 ;  /* 0x0000003e36427223 */ /* 0x000fe20000010042 */
[----:B------:R-:W-:-:S02]  /*7ea0*/  F2FP.BF16.F32.PACK_AB R49, R49, R167 ;  /* 0x000000a73131723e */ /* 0x000fc400000010ff */
[----:B------:R-:W-:Y:S02]  /*7eb0*/  F2FP.BF16.F32.PACK_AB R51, R51, R99 ;  /* 0x000000633333723e */ /* 0x000fe400000010ff */
[----:B------:R-:W-:Y:S01]  /*7ec0*/  F2FP.BF16.F32.PACK_AB R67, R52, R67 ;  /* 0x000000433443723e */ /* 0x000fe200000010ff */
[----:B------:R-:W-:Y:S01]  /*7ed0*/  IMAD.MOV.U32 R52, RZ, RZ, R49 ;  /* 0x000000ffff347224 */ /* 0x000fe200078e0031 */
[----:B------:R-:W-:Y:S01]  /*7ee0*/  F2FP.BF16.F32.PACK_AB R55, R55, R61 ;  /* 0x0000003d3737723e */ /* 0x000fe200000010ff */
[----:B------:R-:W-:Y:S01]  /*7ef0*/  IMAD.MOV.U32 R64, RZ, RZ, R51 ;  /* 0x000000ffff407224 */ /* 0x000fe200078e0033 */
[----:B------:R-:W-:Y:S01]  /*7f00*/  F2FP.BF16.F32.PACK_AB R66, R66, R97 ;  /* 0x000000614242723e */ /* 0x000fe200000010ff */
[----:B------:R-:W-:Y:S02]  /*7f10*/  IMAD.MOV.U32 R54, RZ, RZ, R67 ;  /* 0x000000ffff367224 */ /* 0x000fe400078e0043 */
[----:B------:R-:W-:-:S07]  /*7f20*/  IMAD.MOV.U32 R67, RZ, RZ, R48 ;  /* 0x000000ffff437224 */ /* 0x000fce00078e0030 */
.L_x_706:
[----:B------:R-:W-:Y:S05]  /*7f30*/  BSYNC B3 ;  /* 0x0000000000037941 */ /* 0x000fea0003800000 */
.L_x_705:
[----:B------:R-:W-:-:S13]  /*7f40*/  ISETP.GE.AND P4, PT, R94, R148, PT ;  /* 0x000000945e00720c */ /* 0x000fda0003f86270 */
[--C-:B------:R-:W-:Y:S02]  /*7f50*/  @!P4 SHF.R.S32.HI R51, RZ, 0x1f, R94.reuse ;  /* 0x0000001fff33c819 */ /* 0x100fe4000001145e */
[----:B------:R-:W-:-:S04]  /*7f60*/  @!P4 IADD3 R94, P5, P6, R118, R132, R94 ;  /* 0x00000084765ec210 */ /* 0x000fc80007ebe05e */
[----:B------:R-:W-:Y:S02]  /*7f70*/  @!P4 IADD3.X R51, R7, R157, R51, P5, P6 ;  /* 0x0000009d0733c210 */ /* 0x000fe40002fec433 */
[----:B------:R-:W-:-:S04]  /*7f80*/  LEA R48, P5, R92, R124, 0x1 ;  /* 0x0000007c5c307211 */ /* 0x000fc800078a08ff */
[----:B------:R-:W-:Y:S02]  /*7f90*/  LEA.HI.X R49, R92, R125, R93, 0x1, P5 ;  /* 0x0000007d5c317211 */ /* 0x000fe400028f0c5d */
[----:B------:R-:W-:-:S03]  /*7fa0*/  @!P4 LEA R50, P5, R94, R124, 0x1 ;  /* 0x0000007c5e32c211 */ /* 0x000fc600078a08ff */
[----:B--2---:R3:W-:Y:S01]  /*7fb0*/  STG.E.128 desc[UR60][R48.64], R52 ;  /* 0x0000003430007986 */ /* 0x0047e2000c101d3c */
[----:B------:R-:W-:-:S05]  /*7fc0*/  @!P4 LEA.HI.X R51, R94, R125, R51, 0x1, P5 ;  /* 0x0000007d5e33c211 */ /* 0x000fca00028f0c33 */
[----:B0-----:R3:W-:Y:S04]  /*7fd0*/  @!P4 STG.E.128 desc[UR60][R50.64], R64 ;  /* 0x000000403200c986 */ /* 0x0017e8000c101d3c */
.L_x_704:
[----:B------:R-:W-:Y:S05]  /*7fe0*/  BSYNC B2 ;  /* 0x0000000000027941 */ /* 0x000fea0003800000 */
.L_x_703:
[----:B------:R-:W-:-:S13]  /*7ff0*/  ISETP.NE.AND P4, PT, R36, RZ, PT ;  /* 0x000000ff2400720c */ /* 0x000fda0003f85270 */
[----:B------:R-:W-:Y:S05]  /*8000*/  @!P4 BRA `(.L_x_698) ;  /* 0x000000080000c947 */ /* 0x000fea0003800000 */
[----:B---3--:R-:W3:Y:S01]  /*8010*/  LDL R48, [R1+0x10] ;  /* 0x0000100001307983 */ /* 0x008ee20000100800 */
[----:B------:R-:W-:Y:S01]  /*8020*/  IADD3 R60, P4, P5, R118, R132, R30 ;  /* 0x00000084763c7210 */ /* 0x000fe20007d9e01e */
[----:B------:R-:W-:Y:S03]  /*8030*/  BSSY B2, `(.L_x_707) ;  /* 0x0000073000027945 */ /* 0x000fe60003800000 */
[----:B------:R-:W-:Y:S02]  /*8040*/  IADD3.X R61, R7, R157, R34, P4, P5 ;  /* 0x0000009d073d7210 */ /* 0x000fe400027ea422 */
[----:B------:R-:W-:Y:S02]  /*8050*/  ISETP.GE.AND P4, PT, R3, R126, PT ;  /* 0x0000007e0300720c */ /* 0x000fe40003f86270 */
[----:B---3--:R-:W-:-:S04]  /*8060*/  LOP3.LUT P6, RZ, R48, 0x1, RZ, 0xc0, !PT ;  /* 0x0000000130ff7812 */ /* 0x008fc800078cc0ff */
[----:B------:R-:W-:-:S04]  /*8070*/  SEL R48, R127, R151, !P6 ;  /* 0x000000977f307207 */ /* 0x000fc80007000000 */
        /* <DEDUP_REMOVED lines=10> */
[----:B------:R-:W-:Y:S02]  /*8120*/  IMAD.IADD R49, R49, 0x1, R48 ;  /* 0x0000000131317824 */ /* 0x000fe400078e0230 */
[C---:B------:R-:W-:Y:S02]  /*8130*/  IMAD R48, R16.reuse, 0x5400, R144 ;  /* 0x0000540010307824 */ /* 0x040fe400078e0290 */
[----:B--2---:R-:W-:Y:S02]  /*8140*/  IMAD R52, R16, 0x5400, R49 ;  /* 0x0000540010347824 */ /* 0x004fe400078e0231 */
        /* <DEDUP_REMOVED lines=8> */
[----:B------:R-:W-:Y:S01]  /*81d0*/  IMAD.U32 R92, R51, 0x10000, RZ ;  /* 0x00010000335c7824 */ /* 0x000fe200078e00ff */
[----:B------:R-:W-:Y:S02]  /*81e0*/  PRMT R65, R179, 0x5432, R65 ;  /* 0x00005432b3417816 */ /* 0x000fe40000000041 */
[----:B------:R-:W-:Y:S02]  /*81f0*/  SHF.R.U64 R44, R44, 0x10, R45 ;  /* 0x000000102c2c7819 */ /* 0x000fe4000000122d */
[----:B------:R-:W-:Y:S01]  /*8200*/  PRMT R45, R177, 0x5432, R63 ;  /* 0x00005432b12d7816 */ /* 0x000fe2000000003f */
[----:B--2---:R-:W-:Y:S01]  /*8210*/  IMAD.U32 R63, R53, 0x10000, RZ ;  /* 0x00010000353f7824 */ /* 0x004fe200078e00ff */
[----:B------:R-:W-:Y:S01]  /*8220*/  SHF.R.U64 R56, R56, 0x10, R57 ;  /* 0x0000001038387819 */ /* 0x000fe20000001239 */
[----:B------:R-:W-:Y:S01]  /*8230*/  IMAD.U32 R66, R65, 0x10000, RZ ;  /* 0x0001000041427824 */ /* 0x000fe200078e00ff */
[----:B------:R-:W-:Y:S01]  /*8240*/  LOP3.LUT R53, R53, 0xffff0000, RZ, 0xc0, !PT ;  /* 0xffff000035357812 */ /* 0x000fe200078ec0ff */
[----:B------:R-:W-:Y:S01]  /*8250*/  IMAD.U32 R64, R45, 0x10000, RZ ;  /* 0x000100002d407824 */ /* 0x000fe200078e00ff */
[----:B------:R-:W-:Y:S01]  /*8260*/  LOP3.LUT R65, R65, 0xffff0000, RZ, 0xc0, !PT ;  /* 0xffff000041417812 */ /* 0x000fe200078ec0ff */
[C---:B------:R-:W-:Y:S01]  /*8270*/  FMUL.FTZ R57, R63.reuse, R66 ;  /* 0x000000423f397220 */ /* 0x040fe20000410000 */
[--C-:B------:R-:W-:Y:S01]  /*8280*/  SHF.R.U64 R58, R58, 0x10, R59.reuse ;  /* 0x000000103a3a7819 */ /* 0x100fe2000000123b */
[-C--:B------:R-:W-:Y:S01]  /*8290*/  FMUL.FTZ R63, R63, R64.reuse ;  /* 0x000000403f3f7220 */ /* 0x080fe20000410000 */
[----:B------:R-:W-:Y:S01]  /*82a0*/  SHF.R.U32.HI R59, RZ, 0x10, R59 ;  /* 0x00000010ff3b7819 */ /* 0x000fe2000001163b */
[----:B------:R-:W-:Y:S01]  /*82b0*/  FFMA.FTZ R57, R67, R64, -R57 ;  /* 0x0000004043397223 */ /* 0x000fe20000010839 */
[----:B------:R-:W-:Y:S01]  /*82c0*/  LOP3.LUT R64, R45, 0xffff0000, RZ, 0xc0, !PT ;  /* 0xffff00002d407812 */ /* 0x000fe200078ec0ff */
[----:B------:R-:W-:Y:S01]  /*82d0*/  FFMA.FTZ R63, R67, R66, R63 ;  /* 0x00000042433f7223 */ /* 0x000fe2000001003f */
[--C-:B------:R-:W-:Y:S01]  /*82e0*/  SHF.R.U64 R46, R46, 0x10, R47.reuse ;  /* 0x000000102e2e7819 */ /* 0x100fe2000000122f */
[-C--:B------:R-:W-:Y:S01]  /*82f0*/  FMUL.FTZ R66, R53, R65.reuse ;  /* 0x0000004135427220 */ /* 0x080fe20000410000 */
[----:B------:R-:W-:Y:S01]  /*8300*/  LOP3.LUT R49, R49, 0xffff0000, RZ, 0xc0, !PT ;  /* 0xffff000031317812 */ /* 0x000fe200078ec0ff */
[-C--:B------:R-:W-:Y:S01]  /*8310*/  FMUL.FTZ R53, R53, R64.reuse ;  /* 0x0000004035357220 */ /* 0x080fe20000410000 */
[----:B------:R-:W-:Y:S01]  /*8320*/  SHF.R.U32.HI R47, RZ, 0x10, R47 ;  /* 0x00000010ff2f7819 */ /* 0x000fe2000001162f */
[----:B------:R-:W-:Y:S01]  /*8330*/  IMAD.U32 R45, R48, 0x10000, RZ ;  /* 0x00010000302d7824 */ /* 0x000fe200078e00ff */
[----:B------:R-:W-:Y:S01]  /*8340*/  PRMT R59, R178, 0x5432, R59 ;  /* 0x00005432b23b7816 */ /* 0x000fe2000000003b */
[C---:B------:R-:W-:Y:S01]  /*8350*/  FFMA.FTZ R66, R49.reuse, R64, -R66 ;  /* 0x0000004031427223 */ /* 0x040fe20000010842 */
[----:B------:R-:W-:Y:S01]  /*8360*/  PRMT R47, R176, 0x5432, R47 ;  /* 0x00005432b02f7816 */ /* 0x000fe2000000002f */
[----:B------:R-:W-:Y:S01]  /*8370*/  FFMA.FTZ R53, R49, R65, R53 ;  /* 0x0000004131357223 */ /* 0x000fe20000010035 */
[C---:B------:R-:W-:Y:S01]  /*8380*/  IMAD.U32 R49, R55.reuse, 0x10000, RZ ;  /* 0x0001000037317824 */ /* 0x040fe200078e00ff */
[----:B------:R-:W-:Y:S01]  /*8390*/  LOP3.LUT R55, R55, 0xffff0000, RZ, 0xc0, !PT ;  /* 0xffff000037377812 */ /* 0x000fe200078ec0ff */
[C---:B------:R-:W-:Y:S01]  /*83a0*/  IMAD.U32 R65, R59.reuse, 0x10000, RZ ;  /* 0x000100003b417824 */ /* 0x040fe200078e00ff */
[----:B------:R-:W-:Y:S01]  /*83b0*/  LOP3.LUT R59, R59, 0xffff0000, RZ, 0xc0, !PT ;  /* 0xffff00003b3b7812 */ /* 0x000fe200078ec0ff */
[----:B------:R-:W-:Y:S01]  /*83c0*/  IMAD.U32 R67, R47, 0x10000, RZ ;  /* 0x000100002f437824 */ /* 0x000fe200078e00ff */
[----:B------:R-:W-:Y:S01]  /*83d0*/  PRMT R56, R179, 0x5410, R56 ;  /* 0x00005410b3387816 */ /* 0x000fe20000000038 */
[----:B------:R-:W-:Y:S01]  /*83e0*/  FMUL.FTZ R93, R49, R65 ;  /* 0x00000041315d7220 */ /* 0x000fe20000410000 */
[----:B------:R-:W-:Y:S01]  /*83f0*/  PRMT R44, R177, 0x5410, R44 ;  /* 0x00005410b12c7816 */ /* 0x000fe2000000002c */
[----:B------:R-:W-:Y:S01]  /*8400*/  FMUL.FTZ R49, R49, R67 ;  /* 0x0000004331317220 */ /* 0x000fe20000410000 */
[----:B------:R-:W-:-:S02]  /*8410*/  IMAD.U32 R64, R52, 0x10000, RZ ;  /* 0x0001000034407824 */ /* 0x000fc400078e00ff */
[C---:B------:R-:W-:Y:S01]  /*8420*/  FFMA.FTZ R93, R92.reuse, R67, -R93 ;  /* 0x000000435c5d7223 */ /* 0x040fe2000001085d */
[----:B------:R-:W-:Y:S01]  /*8430*/  LOP3.LUT R67, R47, 0xffff0000, RZ, 0xc0, !PT ;  /* 0xffff00002f437812 */ /* 0x000fe200078ec0ff */
[----:B------:R-:W-:Y:S01]  /*8440*/  FFMA.FTZ R49, R92, R65, R49 ;  /* 0x000000415c317223 */ /* 0x000fe20000010031 */
[----:B------:R-:W-:Y:S01]  /*8450*/  LOP3.LUT R65, R51, 0xffff0000, RZ, 0xc0, !PT ;  /* 0xffff000033417812 */ /* 0x000fe200078ec0ff */
[C---:B------:R-:W-:Y:S01]  /*8460*/  FMUL.FTZ R92, R55.reuse, R59 ;  /* 0x0000003b375c7220 */ /* 0x040fe20000410000 */
[----:B------:R-:W-:Y:S01]  /*8470*/  LOP3.LUT R52, R52, 0xffff0000, RZ, 0xc0, !PT ;  /* 0xffff000034347812 */ /* 0x000fe200078ec0ff */
[-C--:B------:R-:W-:Y:S01]  /*8480*/  FMUL.FTZ R55, R55, R67.reuse ;  /* 0x0000004337377220 */ /* 0x080fe20000410000 */
[----:B------:R-:W-:Y:S01]  /*8490*/  PRMT R58, R178, 0x5410, R58 ;  /* 0x00005410b23a7816 */ /* 0x000fe2000000003a */
[C---:B------:R-:W-:Y:S01]  /*84a0*/  FFMA.FTZ R92, R65.reuse, R67, -R92 ;  /* 0x00000043415c7223 */ /* 0x040fe2000001085c */
[----:B------:R-:W-:Y:S01]  /*84b0*/  LOP3.LUT R67, R44, 0xffff0000, RZ, 0xc0, !PT ;  /* 0xffff00002c437812 */ /* 0x000fe200078ec0ff */
[----:B------:R-:W-:Y:S01]  /*84c0*/  FFMA.FTZ R55, R65, R59, R55 ;  /* 0x0000003b41377223 */ /* 0x000fe20000010037 */
[C---:B------:R-:W-:Y:S01]  /*84d0*/  IMAD.U32 R65, R56.reuse, 0x10000, RZ ;  /* 0x0001000038417824 */ /* 0x040fe200078e00ff */
[----:B------:R-:W-:Y:S01]  /*84e0*/  LOP3.LUT R56, R56, 0xffff0000, RZ, 0xc0, !PT ;  /* 0xffff000038387812 */ /* 0x000fe200078ec0ff */
[----:B------:R-:W-:Y:S01]  /*84f0*/  IMAD.U32 R59, R44, 0x10000, RZ ;  /* 0x000100002c3b7824 */ /* 0x000fe200078e00ff */
[----:B------:R-:W-:Y:S01]  /*8500*/  PRMT R46, R176, 0x5410, R46 ;  /* 0x00005410b02e7816 */ /* 0x000fe2000000002e */
[----:B------:R-:W-:Y:S01]  /*8510*/  FMUL.FTZ R44, R64, R65 ;  /* 0x00000041402c7220 */ /* 0x000fe20000410000 */
[----:B------:R-:W-:Y:S01]  /*8520*/  LOP3.LUT R48, R48, 0xffff0000, RZ, 0xc0, !PT ;  /* 0xffff000030307812 */ /* 0x000fe200078ec0ff */
[-C--:B------:R-:W-:Y:S01]  /*8530*/  FMUL.FTZ R64, R64, R59.reuse ;  /* 0x0000003b40407220 */ /* 0x080fe20000410000 */
[----:B------:R-:W-:Y:S01]  /*8540*/  FMUL.FTZ R94, R52, R56 ;  /* 0x00000038345e7220 */ /* 0x000fe20000410000 */
[----:B------:R-:W-:Y:S01]  /*8550*/  FFMA.FTZ R44, R45, R59, -R44 ;  /* 0x0000003b2d2c7223 */ /* 0x000fe2000001082c */
[----:B------:R-:W-:-:S02]  /*8560*/  IMAD.U32 R47, R54, 0x10000, RZ ;  /* 0x00010000362f7824 */ /* 0x000fc400078e00ff */
[----:B------:R-:W-:Y:S01]  /*8570*/  FFMA.FTZ R64, R45, R65, R64 ;  /* 0x000000412d407223 */ /* 0x000fe20000010040 */
[-C--:B------:R-:W-:Y:S01]  /*8580*/  FMUL.FTZ R52, R52, R67.reuse ;  /* 0x0000004334347220 */ /* 0x080fe20000410000 */
[----:B------:R-:W-:Y:S01]  /*8590*/  IMAD.U32 R45, R58, 0x10000, RZ ;  /* 0x000100003a2d7824 */ /* 0x000fe200078e00ff */
[----:B------:R-:W-:Y:S01]  /*85a0*/  LOP3.LUT R54, R54, 0xffff0000, RZ, 0xc0, !PT ;  /* 0xffff000036367812 */ /* 0x000fe200078ec0ff */
[----:B------:R-:W-:Y:S01]  /*85b0*/  IMAD.U32 R59, R46, 0x10000, RZ ;  /* 0x000100002e3b7824 */ /* 0x000fe200078e00ff */
[----:B------:R-:W-:Y:S01]  /*85c0*/  LOP3.LUT R58, R58, 0xffff0000, RZ, 0xc0, !PT ;  /* 0xffff00003a3a7812 */ /* 0x000fe200078ec0ff */
[----:B------:R-:W-:Y:S02]  /*85d0*/  IMAD.U32 R51, R50, 0x10000, RZ ;  /* 0x0001000032337824 */ /* 0x000fe400078e00ff */
[C---:B------:R-:W-:Y:S01]  /*85e0*/  FFMA.FTZ R94, R48.reuse, R67, -R94 ;  /* 0x00000043305e7223 */ /* 0x040fe2000001085e */
[----:B------:R-:W-:Y:S01]  /*85f0*/  FFMA.FTZ R52, R48, R56, R52 ;  /* 0x0000003830347223 */ /* 0x000fe20000010034 */
[----:B------:R-:W-:Y:S01]  /*8600*/  LOP3.LUT R50, R50, 0xffff0000, RZ, 0xc0, !PT ;  /* 0xffff000032327812 */ /* 0x000fe200078ec0ff */
[C---:B------:R-:W-:Y:S01]  /*8610*/  FMUL.FTZ R48, R47.reuse, R45 ;  /* 0x0000002d2f307220 */ /* 0x040fe20000410000 */
[----:B------:R-:W-:Y:S01]  /*8620*/  LOP3.LUT R46, R46, 0xffff0000, RZ, 0xc0, !PT ;  /* 0xffff00002e2e7812 */ /* 0x000fe200078ec0ff */
[-C--:B------:R-:W-:Y:S01]  /*8630*/  FMUL.FTZ R56, R47, R59.reuse ;  /* 0x0000003b2f387220 */ /* 0x080fe20000410000 */
[----:B------:R-:W-:Y:S01]  /*8640*/  FMUL.FTZ R47, R54, R58 ;  /* 0x0000003a362f7220 */ /* 0x000fe20000410000 */
[C---:B------:R-:W-:Y:S01]  /*8650*/  FFMA.FTZ R48, R51.reuse, R59, -R48 ;  /* 0x0000003b33307223 */ /* 0x040fe20000010830 */
[----:B------:R-:W-:Y:S01]  /*8660*/  F2FP.BF16.F32.PACK_AB R57, R66, R57 ;  /* 0x000000394239723e */ /* 0x000fe200000010ff */
[-C--:B------:R-:W-:Y:S01]  /*8670*/  FMUL.FTZ R54, R54, R46.reuse ;  /* 0x0000002e36367220 */ /* 0x080fe20000410000 */
[----:B------:R-:W-:Y:S01]  /*8680*/  FFMA.FTZ R47, R50, R46, -R47 ;  /* 0x0000002e322f7223 */ /* 0x000fe2000001082f */
[----:B------:R-:W-:Y:S01]  /*8690*/  FFMA.FTZ R56, R51, R45, R56 ;  /* 0x0000002d33387223 */ /* 0x000fe20000010038 */
[----:B------:R-:W-:Y:S01]  /*86a0*/  F2FP.BF16.F32.PACK_AB R92, R92, R93 ;  /* 0x0000005d5c5c723e */ /* 0x000fe200000010ff */
[----:B------:R-:W-:Y:S01]  /*86b0*/  FFMA.FTZ R54, R50, R58, R54 ;  /* 0x0000003a32367223 */ /* 0x000fe20000010036 */
[----:B------:R-:W-:-:S02]  /*86c0*/  F2FP.BF16.F32.PACK_AB R44, R94, R44 ;  /* 0x0000002c5e2c723e */ /* 0x000fc400000010ff */
[----:B------:R-:W-:Y:S01]  /*86d0*/  F2FP.BF16.F32.PACK_AB R47, R47, R48 ;  /* 0x000000302f2f723e */ /* 0x000fe200000010ff */
[----:B------:R-:W-:Y:S01]  /*86e0*/  IMAD.MOV.U32 R51, RZ, RZ, R92 ;  /* 0x000000ffff337224 */ /* 0x000fe200078e005c */
[----:B------:R-:W-:Y:S01]  /*86f0*/  F2FP.BF16.F32.PACK_AB R55, R55, R49 ;  /* 0x000000313737723e */ /* 0x000fe200000010ff */
[----:B------:R-:W-:Y:S01]  /*8700*/  IMAD.MOV.U32 R48, RZ, RZ, R44 ;  /* 0x000000ffff307224 */ /* 0x000fe200078e002c */
[----:B------:R-:W-:Y:S01]  /*8710*/  F2FP.BF16.F32.PACK_AB R53, R53, R63 ;  /* 0x0000003f3535723e */ /* 0x000fe200000010ff */
[----:B------:R-:W-:Y:S01]  /*8720*/  IMAD.MOV.U32 R49, RZ, RZ, R57 ;  /* 0x000000ffff317224 */ /* 0x000fe200078e0039 */
[----:B------:R-:W-:Y:S01]  /*8730*/  F2FP.BF16.F32.PACK_AB R52, R52, R64 ;  /* 0x000000403434723e */ /* 0x000fe200000010ff */
[----:B------:R-:W-:Y:S01]  /*8740*/  IMAD.MOV.U32 R50, RZ, RZ, R47 ;  /* 0x000000ffff327224 */ /* 0x000fe200078e002f */
[----:B------:R-:W-:-:S07]  /*8750*/  F2FP.BF16.F32.PACK_AB R54, R54, R56 ;  /* 0x000000383636723e */ /* 0x000fce00000010ff */
.L_x_708:
[----:B------:R-:W-:Y:S05]  /*8760*/  BSYNC B2 ;  /* 0x0000000000027941 */ /* 0x000fea0003800000 */
.L_x_707:
[----:B------:R-:W-:-:S13]  /*8770*/  ISETP.GE.AND P4, PT, R62, R148, PT ;  /* 0x000000943e00720c */ /* 0x000fda0003f86270 */
[--C-:B------:R-:W-:Y:S02]  /*8780*/  @!P4 SHF.R.S32.HI R44, RZ, 0x1f, R62.reuse ;  /* 0x0000001fff2cc819 */ /* 0x100fe4000001143e */
[----:B------:R-:W-:-:S04]  /*8790*/  @!P4 IADD3 R62, P5, P6, R118, R132, R62 ;  /* 0x00000084763ec210 */ /* 0x000fc80007ebe03e */
[----:B------:R-:W-:Y:S02]  /*87a0*/  @!P4 IADD3.X R157, R7, R157, R44, P5, P6 ;  /* 0x0000009d079dc210 */ /* 0x000fe40002fec42c */
[----:B------:R-:W-:-:S04]  /*87b0*/  LEA R44, P5, R60, R124, 0x1 ;  /* 0x0000007c3c2c7211 */ /* 0x000fc800078a08ff */
[----:B------:R-:W-:Y:S02]  /*87c0*/  LEA.HI.X R45, R60, R125, R61, 0x1, P5 ;  /* 0x0000007d3c2d7211 */ /* 0x000fe400028f0c3d */
[----:B------:R-:W-:-:S03]  /*87d0*/  @!P4 LEA R46, P5, R62, R124, 0x1 ;  /* 0x0000007c3e2ec211 */ /* 0x000fc600078a08ff */
[----:B0-----:R0:W-:Y:S01]  /*87e0*/  STG.E.128 desc[UR60][R44.64], R48 ;  /* 0x000000302c007986 */ /* 0x0011e2000c101d3c */
[----:B------:R-:W-:-:S05]  /*87f0*/  @!P4 LEA.HI.X R47, R62, R125, R157, 0x1, P5 ;  /* 0x0000007d3e2fc211 */ /* 0x000fca00028f0c9d */
[----:B--2---:R0:W-:Y:S04]  /*8800*/  @!P4 STG.E.128 desc[UR60][R46.64], R52 ;  /* 0x000000342e00c986 */ /* 0x0041e8000c101d3c */
.L_x_698:
[----:B------:R-:W-:Y:S05]  /*8810*/  BSYNC B1 ;  /* 0x0000000000017941 */ /* 0x000fea0003800000 */
.L_x_697:
[-C--:B0-2---:R-:W-:Y:S02]  /*8820*/  IMAD R44, R152, R130.reuse, RZ ;  /* 0x00000082982c7224 */ /* 0x085fe400078e02ff */
[----:B------:R-:W-:-:S04]  /*8830*/  IMAD.WIDE.U32 R128, R227, R130, R128 ;  /* 0x00000082e3807225 */ /* 0x000fc800078e0080 */
[----:B------:R-:W-:Y:S01]  /*8840*/  IMAD R131, R227, R131, R44 ;  /* 0x00000083e3837224 */ /* 0x000fe200078e022c */
[----:B------:R-:W-:Y:S06]  /*8850*/  @P3 BRA `(.L_x_667) ;  /* 0x0000001c00143947 */ /* 0x000fec0003800000 */
[----:B------:R-:W-:Y:S01]  /*8860*/  ISETP.NE.AND P3, PT, R31, RZ, PT ;  /* 0x000000ff1f00720c */ /* 0x000fe20003f65270 */
[----:B------:R-:W-:Y:S01]  /*8870*/  BSSY B1, `(.L_x_709) ;  /* 0x0000085000017945 */ /* 0x000fe20003800000 */
[----:B------:R-:W-:-:S11]  /*8880*/  IMAD.IADD R56, R129, 0x1, R131 ;  /* 0x0000000181387824 */ /* 0x000fd600078e0283 */
[----:B------:R-:W-:Y:S05]  /*8890*/  @!P3 BRA `(.L_x_710) ;  /* 0x000000080008b947 */ /* 0x000fea0003800000 */
[----:B------:R-:W-:Y:S01]  /*88a0*/  SEL R44, R127, R151, !P0 ;  /* 0x000000977f2c7207 */ /* 0x000fe20004000000 */
[----:B------:R-:W-:Y:S01]  /*88b0*/  BSSY B2, `(.L_x_711) ;  /* 0x000007e000027945 */ /* 0x000fe20003800000 */
[----:B------:R-:W-:Y:S02]  /*88c0*/  IADD3 R47, P3, P4, R118, R128, R26 ;  /* 0x00000080762f7210 */ /* 0x000fe40007c7e01a */
[----:B------:R-:W-:Y:S02]  /*88d0*/  SHF.R.S32.HI R45, RZ, 0x1f, R44 ;  /* 0x0000001fff2d7819 */ /* 0x000fe4000001142c */
[----:B---3--:R-:W-:Y:S02]  /*88e0*/  IADD3.X R48, R7, R56, R32, P3, P4 ;  /* 0x0000003807307210 */ /* 0x008fe40001fe8420 */
[----:B------:R-:W-:Y:S02]  /*88f0*/  LEA.HI R45, R45, R44, RZ, 0x4 ;  /* 0x0000002c2d2d7211 */ /* 0x000fe400078f20ff */
[----:B------:R-:W-:-:S02]  /*8900*/  SHF.R.U32.HI R50, RZ, 0x3, R205 ;  /* 0x00000003ff327819 */ /* 0x000fc400000116cd */
[----:B------:R-:W-:-:S05]  /*8910*/  LEA.HI.SX32 R49, R45, R120, 0x1c ;  /* 0x000000782d317211 */ /* 0x000fca00078fe2ff */
[----:B------:R-:W-:-:S05]  /*8920*/  IMAD.SHL.U32 R45, R49, 0x8, RZ ;  /* 0x00000008312d7824 */ /* 0x000fca00078e00ff */
[----:B------:R-:W-:-:S13]  /*8930*/  ISETP.GE.AND P3, PT, R45, R148, PT ;  /* 0x000000942d00720c */ /* 0x000fda0003f66270 */
[--C-:B------:R-:W-:Y:S02]  /*8940*/  @!P3 SHF.R.S32.HI R46, RZ, 0x1f, R45.reuse ;  /* 0x0000001fff2eb819 */ /* 0x100fe4000001142d */
[--C-:B------:R-:W-:Y:S02]  /*8950*/  @!P3 IADD3 R44, P4, P5, R118, R128, R45.reuse ;  /* 0x00000080762cb210 */ /* 0x100fe40007d9e02d */
[----:B------:R-:W-:Y:S02]  /*8960*/  LOP3.LUT R45, R205, 0x38, R45, 0xf8, !PT ;  /* 0x00000038cd2d7812 */ /* 0x000fe400078ef82d */
[----:B------:R-:W-:Y:S02]  /*8970*/  @!P3 IADD3.X R46, R7, R56, R46, P4, P5 ;  /* 0x00000038072eb210 */ /* 0x000fe400027ea42e */
[----:B------:R-:W-:Y:S02]  /*8980*/  LEA R52, P4, R47, R124, 0x1 ;  /* 0x0000007c2f347211 */ /* 0x000fe400078808ff */
[----:B------:R-:W-:-:S02]  /*8990*/  LOP3.LUT R45, R45, R50, RZ, 0x3c, !PT ;  /* 0x000000322d2d7212 */ /* 0x000fc400078e3cff */
[----:B------:R-:W-:Y:S02]  /*89a0*/  LEA.HI.X R53, R47, R125, R48, 0x1, P4 ;  /* 0x0000007d2f357211 */ /* 0x000fe400020f0c30 */
[----:B------:R-:W-:-:S04]  /*89b0*/  @!P3 LEA R54, P4, R44, R124, 0x1 ;  /* 0x0000007c2c36b211 */ /* 0x000fc800078808ff */
[----:B------:R-:W-:Y:S02]  /*89c0*/  @!P3 LEA.HI.X R55, R44, R125, R46, 0x1, P4 ;  /* 0x0000007d2c37b211 */ /* 0x000fe400020f0c2e */
[----:B------:R-:W-:Y:S02]  /*89d0*/  SHF.R.S32.HI R44, RZ, 0x1f, R49 ;  /* 0x0000001fff2c7819 */ /* 0x000fe40000011431 */
[----:B------:R-:W-:Y:S02]  /*89e0*/  ISETP.GE.AND P4, PT, R18, R126, PT ;  /* 0x0000007e1200720c */ /* 0x000fe40003f86270 */
[----:B------:R-:W-:-:S04]  /*89f0*/  LEA.HI R44, R44, R49, RZ, 0x3 ;  /* 0x000000312c2c7211 */ /* 0x000fc800078f18ff */
[----:B------:R-:W-:-:S05]  /*8a00*/  SHF.R.S32.HI R44, RZ, 0x3, R44 ;  /* 0x00000003ff2c7819 */ /* 0x000fca000001142c */
[----:B------:R-:W-:-:S04]  /*8a10*/  IMAD R44, R44, 0x1c00, R215 ;  /* 0x00001c002c2c7824 */ /* 0x000fc800078e02d7 */
[----:B------:R-:W-:Y:S02]  /*8a20*/  IMAD.IADD R47, R44, 0x1, R45 ;  /* 0x000000012c2f7824 */ /* 0x000fe400078e022d */
[C---:B------:R-:W-:Y:S02]  /*8a30*/  IMAD R45, R16.reuse, 0x5400, R145 ;  /* 0x00005400102d7824 */ /* 0x040fe400078e0291 */
[----:B------:R-:W-:Y:S02]  /*8a40*/  IMAD R47, R16, 0x5400, R47 ;  /* 0x00005400102f7824 */ /* 0x000fe400078e022f */
[--C-:B------:R-:W-:Y:S02]  /*8a50*/  IMAD R45, R45, 0x2, R2.reuse ;  /* 0x000000022d2d7824 */ /* 0x100fe400078e0202 */
[----:B------:R-:W-:-:S04]  /*8a60*/  IMAD R48, R47, 0x2, R2 ;  /* 0x000000022f307824 */ /* 0x000fc800078e0202 */
[----:B------:R-:W0:Y:S04]  /*8a70*/  LDS.128 R44, [R45+0x21400] ;  /* 0x021400002d2c7984 */ /* 0x000e280000000c00 */
[----:B------:R-:W2:Y:S01]  /*8a80*/  LDS.128 R48, [R48+0x21400] ;  /* 0x0214000030307984 */ /* 0x000ea20000000c00 */
[----:B------:R-:W-:Y:S05]  /*8a90*/  @P4 BRA `(.L_x_712) ;  /* 0x00000004007c4947 */ /* 0x000fea0003800000 */
[----:B------:R-:W-:Y:S01]  /*8aa0*/  SHF.R.U64 R59, R88, 0x10, R89 ;  /* 0x00000010583b7819 */ /* 0x000fe20000001259 */
[----:B--2---:R-:W-:Y:S01]  /*8ab0*/  IMAD.U32 R63, R49, 0x10000, RZ ;  /* 0x00010000313f7824 */ /* 0x004fe200078e00ff */
[----:B------:R-:W-:Y:S01]  /*8ac0*/  SHF.R.U64 R57, R76, 0x10, R77 ;  /* 0x000000104c397819 */ /* 0x000fe2000000124d */
[----:B0-----:R-:W-:Y:S01]  /*8ad0*/  IMAD.U32 R61, R45, 0x10000, RZ ;  /* 0x000100002d3d7824 */ /* 0x001fe200078e00ff */
[----:B------:R-:W-:Y:S01]  /*8ae0*/  SHF.R.U32.HI R88, RZ, 0x10, R89 ;  /* 0x00000010ff587819 */ /* 0x000fe20000011659 */
[----:B------:R-:W-:Y:S01]  /*8af0*/  IMAD.U32 R67, R51, 0x10000, RZ ;  /* 0x0001000033437824 */ /* 0x000fe200078e00ff */
[----:B------:R-:W-:Y:S01]  /*8b00*/  SHF.R.U32.HI R76, RZ, 0x10, R77 ;  /* 0x00000010ff4c7819 */ /* 0x000fe2000001164d */
[----:B------:R-:W-:Y:S01]  /*8b10*/  IMAD.U32 R66, R47, 0x10000, RZ ;  /* 0x000100002f427824 */ /* 0x000fe200078e00ff */
[----:B------:R-:W-:Y:S01]  /*8b20*/  PRMT R88, R175, 0x5432, R88 ;  /* 0x00005432af587816 */ /* 0x000fe20000000058 */
[----:B------:R-:W-:Y:S01]  /*8b30*/  IMAD.U32 R77, R50, 0x10000, RZ ;  /* 0x00010000324d7824 */ /* 0x000fe200078e00ff */
[----:B------:R-:W-:Y:S01]  /*8b40*/  PRMT R76, R173, 0x5432, R76 ;  /* 0x00005432ad4c7816 */ /* 0x000fe2000000004c */
[----:B------:R-:W-:Y:S01]  /*8b50*/  IMAD.U32 R65, R46, 0x10000, RZ ;  /* 0x000100002e417824 */ /* 0x000fe200078e00ff */
[----:B------:R-:W-:-:S02]  /*8b60*/  SHF.R.U64 R58, R78, 0x10, R79 ;  /* 0x000000104e3a7819 */ /* 0x000fc4000000124f */
[----:B------:R-:W-:Y:S01]  /*8b70*/  SHF.R.U32.HI R78, RZ, 0x10, R79 ;  /* 0x00000010ff4e7819 */ /* 0x000fe2000001164f */
[----:B------:R-:W-:Y:S01]  /*8b80*/  IMAD.U32 R79, R88, 0x10000, RZ ;  /* 0x00010000584f7824 */ /* 0x000fe200078e00ff */
[--C-:B------:R-:W-:Y:S01]  /*8b90*/  SHF.R.U64 R60, R90, 0x10, R91.reuse ;  /* 0x000000105a3c7819 */ /* 0x100fe2000000125b */
[----:B------:R-:W-:Y:S01]  /*8ba0*/  IMAD.U32 R89, R76, 0x10000, RZ ;  /* 0x000100004c597824 */ /* 0x000fe200078e00ff */
[----:B------:R-:W-:Y:S02]  /*8bb0*/  SHF.R.U32.HI R90, RZ, 0x10, R91 ;  /* 0x00000010ff5a7819 */ /* 0x000fe4000001165b */
[----:B------:R-:W-:Y:S01]  /*8bc0*/  LOP3.LUT R64, R49, 0xffff0000, RZ, 0xc0, !PT ;  /* 0xffff000031407812 */ /* 0x000fe200078ec0ff */
[----:B------:R-:W-:Y:S01]  /*8bd0*/  IMAD.U32 R49, R48, 0x10000, RZ ;  /* 0x0001000030317824 */ /* 0x000fe200078e00ff */
[----:B------:R-:W-:Y:S01]  /*8be0*/  PRMT R91, R174, 0x5410, R60 ;  /* 0x00005410ae5b7816 */ /* 0x000fe2000000003c */
[C---:B------:R-:W-:Y:S01]  /*8bf0*/  FMUL.FTZ R60, R63.reuse, R79 ;  /* 0x0000004f3f3c7220 */ /* 0x040fe20000410000 */
[----:B------:R-:W-:Y:S01]  /*8c00*/  LOP3.LUT R88, R88, 0xffff0000, RZ, 0xc0, !PT ;  /* 0xffff000058587812 */ /* 0x000fe200078ec0ff */
[-C--:B------:R-:W-:Y:S01]  /*8c10*/  FMUL.FTZ R63, R63, R89.reuse ;  /* 0x000000593f3f7220 */ /* 0x080fe20000410000 */
[----:B------:R-:W-:Y:S01]  /*8c20*/  PRMT R90, R174, 0x5432, R90 ;  /* 0x00005432ae5a7816 */ /* 0x000fe2000000005a */
[----:B------:R-:W-:Y:S01]  /*8c30*/  FFMA.FTZ R60, R61, R89, -R60 ;  /* 0x000000593d3c7223 */ /* 0x000fe2000001083c */
[----:B------:R-:W-:Y:S01]  /*8c40*/  PRMT R78, R172, 0x5432, R78 ;  /* 0x00005432ac4e7816 */ /* 0x000fe2000000004e */
[----:B------:R-:W-:Y:S01]  /*8c50*/  FMUL.FTZ R92, R64, R88 ;  /* 0x00000058405c7220 */ /* 0x000fe20000410000 */
[----:B------:R-:W-:Y:S01]  /*8c60*/  LOP3.LUT R62, R45, 0xffff0000, RZ, 0xc0, !PT ;  /* 0xffff00002d3e7812 */ /* 0x000fe200078ec0ff */
[----:B------:R-:W-:Y:S01]  /*8c70*/  IMAD.U32 R89, R90, 0x10000, RZ ;  /* 0x000100005a597824 */ /* 0x000fe200078e00ff */
[----:B------:R-:W-:Y:S01]  /*8c80*/  LOP3.LUT R76, R76, 0xffff0000, RZ, 0xc0, !PT ;  /* 0xffff00004c4c7812 */ /* 0x000fe200078ec0ff */
[----:B------:R-:W-:Y:S01]  /*8c90*/  FFMA.FTZ R63, R61, R79, R63 ;  /* 0x0000004f3d3f7223 */ /* 0x000fe2000001003f */
[----:B------:R-:W-:Y:S01]  /*8ca0*/  IMAD.U32 R61, R78, 0x10000, RZ ;  /* 0x000100004e3d7824 */ /* 0x000fe200078e00ff */
[----:B------:R-:W-:Y:S01]  /*8cb0*/  LOP3.LUT R51, R51, 0xffff0000, RZ, 0xc0, !PT ;  /* 0xffff000033337812 */ /* 0x000fe200078ec0ff */
[----:B------:R-:W-:-:S02]  /*8cc0*/  IMAD.U32 R45, R44, 0x10000, RZ ;  /* 0x000100002c2d7824 */ /* 0x000fc400078e00ff */
[-C--:B------:R-:W-:Y:S01]  /*8cd0*/  FMUL.FTZ R64, R64, R76.reuse ;  /* 0x0000004c40407220 */ /* 0x080fe20000410000 */
[----:B------:R-:W-:Y:S01]  /*8ce0*/  FFMA.FTZ R92, R62, R76, -R92 ;  /* 0x0000004c3e5c7223 */ /* 0x000fe2000001085c */
[C---:B------:R-:W-:Y:S01]  /*8cf0*/  FMUL.FTZ R76, R67.reuse, R89 ;  /* 0x00000059434c7220 */ /* 0x040fe20000410000 */
[----:B------:R-:W-:Y:S01]  /*8d00*/  LOP3.LUT R90, R90, 0xffff0000, RZ, 0xc0, !PT ;  /* 0xffff00005a5a7812 */ /* 0x000fe200078ec0ff */
[-C--:B------:R-:W-:Y:S01]  /*8d10*/  FMUL.FTZ R67, R67, R61.reuse ;  /* 0x0000003d43437220 */ /* 0x080fe20000410000 */
[----:B------:R-:W-:Y:S01]  /*8d20*/  PRMT R59, R175, 0x5410, R59 ;  /* 0x00005410af3b7816 */ /* 0x000fe2000000003b */
[----:B------:R-:W-:Y:S01]  /*8d30*/  FFMA.FTZ R64, R62, R88, R64 ;  /* 0x000000583e407223 */ /* 0x000fe20000010040 */
[----:B------:R-:W-:Y:S01]  /*8d40*/  PRMT R57, R173, 0x5410, R57 ;  /* 0x00005410ad397816 */ /* 0x000fe20000000039 */
[----:B------:R-:W-:Y:S01]  /*8d50*/  FFMA.FTZ R76, R66, R61, -R76 ;  /* 0x0000003d424c7223 */ /* 0x000fe2000001084c */
[----:B------:R-:W-:Y:S01]  /*8d60*/  LOP3.LUT R78, R78, 0xffff0000, RZ, 0xc0, !PT ;  /* 0xffff00004e4e7812 */ /* 0x000fe200078ec0ff */
[----:B------:R-:W-:Y:S01]  /*8d70*/  FFMA.FTZ R67, R66, R89, R67 ;  /* 0x0000005942437223 */ /* 0x000fe20000010043 */
[----:B------:R-:W-:Y:S01]  /*8d80*/  LOP3.LUT R47, R47, 0xffff0000, RZ, 0xc0, !PT ;  /* 0xffff00002f2f7812 */ /* 0x000fe200078ec0ff */
[----:B------:R-:W-:Y:S01]  /*8d90*/  FMUL.FTZ R88, R51, R90 ;  /* 0x0000005a33587220 */ /* 0x000fe20000410000 */
[----:B------:R-:W-:-:S02]  /*8da0*/  IMAD.U32 R66, R59, 0x10000, RZ ;  /* 0x000100003b427824 */ /* 0x000fc400078e00ff */
[-C--:B------:R-:W-:Y:S01]  /*8db0*/  FMUL.FTZ R94, R51, R78.reuse ;  /* 0x0000004e335e7220 */ /* 0x080fe20000410000 */
[----:B------:R-:W-:Y:S01]  /*8dc0*/  IMAD.U32 R62, R57, 0x10000, RZ ;  /* 0x00010000393e7824 */ /* 0x000fe200078e00ff */
[----:B------:R-:W-:Y:S01]  /*8dd0*/  LOP3.LUT R48, R48, 0xffff0000, RZ, 0xc0, !PT ;  /* 0xffff000030307812 */ /* 0x000fe200078ec0ff */
[----:B------:R-:W-:Y:S01]  /*8de0*/  FFMA.FTZ R51, R47, R78, -R88 ;  /* 0x0000004e2f337223 */ /* 0x000fe20000010858 */
[----:B------:R-:W-:Y:S01]  /*8df0*/  LOP3.LUT R59, R59, 0xffff0000, RZ, 0xc0, !PT ;  /* 0xffff00003b3b7812 */ /* 0x000fe200078ec0ff */
[----:B------:R-:W-:Y:S01]  /*8e00*/  FMUL.FTZ R78, R49, R66 ;  /* 0x00000042314e7220 */ /* 0x000fe20000410000 */
[----:B------:R-:W-:Y:S01]  /*8e10*/  LOP3.LUT R57, R57, 0xffff0000, RZ, 0xc0, !PT ;  /* 0xffff000039397812 */ /* 0x000fe200078ec0ff */
[----:B------:R-:W-:Y:S01]  /*8e20*/  FMUL.FTZ R49, R49, R62 ;  /* 0x0000003e31317220 */ /* 0x000fe20000410000 */
[----:B------:R-:W-:Y:S01]  /*8e30*/  LOP3.LUT R44, R44, 0xffff0000, RZ, 0xc0, !PT ;  /* 0xffff00002c2c7812 */ /* 0x000fe200078ec0ff */
[----:B------:R-:W-:Y:S01]  /*8e40*/  FFMA.FTZ R94, R47, R90, R94 ;  /* 0x0000005a2f5e7223 */ /* 0x000fe2000001005e */
[----:B------:R-:W-:Y:S01]  /*8e50*/  FMUL.FTZ R47, R48, R59 ;  /* 0x0000003b302f7220 */ /* 0x000fe20000410000 */
[----:B------:R-:W-:Y:S01]  /*8e60*/  PRMT R58, R172, 0x5410, R58 ;  /* 0x00005410ac3a7816 */ /* 0x000fe2000000003a */
[C---:B------:R-:W-:Y:S01]  /*8e70*/  FFMA.FTZ R78, R45.reuse, R62, -R78 ;  /* 0x0000003e2d4e7223 */ /* 0x040fe2000001084e */
[----:B------:R-:W-:Y:S01]  /*8e80*/  FFMA.FTZ R49, R45, R66, R49 ;  /* 0x000000422d317223 */ /* 0x000fe20000010031 */
[-C--:B------:R-:W-:Y:S01]  /*8e90*/  FMUL.FTZ R45, R48, R57.reuse ;  /* 0x00000039302d7220 */ /* 0x080fe20000410000 */
[C---:B------:R-:W-:Y:S01]  /*8ea0*/  IMAD.U32 R48, R91.reuse, 0x10000, RZ ;  /* 0x000100005b307824 */ /* 0x040fe200078e00ff */
[----:B------:R-:W-:Y:S01]  /*8eb0*/  LOP3.LUT R50, R50, 0xffff0000, RZ, 0xc0, !PT ;  /* 0xffff000032327812 */ /* 0x000fe200078ec0ff */
[C---:B------:R-:W-:Y:S01]  /*8ec0*/  FFMA.FTZ R47, R44.reuse, R57, -R47 ;  /* 0x000000392c2f7223 */ /* 0x040fe2000001082f */
[----:B------:R-:W-:Y:S01]  /*8ed0*/  LOP3.LUT R91, R91, 0xffff0000, RZ, 0xc0, !PT ;  /* 0xffff00005b5b7812 */ /* 0x000fe200078ec0ff */
[----:B------:R-:W-:Y:S01]  /*8ee0*/  FFMA.FTZ R44, R44, R59, R45 ;  /* 0x0000003b2c2c7223 */ /* 0x000fe2000001002d */
[----:B------:R-:W-:-:S02]  /*8ef0*/  SHF.L.U32 R62, R58, 0x10, RZ ;  /* 0x000000103a3e7819 */ /* 0x000fc400000006ff */
[----:B------:R-:W-:Y:S01]  /*8f00*/  LOP3.LUT R57, R58, 0xffff0000, RZ, 0xc0, !PT ;  /* 0xffff00003a397812 */ /* 0x000fe200078ec0ff */
[C---:B------:R-:W-:Y:S01]  /*8f10*/  FMUL.FTZ R58, R77.reuse, R48 ;  /* 0x000000304d3a7220 */ /* 0x040fe20000410000 */
[----:B------:R-:W-:Y:S01]  /*8f20*/  LOP3.LUT R46, R46, 0xffff0000, RZ, 0xc0, !PT ;  /* 0xffff00002e2e7812 */ /* 0x000fe200078ec0ff */
[C---:B------:R-:W-:Y:S01]  /*8f30*/  FMUL.FTZ R45, R50.reuse, R91 ;  /* 0x0000005b322d7220 */ /* 0x040fe20000410000 */
[----:B------:R-:W-:Y:S01]  /*8f40*/  FMUL.FTZ R77, R77, R62 ;  /* 0x0000003e4d4d7220 */ /* 0x000fe20000410000 */
[----:B------:R-:W-:Y:S01]  /*8f50*/  FMUL.FTZ R50, R50, R57 ;  /* 0x0000003932327220 */ /* 0x000fe20000410000 */
[----:B------:R-:W-:Y:S01]  /*8f60*/  F2FP.BF16.F32.PACK_AB R47, R47, R78 ;  /* 0x0000004e2f2f723e */ /* 0x000fe200000010ff */
[C---:B------:R-:W-:Y:S01]  /*8f70*/  FFMA.FTZ R62, R65.reuse, R62, -R58 ;  /* 0x0000003e413e7223 */ /* 0x040fe2000001083a */
[----:B------:R-:W-:Y:S01]  /*8f80*/  FFMA.FTZ R48, R65, R48, R77 ;  /* 0x0000003041307223 */ /* 0x000fe2000001004d */
[C---:B------:R-:W-:Y:S01]  /*8f90*/  FFMA.FTZ R91, R46.reuse, R91, R50 ;  /* 0x0000005b2e5b7223 */ /* 0x040fe20000010032 */
[----:B------:R-:W-:Y:S01]  /*8fa0*/  FFMA.FTZ R45, R46, R57, -R45 ;  /* 0x000000392e2d7223 */ /* 0x000fe2000001082d */
[----:B------:R-:W-:-:S02]  /*8fb0*/  F2FP.BF16.F32.PACK_AB R51, R51, R76 ;  /* 0x0000004c3333723e */ /* 0x000fc400000010ff */
[----:B------:R-:W-:Y:S01]  /*8fc0*/  F2FP.BF16.F32.PACK_AB R50, R44, R49 ;  /* 0x000000312c32723e */ /* 0x000fe200000010ff */
[----:B------:R-:W-:Y:S01]  /*8fd0*/  IMAD.MOV.U32 R44, RZ, RZ, R47 ;  /* 0x000000ffff2c7224 */ /* 0x000fe200078e002f */
[----:B------:R-:W-:Y:S01]  /*8fe0*/  F2FP.BF16.F32.PACK_AB R60, R92, R60 ;  /* 0x0000003c5c3c723e */ /* 0x000fe200000010ff */
[----:B------:R-:W-:Y:S01]  /*8ff0*/  IMAD.MOV.U32 R47, RZ, RZ, R51 ;  /* 0x000000ffff2f7224 */ /* 0x000fe200078e0033 */
[----:B------:R-:W-:Y:S02]  /*9000*/  F2FP.BF16.F32.PACK_AB R63, R64, R63 ;  /* 0x0000003f403f723e */ /* 0x000fe400000010ff */
[----:B------:R-:W-:Y:S02]  /*9010*/  F2FP.BF16.F32.PACK_AB R67, R94, R67 ;  /* 0x000000435e43723e */ /* 0x000fe400000010ff */
[----:B------:R-:W-:Y:S01]  /*9020*/  F2FP.BF16.F32.PACK_AB R66, R91, R48 ;  /* 0x000000305b42723e */ /* 0x000fe200000010ff */
[----:B------:R-:W-:Y:S01]  /*9030*/  IMAD.MOV.U32 R48, RZ, RZ, R50 ;  /* 0x000000ffff307224 */ /* 0x000fe200078e0032 */
[----:B------:R-:W-:Y:S01]  /*9040*/  F2FP.BF16.F32.PACK_AB R46, R45, R62 ;  /* 0x0000003e2d2e723e */ /* 0x000fe200000010ff */
[----:B------:R-:W-:-:S02]  /*9050*/  IMAD.MOV.U32 R45, RZ, RZ, R60 ;  /* 0x000000ffff2d7224 */ /* 0x000fc400078e003c */
[----:B------:R-:W-:Y:S02]  /*9060*/  IMAD.MOV.U32 R49, RZ, RZ, R63 ;  /* 0x000000ffff317224 */ /* 0x000fe400078e003f */
[----:B------:R-:W-:Y:S02]  /*9070*/  IMAD.MOV.U32 R50, RZ, RZ, R66 ;  /* 0x000000ffff327224 */ /* 0x000fe400078e0042 */
[----:B------:R-:W-:-:S07]  /*9080*/  IMAD.MOV.U32 R51, RZ, RZ, R67 ;  /* 0x000000ffff337224 */ /* 0x000fce00078e0043 */
.L_x_712:
[----:B------:R-:W-:Y:S05]  /*9090*/  BSYNC B2 ;  /* 0x0000000000027941 */ /* 0x000fea0003800000 */
.L_x_711:
[----:B0-----:R0:W-:Y:S04]  /*90a0*/  STG.E.128 desc[UR60][R52.64], R44 ;  /* 0x0000002c34007986 */ /* 0x0011e8000c101d3c */
[----:B--2---:R0:W-:Y:S02]  /*90b0*/  @!P3 STG.E.128 desc[UR60][R54.64], R48 ;  /* 0x000000303600b986 */ /* 0x0041e4000c101d3c */
.L_x_710:
[----:B------:R-:W-:Y:S05]  /*90c0*/  BSYNC B1 ;  /* 0x0000000000017941 */ /* 0x000fea0003800000 */
.L_x_709:
[----:B------:R-:W-:Y:S01]  /*90d0*/  ISETP.NE.AND P3, PT, R35, RZ, PT ;  /* 0x000000ff2300720c */ /* 0x000fe20003f65270 */
[----:B------:R-:W-:-:S12]  /*90e0*/  BSSY B1, `(.L_x_713) ;  /* 0x0000081000017945 */ /* 0x000fd80003800000 */
[----:B------:R-:W-:Y:S05]  /*90f0*/  @!P3 BRA `(.L_x_714) ;  /* 0x0000000400fcb947 */ /* 0x000fea0003800000 */
[----:B0-----:R-:W-:Y:S01]  /*9100*/  SEL R44, R127, R151, !P1 ;  /* 0x000000977f2c7207 */ /* 0x001fe20004800000 */
[----:B------:R-:W-:Y:S01]  /*9110*/  BSSY B2, `(.L_x_715) ;  /* 0x000007b000027945 */ /* 0x000fe20003800000 */
[----:B------:R-:W-:Y:S02]  /*9120*/  IADD3 R46, P3, P4, R118, R128, R28 ;  /* 0x00000080762e7210 */ /* 0x000fe40007c7e01c */
[----:B------:R-:W-:Y:S02]  /*9130*/  SHF.R.S32.HI R45, RZ, 0x1f, R44 ;  /* 0x0000001fff2d7819 */ /* 0x000fe4000001142c */
[----:B------:R-:W-:Y:S02]  /*9140*/  IADD3.X R47, R7, R56, R33, P3, P4 ;  /* 0x00000038072f7210 */ /* 0x000fe40001fe8421 */
[----:B------:R-:W-:Y:S02]  /*9150*/  LEA.HI R44, R45, R44, RZ, 0x4 ;  /* 0x0000002c2d2c7211 */ /* 0x000fe400078f20ff */
[----:B---3--:R-:W-:-:S02]  /*9160*/  SHF.R.U32.HI R50, RZ, 0x3, R205 ;  /* 0x00000003ff327819 */ /* 0x008fc400000116cd */
[----:B------:R-:W-:-:S05]  /*9170*/  LEA.HI.SX32 R48, R44, R27, 0x1c ;  /* 0x0000001b2c307211 */ /* 0x000fca00078fe2ff */
[----:B------:R-:W-:-:S05]  /*9180*/  IMAD.SHL.U32 R49, R48, 0x8, RZ ;  /* 0x0000000830317824 */ /* 0x000fca00078e00ff */
[----:B------:R-:W-:-:S13]  /*9190*/  ISETP.GE.AND P3, PT, R49, R148, PT ;  /* 0x000000943100720c */ /* 0x000fda0003f66270 */
[--C-:B------:R-:W-:Y:S02]  /*91a0*/  @!P3 SHF.R.S32.HI R45, RZ, 0x1f, R49.reuse ;  /* 0x0000001fff2db819 */ /* 0x100fe40000011431 */
[----:B------:R-:W-:-:S04]  /*91b0*/  @!P3 IADD3 R44, P4, P5, R118, R128, R49 ;  /* 0x00000080762cb210 */ /* 0x000fc80007d9e031 */
[----:B------:R-:W-:Y:S02]  /*91c0*/  @!P3 IADD3.X R45, R7, R56, R45, P4, P5 ;  /* 0x00000038072db210 */ /* 0x000fe400027ea42d */
[----:B------:R-:W-:-:S04]  /*91d0*/  LEA R52, P4, R46, R124, 0x1 ;  /* 0x0000007c2e347211 */ /* 0x000fc800078808ff */
[----:B------:R-:W-:Y:S02]  /*91e0*/  LEA.HI.X R53, R46, R125, R47, 0x1, P4 ;  /* 0x0000007d2e357211 */ /* 0x000fe400020f0c2f */
[----:B------:R-:W-:-:S04]  /*91f0*/  @!P3 LEA R54, P4, R44, R124, 0x1 ;  /* 0x0000007c2c36b211 */ /* 0x000fc800078808ff */
[----:B------:R-:W-:Y:S02]  /*9200*/  @!P3 LEA.HI.X R55, R44, R125, R45, 0x1, P4 ;  /* 0x0000007d2c37b211 */ /* 0x000fe400020f0c2d */
[----:B------:R-:W-:Y:S02]  /*9210*/  SHF.R.S32.HI R45, RZ, 0x1f, R48 ;  /* 0x0000001fff2d7819 */ /* 0x000fe40000011430 */
[----:B------:R-:W-:Y:S02]  /*9220*/  LOP3.LUT R44, R205, 0x38, R49, 0xf8, !PT ;  /* 0x00000038cd2c7812 */ /* 0x000fe400078ef831 */
[----:B------:R-:W-:Y:S02]  /*9230*/  LEA.HI R45, R45, R48, RZ, 0x3 ;  /* 0x000000302d2d7211 */ /* 0x000fe400078f18ff */
[----:B------:R-:W-:Y:S02]  /*9240*/  LOP3.LUT R44, R44, R50, RZ, 0x3c, !PT ;  /* 0x000000322c2c7212 */ /* 0x000fe400078e3cff */
[----:B------:R-:W-:-:S02]  /*9250*/  SHF.R.S32.HI R46, RZ, 0x3, R45 ;  /* 0x00000003ff2e7819 */ /* 0x000fc4000001142d */
[----:B------:R-:W-:-:S03]  /*9260*/  ISETP.GE.AND P4, PT, R0, R126, PT ;  /* 0x0000007e0000720c */ /* 0x000fc60003f86270 */
        /* <DEDUP_REMOVED lines=19> */
[----:B------:R-:W-:-:S02]  /*93a0*/  PRMT R84, R165, 0x5432, R84 ;  /* 0x00005432a5547816 */ /* 0x000fc40000000054 */
[----:B------:R-:W-:Y:S02]  /*93b0*/  PRMT R163, R163, 0x5410, R72 ;  /* 0x00005410a3a37816 */ /* 0x000fe40000000048 */
[--C-:B------:R-:W-:Y:S01]  /*93c0*/  SHF.R.U64 R57, R74, 0x10, R75.reuse ;  /* 0x000000104a397819 */ /* 0x100fe2000000124b */
[----:B------:R-:W-:Y:S01]  /*93d0*/  IMAD.U32 R72, R84, 0x10000, RZ ;  /* 0x0001000054487824 */ /* 0x000fe200078e00ff */
[----:B------:R-:W-:Y:S02]  /*93e0*/  SHF.R.U32.HI R75, RZ, 0x10, R75 ;  /* 0x00000010ff4b7819 */ /* 0x000fe4000001164b */
[--C-:B------:R-:W-:Y:S01]  /*93f0*/  SHF.R.U64 R59, R86, 0x10, R87.reuse ;  /* 0x00000010563b7819 */ /* 0x100fe20000001257 */
[----:B------:R-:W-:Y:S01]  /*9400*/  FMUL.FTZ R74, R63, R72 ;  /* 0x000000483f4a7220 */ /* 0x000fe20000410000 */
[----:B------:R-:W-:Y:S02]  /*9410*/  SHF.R.U32.HI R87, RZ, 0x10, R87 ;  /* 0x00000010ff577819 */ /* 0x000fe40000011657 */
[----:B------:R-:W-:Y:S01]  /*9420*/  PRMT R165, R165, 0x5410, R60 ;  /* 0x00005410a5a57816 */ /* 0x000fe2000000003c */
[----:B------:R-:W-:Y:S01]  /*9430*/  IMAD.U32 R60, R163, 0x10000, RZ ;  /* 0x00010000a33c7824 */ /* 0x000fe200078e00ff */
[----:B------:R-:W-:-:S02]  /*9440*/  PRMT R57, R164, 0x5432, R57 ;  /* 0x00005432a4397816 */ /* 0x000fc40000000039 */
[----:B------:R-:W-:Y:S01]  /*9450*/  PRMT R164, R164, 0x5410, R75 ;  /* 0x00005410a4a47816 */ /* 0x000fe2000000004b */
[-C--:B------:R-:W-:Y:S01]  /*9460*/  FMUL.FTZ R76, R63, R60.reuse ;  /* 0x0000003c3f4c7220 */ /* 0x080fe20000410000 */
[----:B------:R-:W-:Y:S01]  /*9470*/  LOP3.LUT R64, R49, 0xffff0000, RZ, 0xc0, !PT ;  /* 0xffff000031407812 */ /* 0x000fe200078ec0ff */
[C---:B------:R-:W-:Y:S01]  /*9480*/  FFMA.FTZ R60, R61.reuse, R60, -R74 ;  /* 0x0000003c3d3c7223 */ /* 0x040fe2000001084a */
[----:B------:R-:W-:Y:S01]  /*9490*/  PRMT R59, R162, 0x5432, R59 ;  /* 0x00005432a23b7816 */ /* 0x000fe2000000003b */
[----:B------:R-:W-:Y:S01]  /*94a0*/  FFMA.FTZ R61, R61, R72, R76 ;  /* 0x000000483d3d7223 */ /* 0x000fe2000001004c */
[----:B------:R-:W-:Y:S01]  /*94b0*/  LOP3.LUT R75, R84, 0xffff0000, RZ, 0xc0, !PT ;  /* 0xffff0000544b7812 */ /* 0x000fe200078ec0ff */
[----:B------:R-:W-:Y:S01]  /*94c0*/  IMAD.U32 R72, R164, 0x10000, RZ ;  /* 0x00010000a4487824 */ /* 0x000fe200078e00ff */
[----:B------:R-:W-:Y:S01]  /*94d0*/  PRMT R162, R162, 0x5410, R87 ;  /* 0x00005410a2a27816 */ /* 0x000fe20000000057 */
[----:B------:R-:W-:Y:S01]  /*94e0*/  IMAD.U32 R49, R48, 0x10000, RZ ;  /* 0x0001000030317824 */ /* 0x000fe200078e00ff */
[----:B------:R-:W-:Y:S01]  /*94f0*/  LOP3.LUT R63, R163, 0xffff0000, RZ, 0xc0, !PT ;  /* 0xffff0000a33f7812 */ /* 0x000fe200078ec0ff */
[----:B------:R-:W-:Y:S01]  /*9500*/  FMUL.FTZ R77, R64, R75 ;  /* 0x0000004b404d7220 */ /* 0x000fe20000410000 */
[----:B------:R-:W-:Y:S01]  /*9510*/  LOP3.LUT R62, R45, 0xffff0000, RZ, 0xc0, !PT ;  /* 0xffff00002d3e7812 */ /* 0x000fe200078ec0ff */
[----:B------:R-:W-:Y:S01]  /*9520*/  IMAD.U32 R74, R162, 0x10000, RZ ;  /* 0x00010000a24a7824 */ /* 0x000fe200078e00ff */
[----:B------:R-:W-:Y:S01]  /*9530*/  LOP3.LUT R48, R48, 0xffff0000, RZ, 0xc0, !PT ;  /* 0xffff000030307812 */ /* 0x000fe200078ec0ff */
[----:B------:R-:W-:Y:S01]  /*9540*/  FMUL.FTZ R79, R64, R63 ;  /* 0x0000003f404f7220 */ /* 0x000fe20000410000 */
[----:B------:R-:W-:-:S02]  /*9550*/  IMAD.U32 R45, R44, 0x10000, RZ ;  /* 0x000100002c2d7824 */ /* 0x000fc400078e00ff */
[C---:B------:R-:W-:Y:S01]  /*9560*/  FFMA.FTZ R63, R62.reuse, R63, -R77 ;  /* 0x0000003f3e3f7223 */ /* 0x040fe2000001084d */
[C---:B------:R-:W-:Y:S01]  /*9570*/  FMUL.FTZ R77, R73.reuse, R74 ;  /* 0x0000004a494d7220 */ /* 0x040fe20000410000 */
[-C--:B------:R-:W-:Y:S01]  /*9580*/  FMUL.FTZ R73, R73, R72.reuse ;  /* 0x0000004849497220 */ /* 0x080fe20000410000 */
[----:B------:R-:W-:Y:S01]  /*9590*/  FFMA.FTZ R62, R62, R75, R79 ;  /* 0x0000004b3e3e7223 */ /* 0x000fe2000001004f */
[----:B------:R-:W-:Y:S01]  /*95a0*/  LOP3.LUT R51, R51, 0xffff0000, RZ, 0xc0, !PT ;  /* 0xffff000033337812 */ /* 0x000fe200078ec0ff */
[C---:B------:R-:W-:Y:S01]  /*95b0*/  FFMA.FTZ R64, R66.reuse, R72, -R77 ;  /* 0x0000004842407223 */ /* 0x040fe2000001084d */
[----:B------:R-:W-:Y:S01]  /*95c0*/  FFMA.FTZ R66, R66, R74, R73 ;  /* 0x0000004a42427223 */ /* 0x000fe20000010049 */
[C---:B------:R-:W-:Y:S01]  /*95d0*/  IMAD.U32 R72, R58.reuse, 0x10000, RZ ;  /* 0x000100003a487824 */ /* 0x040fe200078e00ff */
[----:B------:R-:W-:Y:S01]  /*95e0*/  LOP3.LUT R73, R58, 0xffff0000, RZ, 0xc0, !PT ;  /* 0xffff00003a497812 */ /* 0x000fe200078ec0ff */
[C---:B------:R-:W-:Y:S01]  /*95f0*/  IMAD.U32 R74, R165.reuse, 0x10000, RZ ;  /* 0x00010000a54a7824 */ /* 0x040fe200078e00ff */
[----:B------:R-:W-:Y:S01]  /*9600*/  LOP3.LUT R165, R165, 0xffff0000, RZ, 0xc0, !PT ;  /* 0xffff0000a5a57812 */ /* 0x000fe200078ec0ff */
[C---:B------:R-:W-:Y:S01]  /*9610*/  FMUL.FTZ R75, R49.reuse, R72 ;  /* 0x00000048314b7220 */ /* 0x040fe20000410000 */
[----:B------:R-:W-:Y:S01]  /*9620*/  LOP3.LUT R162, R162, 0xffff0000, RZ, 0xc0, !PT ;  /* 0xffff0000a2a27812 */ /* 0x000fe200078ec0ff */
[----:B------:R-:W-:Y:S01]  /*9630*/  FMUL.FTZ R58, R49, R74 ;  /* 0x0000004a313a7220 */ /* 0x000fe20000410000 */
[----:B------:R-:W-:Y:S01]  /*9640*/  LOP3.LUT R164, R164, 0xffff0000, RZ, 0xc0, !PT ;  /* 0xffff0000a4a47812 */ /* 0x000fe200078ec0ff */
[----:B------:R-:W-:Y:S01]  /*9650*/  FMUL.FTZ R77, R48, R165 ;  /* 0x000000a5304d7220 */ /* 0x000fe20000410000 */
[----:B------:R-:W-:Y:S01]  /*9660*/  LOP3.LUT R44, R44, 0xffff0000, RZ, 0xc0, !PT ;  /* 0xffff00002c2c7812 */ /* 0x000fe200078ec0ff */
[-C--:B------:R-:W-:Y:S01]  /*9670*/  FMUL.FTZ R79, R48, R73.reuse ;  /* 0x00000049304f7220 */ /* 0x080fe20000410000 */
[----:B------:R-:W-:Y:S01]  /*9680*/  LOP3.LUT R67, R46, 0xffff0000, RZ, 0xc0, !PT ;  /* 0xffff00002e437812 */ /* 0x000fe200078ec0ff */
[C---:B------:R-:W-:Y:S01]  /*9690*/  IMAD.U32 R46, R50.reuse, 0x10000, RZ ;  /* 0x00010000322e7824 */ /* 0x040fe200078e00ff */
[----:B------:R-:W-:Y:S01]  /*96a0*/  LOP3.LUT R47, R47, 0xffff0000, RZ, 0xc0, !PT ;  /* 0xffff00002f2f7812 */ /* 0x000fe200078ec0ff */
[C---:B------:R-:W-:Y:S01]  /*96b0*/  FFMA.FTZ R49, R45.reuse, R72, -R58 ;  /* 0x000000482d317223 */ /* 0x040fe2000001083a */
[----:B------:R-:W-:Y:S01]  /*96c0*/  FFMA.FTZ R75, R45, R74, R75 ;  /* 0x0000004a2d4b7223 */ /* 0x000fe2000001004b */
[----:B------:R-:W-:Y:S01]  /*96d0*/  IMAD.U32 R48, R59, 0x10000, RZ ;  /* 0x000100003b307824 */ /* 0x000fe200078e00ff */
[----:B------:R-:W-:Y:S01]  /*96e0*/  LOP3.LUT R50, R50, 0xffff0000, RZ, 0xc0, !PT ;  /* 0xffff000032327812 */ /* 0x000fe200078ec0ff */
[----:B------:R-:W-:Y:S01]  /*96f0*/  FMUL.FTZ R76, R51, R162 ;  /* 0x000000a2334c7220 */ /* 0x000fe20000410000 */
[----:B------:R-:W-:Y:S01]  /*9700*/  IMAD.U32 R45, R57, 0x10000, RZ ;  /* 0x00010000392d7824 */ /* 0x000fe200078e00ff */
[----:B------:R-:W-:Y:S01]  /*9710*/  LOP3.LUT R59, R59, 0xffff0000, RZ, 0xc0, !PT ;  /* 0xffff00003b3b7812 */ /* 0x000fe200078ec0ff */
[-C--:B------:R-:W-:Y:S01]  /*9720*/  FMUL.FTZ R78, R51, R164.reuse ;  /* 0x000000a4334e7220 */ /* 0x080fe20000410000 */
[----:B------:R-:W-:Y:S01]  /*9730*/  LOP3.LUT R57, R57, 0xffff0000, RZ, 0xc0, !PT ;  /* 0xffff000039397812 */ /* 0x000fe200078ec0ff */
[----:B------:R-:W-:Y:S01]  /*9740*/  FFMA.FTZ R58, R44, R73, -R77 ;  /* 0x000000492c3a7223 */ /* 0x000fe2000001084d */
[C---:B------:R-:W-:Y:S01]  /*9750*/  FFMA.FTZ R51, R47.reuse, R164, -R76 ;  /* 0x000000a42f337223 */ /* 0x040fe2000001084c */
[C---:B------:R-:W-:Y:S01]  /*9760*/  FMUL.FTZ R72, R46.reuse, R48 ;  /* 0x000000302e487220 */ /* 0x040fe20000410000 */
[----:B------:R-:W-:Y:S01]  /*9770*/  FMUL.FTZ R73, R46, R45 ;  /* 0x0000002d2e497220 */ /* 0x000fe20000410000 */
[----:B------:R-:W-:Y:S01]  /*9780*/  FFMA.FTZ R47, R47, R162, R78 ;  /* 0x000000a22f2f7223 */ /* 0x000fe2000001004e */
[C---:B------:R-:W-:Y:S01]  /*9790*/  FMUL.FTZ R46, R50.reuse, R59 ;  /* 0x0000003b322e7220 */ /* 0x040fe20000410000 */
[----:B------:R-:W-:Y:S01]  /*97a0*/  FMUL.FTZ R50, R50, R57 ;  /* 0x0000003932327220 */ /* 0x000fe20000410000 */
[----:B------:R-:W-:Y:S01]  /*97b0*/  FFMA.FTZ R44, R44, R165, R79 ;  /* 0x000000a52c2c7223 */ /* 0x000fe2000001004f */
        /* <DEDUP_REMOVED lines=14> */
[----:B------:R-:W-:Y:S02]  /*98a0*/  F2FP.BF16.F32.PACK_AB R46, R57, R72 ;  /* 0x00000048392e723e */ /* 0x000fe400000010ff */
[----:B------:R-:W-:-:S07]  /*98b0*/  F2FP.BF16.F32.PACK_AB R50, R50, R73 ;  /* 0x000000493232723e */ /* 0x000fce00000010ff */
.L_x_716:
[----:B------:R-:W-:Y:S05]  /*98c0*/  BSYNC B2 ;  /* 0x0000000000027941 */ /* 0x000fea0003800000 */
.L_x_715:
[----:B0-----:R4:W-:Y:S04]  /*98d0*/  STG.E.128 desc[UR60][R52.64], R44 ;  /* 0x0000002c34007986 */ /* 0x0019e8000c101d3c */
[----:B--2---:R4:W-:Y:S02]  /*98e0*/  @!P3 STG.E.128 desc[UR60][R54.64], R48 ;  /* 0x000000303600b986 */ /* 0x0049e4000c101d3c */
.L_x_714:
[----:B------:R-:W-:Y:S05]  /*98f0*/  BSYNC B1 ;  /* 0x0000000000017941 */ /* 0x000fea0003800000 */
.L_x_713:
[----:B------:R-:W-:-:S13]  /*9900*/  ISETP.NE.AND P3, PT, R36, RZ, PT ;  /* 0x000000ff2400720c */ /* 0x000fda0003f65270 */
[----:B------:R-:W-:Y:S05]  /*9910*/  @!P3 BRA `(.L_x_667) ;  /* 0x0000000800e4b947 */ /* 0x000fea0003800000 */
[----:B0---4-:R-:W2:Y:S01]  /*9920*/  LDL R44, [R1+0x10] ;  /* 0x00001000012c7983 */ /* 0x011ea20000100800 */
[----:B------:R-:W-:Y:S01]  /*9930*/  SHF.R.U32.HI R47, RZ, 0x3, R205 ;  /* 0x00000003ff2f7819 */ /* 0x000fe200000116cd */
[----:B------:R-:W-:Y:S01]  /*9940*/  BSSY B1, `(.L_x_717) ;  /* 0x0000074000017945 */ /* 0x000fe20003800000 */
[----:B------:R-:W-:-:S04]  /*9950*/  IADD3 R46, P3, P4, R118, R128, R30 ;  /* 0x00000080762e7210 */ /* 0x000fc80007c7e01e */
[----:B---3--:R-:W-:Y:S02]  /*9960*/  IADD3.X R49, R7, R56, R34, P3, P4 ;  /* 0x0000003807317210 */ /* 0x008fe40001fe8422 */
[----:B------:R-:W-:-:S04]  /*9970*/  LEA R52, P3, R46, R124, 0x1 ;  /* 0x0000007c2e347211 */ /* 0x000fc800078608ff */
[----:B------:R-:W-:Y:S02]  /*9980*/  LEA.HI.X R53, R46, R125, R49, 0x1, P3 ;  /* 0x0000007d2e357211 */ /* 0x000fe400018f0c31 */
[----:B------:R-:W-:Y:S02]  /*9990*/  ISETP.GE.AND P3, PT, R3, R126, PT ;  /* 0x0000007e0300720c */ /* 0x000fe40003f66270 */
[----:B--2---:R-:W-:-:S04]  /*99a0*/  LOP3.LUT P5, RZ, R44, 0x1, RZ, 0xc0, !PT ;  /* 0x000000012cff7812 */ /* 0x004fc800078ac0ff */
[----:B------:R-:W-:-:S04]  /*99b0*/  SEL R151, R127, R151, !P5 ;  /* 0x000000977f977207 */ /* 0x000fc80006800000 */
[----:B------:R-:W-:-:S04]  /*99c0*/  SHF.R.S32.HI R44, RZ, 0x1f, R151 ;  /* 0x0000001fff2c7819 */ /* 0x000fc80000011497 */
[----:B------:R-:W-:-:S04]  /*99d0*/  LEA.HI R44, R44, R151, RZ, 0x4 ;  /* 0x000000972c2c7211 */ /* 0x000fc800078f20ff */
[----:B------:R-:W-:-:S04]  /*99e0*/  LEA.HI.SX32 R44, R44, R29, 0x1c ;  /* 0x0000001d2c2c7211 */ /* 0x000fc800078fe2ff */
[----:B------:R-:W-:Y:S01]  /*99f0*/  SHF.R.S32.HI R45, RZ, 0x1f, R44 ;  /* 0x0000001fff2d7819 */ /* 0x000fe2000001142c */
[----:B------:R-:W-:-:S03]  /*9a00*/  IMAD.SHL.U32 R55, R44, 0x8, RZ ;  /* 0x000000082c377824 */ /* 0x000fc600078e00ff */
[----:B------:R-:W-:Y:S02]  /*9a10*/  LEA.HI R45, R45, R44, RZ, 0x3 ;  /* 0x0000002c2d2d7211 */ /* 0x000fe400078f18ff */
[----:B------:R-:W-:Y:S02]  /*9a20*/  LOP3.LUT R44, R205, 0x38, R55, 0xf8, !PT ;  /* 0x00000038cd2c7812 */ /* 0x000fe400078ef837 */
[----:B------:R-:W-:Y:S02]  /*9a30*/  SHF.R.S32.HI R48, RZ, 0x3, R45 ;  /* 0x00000003ff307819 */ /* 0x000fe4000001142d */
[----:B------:R-:W-:-:S03]  /*9a40*/  LOP3.LUT R44, R44, R47, RZ, 0x3c, !PT ;  /* 0x0000002f2c2c7212 */ /* 0x000fc600078e3cff */
        /* <DEDUP_REMOVED lines=11> */
[----:B------:R-:W-:Y:S01]  /*9b00*/  SHF.R.U32.HI R68, RZ, 0x10, R81 ;  /* 0x00000010ff447819 */ /* 0x000fe20000011651 */
[----:B------:R-:W-:Y:S01]  /*9b10*/  IMAD.U32 R62, R49, 0x10000, RZ ;  /* 0x00010000313e7824 */ /* 0x000fe200078e00ff */
[----:B------:R-:W-:Y:S01]  /*9b20*/  SHF.R.U32.HI R73, RZ, 0x10, R69 ;  /* 0x00000010ff497819 */ /* 0x000fe20000011645 */
[----:B0-----:R-:W-:Y:S01]  /*9b30*/  IMAD.U32 R59, R45, 0x10000, RZ ;  /* 0x000100002d3b7824 */ /* 0x001fe200078e00ff */
[----:B------:R-:W-:Y:S01]  /*9b40*/  SHF.R.U64 R70, R70, 0x10, R71 ;  /* 0x0000001046467819 */ /* 0x000fe20000001247 */
[----:B------:R-:W-:Y:S01]  /*9b50*/  IMAD.U32 R65, R47, 0x10000, RZ ;  /* 0x000100002f417824 */ /* 0x000fe200078e00ff */
[----:B------:R-:W-:Y:S01]  /*9b60*/  PRMT R68, R161, 0x5432, R68 ;  /* 0x00005432a1447816 */ /* 0x000fe20000000044 */
[----:B------:R-:W-:Y:S01]  /*9b70*/  IMAD.U32 R57, R48, 0x10000, RZ ;  /* 0x0001000030397824 */ /* 0x000fe200078e00ff */
[----:B------:R-:W-:Y:S01]  /*9b80*/  PRMT R63, R158, 0x5432, R63 ;  /* 0x000054329e3f7816 */ /* 0x000fe2000000003f */
[----:B------:R-:W-:Y:S01]  /*9b90*/  IMAD.U32 R54, R44, 0x10000, RZ ;  /* 0x000100002c367824 */ /* 0x000fe200078e00ff */
[----:B------:R-:W-:-:S02]  /*9ba0*/  SHF.R.U64 R60, R80, 0x10, R81 ;  /* 0x00000010503c7819 */ /* 0x000fc40000001251 */
[----:B------:R-:W-:Y:S02]  /*9bb0*/  LOP3.LUT R61, R51, 0xffff0000, RZ, 0xc0, !PT ;  /* 0xffff0000333d7812 */ /* 0x000fe400078ec0ff */
[----:B------:R-:W-:Y:S02]  /*9bc0*/  PRMT R158, R158, 0x5410, R73 ;  /* 0x000054109e9e7816 */ /* 0x000fe40000000049 */
[----:B------:R-:W-:Y:S02]  /*9bd0*/  SHF.R.U32.HI R72, RZ, 0x10, R71 ;  /* 0x00000010ff487819 */ /* 0x000fe40000011647 */
[--C-:B------:R-:W-:Y:S02]  /*9be0*/  SHF.R.U64 R69, R82, 0x10, R83.reuse ;  /* 0x0000001052457819 */ /* 0x100fe40000001253 */
[----:B------:R-:W-:Y:S01]  /*9bf0*/  PRMT R51, R159, 0x5432, R70 ;  /* 0x000054329f337816 */ /* 0x000fe20000000046 */
[----:B------:R-:W-:Y:S01]  /*9c00*/  IMAD.U32 R70, R68, 0x10000, RZ ;  /* 0x0001000044467824 */ /* 0x000fe200078e00ff */
[----:B------:R-:W-:-:S02]  /*9c10*/  SHF.R.U32.HI R83, RZ, 0x10, R83 ;  /* 0x00000010ff537819 */ /* 0x000fc40000011653 */
[----:B------:R-:W-:Y:S01]  /*9c20*/  LOP3.LUT R66, R49, 0xffff0000, RZ, 0xc0, !PT ;  /* 0xffff000031427812 */ /* 0x000fe200078ec0ff */
[----:B------:R-:W-:Y:S01]  /*9c30*/  IMAD.U32 R49, R158, 0x10000, RZ ;  /* 0x000100009e317824 */ /* 0x000fe200078e00ff */
[----:B------:R-:W-:Y:S02]  /*9c40*/  PRMT R161, R161, 0x5410, R60 ;  /* 0x00005410a1a17816 */ /* 0x000fe4000000003c */
[----:B------:R-:W-:Y:S01]  /*9c50*/  PRMT R159, R159, 0x5410, R72 ;  /* 0x000054109f9f7816 */ /* 0x000fe20000000048 */
[-C--:B------:R-:W-:Y:S01]  /*9c60*/  FMUL.FTZ R72, R62, R70.reuse ;  /* 0x000000463e487220 */ /* 0x080fe20000410000 */
[----:B------:R-:W-:Y:S01]  /*9c70*/  PRMT R60, R160, 0x5410, R69 ;  /* 0x00005410a03c7816 */ /* 0x000fe20000000045 */
[-C--:B------:R-:W-:Y:S01]  /*9c80*/  FMUL.FTZ R62, R62, R49.reuse ;  /* 0x000000313e3e7220 */ /* 0x080fe20000410000 */
[----:B------:R-:W-:Y:S01]  /*9c90*/  PRMT R160, R160, 0x5432, R83 ;  /* 0x00005432a0a07816 */ /* 0x000fe20000000053 */
[----:B------:R-:W-:Y:S01]  /*9ca0*/  FFMA.FTZ R49, R59, R49, -R72 ;  /* 0x000000313b317223 */ /* 0x000fe20000010848 */
[----:B------:R-:W-:Y:S01]  /*9cb0*/  LOP3.LUT R71, R68, 0xffff0000, RZ, 0xc0, !PT ;  /* 0xffff000044477812 */ /* 0x000fe200078ec0ff */
[----:B------:R-:W-:Y:S01]  /*9cc0*/  IMAD.U32 R68, R159, 0x10000, RZ ;  /* 0x000100009f447824 */ /* 0x000fe200078e00ff */
[----:B------:R-:W-:Y:S01]  /*9cd0*/  LOP3.LUT R69, R158, 0xffff0000, RZ, 0xc0, !PT ;  /* 0xffff00009e457812 */ /* 0x000fe200078ec0ff */
[----:B------:R-:W-:Y:S01]  /*9ce0*/  IMAD.U32 R72, R160, 0x10000, RZ ;  /* 0x00010000a0487824 */ /* 0x000fe200078e00ff */
[----:B------:R-:W-:Y:S01]  /*9cf0*/  LOP3.LUT R64, R45, 0xffff0000, RZ, 0xc0, !PT ;  /* 0xffff00002d407812 */ /* 0x000fe200078ec0ff */
[C---:B------:R-:W-:Y:S01]  /*9d00*/  FMUL.FTZ R73, R66.reuse, R71 ;  /* 0x0000004742497220 */ /* 0x040fe20000410000 */
[----:B------:R-:W-:Y:S01]  /*9d10*/  FFMA.FTZ R59, R59, R70, R62 ;  /* 0x000000463b3b7223 */ /* 0x000fe2000001003e */
[-C--:B------:R-:W-:Y:S01]  /*9d20*/  FMUL.FTZ R75, R66, R69.reuse ;  /* 0x00000045424b7220 */ /* 0x080fe20000410000 */
[C---:B------:R-:W-:Y:S01]  /*9d30*/  FMUL.FTZ R66, R67.reuse, R72 ;  /* 0x0000004843427220 */ /* 0x040fe20000410000 */
[-C--:B------:R-:W-:Y:S01]  /*9d40*/  FMUL.FTZ R67, R67, R68.reuse ;  /* 0x0000004443437220 */ /* 0x080fe20000410000 */
[----:B------:R-:W-:Y:S01]  /*9d50*/  LOP3.LUT R160, R160, 0xffff0000, RZ, 0xc0, !PT ;  /* 0xffff0000a0a07812 */ /* 0x000fe200078ec0ff */
[C---:B------:R-:W-:Y:S01]  /*9d60*/  FFMA.FTZ R62, R64.reuse, R69, -R73 ;  /* 0x00000045403e7223 */ /* 0x040fe20000010849 */
[----:B------:R-:W-:Y:S01]  /*9d70*/  LOP3.LUT R159, R159, 0xffff0000, RZ, 0xc0, !PT ;  /* 0xffff00009f9f7812 */ /* 0x000fe200078ec0ff */
[----:B------:R-:W-:Y:S01]  /*9d80*/  FFMA.FTZ R70, R64, R71, R75 ;  /* 0x0000004740467223 */ /* 0x000fe2000001004b */
[C---:B------:R-:W-:Y:S01]  /*9d90*/  FFMA.FTZ R68, R65.reuse, R68, -R66 ;  /* 0x0000004441447223 */ /* 0x040fe20000010842 */
[----:B------:R-:W-:Y:S01]  /*9da0*/  FFMA.FTZ R67, R65, R72, R67 ;  /* 0x0000004841437223 */ /* 0x000fe20000010043 */
[----:B------:R-:W-:-:S02]  /*9db0*/  IMAD.U32 R64, R63, 0x10000, RZ ;  /* 0x000100003f407824 */ /* 0x000fc400078e00ff */
[----:B------:R-:W-:Y:S01]  /*9dc0*/  FMUL.FTZ R69, R61, R160 ;  /* 0x000000a03d457220 */ /* 0x000fe20000410000 */
[----:B------:R-:W-:Y:S02]  /*9dd0*/  IMAD.U32 R65, R161, 0x10000, RZ ;  /* 0x00010000a1417824 */ /* 0x000fe400078e00ff */
[----:B------:R-:W-:Y:S01]  /*9de0*/  FMUL.FTZ R71, R61, R159 ;  /* 0x0000009f3d477220 */ /* 0x000fe20000410000 */
[----:B------:R-:W-:Y:S01]  /*9df0*/  LOP3.LUT R48, R48, 0xffff0000, RZ, 0xc0, !PT ;  /* 0xffff000030307812 */ /* 0x000fe200078ec0ff */
[-C--:B------:R-:W-:Y:S01]  /*9e00*/  FMUL.FTZ R66, R57, R64.reuse ;  /* 0x0000004039427220 */ /* 0x080fe20000410000 */
[----:B------:R-:W-:Y:S01]  /*9e10*/  LOP3.LUT R161, R161, 0xffff0000, RZ, 0xc0, !PT ;  /* 0xffff0000a1a17812 */ /* 0x000fe200078ec0ff */
[-C--:B------:R-:W-:Y:S01]  /*9e20*/  FMUL.FTZ R61, R57, R65.reuse ;  /* 0x00000041393d7220 */ /* 0x080fe20000410000 */
[----:B------:R-:W-:Y:S01]  /*9e30*/  LOP3.LUT R63, R63, 0xffff0000, RZ, 0xc0, !PT ;  /* 0xffff00003f3f7812 */ /* 0x000fe200078ec0ff */
[----:B------:R-:W-:Y:S01]  /*9e40*/  IMAD.U32 R45, R46, 0x10000, RZ ;  /* 0x000100002e2d7824 */ /* 0x000fe200078e00ff */
[----:B------:R-:W-:Y:S01]  /*9e50*/  LOP3.LUT R58, R47, 0xffff0000, RZ, 0xc0, !PT ;  /* 0xffff00002f3a7812 */ /* 0x000fe200078ec0ff */
[----:B------:R-:W-:Y:S01]  /*9e60*/  FFMA.FTZ R61, R54, R64, -R61 ;  /* 0x00000040363d7223 */ /* 0x000fe2000001083d */
[----:B------:R-:W-:Y:S01]  /*9e70*/  LOP3.LUT R44, R44, 0xffff0000, RZ, 0xc0, !PT ;  /* 0xffff00002c2c7812 */ /* 0x000fe200078ec0ff */
[----:B------:R-:W-:Y:S01]  /*9e80*/  FFMA.FTZ R66, R54, R65, R66 ;  /* 0x0000004136427223 */ /* 0x000fe20000010042 */
[----:B------:R-:W-:Y:S01]  /*9e90*/  LOP3.LUT R47, R46, 0xffff0000, RZ, 0xc0, !PT ;  /* 0xffff00002e2f7812 */ /* 0x000fe200078ec0ff */
[----:B------:R-:W-:-:S02]  /*9ea0*/  IMAD.U32 R46, R50, 0x10000, RZ ;  /* 0x00010000322e7824 */ /* 0x000fc400078e00ff */
[C---:B------:R-:W-:Y:S01]  /*9eb0*/  FMUL.FTZ R57, R48.reuse, R161 ;  /* 0x000000a130397220 */ /* 0x040fe20000410000 */
[----:B------:R-:W-:Y:S01]  /*9ec0*/  FMUL.FTZ R65, R48, R63 ;  /* 0x0000003f30417220 */ /* 0x000fe20000410000 */
[----:B------:R-:W-:Y:S01]  /*9ed0*/  IMAD.U32 R54, R60, 0x10000, RZ ;  /* 0x000100003c367824 */ /* 0x000fe200078e00ff */
[----:B------:R-:W-:Y:S01]  /*9ee0*/  LOP3.LUT R50, R50, 0xffff0000, RZ, 0xc0, !PT ;  /* 0xffff000032327812 */ /* 0x000fe200078ec0ff */
[C---:B------:R-:W-:Y:S01]  /*9ef0*/  IMAD.U32 R48, R51.reuse, 0x10000, RZ ;  /* 0x0001000033307824 */ /* 0x040fe200078e00ff */
[----:B------:R-:W-:Y:S01]  /*9f00*/  LOP3.LUT R60, R60, 0xffff0000, RZ, 0xc0, !PT ;  /* 0xffff00003c3c7812 */ /* 0x000fe200078ec0ff */
[C---:B------:R-:W-:Y:S01]  /*9f10*/  FFMA.FTZ R69, R58.reuse, R159, -R69 ;  /* 0x0000009f3a457223 */ /* 0x040fe20000010845 */
[----:B------:R-:W-:Y:S01]  /*9f20*/  LOP3.LUT R51, R51, 0xffff0000, RZ, 0xc0, !PT ;  /* 0xffff000033337812 */ /* 0x000fe200078ec0ff */
[----:B------:R-:W-:Y:S01]  /*9f30*/  FFMA.FTZ R160, R58, R160, R71 ;  /* 0x000000a03aa07223 */ /* 0x000fe20000010047 */
        /* <DEDUP_REMOVED lines=12> */
[----:B------:R-:W-:Y:S02]  /*a000*/  F2FP.BF16.F32.PACK_AB R45, R62, R49 ;  /* 0x000000313e2d723e */ /* 0x000fe400000010ff */
[----:B------:R-:W-:Y:S01]  /*a010*/  F2FP.BF16.F32.PACK_AB R46, R51, R44 ;  /* 0x0000002c332e723e */ /* 0x000fe200000010ff */
[----:B------:R-:W-:Y:S01]  /*a020*/  IMAD.MOV.U32 R44, RZ, RZ, R58 ;  /* 0x000000ffff2c7224 */ /* 0x000fe200078e003a */
[----:B------:R-:W-:Y:S01]  /*a030*/  F2FP.BF16.F32.PACK_AB R47, R69, R68 ;  /* 0x00000044452f723e */ /* 0x000fe200000010ff */
[----:B------:R-:W-:Y:S01]  /*a040*/  IMAD.MOV.U32 R51, RZ, RZ, R67 ;  /* 0x000000ffff337224 */ /* 0x000fe200078e0043 */
[----:B------:R-:W-:Y:S02]  /*a050*/  F2FP.BF16.F32.PACK_AB R49, R70, R59 ;  /* 0x0000003b4631723e */ /* 0x000fe400000010ff */
[----:B------:R-:W-:-:S02]  /*a060*/  F2FP.BF16.F32.PACK_AB R48, R65, R66 ;  /* 0x000000424130723e */ /* 0x000fc400000010ff */
[----:B------:R-:W-:-:S07]  /*a070*/  F2FP.BF16.F32.PACK_AB R50, R60, R57 ;  /* 0x000000393c32723e */ /* 0x000fce00000010ff */
.L_x_718:
[----:B------:R-:W-:Y:S05]  /*a080*/  BSYNC B1 ;  /* 0x0000000000017941 */ /* 0x000fea0003800000 */
.L_x_717:
[----:B0-----:R0:W-:Y:S01]  /*a090*/  STG.E.128 desc[UR60][R52.64], R44 ;  /* 0x0000002c34007986 */ /* 0x0011e2000c101d3c */
[----:B------:R-:W-:-:S13]  /*a0a0*/  ISETP.GE.AND P3, PT, R55, R148, PT ;  /* 0x000000943700720c */ /* 0x000fda0003f66270 */
[----:B------:R-:W-:Y:S05]  /*a0b0*/  @P3 BRA `(.L_x_667) ;  /* 0x0000000000fc3947 */ /* 0x000fea0003800000 */
[--C-:B0-----:R-:W-:Y:S02]  /*a0c0*/  SHF.R.S32.HI R44, RZ, 0x1f, R55.reuse ;  /* 0x0000001fff2c7819 */ /* 0x101fe40000011437 */
[----:B------:R-:W-:-:S04]  /*a0d0*/  IADD3 R55, P3, P4, R118, R128, R55 ;  /* 0x0000008076377210 */ /* 0x000fc80007c7e037 */
[----:B------:R-:W-:Y:S02]  /*a0e0*/  IADD3.X R56, R7, R56, R44, P3, P4 ;  /* 0x0000003807387210 */ /* 0x000fe40001fe842c */
[----:B------:R-:W-:-:S04]  /*a0f0*/  LEA R124, P3, R55, R124, 0x1 ;  /* 0x0000007c377c7211 */ /* 0x000fc800078608ff */
[----:B------:R-:W-:-:S05]  /*a100*/  LEA.HI.X R125, R55, R125, R56, 0x1, P3 ;  /* 0x0000007d377d7211 */ /* 0x000fca00018f0c38 */
[----:B--2---:R0:W-:Y:S01]  /*a110*/  STG.E.128 desc[UR60][R124.64], R48 ;  /* 0x000000307c007986 */ /* 0x0041e2000c101d3c */
[----:B------:R-:W-:Y:S05]  /*a120*/  BRA `(.L_x_667) ;  /* 0x0000000000e07947 */ /* 0x000fea0003800000 */
.L_x_634:
[----:B------:R-:W2:Y:S02]  /*a130*/  LDL R44, [R1+0x14] ;  /* 0x00001400012c7983 */ /* 0x000ea40000100800 */
[----:B--2---:R-:W-:-:S13]  /*a140*/  R2UR UR4, R44 ;  /* 0x000000002c0472ca */ /* 0x004fda00000e0000 */
[----:B------:R-:W-:-:S06]  /*a150*/  UISETP.NE.AND UP0, UPT, UR4, 0x3, UPT ;  /* 0x000000030400788c */ /* 0x000fcc000bf05270 */
[----:B------:R-:W-:-:S13]  /*a160*/  PLOP3.LUT P2, PT, PT, PT, UP0, 0x80, 0x0 ;  /* 0x000000000000781c */ /* 0x000fda0003f4f008 */
[----:B------:R-:W-:Y:S05]  /*a170*/  @!P2 BRA `(.L_x_719) ;  /* 0x000000000004a947 */ /* 0x000fea0003800000 */
[----:B------:R-:W-:Y:S01]  /*a180*/  BPT.TRAP 0x1 ;  /* 0x000000040000795c */ /* 0x000fe20000300000 */
.L_x_719:
[----:B------:R-:W-:Y:S01]  /*a190*/  IMAD R100, R16, 0x8, R2 ;  /* 0x0000000810647824 */ /* 0x000fe200078e0202 */
[----:B------:R-:W-:Y:S01]  /*a1a0*/  SHF.L.U32 R101, R204, 0x1f, RZ ;  /* 0x0000001fcc657819 */ /* 0x000fe200000006ff */
[----:B0-----:R-:W-:Y:S01]  /*a1b0*/  IMAD R43, R25, -0x70, R24 ;  /* 0xffffff90192b7824 */ /* 0x001fe200078e0218 */
[----:B------:R-:W-:Y:S02]  /*a1c0*/  BSSY B1, `(.L_x_720) ;  /* 0x0000004000017945 */ /* 0x000fe40003800000 */
[----:B------:R-:W0:Y:S02]  /*a1d0*/  SYNCS.PHASECHK.TRANS64.TRYWAIT P3, [R100+URZ+0x36890], R101 ;  /* 0x03689065640075a7 */ /* 0x000e24000806017f */
[----:B------:R-:W-:Y:S01]  /*a1e0*/  VIMNMX R43, R43, 0x70, PT ;  /* 0x000000702b2b7848 */ /* 0x000fe20003fe0100 */
[----:B0-----:R-:W-:Y:S06]  /*a1f0*/  @!P3 BRA `(.L_x_721) ;  /* 0x000001d00018b947 */ /* 0x001fec0003800000 */
.L_x_998:
[----:B------:R-:W-:Y:S05]  /*a200*/  BSYNC B1 ;  /* 0x0000000000017941 */ /* 0x000fea0003800000 */
.L_x_720:
[----:B------:R-:W-:Y:S01]  /*a210*/  ISETP.GE.AND P3, PT, R17, R43, PT ;  /* 0x0000002b1100720c */ /* 0x000fe20003f66270 */
[----:B------:R-:W-:-:S12]  /*a220*/  BSSY B1, `(.L_x_722) ;  /* 0x0000014000017945 */ /* 0x000fd80003800000 */
[----:B------:R-:W-:Y:S05]  /*a230*/  @P3 BRA `(.L_x_723) ;  /* 0x0000000000483947 */ /* 0x000fea0003800000 */
[----:B------:R-:W-:-:S13]  /*a240*/  ISETP.NE.AND P3, PT, R31, RZ, PT ;  /* 0x000000ff1f00720c */ /* 0x000fda0003f65270 */
[----:B------:R-:W1:Y:S04]  /*a250*/  @P3 LDS.128 R44, [R41+0x21000] ;  /* 0x02100000292c3984 */ /* 0x000e680000000c00 */
[----:B-1----:R-:W-:Y:S01]  /*a260*/  @P3 STG.E.128 desc[UR60][R50.64], R44 ;  /* 0x0000002c32003986 */ /* 0x002fe2000c101d3c */
        /* <DEDUP_REMOVED lines=14> */
[----:B-1----:R1:W-:Y:S02]  /*a350*/  @P3 STG.E.128 desc[UR60][R50.64+0x140], R44 ;  /* 0x0001402c32003986 */ /* 0x0023e4000c101d3c */
.L_x_723:
[----:B------:R-:W-:Y:S05]  /*a360*/  BSYNC B1 ;  /* 0x0000000000017941 */ /* 0x000fea0003800000 */
.L_x_722:
[----:B------:R-:W-:-:S13]  /*a370*/  ISETP.GE.AND P3, PT, R227, R43, PT ;  /* 0x0000002be300720c */ /* 0x000fda0003f66270 */
[----:B------:R-:W-:Y:S05]  /*a380*/  @P3 BRA `(.L_x_667) ;  /* 0x0000000000483947 */ /* 0x000fea0003800000 */
[----:B------:R-:W-:-:S13]  /*a390*/  ISETP.NE.AND P3, PT, R31, RZ, PT ;  /* 0x000000ff1f00720c */ /* 0x000fda0003f65270 */
[----:B-1----:R-:W1:Y:S04]  /*a3a0*/  @P3 LDS.128 R44, [R41+0x23000] ;  /* 0x02300000292c3984 */ /* 0x002e680000000c00 */
        /* <DEDUP_REMOVED lines=16> */
.L_x_667:
[----:B------:R-:W-:Y:S05]  /*a4b0*/  BSYNC B0 ;  /* 0x0000000000007941 */ /* 0x000fea0003800000 */
.L_x_633:
[----:B01234-:R-:W0:Y:S01]  /*a4c0*/  S2R R44, SR_TID.X ;  /* 0x00000000002c7919 */ /* 0x01fe220000002100 */
[----:B------:R-:W-:Y:S01]  /*a4d0*/  @!PT LDS RZ, [RZ] ;  /* 0x00000000fffff984 */ /* 0x000fe20000000800 */
[----:B------:R-:W-:Y:S01]  /*a4e0*/  @!PT LDS RZ, [RZ] ;  /* 0x00000000fffff984 */ /* 0x000fe20000000800 */
[----:B------:R-:W-:Y:S01]  /*a4f0*/  @!PT LDS RZ, [RZ] ;  /* 0x00000000fffff984 */ /* 0x000fe20000000800 */
[----:B------:R-:W-:Y:S01]  /*a500*/  @!PT LDS RZ, [RZ] ;  /* 0x00000000fffff984 */ /* 0x000fe20000000800 */
[----:B------:R1:W-:Y:S06]  /*a510*/  MEMBAR.ALL.CTA ;  /* 0x0000000000007992 */ /* 0x0003ec0000008000 */
[----:B-1----:R-:W1:Y:S01]  /*a520*/  FENCE.VIEW.ASYNC.S ;  /* 0x00000000000073c6 */ /* 0x002e620000000000 */
[----:B------:R-:W-:Y:S05]  /*a530*/  WARPSYNC.ALL ;  /* 0x0000000000007948 */ /* 0x000fea0003800000 */
[----:B------:R-:W-:Y:S01]  /*a540*/  BSSY B0, `(.L_x_724) ;  /* 0x0000009000007945 */ /* 0x000fe20003800000 */
[----:B0-----:R-:W-:Y:S01]  /*a550*/  LOP3.LUT R44, R44, 0x7f, RZ, 0xc0, !PT ;  /* 0x0000007f2c2c7812 */ /* 0x001fe200078ec0ff */
[----:B-1----:R0:W-:Y:S03]  /*a560*/  BAR.SYNC.DEFER_BLOCKING R156, 0x80 ;  /* 0x0002009c0000751d */ /* 0x0021e60000010000 */
[----:B------:R-:W-:-:S13]  /*a570*/  ISETP.NE.AND P3, PT, R44, RZ, PT ;  /* 0x000000ff2c00720c */ /* 0x000fda0003f65270 */
[----:B------:R-:W-:-:S05]  /*a580*/  @!P3 VIADD R44, R100, 0x368a0 ;  /* 0x000368a0642cb836 */ /* 0x000fca0000000000 */
[----:B------:R-:W-:-:S04]  /*a590*/  @!P3 PRMT R44, RZ, 0x654, R44 ;  /* 0x00000654ff2cb816 */ /* 0x000fc8000000002c */
[----:B------:R0:W-:Y:S01]  /*a5a0*/  @!P3 SYNCS.ARRIVE.TRANS64.RED.A1T0 RZ, [R44+URZ], RZ ;  /* 0x000000ff2cffb9a7 */ /* 0x0001e2000810043f */
[----:B------:R-:W-:Y:S05]  /*a5b0*/  @!P2 BRA `(.L_x_725) ;  /* 0x000000000004a947 */ /* 0x000fea0003800000 */
[----:B------:R-:W-:Y:S01]  /*a5c0*/  BPT.TRAP 0x1 ;  /* 0x000000040000795c */ /* 0x000fe20000300000 */
.L_x_725:
[----:B------:R-:W-:Y:S05]  /*a5d0*/  BSYNC B0 ;  /* 0x0000000000007941 */ /* 0x000fea0003800000 */
.L_x_724:
[----:B------:R-:W1:Y:S01]  /*a5e0*/  SYNCS.PHASECHK.TRANS64.TRYWAIT P2, [R100+URZ+0x368b0], R101 ;  /* 0x0368b065640075a7 */ /* 0x000e62000804017f */
[----:B------:R-:W-:Y:S01]  /*a5f0*/  ULDC.64 UR4, c[0x0][0x318] ;  /* 0x0000c60000047ab9 */ /* 0x000fe20000000a00 */
[----:B------:R-:W-:Y:S01]  /*a600*/  ULDC.64 UR6, c[0x0][0x328] ;  /* 0x0000ca0000067ab9 */ /* 0x000fe20000000a00 */
[----:B0-----:R-:W-:Y:S01]  /*a610*/  IMAD.U32 R44, RZ, RZ, UR4 ;  /* 0x00000004ff2c7e24 */ /* 0x001fe2000f8e00ff */
[----:B------:R-:W-:Y:S01]  /*a620*/  MOV R45, UR7 ;  /* 0x00000007002d7c02 */ /* 0x000fe20008000f00 */
[----:B------:R-:W-:Y:S01]  /*a630*/  IMAD.U32 R46, RZ, RZ, UR6 ;  /* 0x00000006ff2e7e24 */ /* 0x000fe2000f8e00ff */
[----:B------:R-:W-:Y:S02]  /*a640*/  BSSY B0, `(.L_x_726) ;  /* 0x0000007000007945 */ /* 0x000fe40003800000 */
[----:B------:R0:W-:Y:S04]  /*a650*/  STL [R1+0x4], R44 ;  /* 0x0000042c01007387 */ /* 0x0001e80000100800 */
[----:B------:R2:W-:Y:S01]  /*a660*/  STL [R1+0xc], R46 ;  /* 0x00000c2e01007387 */ /* 0x0005e20000100800 */
[----:B0-----:R-:W-:-:S05]  /*a670*/  IMAD.U32 R44, RZ, RZ, UR5 ;  /* 0x00000005ff2c7e24 */ /* 0x001fca000f8e00ff */
[----:B------:R2:W-:Y:S04]  /*a680*/  STL [R1], R44 ;  /* 0x0000002c01007387 */ /* 0x0005e80000100800 */
[----:B------:R2:W-:Y:S02]  /*a690*/  STL [R1+0x8], R45 ;  /* 0x0000082d01007387 */ /* 0x0005e40000100800 */
[----:B-12---:R-:W-:Y:S05]  /*a6a0*/  @!P2 BRA `(.L_x_727) ;  /* 0x000001cc0000a947 */ /* 0x006fea0003800000 */
.L_x_999:
[----:B------:R-:W-:Y:S05]  /*a6b0*/  BSYNC B0 ;  /* 0x0000000000007941 */ /* 0x000fea0003800000 */
.L_x_726:
[----:B------:R1:W5:Y:S04]  /*a6c0*/  LDL R55, [R1+0xc] ;  /* 0x00000c0001377983 */ /* 0x0003680000100800 */
[----:B------:R1:W5:Y:S04]  /*a6d0*/  LDL R54, [R1+0x8] ;  /* 0x0000080001367983 */ /* 0x0003680000100800 */
[----:B------:R1:W5:Y:S04]  /*a6e0*/  LDL R53, [R1+0x4] ;  /* 0x0000040001357983 */ /* 0x0003680000100800 */
[----:B------:R1:W5:Y:S01]  /*a6f0*/  LDL R52, [R1] ;  /* 0x0000000001347983 */ /* 0x0003620000100800 */
[----:B------:R-:W-:Y:S01]  /*a700*/  ISETP.GE.AND P2, PT, R17, R43, PT ;  /* 0x0000002b1100720c */ /* 0x000fe20003f46270 */
[----:B------:R-:W-:Y:S01]  /*a710*/  BSSY B0, `(.L_x_728) ;  /* 0x0000022000007945 */ /* 0x000fe20003800000 */
[----:B------:R-:W-:-:S11]  /*a720*/  IMAD.WIDE R48, R25, 0x70, R122 ;  /* 0x0000007019307825 */ /* 0x000fd600078e027a */
[----:B-1----:R-:W-:Y:S05]  /*a730*/  @P2 BRA `(.L_x_729) ;  /* 0x00000000007c2947 */ /* 0x002fea0003800000 */
[----:B-----5:R-:W-:Y:S01]  /*a740*/  R2UR UR7, R55 ;  /* 0x00000000370772ca */ /* 0x020fe200000e0000 */
[----:B------:R-:W-:Y:S01]  /*a750*/  IMAD.MOV.U32 R44, RZ, RZ, R116 ;  /* 0x000000ffff2c7224 */ /* 0x000fe200078e0074 */
[----:B------:R-:W-:Y:S01]  /*a760*/  R2UR UR4, R54 ;  /* 0x00000000360472ca */ /* 0x000fe200000e0000 */
[----:B------:R-:W-:Y:S01]  /*a770*/  IMAD.MOV.U32 R45, RZ, RZ, R40 ;  /* 0x000000ffff2d7224 */ /* 0x000fe200078e0028 */
[----:B------:R-:W-:Y:S02]  /*a780*/  R2UR UR6, R53 ;  /* 0x00000000350672ca */ /* 0x000fe400000e0000 */
[----:B------:R-:W-:-:S07]  /*a790*/  R2UR UR5, R52 ;  /* 0x00000000340572ca */ /* 0x000fce00000e0000 */
[----:B------:R-:W-:Y:S02]  /*a7a0*/  IMAD R47, R49, UR7, RZ ;  /* 0x00000007312f7c24 */ /* 0x000fe4000f8e02ff */
[----:B------:R-:W-:-:S04]  /*a7b0*/  IMAD.WIDE.U32 R44, R48, UR7, R44 ;  /* 0x00000007302c7c25 */ /* 0x000fc8000f8e002c */
[----:B------:R-:W-:Y:S01]  /*a7c0*/  IMAD R47, R48, UR4, R47 ;  /* 0x00000004302f7c24 */ /* 0x000fe2000f8e022f */
[----:B------:R-:W-:Y:S01]  /*a7d0*/  LEA R50, P2, R44, UR6, 0x1 ;  /* 0x000000062c327c11 */ /* 0x000fe2000f8408ff */
[----:B------:R-:W-:Y:S02]  /*a7e0*/  ULDC UR4, c[0x0][0x2f4] ;  /* 0x0000bd0000047ab9 */ /* 0x000fe40000000800 */
[----:B------:R-:W-:-:S05]  /*a7f0*/  IMAD.IADD R45, R45, 0x1, R47 ;  /* 0x000000012d2d7824 */ /* 0x000fca00078e022f */
[----:B------:R-:W-:Y:S02]  /*a800*/  LEA.HI.X R51, R44, UR5, R45, 0x1, P2 ;  /* 0x000000052c337c11 */ /* 0x000fe400090f0c2d */
[----:B------:R-:W-:-:S13]  /*a810*/  ISETP.GE.AND P2, PT, R18, UR4, PT ;  /* 0x0000000412007c0c */ /* 0x000fda000bf46270 */
[----:B------:R-:W1:Y:S04]  /*a820*/  @!P2 LDS.128 R44, [R41] ;  /* 0x00000000292ca984 */ /* 0x000e680000000c00 */
[----:B-1----:R-:W-:Y:S01]  /*a830*/  @!P2 STG.E.128 desc[UR60][R50.64], R44 ;  /* 0x0000002c3200a986 */ /* 0x002fe2000c101d3c */
[----:B------:R-:W-:-:S13]  /*a840*/  ISETP.GE.AND P2, PT, R0, UR4, PT ;  /* 0x0000000400007c0c */ /* 0x000fda000bf46270 */
[----:B------:R-:W1:Y:S04]  /*a850*/  @!P2 LDS.128 R44, [R42] ;  /* 0x000000002a2ca984 */ /* 0x000e680000000c00 */
[----:B-1----:R-:W-:Y:S01]  /*a860*/  @!P2 STG.E.128 desc[UR60][R50.64+0x40], R44 ;  /* 0x0000402c3200a986 */ /* 0x002fe2000c101d3c */
[----:B------:R-:W-:-:S13]  /*a870*/  ISETP.GE.AND P2, PT, R3, UR4, PT ;  /* 0x0000000403007c0c */ /* 0x000fda000bf46270 */
[----:B------:R-:W1:Y:S04]  /*a880*/  @!P2 LDS.128 R44, [R41+0x3800] ;  /* 0x00380000292ca984 */ /* 0x000e680000000c00 */
        /* <DEDUP_REMOVED lines=9> */
[----:B-1----:R1:W-:Y:S02]  /*a920*/  @!P2 STG.E.128 desc[UR60][R50.64+0x140], R44 ;  /* 0x0001402c3200a986 */ /* 0x0023e4000c101d3c */
.L_x_729:
[----:B------:R-:W-:Y:S05]  /*a930*/  BSYNC B0 ;  /* 0x0000000000007941 */ /* 0x000fea0003800000 */
.L_x_728:
[----:B------:R-:W-:Y:S01]  /*a940*/  ISETP.GE.AND P2, PT, R227, R43, PT ;  /* 0x0000002be300720c */ /* 0x000fe20003f46270 */
[----:B------:R-:W-:-:S12]  /*a950*/  BSSY B0, `(.L_x_730) ;  /* 0x0000023000007945 */ /* 0x000fd80003800000 */
[----:B------:R-:W-:Y:S05]  /*a960*/  @P2 BRA `(.L_x_731) ;  /* 0x0000000000842947 */ /* 0x000fea0003800000 */
[----:B-----5:R-:W-:Y:S01]  /*a970*/  R2UR UR7, R55 ;  /* 0x00000000370772ca */ /* 0x020fe200000e0000 */
[----:B-1----:R-:W-:Y:S01]  /*a980*/  IMAD.MOV.U32 R44, RZ, RZ, R116 ;  /* 0x000000ffff2c7224 */ /* 0x002fe200078e0074 */
[----:B------:R-:W-:Y:S01]  /*a990*/  R2UR UR4, R54 ;  /* 0x00000000360472ca */ /* 0x000fe200000e0000 */
[----:B------:R-:W-:Y:S01]  /*a9a0*/  IMAD.MOV.U32 R45, RZ, RZ, R40 ;  /* 0x000000ffff2d7224 */ /* 0x000fe200078e0028 */
[----:B------:R-:W-:Y:S02]  /*a9b0*/  IADD3 R43, P2, R48, 0x40, RZ ;  /* 0x00000040302b7810 */ /* 0x000fe40007f5e0ff */
[----:B------:R-:W-:Y:S02]  /*a9c0*/  R2UR UR6, R53 ;  /* 0x00000000350672ca */ /* 0x000fe400000e0000 */
[----:B------:R-:W-:Y:S01]  /*a9d0*/  R2UR UR5, R52 ;  /* 0x00000000340572ca */ /* 0x000fe200000e0000 */
[----:B------:R-:W-:-:S04]  /*a9e0*/  IMAD.X R48, RZ, RZ, R49, P2 ;  /* 0x000000ffff307224 */ /* 0x000fc800010e0631 */
        /* <DEDUP_REMOVED lines=25> */
.L_x_731:
[----:B------:R-:W-:Y:S05]  /*ab80*/  BSYNC B0 ;  /* 0x0000000000007941 */ /* 0x000fea0003800000 */
.L_x_730:
[----:B------:R-:W3:Y:S01]  /*ab90*/  LDL R41, [R1+0x10] ;  /* 0x0000100001297983 */ /* 0x000ee20000100800 */
[----:B0-----:R-:W-:Y:S01]  /*aba0*/  @!P3 VIADD R100, R100, 0x368c0 ;  /* 0x000368c06464b836 */ /* 0x001fe20000000000 */
[----:B------:R-:W-:Y:S01]  /*abb0*/  PLOP3.LUT P2, PT, PT, PT, PT, 0x8, 0x0 ;  /* 0x000000000000781c */ /* 0x000fe20003f4e170 */
[----:B------:R-:W-:Y:S01]  /*abc0*/  VIADD R16, R16, 0x1 ;  /* 0x0000000110107836 */ /* 0x000fe20000000000 */
[----:B------:R-:W-:Y:S01]  /*abd0*/  @!PT LDS RZ, [RZ] ;  /* 0x00000000fffff984 */ /* 0x000fe20000000800 */
[----:B------:R-:W-:Y:S01]  /*abe0*/  @!PT LDS RZ, [RZ] ;  /* 0x00000000fffff984 */ /* 0x000fe20000000800 */
[----:B------:R-:W-:Y:S01]  /*abf0*/  @!PT LDS RZ, [RZ] ;  /* 0x00000000fffff984 */ /* 0x000fe20000000800 */
[----:B------:R-:W-:Y:S01]  /*ac00*/  @!PT LDS RZ, [RZ] ;  /* 0x00000000fffff984 */ /* 0x000fe20000000800 */
[----:B------:R0:W-:Y:S06]  /*ac10*/  MEMBAR.ALL.CTA ;  /* 0x0000000000007992 */ /* 0x0001ec0000008000 */
[----:B0-----:R-:W0:Y:S01]  /*ac20*/  FENCE.VIEW.ASYNC.S ;  /* 0x00000000000073c6 */ /* 0x001e220000000000 */
[----:B------:R-:W-:Y:S01]  /*ac30*/  @!P3 PRMT R100, RZ, 0x654, R100 ;  /* 0x00000654ff64b816 */ /* 0x000fe20000000064 */
[----:B0-----:R0:W-:Y:S06]  /*ac40*/  BAR.SYNC.DEFER_BLOCKING R156, 0x80 ;  /* 0x0002009c0000751d */ /* 0x0011ec0000010000 */
[----:B------:R0:W-:Y:S01]  /*ac50*/  @!P3 SYNCS.ARRIVE.TRANS64.RED.A1T0 RZ, [R100+URZ], RZ ;  /* 0x000000ff64ffb9a7 */ /* 0x0001e2000810043f */
[----:B------:R-:W-:-:S04]  /*ac60*/  ISETP.NE.AND P3, PT, R16, 0x2, PT ;  /* 0x000000021000780c */ /* 0x000fc80003f65270 */
[----:B------:R-:W-:Y:S02]  /*ac70*/  SEL R16, R16, RZ, P3 ;  /* 0x000000ff10107207 */ /* 0x000fe40001800000 */
[----:B---3--:R-:W-:Y:S02]  /*ac80*/  LOP3.LUT P4, RZ, R41, 0x2, RZ, 0xc0, !PT ;  /* 0x0000000229ff7812 */ /* 0x008fe4000788c0ff */
[----:B------:R-:W-:-:S04]  /*ac90*/  SEL R41, RZ, 0x1, P3 ;  /* 0x00000001ff297807 */ /* 0x000fc80001800000 */
[----:B------:R-:W-:-:S07]  /*aca0*/  LOP3.LUT R204, R204, R41, RZ, 0x3c, !PT ;  /* 0x00000029cccc7212 */ /* 0x000fce00078e3cff */
[----:B0-----:R-:W-:Y:S05]  /*acb0*/  @P4 BRA `(.L_x_732) ;  /* 0xffffff7c00344947 */ /* 0x001fea000383ffff */
.L_x_628:
[----:B------:R-:W-:Y:S01]  /*acc0*/  BSSY B0, `(.L_x_733) ;  /* 0x000003a000007945 */ /* 0x000fe20003800000 */
[----:B------:R-:W-:Y:S01]  /*acd0*/  ISETP.GE.AND P1, PT, R154, 0x1, PT ;  /* 0x000000019a00780c */ /* 0x000fe20003f26270 */
[----:B------:R-:W-:Y:S01]  /*ace0*/  IMAD.MOV.U32 R0, RZ, RZ, RZ ;  /* 0x000000ffff007224 */ /* 0x000fe200078e00ff */
[----:B------:R-:W-:Y:S01]  /*acf0*/  PLOP3.LUT P0, PT, PT, PT, PT, 0x80, 0x0 ;  /* 0x000000000000781c */ /* 0x000fe20003f0f070 */
[----:B------:R-:W-:Y:S01]  /*ad00*/  IMAD.MOV.U32 R3, RZ, RZ, RZ ;  /* 0x000000ffff037224 */ /* 0x000fe200078e00ff */
[----:B------:R-:W-:Y:S02]  /*ad10*/  CS2R R118, SRZ ;  /* 0x0000000000767805 */ /* 0x000fe4000001ff00 */
[----:B------:R-:W-:Y:S02]  /*ad20*/  CS2R R116, SRZ ;  /* 0x0000000000747805 */ /* 0x000fe4000001ff00 */
[----:B------:R-:W-:Y:S02]  /*ad30*/  CS2R R114, SRZ ;  /* 0x0000000000727805 */ /* 0x000fe4000001ff00 */
[----:B------:R-:W-:Y:S01]  /*ad40*/  CS2R R112, SRZ ;  /* 0x0000000000707805 */ /* 0x000fe2000001ff00 */
[----:B------:R-:W-:Y:S01]  /*ad50*/  IMAD.MOV.U32 R111, RZ, RZ, RZ ;  /* 0x000000ffff6f7224 */ /* 0x000fe200078e00ff */
[----:B------:R-:W-:-:S02]  /*ad60*/  CS2R R106, SRZ ;  /* 0x00000000006a7805 */ /* 0x000fc4000001ff00 */
[----:B------:R-:W-:Y:S02]  /*ad70*/  CS2R R108, SRZ ;  /* 0x00000000006c7805 */ /* 0x000fe4000001ff00 */
[----:B-----5:R-:W-:Y:S02]  /*ad80*/  CS2R R54, SRZ ;  /* 0x0000000000367805 */ /* 0x020fe4000001ff00 */
[----:B------:R-:W-:Y:S01]  /*ad90*/  CS2R R104, SRZ ;  /* 0x0000000000687805 */ /* 0x000fe2000001ff00 */
[----:B------:R-:W-:Y:S01]  /*ada0*/  IMAD.MOV.U32 R103, RZ, RZ, RZ ;  /* 0x000000ffff677224 */ /* 0x000fe200078e00ff */
[----:B------:R-:W-:Y:S02]  /*adb0*/  CS2R R98, SRZ ;  /* 0x0000000000627805 */ /* 0x000fe4000001ff00 */
[----:B------:R-:W-:Y:S02]  /*adc0*/  CS2R R100, SRZ ;  /* 0x0000000000647805 */ /* 0x000fe4000001ff00 */
[----:B------:R-:W-:Y:S01]  /*add0*/  CS2R R96, SRZ ;  /* 0x0000000000607805 */ /* 0x000fe2000001ff00 */
[----:B------:R-:W-:Y:S01]  /*ade0*/  IMAD.MOV.U32 R95, RZ, RZ, RZ ;  /* 0x000000ffff5f7224 */ /* 0x000fe200078e00ff */
[----:B------:R-:W-:-:S02]  /*adf0*/  CS2R R90, SRZ ;  /* 0x00000000005a7805 */ /* 0x000fc4000001ff00 */
[----:B------:R-:W-:Y:S02]  /*ae00*/  CS2R R92, SRZ ;  /* 0x00000000005c7805 */ /* 0x000fe4000001ff00 */
[----:B------:R-:W-:Y:S02]  /*ae10*/  CS2R R62, SRZ ;  /* 0x00000000003e7805 */ /* 0x000fe4000001ff00 */
        /* <DEDUP_REMOVED lines=19> */
[----:B-1----:R-:W-:Y:S02]  /*af50*/  CS2R R50, SRZ ;  /* 0x0000000000327805 */ /* 0x002fe4000001ff00 */
[----:B------:R-:W-:Y:S02]  /*af60*/  CS2R R52, SRZ ;  /* 0x0000000000347805 */ /* 0x000fe4000001ff00 */
[----:B--2---:R-:W-:Y:S02]  /*af70*/  CS2R R48, SRZ ;  /* 0x0000000000307805 */ /* 0x004fe4000001ff00 */
        /* <DEDUP_REMOVED lines=9> */
[----:B------:R-:W-:Y:S01]  /*b010*/  IMAD.MOV.U32 R6, RZ, RZ, RZ ;  /* 0x000000ffff067224 */ /* 0x000fe200078e00ff */
[----:B------:R-:W-:Y:S01]  /*b020*/  CS2R R28, SRZ ;  /* 0x00000000001c7805 */ /* 0x000fe2000001ff00 */
[----:B------:R-:W-:Y:S06]  /*b030*/  @P2 BRA `(.L_x_734) ;  /* 0x0000000000082947 */ /* 0x000fec0003800000 */
[----:B------:R-:W0:Y:S02]  /*b040*/  FENCE.VIEW.ASYNC.G ;  /* 0x00000000000073c6 */ /* 0x000e240000000100 */
[----:B0-----:R-:W-:Y:S06]  /*b050*/  BAR.ARV 0xc, 0x180 ;  /* 0x0306000000007b1d */ /* 0x001fec0000002000 */
.L_x_734:
[----:B------:R-:W-:Y:S05]  /*b060*/  BSYNC B0 ;  /* 0x0000000000007941 */ /* 0x000fea0003800000 */
.L_x_733:
[----:B------:R-:W-:Y:S01]  /*b070*/  CS2R R24, SRZ ;  /* 0x0000000000187805 */ /* 0x000fe2000001ff00 */
[----:B------:R-:W-:Y:S06]  /*b080*/  @!P1 BRA `(.L_x_735) ;  /* 0x0000011c007c9947 */ /* 0x000fec0003800000 */
[----:B------:R-:W2:Y:S01]  /*b090*/  LDL R5, [R1+0x80] ;  /* 0x0000800001057983 */ /* 0x000ea20000100800 */
[----:B------:R-:W0:Y:S02]  /*b0a0*/  S2R R7, SR_TID.X ;  /* 0x0000000000077919 */ /* 0x000e240000002100 */
[----:B0-----:R-:W-:-:S05]  /*b0b0*/  VIADD R7, R7, 0xffffff80 ;  /* 0xffffff8007077836 */ /* 0x001fca0000000000 */
[----:B------:R-:W-:-:S04]  /*b0c0*/  SHF.R.S32.HI R4, RZ, 0x1f, R7 ;  /* 0x0000001fff047819 */ /* 0x000fc80000011407 */
[----:B------:R-:W-:-:S04]  /*b0d0*/  LEA.HI R4, R4, R7, RZ, 0x7 ;  /* 0x0000000704047211 */ /* 0x000fc800078f38ff */
[----:B------:R-:W-:-:S05]  /*b0e0*/  SHF.R.S32.HI R4, RZ, 0x7, R4 ;  /* 0x00000007ff047819 */ /* 0x000fca0000011404 */
[----:B------:R-:W0:Y:S02]  /*b0f0*/  SHFL.IDX PT, R0, R4, RZ, 0x1f ;  /* 0x00001fff04007589 */ /* 0x000e2400000e0000 */
[----:B0-----:R-:W-:-:S04]  /*b100*/  LEA.HI R3, R0, R0, RZ, 0x1 ;  /* 0x0000000000037211 */ /* 0x001fc800078f08ff */
[----:B------:R-:W-:-:S05]  /*b110*/  LOP3.LUT R3, R3, 0x1e, RZ, 0xc0, !PT ;  /* 0x0000001e03037812 */ /* 0x000fca00078ec0ff */
[----:B------:R-:W-:Y:S01]  /*b120*/  IMAD.IADD R3, R0, 0x1, -R3 ;  /* 0x0000000100037824 */ /* 0x000fe200078e0a03 */
[----:B--2---:R-:W-:-:S13]  /*b130*/  R2UR UR4, R5 ;  /* 0x00000000050472ca */ /* 0x004fda00000e0000 */
[----:B------:R-:W-:-:S06]  /*b140*/  ULOP3.LUT UP0, URZ, UR4, 0x9f, URZ, 0xc0, !UPT ;  /* 0x0000009f043f7892 */ /* 0x000fcc000f80c03f */
[----:B------:R-:W-:Y:S02]  /*b150*/  PLOP3.LUT P0, PT, PT, PT, UP0, 0x80, 0x0 ;  /* 0x000000000000781c */ /* 0x000fe40003f0f008 */
[----:B------:R-:W-:-:S04]  /*b160*/  LEA R3, R3, UR4, 0xd ;  /* 0x0000000403037c11 */ /* 0x000fc8000f8e68ff */
[----:B------:R-:W-:-:S04]  /*b170*/  SHF.R.U32.HI R3, RZ, 0x4, R3 ;  /* 0x00000004ff037819 */ /* 0x000fc80000011603 */
[----:B------:R-:W-:-:S03]  /*b180*/  LOP3.LUT R36, R3, 0x3fff, RZ, 0xc0, !PT ;  /* 0x00003fff03247812 */ /* 0x000fc600078ec0ff */
        /* <DEDUP_REMOVED lines=17> */
.L_x_736:
[----:B------:R-:W-:Y:S02]  /*b2a0*/  ULDC UR4, c[0x0][0x3f4] ;  /* 0x0000fd0000047ab9 */ /* 0x000fe40000000800 */
[----:B------:R-:W-:-:S13]  /*b2b0*/  ISETP.LT.AND P0, PT, RZ, UR4, PT ;  /* 0x00000004ff007c0c */ /* 0x000fda000bf01270 */
[----:B------:R-:W-:Y:S05]  /*b2c0*/  @P0 BRA `(.L_x_737) ;  /* 0x00000000003c0947 */ /* 0x000fea0003800000 */
[----:B------:R-:W-:-:S04]  /*b2d0*/  LEA.HI R0, R226, R226, RZ, 0x1 ;  /* 0x000000e2e2007211 */ /* 0x000fc800078f08ff */
[----:B------:R-:W-:-:S05]  /*b2e0*/  LOP3.LUT R3, R0, 0xfffffffe, RZ, 0xc0, !PT ;  /* 0xfffffffe00037812 */ /* 0x000fca00078ec0ff */
[----:B------:R-:W-:-:S05]  /*b2f0*/  IMAD.IADD R3, R226, 0x1, -R3 ;  /* 0x00000001e2037824 */ /* 0x000fca00078e0a03 */
[----:B------:R-:W-:-:S04]  /*b300*/  SHF.L.U32 R3, R3, 0x1f, RZ ;  /* 0x0000001f03037819 */ /* 0x000fc800000006ff */
[----:B------:R0:W1:Y:S03]  /*b310*/  SYNCS.PHASECHK.TRANS64.TRYWAIT P0, [R2+URZ+0x36800], R3 ;  /* 0x03680003020075a7 */ /* 0x000066000800017f */
[----:B-1----:R-:W-:Y:S05]  /*b320*/  @!P0 NANOSLEEP.SYNCS 0x989680 ;  /* 0x009896800000895d */ /* 0x002fea0003900000 */
[----:B------:R-:W1:Y:S01]  /*b330*/  @!P0 SYNCS.PHASECHK.TRANS64 P0, [R2+URZ+0x36800], R3 ;  /* 0x03680003020085a7 */ /* 0x000e62000800007f */
[----:B------:R-:W-:Y:S04]  /*b340*/  BSSY B0, `(.L_x_738) ;  /* 0x0000006000007945 */ /* 0x000fe80003800000 */
[----:B-1----:R-:W-:Y:S05]  /*b350*/  @P0 BRA `(.L_x_739) ;  /* 0x0000000000100947 */ /* 0x002fea0003800000 */
.L_x_740:
[----:B-1----:R1:W2:Y:S02]  /*b360*/  SYNCS.PHASECHK.TRANS64.TRYWAIT P0, [R2+URZ+0x36800], R3 ;  /* 0x03680003020075a7 */ /* 0x0022a4000800017f */
[----:B--2---:R-:W-:Y:S05]  /*b370*/  @!P0 NANOSLEEP.SYNCS 0x989680 ;  /* 0x009896800000895d */ /* 0x004fea0003900000 */
[----:B------:R-:W2:Y:S02]  /*b380*/  @!P0 SYNCS.PHASECHK.TRANS64 P0, [R2+URZ+0x36800], R3 ;  /* 0x03680003020085a7 */ /* 0x000ea4000800007f */
[----:B--2---:R-:W-:Y:S05]  /*b390*/  @!P0 BRA `(.L_x_740) ;  /* 0xfffffffc00f08947 */ /* 0x004fea000383ffff */
.L_x_739:
[----:B------:R-:W-:Y:S05]  /*b3a0*/  BSYNC B0 ;  /* 0x0000000000007941 */ /* 0x000fea0003800000 */
.L_x_738:
[----:B------:R-:W-:Y:S05]  /*b3b0*/  BRA `(.L_x_741) ;  /* 0x0000005800787947 */ /* 0x000fea0003800000 */
.L_x_737:
[----:B------:R-:W2:Y:S01]  /*b3c0*/  LDL R0, [R1+0x80] ;  /* 0x0000800001007983 */ /* 0x000ea20000100800 */
[----:B------:R-:W-:Y:S01]  /*b3d0*/  ULDC.64 UR4, c[0x0][0x3f8] ;  /* 0x0000fe0000047ab9 */ /* 0x000fe20000000a00 */
[----:B------:R-:W-:Y:S01]  /*b3e0*/  ULDC.64 UR6, c[0x0][0x408] ;  /* 0x0001020000067ab9 */ /* 0x000fe20000000a00 */
[----:B------:R-:W-:Y:S01]  /*b3f0*/  IMAD.WIDE.U32 R4, R149, UR4, RZ ;  /* 0x0000000495047c25 */ /* 0x000fe2000f8e00ff */
[----:B--2---:R-:W-:Y:S02]  /*b400*/  R2UR UR8, R0 ;  /* 0x00000000000872ca */ /* 0x004fe400000e0000 */
[----:B------:R-:W-:-:S05]  /*b410*/  SHF.R.S32.HI R0, RZ, 0x1f, R149 ;  /* 0x0000001fff007819 */ /* 0x000fca0000011495 */
[C---:B------:R-:W-:Y:S02]  /*b420*/  IMAD R6, R0.reuse, UR4, RZ ;  /* 0x0000000400067c24 */ /* 0x040fe4000f8e02ff */
[----:B------:R-:W-:Y:S02]  /*b430*/  IMAD R0, R0, UR6, RZ ;  /* 0x0000000600007c24 */ /* 0x000fe4000f8e02ff */
[C---:B------:R-:W-:Y:S01]  /*b440*/  IMAD R25, R149.reuse, UR5, R6 ;  /* 0x0000000595197c24 */ /* 0x040fe2000f8e0206 */
[----:B------:R-:W-:Y:S01]  /*b450*/  ULDC.64 UR4, c[0x0][0x3e8] ;  /* 0x0000fa0000047ab9 */ /* 0x000fe20000000a00 */
[----:B------:R-:W-:Y:S01]  /*b460*/  ULOP3.LUT UP0, URZ, UR8, 0x3ff, URZ, 0xc0, !UPT ;  /* 0x000003ff083f7892 */ /* 0x000fe2000f80c03f */
[C---:B------:R-:W-:Y:S01]  /*b470*/  IMAD R27, R149.reuse, UR7, R0 ;  /* 0x00000007951b7c24 */ /* 0x040fe2000f8e0200 */
[----:B------:R-:W-:Y:S01]  /*b480*/  LEA R24, P0, R4, UR4, 0x1 ;  /* 0x0000000404187c11 */ /* 0x000fe2000f8008ff */
[----:B------:R-:W-:Y:S01]  /*b490*/  IMAD.WIDE.U32 R6, R149, UR6, RZ ;  /* 0x0000000695067c25 */ /* 0x000fe2000f8e00ff */
[----:B------:R-:W-:-:S02]  /*b4a0*/  ULDC.64 UR6, c[0x0][0x400] ;  /* 0x0001000000067ab9 */ /* 0x000fc40000000a00 */
[----:B------:R-:W-:Y:S01]  /*b4b0*/  PLOP3.LUT P2, PT, PT, PT, UP0, 0x80, 0x0 ;  /* 0x000000000000781c */ /* 0x000fe20003f4f008 */
[----:B------:R-:W-:Y:S01]  /*b4c0*/  IMAD.IADD R25, R25, 0x1, R5 ;  /* 0x0000000119197824 */ /* 0x000fe200078e0205 */
[----:B------:R-:W-:Y:S01]  /*b4d0*/  LEA R26, P1, R6, UR6, 0x1 ;  /* 0x00000006061a7c11 */ /* 0x000fe2000f8208ff */
[----:B------:R-:W-:-:S03]  /*b4e0*/  IMAD.IADD R27, R27, 0x1, R7 ;  /* 0x000000011b1b7824 */ /* 0x000fc600078e0207 */
[----:B------:R-:W-:Y:S02]  /*b4f0*/  LEA.HI.X R25, R4, UR5, R25, 0x1, P0 ;  /* 0x0000000504197c11 */ /* 0x000fe400080f0c19 */
[----:B------:R-:W-:-:S05]  /*b500*/  LEA.HI.X R27, R6, UR7, R27, 0x1, P1 ;  /* 0x00000007061b7c11 */ /* 0x000fca00088f0c1b */
        /* <DEDUP_REMOVED lines=17> */
.L_x_742:
[----:B------:R-:W-:Y:S01]  /*b620*/  ULDC.U8 UR4, c[0x0][0x410] ;  /* 0x0001040000047ab9 */ /* 0x000fe20000000000 */
[----:B------:R-:W-:Y:S01]  /*b630*/  BSSY B0, `(.L_x_743) ;  /* 0x000056e000007945 */ /* 0x000fe20003800000 */
[----:B------:R-:W-:Y:S01]  /*b640*/  ISETP.NE.AND P0, PT, RZ, UR4, PT ;  /* 0x00000004ff007c0c */ /* 0x000fe2000bf05270 */
[----:B------:R-:W-:-:S12]  /*b650*/  IMAD R6, R137, 0x80, R17 ;  /* 0x0000008089067824 */ /* 0x000fd800078e0211 */
[----:B------:R-:W-:Y:S05]  /*b660*/  @!P0 BRA `(.L_x_744) ;  /* 0x0000002800b88947 */ /* 0x000fea0003800000 */
[----:B------:R-:W-:-:S03]  /*b670*/  UMOV UR4, 0xffffffff ;  /* 0xffffffff00047882 */ /* 0x000fc60000000000 */
[----:B------:R-:W-:Y:S05]  /*b680*/  BRA.DIV UR4, `(.L_x_745) ;  /* 0x000001be041c7947 */ /* 0x000fea000b800000 */
[----:B------:R0:W1:Y:S04]  /*b690*/  SHFL.IDX PT, R0, R25, RZ, 0x1c1f ;  /* 0x001c1fff19007589 */ /* 0x00006800000e0000 */
[----:B------:R0:W2:Y:S04]  /*b6a0*/  SHFL.IDX PT, R3, R24, RZ, 0x1c1f ;  /* 0x001c1fff18037589 */ /* 0x0000a800000e0000 */
[----:B------:R0:W3:Y:S04]  /*b6b0*/  SHFL.IDX PT, R4, R27, RZ, 0x1c1f ;  /* 0x001c1fff1b047589 */ /* 0x0000e800000e0000 */
[----:B------:R0:W4:Y:S02]  /*b6c0*/  SHFL.IDX PT, R14, R26, RZ, 0x1c1f ;  /* 0x001c1fff1a0e7589 */ /* 0x00012400000e0000 */
.L_x_1005:
[----:B------:R-:W-:Y:S01]  /*b6d0*/  ULDC UR4, c[0x0][0x448] ;  /* 0x0001120000047ab9 */ /* 0x000fe20000000800 */
[----:B------:R-:W-:Y:S01]  /*b6e0*/  LOP3.LUT R9, R211, 0x18, R18, 0xf8, !PT ;  /* 0x00000018d3097812 */ /* 0x000fe200078ef812 */
[----:B------:R-:W-:Y:S01]  /*b6f0*/  IMAD R5, R153, UR4, RZ ;  /* 0x0000000499057c24 */ /* 0x000fe2000f8e02ff */
[----:B------:R-:W-:Y:S01]  /*b700*/  BSSY B1, `(.L_x_746) ;  /* 0x0000055000017945 */ /* 0x000fe20003800000 */
[----:B------:R-:W-:Y:S02]  /*b710*/  LOP3.LUT P0, RZ, R218, 0x4, RZ, 0xc0, !PT ;  /* 0x00000004daff7812 */ /* 0x000fe4000780c0ff */
[----:B0-----:R-:W-:Y:S02]  /*b720*/  CS2R R26, SRZ ;  /* 0x00000000001a7805 */ /* 0x001fe4000001ff00 */
[----:B------:R-:W-:Y:S02]  /*b730*/  LOP3.LUT R8, R9, R212, RZ, 0x3c, !PT ;  /* 0x000000d409087212 */ /* 0x000fe400078e3cff */
[----:B------:R-:W-:-:S02]  /*b740*/  CS2R R12, SRZ ;  /* 0x00000000000c7805 */ /* 0x000fc4000001ff00 */
[----:B------:R-:W-:Y:S01]  /*b750*/  ISETP.GE.AND P1, PT, R6, R5, PT ;  /* 0x000000050600720c */ /* 0x000fe20003f26270 */
[----:B------:R-:W-:Y:S01]  /*b760*/  IMAD R5, R137, -0x80, R5 ;  /* 0xffffff8089057824 */ /* 0x000fe200078e0205 */
[----:B------:R-:W-:Y:S01]  /*b770*/  CS2R R6, SRZ ;  /* 0x0000000000067805 */ /* 0x000fe2000001ff00 */
[----:B------:R-:W-:Y:S01]  /*b780*/  IMAD.IADD R9, R213, 0x1, R8 ;  /* 0x00000001d5097824 */ /* 0x000fe200078e0208 */
[----:B------:R-:W-:Y:S02]  /*b790*/  CS2R R20, SRZ ;  /* 0x0000000000147805 */ /* 0x000fe4000001ff00 */
[----:B------:R-:W-:Y:S02]  /*b7a0*/  CS2R R24, SRZ ;  /* 0x0000000000187805 */ /* 0x000fe4000001ff00 */
[----:B------:R-:W-:Y:S01]  /*b7b0*/  CS2R R10, SRZ ;  /* 0x00000000000a7805 */ /* 0x000fe2000001ff00 */
[----:B------:R-:W-:Y:S01]  /*b7c0*/  IMAD R9, R9, 0x2, R2 ;  /* 0x0000000209097824 */ /* 0x000fe200078e0202 */
[----:B------:R-:W-:-:S02]  /*b7d0*/  CS2R R40, SRZ ;  /* 0x0000000000287805 */ /* 0x000fc4000001ff00 */
[----:B------:R-:W-:Y:S02]  /*b7e0*/  CS2R R38, SRZ ;  /* 0x0000000000267805 */ /* 0x000fe4000001ff00 */
[----:B------:R-:W-:Y:S02]  /*b7f0*/  CS2R R34, SRZ ;  /* 0x0000000000227805 */ /* 0x000fe4000001ff00 */
[----:B------:R-:W-:Y:S02]  /*b800*/  CS2R R32, SRZ ;  /* 0x0000000000207805 */ /* 0x000fe4000001ff00 */
[----:B------:R-:W-:Y:S01]  /*b810*/  CS2R R30, SRZ ;  /* 0x00000000001e7805 */ /* 0x000fe2000001ff00 */
[C---:B------:R-:W-:Y:S01]  /*b820*/  VIADD R37, R9.reuse, 0x15400 ;  /* 0x0001540009257836 */ /* 0x040fe20000000000 */
[----:B------:R-:W-:Y:S01]  /*b830*/  CS2R R28, SRZ ;  /* 0x00000000001c7805 */ /* 0x000fe2000001ff00 */
[----:B------:R-:W-:Y:S01]  /*b840*/  VIADD R8, R9, 0x15440 ;  /* 0x0001544009087836 */ /* 0x000fe20000000000 */
[----:B------:R-:W-:Y:S06]  /*b850*/  @P1 BRA `(.L_x_747) ;  /* 0x0000000000fc1947 */ /* 0x000fec0003800000 */
[----:B------:R-:W4:Y:S01]  /*b860*/  LDL R42, [R1+0x50] ;  /* 0x00005000012a7983 */ /* 0x000f220000100800 */
[----:B------:R-:W-:-:S03]  /*b870*/  ULDC UR4, c[0x0][0x3f4] ;  /* 0x0000fd0000047ab9 */ /* 0x000fc60000000800 */
[----:B------:R-:W4:Y:S04]  /*b880*/  LDL R46, [R1+0x58] ;  /* 0x00005800012e7983 */ /* 0x000f280000100800 */
[----:B------:R-:W4:Y:S04]  /*b890*/  LDL R51, [R1+0x54] ;  /* 0x0000540001337983 */ /* 0x000f280000100800 */
[----:B------:R-:W4:Y:S04]  /*b8a0*/  LDL R50, [R1+0x60] ;  /* 0x0000600001327983 */ /* 0x000f280000100800 */
[----:B------:R-:W4:Y:S04]  /*b8b0*/  LDL R54, [R1+0x68] ;  /* 0x0000680001367983 */ /* 0x000f280000100800 */
[----:B------:R-:W4:Y:S04]  /*b8c0*/  LDL R53, [R1+0x5c] ;  /* 0x00005c0001357983 */ /* 0x000f280000100800 */
[----:B------:R-:W4:Y:S01]  /*b8d0*/  LDL R52, [R1+0x64] ;  /* 0x0000640001347983 */ /* 0x000f220000100800 */
[----:B------:R-:W-:-:S02]  /*b8e0*/  ISETP.GE.AND P2, PT, R22, UR4, PT ;  /* 0x0000000416007c0c */ /* 0x000fc4000bf46270 */
[----:B------:R-:W-:Y:S02]  /*b8f0*/  CS2R R40, SRZ ;  /* 0x0000000000287805 */ /* 0x000fe4000001ff00 */
[----:B------:R-:W-:Y:S02]  /*b900*/  ISETP.GE.AND P3, PT, R207, UR4, PT ;  /* 0x00000004cf007c0c */ /* 0x000fe4000bf66270 */
[----:B------:R-:W-:Y:S02]  /*b910*/  CS2R R6, SRZ ;  /* 0x0000000000067805 */ /* 0x000fe4000001ff00 */
[----:B------:R-:W-:Y:S02]  /*b920*/  ISETP.GE.AND P4, PT, R206, UR4, PT ;  /* 0x00000004ce007c0c */ /* 0x000fe4000bf86270 */
[----:B------:R-:W-:-:S03]  /*b930*/  CS2R R38, SRZ ;  /* 0x0000000000267805 */ /* 0x000fc6000001ff00 */
[----:B--2---:R-:W-:Y:S02]  /*b940*/  @!P2 IMAD.MOV.U32 R10, RZ, RZ, R3 ;  /* 0x000000ffff0aa224 */ /* 0x004fe400078e0003 */
[----:B-1----:R-:W-:Y:S02]  /*b950*/  @!P2 IMAD.MOV.U32 R11, RZ, RZ, R0 ;  /* 0x000000ffff0ba224 */ /* 0x002fe400078e0000 */
[----:B------:R-:W-:Y:S01]  /*b960*/  @!P3 IADD3 R20, P1, R3, R236, RZ ;  /* 0x000000ec0314b210 */ /* 0x000fe20007f3e0ff */
[----:B---3--:R-:W-:Y:S02]  /*b970*/  @!P2 IMAD.MOV.U32 R15, RZ, RZ, R4 ;  /* 0x000000ffff0fa224 */ /* 0x008fe400078e0004 */
[----:B------:R-:W-:-:S04]  /*b980*/  @!P2 IMAD.WIDE R10, R22, 0x2, R10 ;  /* 0x00000002160aa825 */ /* 0x000fc800078e020a */
[----:B----4-:R-:W-:Y:S01]  /*b990*/  @!P2 IMAD.WIDE R12, R22, 0x2, R14 ;  /* 0x00000002160ca825 */ /* 0x010fe200078e020e */
[----:B------:R-:W5:Y:S03]  /*b9a0*/  @!P2 LD.E.64 R40, desc[UR60][R10.64] ;  /* 0x0000003c0a28a980 */ /* 0x000f66000c101b00 */
[----:B------:R-:W-:Y:S01]  /*b9b0*/  @!P3 IMAD.X R21, R0, 0x1, R235, P1 ;  /* 0x000000010015b824 */ /* 0x000fe200008e06eb */
[----:B------:R0:W5:Y:S01]  /*b9c0*/  @!P2 LD.E.64 R6, desc[UR60][R12.64] ;  /* 0x0000003c0c06a980 */ /* 0x000162000c101b00 */
[----:B------:R-:W-:Y:S02]  /*b9d0*/  ISETP.GE.AND P2, PT, R209, UR4, PT ;  /* 0x00000004d1007c0c */ /* 0x000fe4000bf46270 */
[----:B------:R-:W-:Y:S02]  /*b9e0*/  @!P3 IADD3 R24, P1, R14, R236, RZ ;  /* 0x000000ec0e18b210 */ /* 0x000fe40007f3e0ff */
[----:B------:R-:W-:-:S02]  /*b9f0*/  CS2R R26, SRZ ;  /* 0x00000000001a7805 */ /* 0x000fc4000001ff00 */
[----:B------:R-:W-:Y:S01]  /*ba00*/  CS2R R34, SRZ ;  /* 0x0000000000227805 */ /* 0x000fe2000001ff00 */
[----:B------:R1:W5:Y:S01]  /*ba10*/  @!P3 LD.E.64 R38, desc[UR60][R20.64] ;  /* 0x0000003c1426b980 */ /* 0x000362000c101b00 */
[----:B------:R-:W-:Y:S01]  /*ba20*/  @!P3 IMAD.X R25, R4, 0x1, R235, P1 ;  /* 0x000000010419b824 */ /* 0x000fe200008e06eb */
[----:B0-----:R-:W-:Y:S02]  /*ba30*/  CS2R R12, SRZ ;  /* 0x00000000000c7805 */ /* 0x001fe4000001ff00 */
[----:B------:R-:W-:Y:S02]  /*ba40*/  ISETP.GE.AND P1, PT, R208, UR4, PT ;  /* 0x00000004d0007c0c */ /* 0x000fe4000bf26270 */
[----:B------:R0:W5:Y:S01]  /*ba50*/  @!P3 LD.E.64 R26, desc[UR60][R24.64] ;  /* 0x0000003c181ab980 */ /* 0x000162000c101b00 */
[----:B------:R-:W-:Y:S02]  /*ba60*/  ISETP.GE.AND P3, PT, R210, UR4, PT ;  /* 0x00000004d2007c0c */ /* 0x000fe4000bf66270 */
[----:B------:R-:W-:-:S02]  /*ba70*/  CS2R R32, SRZ ;  /* 0x0000000000207805 */ /* 0x000fc4000001ff00 */
[----:B-1----:R-:W-:Y:S02]  /*ba80*/  CS2R R20, SRZ ;  /* 0x0000000000147805 */ /* 0x002fe4000001ff00 */
[----:B------:R-:W-:Y:S02]  /*ba90*/  CS2R R30, SRZ ;  /* 0x00000000001e7805 */ /* 0x000fe4000001ff00 */
[----:B------:R-:W-:Y:S02]  /*baa0*/  CS2R R10, SRZ ;  /* 0x00000000000a7805 */ /* 0x000fe4000001ff00 */
[----:B0-----:R-:W-:Y:S02]  /*bab0*/  CS2R R24, SRZ ;  /* 0x0000000000187805 */ /* 0x001fe4000001ff00 */
[-C--:B------:R-:W-:Y:S02]  /*bac0*/  @!P4 IADD3 R28, P5, R3, R42.reuse, RZ ;  /* 0x0000002a031cc210 */ /* 0x080fe40007fbe0ff */
[----:B------:R-:W-:-:S03]  /*bad0*/  @!P4 IADD3 R42, P6, R14, R42, RZ ;  /* 0x0000002a0e2ac210 */ /* 0x000fc60007fde0ff */
[--C-:B------:R-:W-:Y:S02]  /*bae0*/  @!P4 IMAD.X R29, R0, 0x1, R237.reuse, P5 ;  /* 0x00000001001dc824 */ /* 0x100fe400028e06ed */
[----:B------:R-:W-:-:S03]  /*baf0*/  @!P4 IMAD.X R43, R4, 0x1, R237, P6 ;  /* 0x00000001042bc824 */ /* 0x000fc600030e06ed */
[----:B------:R-:W5:Y:S04]  /*bb00*/  @!P4 LD.E.64 R34, desc[UR60][R28.64] ;  /* 0x0000003c1c22c980 */ /* 0x000f68000c101b00 */
[----:B------:R0:W5:Y:S01]  /*bb10*/  @!P4 LD.E.64 R12, desc[UR60][R42.64] ;  /* 0x0000003c2a0cc980 */ /* 0x000162000c101b00 */
[-C--:B------:R-:W-:Y:S02]  /*bb20*/  @!P2 IADD3 R44, P4, R3, R46.reuse, RZ ;  /* 0x0000002e032ca210 */ /* 0x080fe40007f9e0ff */
[----:B------:R-:W-:-:S03]  /*bb30*/  @!P2 IADD3 R46, P5, R14, R46, RZ ;  /* 0x0000002e0e2ea210 */ /* 0x000fc60007fbe0ff */
[--C-:B------:R-:W-:Y:S02]  /*bb40*/  @!P2 IMAD.X R45, R0, 0x1, R51.reuse, P4 ;  /* 0x00000001002da824 */ /* 0x100fe400020e0633 */
[----:B------:R-:W-:Y:S01]  /*bb50*/  @!P2 IMAD.X R47, R4, 0x1, R51, P5 ;  /* 0x00000001042fa824 */ /* 0x000fe200028e0633 */
[-C--:B------:R-:W-:Y:S02]  /*bb60*/  @!P1 IADD3 R48, P6, R3, R50.reuse, RZ ;  /* 0x0000003203309210 */ /* 0x080fe40007fde0ff */
[----:B------:R1:W5:Y:S04]  /*bb70*/  @!P2 LD.E.64 R32, desc[UR60][R44.64] ;  /* 0x0000003c2c20a980 */ /* 0x000368000c101b00 */
[----:B------:R1:W5:Y:S01]  /*bb80*/  @!P2 LD.E.64 R20, desc[UR60][R46.64] ;  /* 0x0000003c2e14a980 */ /* 0x000362000c101b00 */
[----:B0-----:R-:W-:-:S02]  /*bb90*/  @!P1 IADD3 R42, P2, R14, R50, RZ ;  /* 0x000000320e2a9210 */ /* 0x001fc40007f5e0ff */
[-C--:B------:R-:W-:Y:S02]  /*bba0*/  @!P3 IADD3 R50, P4, R3, R54.reuse, RZ ;  /* 0x000000360332b210 */ /* 0x080fe40007f9e0ff */
[----:B------:R-:W-:Y:S02]  /*bbb0*/  @!P3 IADD3 R14, P5, R14, R54, RZ ;  /* 0x000000360e0eb210 */ /* 0x000fe40007fbe0ff */
[----:B------:R-:W-:Y:S01]  /*bbc0*/  CS2R R28, SRZ ;  /* 0x00000000001c7805 */ /* 0x000fe2000001ff00 */
[----:B------:R-:W-:Y:S01]  /*bbd0*/  @!P1 IMAD.X R49, R0, 0x1, R53, P6 ;  /* 0x0000000100319824 */ /* 0x000fe200030e0635 */
[----:B------:R-:W-:Y:S01]  /*bbe0*/  @!P1 IADD3.X R43, R4, R53, RZ, P2, !PT ;  /* 0x00000035042b9210 */ /* 0x000fe200017fe4ff */
[--C-:B------:R-:W-:Y:S02]  /*bbf0*/  @!P3 IMAD.X R51, R0, 0x1, R52.reuse, P4 ;  /* 0x000000010033b824 */ /* 0x100fe400020e0634 */
[----:B------:R-:W-:Y:S01]  /*bc00*/  @!P3 IMAD.X R15, R4, 0x1, R52, P5 ;  /* 0x00000001040fb824 */ /* 0x000fe200028e0634 */
[----:B------:R1:W5:Y:S04]  /*bc10*/  @!P1 LD.E.64 R30, desc[UR60][R48.64] ;  /* 0x0000003c301e9980 */ /* 0x000368000c101b00 */
[----:B------:R1:W5:Y:S04]  /*bc20*/  @!P1 LD.E.64 R24, desc[UR60][R42.64] ;  /* 0x0000003c2a189980 */ /* 0x000368000c101b00 */
[----:B------:R1:W5:Y:S04]  /*bc30*/  @!P3 LD.E.64 R28, desc[UR60][R50.64] ;  /* 0x0000003c321cb980 */ /* 0x000368000c101b00 */
[----:B------:R1:W5:Y:S02]  /*bc40*/  @!P3 LD.E.64 R10, desc[UR60][R14.64] ;  /* 0x0000003c0e0ab980 */ /* 0x000364000c101b00 */
.L_x_747:
[----:B------:R-:W-:Y:S05]  /*bc50*/  BSYNC B1 ;  /* 0x0000000000017941 */ /* 0x000fea0003800000 */
.L_x_746:
[----:B---3--:R-:W-:Y:S01]  /*bc60*/  LEA.HI R4, R226, R226, RZ, 0x1 ;  /* 0x000000e2e2047211 */ /* 0x008fe200078f08ff */
[----:B-1---5:R-:W-:Y:S01]  /*bc70*/  IMAD.MOV.U32 R0, RZ, RZ, R40 ;  /* 0x000000ffff007224 */ /* 0x022fe200078e0028 */
[----:B------:R-:W-:Y:S01]  /*bc80*/  SHF.R.U64 R75, R40, 0x10, R41 ;  /* 0x00000010284b7819 */ /* 0x000fe20000001229 */
[----:B------:R-:W-:Y:S01]  /*bc90*/  IMAD.MOV.U32 R40, RZ, RZ, R38 ;  /* 0x000000ffff287224 */ /* 0x000fe200078e0026 */
[----:B------:R-:W-:Y:S01]  /*bca0*/  LOP3.LUT R15, R4, 0xfffffffe, RZ, 0xc0, !PT ;  /* 0xfffffffe040f7812 */ /* 0x000fe200078ec0ff */
[----:B------:R-:W-:Y:S01]  /*bcb0*/  @P0 VIADD R8, R37, 0xffffffc0 ;  /* 0xffffffc025080836 */ /* 0x000fe20000000000 */
[----:B------:R-:W-:Y:S01]  /*bcc0*/  SHF.R.U64 R73, R38, 0x10, R39 ;  /* 0x0000001026497819 */ /* 0x000fe20000001227 */
[--C-:B------:R-:W-:Y:S01]  /*bcd0*/  IMAD.MOV.U32 R38, RZ, RZ, R7.reuse ;  /* 0x000000ffff267224 */ /* 0x100fe200078e0007 */
[----:B------:R-:W-:Y:S01]  /*bce0*/  SHF.R.U64 R60, R6, 0x10, R7 ;  /* 0x00000010063c7819 */ /* 0x000fe20000001207 */
[----:B------:R-:W-:Y:S01]  /*bcf0*/  IMAD.IADD R15, R226, 0x1, -R15 ;  /* 0x00000001e20f7824 */ /* 0x000fe200078e0a0f */
[----:B------:R-:W-:Y:S01]  /*bd00*/  SHF.R.U32.HI R61, RZ, 0x10, R7 ;  /* 0x00000010ff3d7819 */ /* 0x000fe20000011607 */
[----:B--2---:R-:W-:Y:S01]  /*bd10*/  IMAD.MOV.U32 R3, RZ, RZ, R41 ;  /* 0x000000ffff037224 */ /* 0x004fe200078e0029 */
[--C-:B------:R-:W-:Y:S01]  /*bd20*/  SHF.R.U64 R66, R32, 0x10, R33.reuse ;  /* 0x0000001020427819 */ /* 0x100fe20000001221 */
[----:B------:R-:W-:Y:S01]  /*bd30*/  IMAD.MOV.U32 R45, RZ, RZ, R32 ;  /* 0x000000ffff2d7224 */ /* 0x000fe200078e0020 */
[----:B------:R-:W-:Y:S01]  /*bd40*/  SHF.L.U32 R7, R15, 0x1f, RZ ;  /* 0x0000001f0f077819 */ /* 0x000fe200000006ff */
[--C-:B------:R-:W-:Y:S01]  /*bd50*/  IMAD.MOV.U32 R46, RZ, RZ, R33.reuse ;  /* 0x000000ffff2e7224 */ /* 0x100fe200078e0021 */
[----:B------:R-:W-:Y:S01]  /*bd60*/  SHF.R.U32.HI R67, RZ, 0x10, R33 ;  /* 0x00000010ff437819 */ /* 0x000fe20000011621 */
[----:B------:R-:W-:Y:S01]  /*bd70*/  IMAD.MOV.U32 R47, RZ, RZ, R30 ;  /* 0x000000ffff2f7224 */ /* 0x000fe200078e001e */
[----:B------:R-:W0:Y:S01]  /*bd80*/  SYNCS.PHASECHK.TRANS64.TRYWAIT P0, [R2+URZ+0x36800], R7 ;  /* 0x03680007020075a7 */ /* 0x000e22000800017f */
[----:B------:R-:W-:Y:S01]  /*bd90*/  SHF.R.U64 R64, R30, 0x10, R31 ;  /* 0x000000101e407819 */ /* 0x000fe2000000121f */
[----:B------:R-:W-:Y:S01]  /*bda0*/  IMAD.MOV.U32 R49, RZ, RZ, R28 ;  /* 0x000000ffff317224 */ /* 0x000fe200078e001c */
[--C-:B------:R-:W-:Y:S01]  /*bdb0*/  SHF.R.U64 R62, R28, 0x10, R29.reuse ;  /* 0x000000101c3e7819 */ /* 0x100fe2000000121d */
[--C-:B------:R-:W-:Y:S01]  /*bdc0*/  IMAD.MOV.U32 R50, RZ, RZ, R29.reuse ;  /* 0x000000ffff327224 */ /* 0x100fe200078e001d */
[----:B------:R-:W-:Y:S01]  /*bdd0*/  SHF.R.U32.HI R63, RZ, 0x10, R29 ;  /* 0x00000010ff3f7819 */ /* 0x000fe2000001161d */
[----:B------:R-:W-:Y:S01]  /*bde0*/  IMAD.MOV.U32 R37, RZ, RZ, R6 ;  /* 0x000000ffff257224 */ /* 0x000fe200078e0006 */
[----:B------:R-:W-:Y:S01]  /*bdf0*/  SHF.R.U32.HI R70, RZ, 0x10, R41 ;  /* 0x00000010ff467819 */ /* 0x000fe20000011629 */
[----:B------:R-:W-:Y:S01]  /*be00*/  IMAD.MOV.U32 R42, RZ, RZ, R39 ;  /* 0x000000ffff2a7224 */ /* 0x000fe200078e0027 */
[----:B------:R-:W-:Y:S01]  /*be10*/  PRMT R30, R40, 0x5410, R73 ;  /* 0x00005410281e7816 */ /* 0x000fe20000000049 */
[----:B------:R-:W-:Y:S01]  /*be20*/  IMAD.MOV.U32 R43, RZ, RZ, R34 ;  /* 0x000000ffff2b7224 */ /* 0x000fe200078e0022 */
[----:B------:R-:W-:Y:S01]  /*be30*/  SHF.R.U32.HI R71, RZ, 0x10, R39 ;  /* 0x00000010ff477819 */ /* 0x000fe20000011627 */
[--C-:B------:R-:W-:Y:S01]  /*be40*/  IMAD.MOV.U32 R44, RZ, RZ, R35.reuse ;  /* 0x000000ffff2c7224 */ /* 0x100fe200078e0023 */
[----:B------:R-:W-:Y:S01]  /*be50*/  SHF.R.U64 R68, R34, 0x10, R35 ;  /* 0x0000001022447819 */ /* 0x000fe20000001223 */
[----:B------:R-:W-:Y:S01]  /*be60*/  IMAD.MOV.U32 R48, RZ, RZ, R31 ;  /* 0x000000ffff307224 */ /* 0x000fe200078e001f */
[----:B------:R-:W-:Y:S01]  /*be70*/  SHF.R.U32.HI R69, RZ, 0x10, R35 ;  /* 0x00000010ff457819 */ /* 0x000fe20000011623 */
[----:B------:R-:W-:Y:S01]  /*be80*/  IMAD.MOV.U32 R32, RZ, RZ, R26 ;  /* 0x000000ffff207224 */ /* 0x000fe200078e001a */
[----:B------:R-:W-:Y:S01]  /*be90*/  SHF.R.U32.HI R65, RZ, 0x10, R31 ;  /* 0x00000010ff417819 */ /* 0x000fe2000001161f */
[--C-:B------:R-:W-:Y:S01]  /*bea0*/  IMAD.MOV.U32 R33, RZ, RZ, R27.reuse ;  /* 0x000000ffff217224 */ /* 0x100fe200078e001b */
[--C-:B------:R-:W-:Y:S01]  /*beb0*/  SHF.R.U64 R59, R26, 0x10, R27.reuse ;  /* 0x000000101a3b7819 */ /* 0x100fe2000000121b */
        /* <DEDUP_REMOVED lines=8> */
[----:B------:R-:W-:Y:S01]  /*bf40*/  BSSY B1, `(.L_x_748) ;  /* 0x0000020000017945 */ /* 0x000fe20003800000 */
[----:B------:R-:W-:Y:S01]  /*bf50*/  SHF.R.U32.HI R53, RZ, 0x10, R21 ;  /* 0x00000010ff357819 */ /* 0x000fe20000011615 */
[----:B----4-:R-:W-:Y:S01]  /*bf60*/  IMAD.MOV.U32 R14, RZ, RZ, R24 ;  /* 0x000000ffff0e7224 */ /* 0x010fe200078e0018 */
[----:B------:R-:W-:Y:S01]  /*bf70*/  VIMNMX R40, R5, 0x80, PT ;  /* 0x0000008005287848 */ /* 0x000fe20003fe0100 */
[--C-:B------:R-:W-:Y:S01]  /*bf80*/  IMAD.MOV.U32 R15, RZ, RZ, R25.reuse ;  /* 0x000000ffff0f7224 */ /* 0x100fe200078e0019 */
[--C-:B------:R-:W-:Y:S01]  /*bf90*/  SHF.R.U64 R51, R24, 0x10, R25.reuse ;  /* 0x0000001018337819 */ /* 0x100fe20000001219 */
[----:B------:R-:W-:Y:S01]  /*bfa0*/  IMAD.MOV.U32 R39, RZ, RZ, R10 ;  /* 0x000000ffff277224 */ /* 0x000fe200078e000a */
[----:B------:R-:W-:Y:S01]  /*bfb0*/  SHF.R.U32.HI R54, RZ, 0x10, R25 ;  /* 0x00000010ff367819 */ /* 0x000fe20000011619 */
[----:B------:R-:W-:Y:S01]  /*bfc0*/  IMAD.MOV.U32 R41, RZ, RZ, R11 ;  /* 0x000000ffff297224 */ /* 0x000fe200078e000b */
[----:B------:R-:W-:-:S02]  /*bfd0*/  PRMT R34, R0, 0x5410, R75 ;  /* 0x0000541000227816 */ /* 0x000fc4000000004b */
[----:B------:R-:W-:Y:S02]  /*bfe0*/  PRMT R35, R3, 0x5410, R70 ;  /* 0x0000541003237816 */ /* 0x000fe40000000046 */
[--C-:B------:R-:W-:Y:S02]  /*bff0*/  SHF.R.U64 R10, R10, 0x10, R11.reuse ;  /* 0x000000100a0a7819 */ /* 0x100fe4000000120b */
[----:B------:R-:W-:Y:S02]  /*c000*/  SHF.R.U32.HI R52, RZ, 0x10, R11 ;  /* 0x00000010ff347819 */ /* 0x000fe4000001160b */
[----:B------:R-:W-:Y:S02]  /*c010*/  PRMT R31, R42, 0x5410, R71 ;  /* 0x000054102a1f7816 */ /* 0x000fe40000000047 */
[----:B------:R-:W-:Y:S02]  /*c020*/  PRMT R26, R43, 0x5410, R68 ;  /* 0x000054102b1a7816 */ /* 0x000fe40000000044 */
[----:B------:R-:W-:-:S02]  /*c030*/  PRMT R27, R44, 0x5410, R69 ;  /* 0x000054102c1b7816 */ /* 0x000fc40000000045 */
[----:B------:R-:W-:Y:S02]  /*c040*/  PRMT R20, R45, 0x5410, R66 ;  /* 0x000054102d147816 */ /* 0x000fe40000000042 */
[----:B------:R-:W-:Y:S02]  /*c050*/  PRMT R21, R46, 0x5410, R67 ;  /* 0x000054102e157816 */ /* 0x000fe40000000043 */
[----:B------:R-:W-:Y:S02]  /*c060*/  PRMT R12, R47, 0x5410, R64 ;  /* 0x000054102f0c7816 */ /* 0x000fe40000000040 */
[----:B------:R-:W-:Y:S02]  /*c070*/  PRMT R13, R48, 0x5410, R65 ;  /* 0x00005410300d7816 */ /* 0x000fe40000000041 */
[----:B------:R-:W-:Y:S02]  /*c080*/  PRMT R0, R49, 0x5410, R62 ;  /* 0x0000541031007816 */ /* 0x000fe4000000003e */
[----:B------:R-:W-:-:S02]  /*c090*/  PRMT R3, R50, 0x5410, R63 ;  /* 0x0000541032037816 */ /* 0x000fc4000000003f */
[----:B------:R-:W-:Y:S02]  /*c0a0*/  PRMT R37, R37, 0x5410, R60 ;  /* 0x0000541025257816 */ /* 0x000fe4000000003c */
[----:B------:R-:W-:Y:S02]  /*c0b0*/  ISETP.GE.AND P1, PT, R17, R40, PT ;  /* 0x000000281100720c */ /* 0x000fe40003f26270 */
[----:B------:R-:W-:Y:S02]  /*c0c0*/  PRMT R38, R38, 0x5410, R61 ;  /* 0x0000541026267816 */ /* 0x000fe4000000003d */
[----:B------:R-:W-:Y:S02]  /*c0d0*/  PRMT R32, R32, 0x5410, R59 ;  /* 0x0000541020207816 */ /* 0x000fe4000000003b */
[----:B------:R-:W-:Y:S02]  /*c0e0*/  PRMT R33, R33, 0x5410, R58 ;  /* 0x0000541021217816 */ /* 0x000fe4000000003a */
[----:B------:R-:W-:-:S02]  /*c0f0*/  PRMT R28, R28, 0x5410, R57 ;  /* 0x000054101c1c7816 */ /* 0x000fc40000000039 */
[----:B------:R-:W-:Y:S02]  /*c100*/  PRMT R29, R29, 0x5410, R56 ;  /* 0x000054101d1d7816 */ /* 0x000fe40000000038 */
[----:B------:R-:W-:Y:S02]  /*c110*/  PRMT R24, R4, 0x5410, R55 ;  /* 0x0000541004187816 */ /* 0x000fe40000000037 */
[----:B------:R-:W-:Y:S01]  /*c120*/  PRMT R25, R6, 0x5410, R53 ;  /* 0x0000541006197816 */ /* 0x000fe20000000035 */
[----:B0-----:R-:W-:Y:S06]  /*c130*/  @!P0 BRA `(.L_x_749) ;  /* 0x000001b000e08947 */ /* 0x001fec0003800000 */
.L_x_1006:
[----:B------:R-:W-:Y:S05]  /*c140*/  BSYNC B1 ;  /* 0x0000000000017941 */ /* 0x000fea0003800000 */
.L_x_748:
[----:B------:R-:W-:Y:S01]  /*c150*/  BSSY B1, `(.L_x_750) ;  /* 0x0000101000017945 */ /* 0x000fe20003800000 */
[----:B------:R-:W-:Y:S02]  /*c160*/  PRMT R14, R14, 0x5410, R51 ;  /* 0x000054100e0e7816 */ /* 0x000fe40000000033 */
[----:B------:R-:W-:Y:S02]  /*c170*/  PRMT R15, R15, 0x5410, R54 ;  /* 0x000054100f0f7816 */ /* 0x000fe40000000036 */
[----:B------:R-:W-:Y:S02]  /*c180*/  PRMT R10, R39, 0x5410, R10 ;  /* 0x00005410270a7816 */ /* 0x000fe4000000000a */
[----:B------:R-:W-:Y:S01]  /*c190*/  PRMT R11, R41, 0x5410, R52 ;  /* 0x00005410290b7816 */ /* 0x000fe20000000034 */
[----:B------:R-:W-:Y:S06]  /*c1a0*/  @P1 BRA `(.L_x_751) ;  /* 0x0000000c00ec1947 */ /* 0x000fec0003800000 */
[----:B------:R-:W1:Y:S01]  /*c1b0*/  LDC R5, c[0x0][0x3f4] ;  /* 0x0000fd00ff057b82 */ /* 0x000e620000000800 */
[----:B------:R-:W-:Y:S01]  /*c1c0*/  BSSY B2, `(.L_x_752) ;  /* 0x000002e000027945 */ /* 0x000fe20003800000 */
[-C--:B-1----:R-:W-:Y:S02]  /*c1d0*/  ISETP.GE.AND P0, PT, R22, R5.reuse, PT ;  /* 0x000000051600720c */ /* 0x082fe40003f06270 */
[-C--:B------:R-:W-:Y:S02]  /*c1e0*/  ISETP.GE.AND P1, PT, R207, R5.reuse, PT ;  /* 0x00000005cf00720c */ /* 0x080fe40003f26270 */
[-C--:B------:R-:W-:Y:S02]  /*c1f0*/  ISETP.GE.AND P2, PT, R206, R5.reuse, PT ;  /* 0x00000005ce00720c */ /* 0x080fe40003f46270 */
[-C--:B------:R-:W-:Y:S02]  /*c200*/  ISETP.GE.AND P3, PT, R209, R5.reuse, PT ;  /* 0x00000005d100720c */ /* 0x080fe40003f66270 */
[----:B------:R-:W-:-:S02]  /*c210*/  ISETP.GE.AND P4, PT, R208, R5, PT ;  /* 0x00000005d000720c */ /* 0x000fc40003f86270 */
[----:B------:R-:W-:-:S03]  /*c220*/  ISETP.GE.AND P5, PT, R210, R5, PT ;  /* 0x00000005d200720c */ /* 0x000fc60003fa6270 */
[----:B------:R-:W-:Y:S10]  /*c230*/  @P0 BRA `(.L_x_753) ;  /* 0x0000000000980947 */ /* 0x000ff40003800000 */
[----:B0-----:R-:W0:Y:S01]  /*c240*/  LDS.128 R4, [R9+0x15400] ;  /* 0x0154000009047984 */ /* 0x001e220000000c00 */
[C---:B------:R-:W-:Y:S01]  /*c250*/  IMAD.U32 R45, R37.reuse, 0x10000, RZ ;  /* 0x00010000252d7824 */ /* 0x040fe200078e00ff */
[----:B------:R-:W-:Y:S01]  /*c260*/  LOP3.LUT R48, R37, 0xffff0000, RZ, 0xc0, !PT ;  /* 0xffff000025307812 */ /* 0x000fe200078ec0ff */
[C---:B------:R-:W-:Y:S01]  /*c270*/  IMAD.U32 R44, R34.reuse, 0x10000, RZ ;  /* 0x00010000222c7824 */ /* 0x040fe200078e00ff */
[----:B------:R-:W-:Y:S01]  /*c280*/  LOP3.LUT R46, R34, 0xffff0000, RZ, 0xc0, !PT ;  /* 0xffff0000222e7812 */ /* 0x000fe200078ec0ff */
[C---:B0-----:R-:W-:Y:S01]  /*c290*/  IMAD.U32 R39, R4.reuse, 0x10000, RZ ;  /* 0x0001000004277824 */ /* 0x041fe200078e00ff */
[----:B------:R-:W-:Y:S01]  /*c2a0*/  LOP3.LUT R4, R4, 0xffff0000, RZ, 0xc0, !PT ;  /* 0xffff000004047812 */ /* 0x000fe200078ec0ff */
[C---:B------:R-:W-:Y:S01]  /*c2b0*/  IMAD.U32 R41, R5.reuse, 0x10000, RZ ;  /* 0x0001000005297824 */ /* 0x040fe200078e00ff */
[----:B------:R-:W-:Y:S01]  /*c2c0*/  LOP3.LUT R5, R5, 0xffff0000, RZ, 0xc0, !PT ;  /* 0xffff000005057812 */ /* 0x000fe200078ec0ff */
[C---:B------:R-:W-:Y:S01]  /*c2d0*/  IMAD.U32 R42, R6.reuse, 0x10000, RZ ;  /* 0x00010000062a7824 */ /* 0x040fe200078e00ff */
[----:B------:R-:W-:Y:S01]  /*c2e0*/  LOP3.LUT R6, R6, 0xffff0000, RZ, 0xc0, !PT ;  /* 0xffff000006067812 */ /* 0x000fe200078ec0ff */
[C---:B------:R-:W-:Y:S01]  /*c2f0*/  FMUL.FTZ R50, R4.reuse, R45 ;  /* 0x0000002d04327220 */ /* 0x040fe20000410000 */
[----:B------:R-:W-:Y:S01]  /*c300*/  FMUL.FTZ R4, R4, R44 ;  /* 0x0000002c04047220 */ /* 0x000fe20000410000 */
[----:B------:R-:W-:-:S02]  /*c310*/  IMAD.U32 R43, R7, 0x10000, RZ ;  /* 0x00010000072b7824 */ /* 0x000fc400078e00ff */
[----:B------:R-:W-:Y:S01]  /*c320*/  FMUL.FTZ R52, R5, R48 ;  /* 0x0000003005347220 */ /* 0x000fe20000410000 */
[C---:B------:R-:W-:Y:S01]  /*c330*/  FFMA.FTZ R50, R39.reuse, R44, -R50 ;  /* 0x0000002c27327223 */ /* 0x040fe20000010832 */
[----:B------:R-:W-:Y:S01]  /*c340*/  FFMA.FTZ R45, R39, R45, R4 ;  /* 0x0000002d272d7223 */ /* 0x000fe20000010004 */
[----:B------:R-:W-:Y:S01]  /*c350*/  LOP3.LUT R7, R7, 0xffff0000, RZ, 0xc0, !PT ;  /* 0xffff000007077812 */ /* 0x000fe200078ec0ff */
[-C--:B------:R-:W-:Y:S01]  /*c360*/  FMUL.FTZ R54, R5, R46.reuse ;  /* 0x0000002e05367220 */ /* 0x080fe20000410000 */
[C---:B------:R-:W-:Y:S01]  /*c370*/  LOP3.LUT R44, R38.reuse, 0xffff0000, RZ, 0xc0, !PT ;  /* 0xffff0000262c7812 */ /* 0x040fe200078ec0ff */
[----:B------:R-:W-:Y:S01]  /*c380*/  IMAD.U32 R39, R38, 0x10000, RZ ;  /* 0x0001000026277824 */ /* 0x000fe200078e00ff */
[C---:B------:R-:W-:Y:S01]  /*c390*/  LOP3.LUT R4, R35.reuse, 0xffff0000, RZ, 0xc0, !PT ;  /* 0xffff000023047812 */ /* 0x040fe200078ec0ff */
[----:B------:R-:W-:Y:S02]  /*c3a0*/  IMAD.U32 R5, R35, 0x10000, RZ ;  /* 0x0001000023057824 */ /* 0x000fe400078e00ff */
[C---:B------:R-:W-:Y:S01]  /*c3b0*/  FFMA.FTZ R52, R41.reuse, R46, -R52 ;  /* 0x0000002e29347223 */ /* 0x040fe20000010834 */
[----:B------:R-:W-:Y:S01]  /*c3c0*/  FFMA.FTZ R41, R41, R48, R54 ;  /* 0x0000003029297223 */ /* 0x000fe20000010036 */
[C---:B------:R-:W-:Y:S01]  /*c3d0*/  FMUL.FTZ R47, R6.reuse, R39 ;  /* 0x00000027062f7220 */ /* 0x040fe20000410000 */
[-C--:B------:R-:W-:Y:S01]  /*c3e0*/  FMUL.FTZ R46, R6, R5.reuse ;  /* 0x00000005062e7220 */ /* 0x080fe20000410000 */
        /* <DEDUP_REMOVED lines=9> */
[----:B------:R-:W-:-:S05]  /*c480*/  F2FP.BF16.F32.PACK_AB R7, R44, R7 ;  /* 0x000000072c07723e */ /* 0x000fca00000010ff */
[----:B------:R1:W-:Y:S02]  /*c490*/  STS.128 [R9+0x15400], R4 ;  /* 0x0154000409007388 */ /* 0x0003e40000000c00 */
.L_x_753:
[----:B------:R-:W-:Y:S05]  /*c4a0*/  BSYNC B2 ;  /* 0x0000000000027941 */ /* 0x000fea0003800000 */
.L_x_752:
[----:B------:R-:W-:Y:S04]  /*c4b0*/  BSSY B2, `(.L_x_754) ;  /* 0x0000028000027945 */ /* 0x000fe80003800000 */
[----:B------:R-:W-:Y:S05]  /*c4c0*/  @P1 BRA `(.L_x_755) ;  /* 0x0000000000981947 */ /* 0x000fea0003800000 */
[----:B01----:R-:W0:Y:S01]  /*c4d0*/  LDS.128 R4, [R8] ;  /* 0x0000000008047984 */ /* 0x003e220000000c00 */
        /* <DEDUP_REMOVED lines=36> */
[----:B------:R2:W-:Y:S02]  /*c720*/  STS.128 [R8], R4 ;  /* 0x0000000408007388 */ /* 0x0005e40000000c00 */
.L_x_755:
[----:B------:R-:W-:Y:S05]  /*c730*/  BSYNC B2 ;  /* 0x0000000000027941 */ /* 0x000fea0003800000 */
.L_x_754:
[----:B------:R-:W-:Y:S04]  /*c740*/  BSSY B2, `(.L_x_756) ;  /* 0x0000028000027945 */ /* 0x000fe80003800000 */
[----:B------:R-:W-:Y:S05]  /*c750*/  @P2 BRA `(.L_x_757) ;  /* 0x0000000000982947 */ /* 0x000fea0003800000 */
[----:B012---:R-:W0:Y:S01]  /*c760*/  LDS.128 R4, [R9+0x19400] ;  /* 0x0194000009047984 */ /* 0x007e220000000c00 */
        /* <DEDUP_REMOVED lines=37> */
.L_x_757:
[----:B------:R-:W-:Y:S05]  /*c9c0*/  BSYNC B2 ;  /* 0x0000000000027941 */ /* 0x000fea0003800000 */
.L_x_756:
[----:B------:R-:W-:Y:S04]  /*c9d0*/  BSSY B2, `(.L_x_758) ;  /* 0x0000028000027945 */ /* 0x000fe80003800000 */
[----:B------:R-:W-:Y:S05]  /*c9e0*/  @P3 BRA `(.L_x_759) ;  /* 0x0000000000983947 */ /* 0x000fea0003800000 */
[----:B0123--:R-:W0:Y:S01]  /*c9f0*/  LDS.128 R4, [R8+0x4000] ;  /* 0x0040000008047984 */ /* 0x00fe220000000c00 */
        /* <DEDUP_REMOVED lines=8> */
[----:B------:R-:W-:Y:S01]  /*ca80*/  IMAD.U32 R43, R7, 0x10000, RZ ;  /* 0x00010000072b7824 */ /* 0x000fe200078e00ff */
[----:B------:R-:W-:Y:S01]  /*ca90*/  SHF.L.U32 R42, R6, 0x10, RZ ;  /* 0x00000010062a7819 */ /* 0x000fe200000006ff */
[CC--:B------:R-:W-:Y:S01]  /*caa0*/  FMUL.FTZ R50, R4.reuse, R45.reuse ;  /* 0x0000002d04327220 */ /* 0x0c0fe20000410000 */
[----:B------:R-:W-:Y:S01]  /*cab0*/  FMUL.FTZ R4, R4, R44 ;  /* 0x0000002c04047220 */ /* 0x000fe20000410000 */
[----:B------:R-:W-:Y:S01]  /*cac0*/  FMUL.FTZ R52, R5, R48 ;  /* 0x0000003005347220 */ /* 0x000fe20000410000 */
[----:B------:R-:W-:Y:S01]  /*cad0*/  LOP3.LUT R6, R6, 0xffff0000, RZ, 0xc0, !PT ;  /* 0xffff000006067812 */ /* 0x000fe200078ec0ff */
[C---:B------:R-:W-:Y:S01]  /*cae0*/  FFMA.FTZ R50, R39.reuse, R44, -R50 ;  /* 0x0000002c27327223 */ /* 0x040fe20000010832 */
[----:B------:R-:W-:Y:S01]  /*caf0*/  FFMA.FTZ R45, R39, R45, R4 ;  /* 0x0000002d272d7223 */ /* 0x000fe20000010004 */
[----:B------:R-:W-:Y:S01]  /*cb00*/  LOP3.LUT R7, R7, 0xffff0000, RZ, 0xc0, !PT ;  /* 0xffff000007077812 */ /* 0x000fe200078ec0ff */
[----:B------:R-:W-:Y:S01]  /*cb10*/  FMUL.FTZ R54, R5, R46 ;  /* 0x0000002e05367220 */ /* 0x000fe20000410000 */
[C---:B------:R-:W-:Y:S01]  /*cb20*/  LOP3.LUT R44, R25.reuse, 0xffff0000, RZ, 0xc0, !PT ;  /* 0xffff0000192c7812 */ /* 0x040fe200078ec0ff */
[----:B------:R-:W-:Y:S01]  /*cb30*/  IMAD.U32 R39, R25, 0x10000, RZ ;  /* 0x0001000019277824 */ /* 0x000fe200078e00ff */
[C---:B------:R-:W-:Y:S01]  /*cb40*/  LOP3.LUT R4, R21.reuse, 0xffff0000, RZ, 0xc0, !PT ;  /* 0xffff000015047812 */ /* 0x040fe200078ec0ff */
[----:B------:R-:W-:-:S02]  /*cb50*/  IMAD.U32 R5, R21, 0x10000, RZ ;  /* 0x0001000015057824 */ /* 0x000fc400078e00ff */
        /* <DEDUP_REMOVED lines=15> */
.L_x_759:
[----:B------:R-:W-:Y:S05]  /*cc50*/  BSYNC B2 ;  /* 0x0000000000027941 */ /* 0x000fea0003800000 */
.L_x_758:
[----:B------:R-:W-:Y:S04]  /*cc60*/  BSSY B2, `(.L_x_760) ;  /* 0x0000028000027945 */ /* 0x000fe80003800000 */
[----:B------:R-:W-:Y:S05]  /*cc70*/  @P4 BRA `(.L_x_761) ;  /* 0x0000000000984947 */ /* 0x000fea0003800000 */
[----:B01234-:R-:W0:Y:S01]  /*cc80*/  LDS.128 R4, [R9+0x1d400] ;  /* 0x01d4000009047984 */ /* 0x01fe220000000c00 */
        /* <DEDUP_REMOVED lines=37> */
.L_x_761:
[----:B------:R-:W-:Y:S05]  /*cee0*/  BSYNC B2 ;  /* 0x0000000000027941 */ /* 0x000fea0003800000 */
.L_x_760:
        /* <DEDUP_REMOVED lines=39> */
.L_x_751:
[----:B------:R-:W-:Y:S05]  /*d160*/  BSYNC B1 ;  /* 0x0000000000017941 */ /* 0x000fea0003800000 */
.L_x_750:
[----:B------:R-:W-:-:S13]  /*d170*/  ISETP.GE.AND P0, PT, R227, R40, PT ;  /* 0x00000028e300720c */ /* 0x000fda0003f06270 */
[----:B------:R-:W-:Y:S05]  /*d180*/  @P0 BRA `(.L_x_762) ;  /* 0x0000003800e00947 */ /* 0x000fea0003800000 */
[----:B01234-:R-:W0:Y:S01]  /*d190*/  LDC R5, c[0x0][0x3f4] ;  /* 0x0000fd00ff057b82 */ /* 0x01fe220000000800 */
[----:B------:R-:W-:Y:S01]  /*d1a0*/  BSSY B1, `(.L_x_763) ;  /* 0x000002e000017945 */ /* 0x000fe20003800000 */
[-C--:B0-----:R-:W-:Y:S02]  /*d1b0*/  ISETP.GE.AND P0, PT, R22, R5.reuse, PT ;  /* 0x000000051600720c */ /* 0x081fe40003f06270 */
[-C--:B------:R-:W-:Y:S02]  /*d1c0*/  ISETP.GE.AND P1, PT, R207, R5.reuse, PT ;  /* 0x00000005cf00720c */ /* 0x080fe40003f26270 */
[-C--:B------:R-:W-:Y:S02]  /*d1d0*/  ISETP.GE.AND P2, PT, R206, R5.reuse, PT ;  /* 0x00000005ce00720c */ /* 0x080fe40003f46270 */
[-C--:B------:R-:W-:Y:S02]  /*d1e0*/  ISETP.GE.AND P3, PT, R209, R5.reuse, PT ;  /* 0x00000005d100720c */ /* 0x080fe40003f66270 */
[----:B------:R-:W-:-:S02]  /*d1f0*/  ISETP.GE.AND P4, PT, R208, R5, PT ;  /* 0x00000005d000720c */ /* 0x000fc40003f86270 */
[----:B------:R-:W-:-:S03]  /*d200*/  ISETP.GE.AND P5, PT, R210, R5, PT ;  /* 0x00000005d200720c */ /* 0x000fc60003fa6270 */
[----:B------:R-:W-:Y:S10]  /*d210*/  @P0 BRA `(.L_x_764) ;  /* 0x0000000000980947 */ /* 0x000ff40003800000 */
[----:B------:R-:W0:Y:S01]  /*d220*/  LDS.128 R4, [R9+0x17400] ;  /* 0x0174000009047984 */ /* 0x000e220000000c00 */
[C---:B------:R-:W-:Y:S01]  /*d230*/  IMAD.U32 R45, R37.reuse, 0x10000, RZ ;  /* 0x00010000252d7824 */ /* 0x040fe200078e00ff */
[----:B------:R-:W-:Y:S01]  /*d240*/  LOP3.LUT R48, R37, 0xffff0000, RZ, 0xc0, !PT ;  /* 0xffff000025307812 */ /* 0x000fe200078ec0ff */
[C---:B------:R-:W-:Y:S01]  /*d250*/  IMAD.U32 R43, R34.reuse, 0x10000, RZ ;  /* 0x00010000222b7824 */ /* 0x040fe200078e00ff */
[----:B------:R-:W-:Y:S02]  /*d260*/  LOP3.LUT R46, R34, 0xffff0000, RZ, 0xc0, !PT ;  /* 0xffff0000222e7812 */ /* 0x000fe400078ec0ff */
[----:B------:R-:W-:Y:S01]  /*d270*/  LOP3.LUT R47, R38, 0xffff0000, RZ, 0xc0, !PT ;  /* 0xffff0000262f7812 */ /* 0x000fe200078ec0ff */
[C---:B0-----:R-:W-:Y:S01]  /*d280*/  IMAD.U32 R39, R4.reuse, 0x10000, RZ ;  /* 0x0001000004277824 */ /* 0x041fe200078e00ff */
[----:B------:R-:W-:Y:S01]  /*d290*/  LOP3.LUT R4, R4, 0xffff0000, RZ, 0xc0, !PT ;  /* 0xffff000004047812 */ /* 0x000fe200078ec0ff */
[C---:B------:R-:W-:Y:S01]  /*d2a0*/  IMAD.U32 R40, R5.reuse, 0x10000, RZ ;  /* 0x0001000005287824 */ /* 0x040fe200078e00ff */
[----:B------:R-:W-:Y:S01]  /*d2b0*/  LOP3.LUT R5, R5, 0xffff0000, RZ, 0xc0, !PT ;  /* 0xffff000005057812 */ /* 0x000fe200078ec0ff */
[C---:B------:R-:W-:Y:S01]  /*d2c0*/  IMAD.U32 R34, R6.reuse, 0x10000, RZ ;  /* 0x0001000006227824 */ /* 0x040fe200078e00ff */
[----:B------:R-:W-:Y:S01]  /*d2d0*/  LOP3.LUT R6, R6, 0xffff0000, RZ, 0xc0, !PT ;  /* 0xffff000006067812 */ /* 0x000fe200078ec0ff */
[-C--:B------:R-:W-:Y:S01]  /*d2e0*/  FMUL.FTZ R42, R45, R4.reuse ;  /* 0x000000042d2a7220 */ /* 0x080fe20000410000 */
[----:B------:R-:W-:Y:S01]  /*d2f0*/  FMUL.FTZ R44, R43, R4 ;  /* 0x000000042b2c7220 */ /* 0x000fe20000410000 */
[----:B------:R-:W-:Y:S01]  /*d300*/  FMUL.FTZ R41, R48, R5 ;  /* 0x0000000530297220 */ /* 0x000fe20000410000 */
[----:B------:R-:W-:-:S02]  /*d310*/  IMAD.U32 R37, R7, 0x10000, RZ ;  /* 0x0001000007257824 */ /* 0x000fc400078e00ff */
[-C--:B------:R-:W-:Y:S01]  /*d320*/  FFMA.FTZ R4, R43, R39.reuse, -R42 ;  /* 0x000000272b047223 */ /* 0x080fe2000001082a */
[----:B------:R-:W-:Y:S01]  /*d330*/  FFMA.FTZ R39, R45, R39, R44 ;  /* 0x000000272d277223 */ /* 0x000fe2000001002c */
[C---:B------:R-:W-:Y:S01]  /*d340*/  FMUL.FTZ R43, R46.reuse, R5 ;  /* 0x000000052e2b7220 */ /* 0x040fe20000410000 */
[----:B------:R-:W-:Y:S01]  /*d350*/  LOP3.LUT R7, R7, 0xffff0000, RZ, 0xc0, !PT ;  /* 0xffff000007077812 */ /* 0x000fe200078ec0ff */
[-C--:B------:R-:W-:Y:S01]  /*d360*/  FFMA.FTZ R5, R46, R40.reuse, -R41 ;  /* 0x000000282e057223 */ /* 0x080fe20000010829 */
[C---:B------:R-:W-:Y:S01]  /*d370*/  LOP3.LUT R45, R35.reuse, 0xffff0000, RZ, 0xc0, !PT ;  /* 0xffff0000232d7812 */ /* 0x040fe200078ec0ff */
[----:B------:R-:W-:Y:S02]  /*d380*/  IMAD.U32 R46, R38, 0x10000, RZ ;  /* 0x00010000262e7824 */ /* 0x000fe400078e00ff */
[----:B------:R-:W-:Y:S01]  /*d390*/  FFMA.FTZ R40, R48, R40, R43 ;  /* 0x0000002830287223 */ /* 0x000fe2000001002b */
[----:B------:R-:W-:Y:S02]  /*d3a0*/  IMAD.U32 R44, R35, 0x10000, RZ ;  /* 0x00010000232c7824 */ /* 0x000fe400078e00ff */
[-C--:B------:R-:W-:Y:S01]  /*d3b0*/  FMUL.FTZ R38, R47, R7.reuse ;  /* 0x000000072f267220 */ /* 0x080fe20000410000 */
[-C--:B------:R-:W-:Y:S01]  /*d3c0*/  FMUL.FTZ R35, R46, R6.reuse ;  /* 0x000000062e237220 */ /* 0x080fe20000410000 */
[C---:B------:R-:W-:Y:S01]  /*d3d0*/  FMUL.FTZ R42, R45.reuse, R7 ;  /* 0x000000072d2a7220 */ /* 0x040fe20000410000 */
[C---:B------:R-:W-:Y:S01]  /*d3e0*/  FMUL.FTZ R41, R44.reuse, R6 ;  /* 0x000000062c297220 */ /* 0x040fe20000410000 */
[-C--:B------:R-:W-:Y:S01]  /*d3f0*/  FFMA.FTZ R7, R45, R37.reuse, -R38 ;  /* 0x000000252d077223 */ /* 0x080fe20000010826 */
[-C--:B------:R-:W-:Y:S01]  /*d400*/  FFMA.FTZ R6, R44, R34.reuse, -R35 ;  /* 0x000000222c067223 */ /* 0x080fe20000010823 */
[----:B------:R-:W-:Y:S01]  /*d410*/  FFMA.FTZ R42, R47, R37, R42 ;  /* 0x000000252f2a7223 */ /* 0x000fe2000001002a */
[----:B------:R-:W-:Y:S01]  /*d420*/  FFMA.FTZ R41, R46, R34, R41 ;  /* 0x000000222e297223 */ /* 0x000fe20000010029 */
[----:B------:R-:W-:-:S02]  /*d430*/  F2FP.BF16.F32.PACK_AB R4, R39, R4 ;  /* 0x000000042704723e */ /* 0x000fc400000010ff */
[----:B------:R-:W-:Y:S02]  /*d440*/  F2FP.BF16.F32.PACK_AB R5, R40, R5 ;  /* 0x000000052805723e */ /* 0x000fe400000010ff */
[----:B------:R-:W-:Y:S02]  /*d450*/  F2FP.BF16.F32.PACK_AB R6, R41, R6 ;  /* 0x000000062906723e */ /* 0x000fe400000010ff */
[----:B------:R-:W-:-:S05]  /*d460*/  F2FP.BF16.F32.PACK_AB R7, R42, R7 ;  /* 0x000000072a07723e */ /* 0x000fca00000010ff */
[----:B------:R0:W-:Y:S02]  /*d470*/  STS.128 [R9+0x17400], R4 ;  /* 0x0174000409007388 */ /* 0x0001e40000000c00 */
.L_x_764:
[----:B------:R-:W-:Y:S05]  /*d480*/  BSYNC B1 ;  /* 0x0000000000017941 */ /* 0x000fea0003800000 */
.L_x_763:
[----:B------:R-:W-:Y:S04]  /*d490*/  BSSY B1, `(.L_x_765) ;  /* 0x0000028000017945 */ /* 0x000fe80003800000 */
[----:B------:R-:W-:Y:S05]  /*d4a0*/  @P1 BRA `(.L_x_766) ;  /* 0x0000000000981947 */ /* 0x000fea0003800000 */
[----:B0-----:R-:W0:Y:S01]  /*d4b0*/  LDS.128 R4, [R8+0x2000] ;  /* 0x0020000008047984 */ /* 0x001e220000000c00 */
[----:B------:R-:W-:Y:S01]  /*d4c0*/  IMAD.U32 R40, R30, 0x10000, RZ ;  /* 0x000100001e287824 */ /* 0x000fe200078e00ff */
[C---:B------:R-:W-:Y:S01]  /*d4d0*/  LOP3.LUT R43, R32.reuse, 0xffff0000, RZ, 0xc0, !PT ;  /* 0xffff0000202b7812 */ /* 0x040fe200078ec0ff */
[----:B------:R-:W-:Y:S01]  /*d4e0*/  IMAD.U32 R42, R32, 0x10000, RZ ;  /* 0x00010000202a7824 */ /* 0x000fe200078e00ff */
        /* <DEDUP_REMOVED lines=17> */
[----:B------:R-:W-:Y:S01]  /*d600*/  LOP3.LUT R40, R31, 0xffff0000, RZ, 0xc0, !PT ;  /* 0xffff00001f287812 */ /* 0x000fe200078ec0ff */
[----:B------:R-:W-:Y:S02]  /*d610*/  IMAD.U32 R42, R33, 0x10000, RZ ;  /* 0x00010000212a7824 */ /* 0x000fe400078e00ff */
[----:B------:R-:W-:Y:S01]  /*d620*/  FFMA.FTZ R34, R43, R35, R34 ;  /* 0x000000232b227223 */ /* 0x000fe20000010022 */
[----:B------:R-:W-:Y:S02]  /*d630*/  IMAD.U32 R38, R31, 0x10000, RZ ;  /* 0x000100001f267824 */ /* 0x000fe400078e00ff */
[-C--:B------:R-:W-:Y:S01]  /*d640*/  FMUL.FTZ R35, R44, R7.reuse ;  /* 0x000000072c237220 */ /* 0x080fe20000410000 */
[-C--:B------:R-:W-:Y:S01]  /*d650*/  FMUL.FTZ R31, R42, R6.reuse ;  /* 0x000000062a1f7220 */ /* 0x080fe20000410000 */
[----:B------:R-:W-:Y:S01]  /*d660*/  FMUL.FTZ R37, R40, R7 ;  /* 0x0000000728257220 */ /* 0x000fe20000410000 */
[----:B------:R-:W-:Y:S01]  /*d670*/  FMUL.FTZ R33, R38, R6 ;  /* 0x0000000626217220 */ /* 0x000fe20000410000 */
[----:B------:R-:W-:Y:S01]  /*d680*/  FFMA.FTZ R7, R40, R32, -R35 ;  /* 0x0000002028077223 */ /* 0x000fe20000010823 */
[----:B------:R-:W-:Y:S01]  /*d690*/  FFMA.FTZ R6, R38, R30, -R31 ;  /* 0x0000001e26067223 */ /* 0x000fe2000001081f */
[----:B------:R-:W-:Y:S01]  /*d6a0*/  FFMA.FTZ R32, R44, R32, R37 ;  /* 0x000000202c207223 */ /* 0x000fe20000010025 */
[----:B------:R-:W-:Y:S01]  /*d6b0*/  FFMA.FTZ R33, R42, R30, R33 ;  /* 0x0000001e2a217223 */ /* 0x000fe20000010021 */
[----:B------:R-:W-:-:S02]  /*d6c0*/  F2FP.BF16.F32.PACK_AB R4, R39, R4 ;  /* 0x000000042704723e */ /* 0x000fc400000010ff */
[----:B------:R-:W-:Y:S02]  /*d6d0*/  F2FP.BF16.F32.PACK_AB R5, R34, R5 ;  /* 0x000000052205723e */ /* 0x000fe400000010ff */
[----:B------:R-:W-:Y:S02]  /*d6e0*/  F2FP.BF16.F32.PACK_AB R6, R33, R6 ;  /* 0x000000062106723e */ /* 0x000fe400000010ff */
[----:B------:R-:W-:-:S05]  /*d6f0*/  F2FP.BF16.F32.PACK_AB R7, R32, R7 ;  /* 0x000000072007723e */ /* 0x000fca00000010ff */
[----:B------:R1:W-:Y:S02]  /*d700*/  STS.128 [R8+0x2000], R4 ;  /* 0x0020000408007388 */ /* 0x0003e40000000c00 */
.L_x_766:
[----:B------:R-:W-:Y:S05]  /*d710*/  BSYNC B1 ;  /* 0x0000000000017941 */ /* 0x000fea0003800000 */
.L_x_765:
[----:B------:R-:W-:Y:S04]  /*d720*/  BSSY B1, `(.L_x_767) ;  /* 0x0000028000017945 */ /* 0x000fe80003800000 */
[----:B------:R-:W-:Y:S05]  /*d730*/  @P2 BRA `(.L_x_768) ;  /* 0x0000000000982947 */ /* 0x000fea0003800000 */
[----:B01----:R-:W0:Y:S01]  /*d740*/  LDS.128 R4, [R9+0x1b400] ;  /* 0x01b4000009047984 */ /* 0x003e220000000c00 */
        /* <DEDUP_REMOVED lines=37> */
.L_x_768:
[----:B------:R-:W-:Y:S05]  /*d9a0*/  BSYNC B1 ;  /* 0x0000000000017941 */ /* 0x000fea0003800000 */
.L_x_767:
[----:B------:R-:W-:Y:S04]  /*d9b0*/  BSSY B1, `(.L_x_769) ;  /* 0x0000028000017945 */ /* 0x000fe80003800000 */
[----:B------:R-:W-:Y:S05]  /*d9c0*/  @P3 BRA `(.L_x_770) ;  /* 0x0000000000983947 */ /* 0x000fea0003800000 */
[----:B012---:R-:W0:Y:S01]  /*d9d0*/  LDS.128 R4, [R8+0x6000] ;  /* 0x0060000008047984 */ /* 0x007e220000000c00 */
        /* <DEDUP_REMOVED lines=37> */
.L_x_770:
[----:B------:R-:W-:Y:S05]  /*dc30*/  BSYNC B1 ;  /* 0x0000000000017941 */ /* 0x000fea0003800000 */
.L_x_769:
[----:B------:R-:W-:Y:S04]  /*dc40*/  BSSY B1, `(.L_x_771) ;  /* 0x0000028000017945 */ /* 0x000fe80003800000 */
[----:B------:R-:W-:Y:S05]  /*dc50*/  @P4 BRA `(.L_x_772) ;  /* 0x0000000000984947 */ /* 0x000fea0003800000 */
[----:B0123--:R-:W0:Y:S01]  /*dc60*/  LDS.128 R4, [R9+0x1f400] ;  /* 0x01f4000009047984 */ /* 0x00fe220000000c00 */
        /* <DEDUP_REMOVED lines=9> */
[----:B------:R-:W-:Y:S01]  /*dd00*/  IMAD.U32 R12, R6, 0x10000, RZ ;  /* 0x00010000060c7824 */ /* 0x000fe200078e00ff */
[----:B------:R-:W-:Y:S01]  /*dd10*/  SHF.L.U32 R14, R7, 0x10, RZ ;  /* 0x00000010070e7819 */ /* 0x000fe200000006ff */
[-C--:B------:R-:W-:Y:S01]  /*dd20*/  FMUL.FTZ R25, R28, R4.reuse ;  /* 0x000000041c197220 */ /* 0x080fe20000410000 */
[C---:B------:R-:W-:Y:S01]  /*dd30*/  FMUL.FTZ R27, R26.reuse, R4 ;  /* 0x000000041a1b7220 */ /* 0x040fe20000410000 */
[-C--:B------:R-:W-:Y:S01]  /*dd40*/  FMUL.FTZ R24, R31, R5.reuse ;  /* 0x000000051f187220 */ /* 0x080fe20000410000 */
[----:B------:R-:W-:Y:S01]  /*dd50*/  LOP3.LUT R7, R7, 0xffff0000, RZ, 0xc0, !PT ;  /* 0xffff000007077812 */ /* 0x000fe200078ec0ff */
[-C--:B------:R-:W-:Y:S01]  /*dd60*/  FFMA.FTZ R4, R26, R20.reuse, -R25 ;  /* 0x000000141a047223 */ /* 0x080fe20000010819 */
[----:B------:R-:W-:Y:S01]  /*dd70*/  FFMA.FTZ R27, R28, R20, R27 ;  /* 0x000000141c1b7223 */ /* 0x000fe2000001001b */
[C---:B------:R-:W-:Y:S01]  /*dd80*/  FMUL.FTZ R20, R29.reuse, R5 ;  /* 0x000000051d147220 */ /* 0x040fe20000410000 */
[----:B------:R-:W-:Y:S01]  /*dd90*/  LOP3.LUT R6, R6, 0xffff0000, RZ, 0xc0, !PT ;  /* 0xffff000006067812 */ /* 0x000fe200078ec0ff */
[----:B------:R-:W-:Y:S01]  /*dda0*/  FFMA.FTZ R5, R29, R21, -R24 ;  /* 0x000000151d057223 */ /* 0x000fe20000010818 */
[----:B------:R-:W-:Y:S01]  /*ddb0*/  LOP3.LUT R26, R13, 0xffff0000, RZ, 0xc0, !PT ;  /* 0xffff00000d1a7812 */ /* 0x000fe200078ec0ff */
[----:B------:R-:W-:-:S02]  /*ddc0*/  IMAD.U32 R28, R15, 0x10000, RZ ;  /* 0x000100000f1c7824 */ /* 0x000fc400078e00ff */
        /* <DEDUP_REMOVED lines=15> */
.L_x_772:
[----:B------:R-:W-:Y:S05]  /*dec0*/  BSYNC B1 ;  /* 0x0000000000017941 */ /* 0x000fea0003800000 */
.L_x_771:
[----:B------:R-:W-:Y:S05]  /*ded0*/  @P5 BRA `(.L_x_762) ;  /* 0x0000002c008c5947 */ /* 0x000fea0003800000 */
[----:B01234-:R-:W0:Y:S01]  /*dee0*/  LDS.128 R4, [R8+0xa000] ;  /* 0x00a0000008047984 */ /* 0x01fe220000000c00 */
        /* <DEDUP_REMOVED lines=17> */
[----:B------:R-:W-:Y:S01]  /*e000*/  FMUL.FTZ R15, R24, R5 ;  /* 0x00000005180f7220 */ /* 0x000fe20000410000 */
        /* <DEDUP_REMOVED lines=18> */
[----:B------:R0:W-:Y:S01]  /*e130*/  STS.128 [R8+0xa000], R4 ;  /* 0x00a0000408007388 */ /* 0x0001e20000000c00 */
[----:B------:R-:W-:Y:S05]  /*e140*/  BRA `(.L_x_762) ;  /* 0x0000002800f07947 */ /* 0x000fea0003800000 */
.L_x_744:
[----:B------:R-:W-:-:S03]  /*e150*/  UMOV UR4, 0xffffffff ;  /* 0xffffffff00047882 */ /* 0x000fc60000000000 */
[----:B------:R-:W-:Y:S05]  /*e160*/  BRA.DIV UR4, `(.L_x_773) ;  /* 0x0000019204e87947 */ /* 0x000fea000b800000 */
[----:B------:R-:W0:Y:S04]  /*e170*/  SHFL.IDX PT, R3, R25, RZ, 0x1c1f ;  /* 0x001c1fff19037589 */ /* 0x000e2800000e0000 */
[----:B------:R-:W1:Y:S04]  /*e180*/  SHFL.IDX PT, R0, R24, RZ, 0x1c1f ;  /* 0x001c1fff18007589 */ /* 0x000e6800000e0000 */
[----:B------:R2:W3:Y:S04]  /*e190*/  SHFL.IDX PT, R5, R27, RZ, 0x1c1f ;  /* 0x001c1fff1b057589 */ /* 0x0004e800000e0000 */
[----:B------:R2:W4:Y:S01]  /*e1a0*/  SHFL.IDX PT, R14, R26, RZ, 0x1c1f ;  /* 0x001c1fff1a0e7589 */ /* 0x00052200000e0000 */
[----:B0-----:R-:W-:-:S02]  /*e1b0*/  IMAD.MOV.U32 R43, RZ, RZ, R3 ;  /* 0x000000ffff2b7224 */ /* 0x001fc400078e0003 */
[----:B-12---:R-:W-:-:S07]  /*e1c0*/  IMAD.MOV.U32 R42, RZ, RZ, R0 ;  /* 0x000000ffff2a7224 */ /* 0x006fce00078e0000 */
.L_x_1012:
[----:B------:R-:W-:Y:S01]  /*e1d0*/  ULDC UR4, c[0x0][0x448] ;  /* 0x0001120000047ab9 */ /* 0x000fe20000000800 */
[----:B------:R-:W-:Y:S01]  /*e1e0*/  BSSY B1, `(.L_x_774) ;  /* 0x0000033000017945 */ /* 0x000fe20003800000 */
[----:B------:R-:W-:Y:S01]  /*e1f0*/  IMAD R37, R153, UR4, RZ ;  /* 0x0000000499257c24 */ /* 0x000fe2000f8e02ff */
[----:B------:R-:W-:Y:S01]  /*e200*/  CS2R R8, SRZ ;  /* 0x0000000000087805 */ /* 0x000fe2000001ff00 */
[----:B----4-:R-:W-:Y:S01]  /*e210*/  IMAD.MOV.U32 R20, RZ, RZ, R14 ;  /* 0x000000ffff147224 */ /* 0x010fe200078e000e */
[----:B------:R-:W-:Y:S01]  /*e220*/  CS2R R10, SRZ ;  /* 0x00000000000a7805 */ /* 0x000fe2000001ff00 */
[----:B---3--:R-:W-:Y:S01]  /*e230*/  IMAD.MOV.U32 R21, RZ, RZ, R5 ;  /* 0x000000ffff157224 */ /* 0x008fe200078e0005 */
[----:B------:R-:W-:Y:S01]  /*e240*/  ISETP.GE.AND P0, PT, R6, R37, PT ;  /* 0x000000250600720c */ /* 0x000fe20003f06270 */
[----:B------:R-:W-:Y:S01]  /*e250*/  IMAD R37, R137, -0x80, R37 ;  /* 0xffffff8089257824 */ /* 0x000fe200078e0225 */
        /* <DEDUP_REMOVED lines=11> */
[C---:B------:R-:W-:Y:S01]  /*e310*/  VIADD R0, R18.reuse, 0x20 ;  /* 0x0000002012007836 */ /* 0x040fe20000000000 */
[----:B------:R-:W-:Y:S01]  /*e320*/  ULDC UR4, c[0x0][0x3f4] ;  /* 0x0000fd0000047ab9 */ /* 0x000fe20000000800 */
[C---:B------:R-:W-:Y:S01]  /*e330*/  VIADD R3, R18.reuse, 0x40 ;  /* 0x0000004012037836 */ /* 0x040fe20000000000 */
[----:B------:R-:W-:Y:S02]  /*e340*/  ISETP.GE.AND P0, PT, R18, UR4, PT ;  /* 0x0000000412007c0c */ /* 0x000fe4000bf06270 */
[----:B------:R-:W-:Y:S02]  /*e350*/  CS2R R24, SRZ ;  /* 0x0000000000187805 */ /* 0x000fe4000001ff00 */
[----:B------:R-:W-:Y:S02]  /*e360*/  ISETP.GE.AND P1, PT, R0, UR4, PT ;  /* 0x0000000400007c0c */ /* 0x000fe4000bf26270 */
[----:B------:R-:W-:Y:S02]  /*e370*/  CS2R R26, SRZ ;  /* 0x00000000001a7805 */ /* 0x000fe4000001ff00 */
[----:B------:R-:W-:-:S02]  /*e380*/  ISETP.GE.AND P2, PT, R3, UR4, PT ;  /* 0x0000000403007c0c */ /* 0x000fc4000bf46270 */
[----:B------:R-:W-:Y:S02]  /*e390*/  CS2R R4, SRZ ;  /* 0x0000000000047805 */ /* 0x000fe4000001ff00 */
[----:B------:R-:W-:Y:S02]  /*e3a0*/  CS2R R6, SRZ ;  /* 0x0000000000067805 */ /* 0x000fe4000001ff00 */
[----:B------:R-:W-:Y:S01]  /*e3b0*/  CS2R R28, SRZ ;  /* 0x00000000001c7805 */ /* 0x000fe2000001ff00 */
[----:B------:R-:W-:-:S04]  /*e3c0*/  @!P0 IMAD.WIDE R12, R18, 0x2, R42 ;  /* 0x00000002120c8825 */ /* 0x000fc800078e022a */
[----:B------:R-:W-:Y:S01]  /*e3d0*/  @!P1 IMAD.SHL.U32 R41, R232, 0x8, RZ ;  /* 0x00000008e8299824 */ /* 0x000fe200078e00ff */
[----:B------:R0:W5:Y:S01]  /*e3e0*/  @!P0 LD.E.128 R24, desc[UR60][R12.64] ;  /* 0x0000003c0c188980 */ /* 0x000162000c101d00 */
[----:B------:R-:W-:Y:S01]  /*e3f0*/  @!P2 IMAD.SHL.U32 R45, R233, 0x8, RZ ;  /* 0x00000008e92da824 */ /* 0x000fe200078e00ff */
[----:B------:R-:W-:Y:S01]  /*e400*/  CS2R R30, SRZ ;  /* 0x00000000001e7805 */ /* 0x000fe2000001ff00 */
[--C-:B------:R-:W-:Y:S01]  /*e410*/  @!P1 IMAD.WIDE R38, R41, 0x2, R42.reuse ;  /* 0x0000000229269825 */ /* 0x100fe200078e022a */
[----:B------:R-:W-:Y:S02]  /*e420*/  CS2R R8, SRZ ;  /* 0x0000000000087805 */ /* 0x000fe4000001ff00 */
[----:B------:R-:W-:Y:S02]  /*e430*/  CS2R R10, SRZ ;  /* 0x00000000000a7805 */ /* 0x000fe4000001ff00 */
[----:B------:R-:W-:Y:S01]  /*e440*/  CS2R R32, SRZ ;  /* 0x0000000000207805 */ /* 0x000fe2000001ff00 */
[----:B------:R-:W-:Y:S01]  /*e450*/  @!P2 IMAD.WIDE R42, R45, 0x2, R42 ;  /* 0x000000022d2aa825 */ /* 0x000fe200078e022a */
[----:B------:R-:W-:-:S02]  /*e460*/  CS2R R34, SRZ ;  /* 0x0000000000227805 */ /* 0x000fc4000001ff00 */
[----:B------:R-:W-:Y:S02]  /*e470*/  CS2R R14, SRZ ;  /* 0x00000000000e7805 */ /* 0x000fe4000001ff00 */
[----:B0-----:R-:W-:Y:S01]  /*e480*/  CS2R R12, SRZ ;  /* 0x00000000000c7805 */ /* 0x001fe2000001ff00 */
[--C-:B------:R-:W-:Y:S01]  /*e490*/  @!P1 IMAD.WIDE R40, R41, 0x2, R20.reuse ;  /* 0x0000000229289825 */ /* 0x100fe200078e0214 */
[----:B------:R0:W5:Y:S03]  /*e4a0*/  @!P1 LD.E.128 R28, desc[UR60][R38.64] ;  /* 0x0000003c261c9980 */ /* 0x000166000c101d00 */
[--C-:B------:R-:W-:Y:S01]  /*e4b0*/  @!P2 IMAD.WIDE R44, R45, 0x2, R20.reuse ;  /* 0x000000022d2ca825 */ /* 0x100fe200078e0214 */
[----:B------:R0:W5:Y:S03]  /*e4c0*/  @!P1 LD.E.128 R8, desc[UR60][R40.64] ;  /* 0x0000003c28089980 */ /* 0x000166000c101d00 */
[----:B------:R-:W-:Y:S01]  /*e4d0*/  @!P0 IMAD.WIDE R20, R18, 0x2, R20 ;  /* 0x0000000212148825 */ /* 0x000fe200078e0214 */
[----:B------:R0:W5:Y:S04]  /*e4e0*/  @!P2 LD.E.128 R32, desc[UR60][R42.64] ;  /* 0x0000003c2a20a980 */ /* 0x000168000c101d00 */
[----:B------:R0:W5:Y:S04]  /*e4f0*/  @!P0 LD.E.128 R4, desc[UR60][R20.64] ;  /* 0x0000003c14048980 */ /* 0x000168000c101d00 */
[----:B------:R0:W5:Y:S02]  /*e500*/  @!P2 LD.E.128 R12, desc[UR60][R44.64] ;  /* 0x0000003c2c0ca980 */ /* 0x000164000c101d00 */
.L_x_775:
[----:B------:R-:W-:Y:S05]  /*e510*/  BSYNC B1 ;  /* 0x0000000000017941 */ /* 0x000fea0003800000 */
.L_x_774:
[----:B0-----:R-:W-:Y:S01]  /*e520*/  LEA.HI R20, R226, R226, RZ, 0x1 ;  /* 0x000000e2e2147211 */ /* 0x001fe200078f08ff */
[--C-:B-----5:R-:W-:Y:S01]  /*e530*/  IMAD.MOV.U32 R38, RZ, RZ, R5.reuse ;  /* 0x000000ffff267224 */ /* 0x120fe200078e0005 */
[----:B------:R-:W-:Y:S01]  /*e540*/  SHF.R.U64 R55, R4, 0x10, R5 ;  /* 0x0000001004377819 */ /* 0x000fe20000001205 */
[----:B------:R-:W-:Y:S01]  /*e550*/  IMAD.MOV.U32 R3, RZ, RZ, R25 ;  /* 0x000000ffff037224 */ /* 0x000fe200078e0019 */
[----:B------:R-:W-:Y:S01]  /*e560*/  LOP3.LUT R21, R20, 0xfffffffe, RZ, 0xc0, !PT ;  /* 0xfffffffe14157812 */ /* 0x000fe200078ec0ff */
[----:B------:R-:W-:Y:S01]  /*e570*/  IMAD.MOV.U32 R42, RZ, RZ, R31 ;  /* 0x000000ffff2a7224 */ /* 0x000fe200078e001f */
[----:B------:R-:W-:Y:S01]  /*e580*/  SHF.R.U32.HI R53, RZ, 0x10, R5 ;  /* 0x00000010ff357819 */ /* 0x000fe20000011605 */
[----:B------:R-:W-:Y:S01]  /*e590*/  IMAD.MOV.U32 R0, RZ, RZ, R24 ;  /* 0x000000ffff007224 */ /* 0x000fe200078e0018 */
[----:B------:R-:W-:Y:S01]  /*e5a0*/  SHF.R.U64 R67, R24, 0x10, R25 ;  /* 0x0000001018437819 */ /* 0x000fe20000001219 */
[----:B------:R-:W-:Y:S01]  /*e5b0*/  IMAD.IADD R21, R226, 0x1, -R21 ;  /* 0x00000001e2157824 */ /* 0x000fe200078e0a15 */
[----:B------:R-:W-:Y:S01]  /*e5c0*/  SHF.R.U32.HI R64, RZ, 0x10, R25 ;  /* 0x00000010ff407819 */ /* 0x000fe20000011619 */
[--C-:B------:R-:W-:Y:S01]  /*e5d0*/  IMAD.MOV.U32 R25, RZ, RZ, R27.reuse ;  /* 0x000000ffff197224 */ /* 0x100fe200078e001b */
[----:B------:R-:W-:Y:S01]  /*e5e0*/  SHF.R.U64 R65, R26, 0x10, R27 ;  /* 0x000000101a417819 */ /* 0x000fe2000000121b */
[----:B------:R-:W-:Y:S01]  /*e5f0*/  IMAD.MOV.U32 R46, RZ, RZ, R35 ;  /* 0x000000ffff2e7224 */ /* 0x000fe200078e0023 */
[----:B------:R-:W-:Y:S01]  /*e600*/  SHF.L.U32 R5, R21, 0x1f, RZ ;  /* 0x0000001f15057819 */ /* 0x000fe200000006ff */
[----:B------:R-:W-:Y:S01]  /*e610*/  IMAD.MOV.U32 R24, RZ, RZ, R26 ;  /* 0x000000ffff187224 */ /* 0x000fe200078e001a */
[----:B------:R-:W-:Y:S01]  /*e620*/  SHF.R.U32.HI R62, RZ, 0x10, R27 ;  /* 0x00000010ff3e7819 */ /* 0x000fe2000001161b */
[--C-:B------:R-:W-:Y:S01]  /*e630*/  IMAD.MOV.U32 R27, RZ, RZ, R29.reuse ;  /* 0x000000ffff1b7224 */ /* 0x100fe200078e001d */
[----:B------:R-:W0:Y:S01]  /*e640*/  SYNCS.PHASECHK.TRANS64.TRYWAIT P0, [R2+URZ+0x36800], R5 ;  /* 0x03680005020075a7 */ /* 0x000e22000800017f */
[----:B------:R-:W-:Y:S01]  /*e650*/  SHF.R.U32.HI R60, RZ, 0x10, R29 ;  /* 0x00000010ff3c7819 */ /* 0x000fe2000001161d */
[----:B------:R-:W-:Y:S01]  /*e660*/  IMAD.MOV.U32 R26, RZ, RZ, R28 ;  /* 0x000000ffff1a7224 */ /* 0x000fe200078e001c */
[----:B------:R-:W-:Y:S01]  /*e670*/  SHF.R.U32.HI R61, RZ, 0x10, R31 ;  /* 0x00000010ff3d7819 */ /* 0x000fe2000001161f */
[----:B------:R-:W-:Y:S01]  /*e680*/  IMAD.MOV.U32 R41, RZ, RZ, R30 ;  /* 0x000000ffff297224 */ /* 0x000fe200078e001e */
[--C-:B------:R-:W-:Y:S01]  /*e690*/  SHF.R.U64 R54, R34, 0x10, R35.reuse ;  /* 0x0000001022367819 */ /* 0x100fe20000001223 */
[----:B------:R-:W-:Y:S01]  /*e6a0*/  IMAD.MOV.U32 R43, RZ, RZ, R32 ;  /* 0x000000ffff2b7224 */ /* 0x000fe200078e0020 */
[----:B------:R-:W-:Y:S01]  /*e6b0*/  SHF.R.U32.HI R57, RZ, 0x10, R35 ;  /* 0x00000010ff397819 */ /* 0x000fe20000011623 */
[----:B------:R-:W-:Y:S01]  /*e6c0*/  IMAD.MOV.U32 R44, RZ, RZ, R33 ;  /* 0x000000ffff2c7224 */ /* 0x000fe200078e0021 */
[----:B------:R-:W-:Y:S01]  /*e6d0*/  PRMT R35, R25, 0x5410, R62 ;  /* 0x0000541019237816 */ /* 0x000fe2000000003e */
[----:B------:R-:W-:Y:S01]  /*e6e0*/  IMAD.MOV.U32 R45, RZ, RZ, R34 ;  /* 0x000000ffff2d7224 */ /* 0x000fe200078e0022 */
[----:B------:R-:W-:Y:S01]  /*e6f0*/  SHF.R.U64 R63, R28, 0x10, R29 ;  /* 0x000000101c3f7819 */ /* 0x000fe2000000121d */
[----:B------:R-:W-:Y:S01]  /*e700*/  IMAD.MOV.U32 R20, RZ, RZ, R4 ;  /* 0x000000ffff147224 */ /* 0x000fe200078e0004 */
[----:B------:R-:W-:Y:S01]  /*e710*/  SHF.R.U64 R58, R30, 0x10, R31 ;  /* 0x000000101e3a7819 */ /* 0x000fe2000000121f */
[----:B------:R-:W-:Y:S01]  /*e720*/  IMAD.MOV.U32 R39, RZ, RZ, R6 ;  /* 0x000000ffff277224 */ /* 0x000fe200078e0006 */
[----:B------:R-:W-:Y:S01]  /*e730*/  PRMT R25, R27, 0x5410, R60 ;  /* 0x000054101b197816 */ /* 0x000fe2000000003c */
[----:B------:R-:W-:Y:S01]  /*e740*/  IMAD.MOV.U32 R40, RZ, RZ, R7 ;  /* 0x000000ffff287224 */ /* 0x000fe200078e0007 */
[----:B------:R-:W-:Y:S01]  /*e750*/  PRMT R27, R42, 0x5410, R61 ;  /* 0x000054102a1b7816 */ /* 0x000fe2000000003d */
[----:B------:R-:W-:Y:S01]  /*e760*/  IMAD.MOV.U32 R28, RZ, RZ, R8 ;  /* 0x000000ffff1c7224 */ /* 0x000fe200078e0008 */
[----:B------:R-:W-:Y:S01]  /*e770*/  SHF.R.U64 R56, R32, 0x10, R33 ;  /* 0x0000001020387819 */ /* 0x000fe20000001221 */
[----:B------:R-:W-:Y:S01]  /*e780*/  IMAD.MOV.U32 R29, RZ, RZ, R9 ;  /* 0x000000ffff1d7224 */ /* 0x000fe200078e0009 */
[----:B------:R-:W-:Y:S01]  /*e790*/  SHF.R.U32.HI R59, RZ, 0x10, R33 ;  /* 0x00000010ff3b7819 */ /* 0x000fe20000011621 */
[----:B------:R-:W-:Y:S01]  /*e7a0*/  IMAD.MOV.U32 R30, RZ, RZ, R10 ;  /* 0x000000ffff1e7224 */ /* 0x000fe200078e000a */
[----:B------:R-:W-:Y:S01]  /*e7b0*/  SHF.R.U64 R52, R6, 0x10, R7 ;  /* 0x0000001006347819 */ /* 0x000fe20000001207 */
[----:B------:R-:W-:Y:S01]  /*e7c0*/  IMAD.MOV.U32 R31, RZ, RZ, R11 ;  /* 0x000000ffff1f7224 */ /* 0x000fe200078e000b */
[----:B------:R-:W-:Y:S01]  /*e7d0*/  SHF.R.U32.HI R51, RZ, 0x10, R7 ;  /* 0x00000010ff337819 */ /* 0x000fe20000011607 */
[----:B------:R-:W-:Y:S01]  /*e7e0*/  BSSY B1, `(.L_x_776) ;  /* 0x0000021000017945 */ /* 0x000fe20003800000 */
[--C-:B------:R-:W-:Y:S01]  /*e7f0*/  SHF.R.U64 R49, R8, 0x10, R9.reuse ;  /* 0x0000001008317819 */ /* 0x100fe20000001209 */
[----:B------:R-:W-:Y:S01]  /*e800*/  IMAD.MOV.U32 R4, RZ, RZ, R12 ;  /* 0x000000ffff047224 */ /* 0x000fe200078e000c */
[----:B------:R-:W-:Y:S01]  /*e810*/  SHF.R.U32.HI R50, RZ, 0x10, R9 ;  /* 0x00000010ff327819 */ /* 0x000fe20000011609 */
[----:B------:R-:W-:Y:S01]  /*e820*/  IMAD.MOV.U32 R6, RZ, RZ, R13 ;  /* 0x000000ffff067224 */ /* 0x000fe200078e000d */
[--C-:B------:R-:W-:Y:S01]  /*e830*/  SHF.R.U64 R47, R10, 0x10, R11.reuse ;  /* 0x000000100a2f7819 */ /* 0x100fe2000000120b */
[----:B------:R-:W-:Y:S01]  /*e840*/  IMAD.MOV.U32 R7, RZ, RZ, R14 ;  /* 0x000000ffff077224 */ /* 0x000fe200078e000e */
[----:B------:R-:W-:Y:S01]  /*e850*/  SHF.R.U32.HI R48, RZ, 0x10, R11 ;  /* 0x00000010ff307819 */ /* 0x000fe2000001160b */
[----:B------:R-:W-:Y:S01]  /*e860*/  IMAD.MOV.U32 R21, RZ, RZ, R15 ;  /* 0x000000ffff157224 */ /* 0x000fe200078e000f */
[----:B------:R-:W-:-:S02]  /*e870*/  VIMNMX R42, R37, 0x80, PT ;  /* 0x00000080252a7848 */ /* 0x000fc40003fe0100 */
[----:B------:R-:W-:Y:S02]  /*e880*/  PRMT R34, R24, 0x5410, R65 ;  /* 0x0000541018227816 */ /* 0x000fe40000000041 */
[--C-:B------:R-:W-:Y:S02]  /*e890*/  SHF.R.U64 R11, R12, 0x10, R13.reuse ;  /* 0x000000100c0b7819 */ /* 0x100fe4000000120d */
[----:B------:R-:W-:Y:S02]  /*e8a0*/  SHF.R.U32.HI R9, RZ, 0x10, R13 ;  /* 0x00000010ff097819 */ /* 0x000fe4000001160d */
[----:B------:R-:W-:Y:S02]  /*e8b0*/  PRMT R32, R0, 0x5410, R67 ;  /* 0x0000541000207816 */ /* 0x000fe40000000043 */
[----:B------:R-:W-:Y:S02]  /*e8c0*/  PRMT R33, R3, 0x5410, R64 ;  /* 0x0000541003217816 */ /* 0x000fe40000000040 */
[----:B------:R-:W-:-:S02]  /*e8d0*/  PRMT R24, R26, 0x5410, R63 ;  /* 0x000054101a187816 */ /* 0x000fc4000000003f */
[--C-:B------:R-:W-:Y:S02]  /*e8e0*/  SHF.R.U64 R10, R14, 0x10, R15.reuse ;  /* 0x000000100e0a7819 */ /* 0x100fe4000000120f */
[----:B------:R-:W-:Y:S02]  /*e8f0*/  SHF.R.U32.HI R8, RZ, 0x10, R15 ;  /* 0x00000010ff087819 */ /* 0x000fe4000001160f */
[----:B------:R-:W-:Y:S02]  /*e900*/  PRMT R26, R41, 0x5410, R58 ;  /* 0x00005410291a7816 */ /* 0x000fe4000000003a */
[----:B------:R-:W-:Y:S02]  /*e910*/  PRMT R0, R43, 0x5410, R56 ;  /* 0x000054102b007816 */ /* 0x000fe40000000038 */
[----:B------:R-:W-:Y:S02]  /*e920*/  PRMT R3, R44, 0x5410, R59 ;  /* 0x000054102c037816 */ /* 0x000fe4000000003b */
[----:B------:R-:W-:-:S02]  /*e930*/  PRMT R12, R45, 0x5410, R54 ;  /* 0x000054102d0c7816 */ /* 0x000fc40000000036 */
[----:B------:R-:W-:Y:S02]  /*e940*/  PRMT R13, R46, 0x5410, R57 ;  /* 0x000054102e0d7816 */ /* 0x000fe40000000039 */
[----:B------:R-:W-:Y:S02]  /*e950*/  PRMT R37, R20, 0x5410, R55 ;  /* 0x0000541014257816 */ /* 0x000fe40000000037 */
[----:B------:R-:W-:Y:S02]  /*e960*/  ISETP.GE.AND P1, PT, R17, R42, PT ;  /* 0x0000002a1100720c */ /* 0x000fe40003f26270 */
[----:B------:R-:W-:Y:S02]  /*e970*/  PRMT R38, R38, 0x5410, R53 ;  /* 0x0000541026267816 */ /* 0x000fe40000000035 */
[----:B------:R-:W-:Y:S02]  /*e980*/  PRMT R39, R39, 0x5410, R52 ;  /* 0x0000541027277816 */ /* 0x000fe40000000034 */
[----:B------:R-:W-:-:S02]  /*e990*/  PRMT R40, R40, 0x5410, R51 ;  /* 0x0000541028287816 */ /* 0x000fc40000000033 */
[----:B------:R-:W-:Y:S02]  /*e9a0*/  PRMT R28, R28, 0x5410, R49 ;  /* 0x000054101c1c7816 */ /* 0x000fe40000000031 */
[----:B------:R-:W-:Y:S02]  /*e9b0*/  PRMT R29, R29, 0x5410, R50 ;  /* 0x000054101d1d7816 */ /* 0x000fe40000000032 */
[----:B------:R-:W-:Y:S02]  /*e9c0*/  PRMT R30, R30, 0x5410, R47 ;  /* 0x000054101e1e7816 */ /* 0x000fe4000000002f */
[----:B------:R-:W-:Y:S01]  /*e9d0*/  PRMT R31, R31, 0x5410, R48 ;  /* 0x000054101f1f7816 */ /* 0x000fe20000000030 */
[----:B0-----:R-:W-:Y:S06]  /*e9e0*/  @!P0 BRA `(.L_x_777) ;  /* 0x0000018c00408947 */ /* 0x001fec0003800000 */
.L_x_1013:
[----:B------:R-:W-:Y:S05]  /*e9f0*/  BSYNC B1 ;  /* 0x0000000000017941 */ /* 0x000fea0003800000 */
.L_x_776:
[----:B------:R-:W-:Y:S01]  /*ea00*/  BSSY B1, `(.L_x_778) ;  /* 0x000011b000017945 */ /* 0x000fe20003800000 */
[----:B------:R-:W-:Y:S02]  /*ea10*/  PRMT R14, R4, 0x5410, R11 ;  /* 0x00005410040e7816 */ /* 0x000fe4000000000b */
[----:B------:R-:W-:Y:S02]  /*ea20*/  PRMT R15, R6, 0x5410, R9 ;  /* 0x00005410060f7816 */ /* 0x000fe40000000009 */
[----:B------:R-:W-:Y:S02]  /*ea30*/  PRMT R20, R7, 0x5410, R10 ;  /* 0x0000541007147816 */ /* 0x000fe4000000000a */
[----:B------:R-:W-:Y:S01]  /*ea40*/  PRMT R21, R21, 0x5410, R8 ;  /* 0x0000541015157816 */ /* 0x000fe20000000008 */
[----:B------:R-:W-:Y:S06]  /*ea50*/  @P1 BRA `(.L_x_779) ;  /* 0x0000001000541947 */ /* 0x000fec0003800000 */
[----:B------:R-:W1:Y:S01]  /*ea60*/  LDC R41, c[0x0][0x3f4] ;  /* 0x0000fd00ff297b82 */ /* 0x000e620000000800 */
[C---:B------:R-:W-:Y:S01]  /*ea70*/  VIADD R4, R18.reuse, 0x20 ;  /* 0x0000002012047836 */ /* 0x040fe20000000000 */
[----:B------:R-:W-:Y:S01]  /*ea80*/  BSSY B2, `(.L_x_780) ;  /* 0x0000060000027945 */ /* 0x000fe20003800000 */
[C---:B------:R-:W-:Y:S01]  /*ea90*/  VIADD R6, R18.reuse, 0x40 ;  /* 0x0000004012067836 */ /* 0x040fe20000000000 */
[-C--:B-1----:R-:W-:Y:S02]  /*eaa0*/  ISETP.GE.AND P0, PT, R18, R41.reuse, PT ;  /* 0x000000291200720c */ /* 0x082fe40003f06270 */
[-C--:B------:R-:W-:Y:S02]  /*eab0*/  ISETP.GE.AND P1, PT, R4, R41.reuse, PT ;  /* 0x000000290400720c */ /* 0x080fe40003f26270 */
[----:B------:R-:W-:-:S09]  /*eac0*/  ISETP.GE.AND P2, PT, R6, R41, PT ;  /* 0x000000290600720c */ /* 0x000fd20003f46270 */
[----:B------:R-:W-:Y:S05]  /*ead0*/  @P0 BRA `(.L_x_781) ;  /* 0x0000000400680947 */ /* 0x000fea0003800000 */
[----:B------:R-:W-:Y:S01]  /*eae0*/  LEA.HI R6, R41, R231, RZ, 0x1d ;  /* 0x000000e729067211 */ /* 0x000fe200078fe8ff */
[----:B------:R-:W-:Y:S01]  /*eaf0*/  IMAD.U32 R52, R32, 0x10000, RZ ;  /* 0x0001000020347824 */ /* 0x000fe200078e00ff */
[----:B0-----:R-:W-:Y:S01]  /*eb00*/  LOP3.LUT R5, R211, 0x38, R18, 0xf8, !PT ;  /* 0x00000038d3057812 */ /* 0x001fe200078ef812 */
[----:B------:R-:W-:Y:S01]  /*eb10*/  IMAD.U32 R53, R38, 0x10000, RZ ;  /* 0x0001000026357824 */ /* 0x000fe200078e00ff */
[----:B------:R-:W-:Y:S01]  /*eb20*/  SHF.R.S32.HI R7, RZ, 0x1f, R6 ;  /* 0x0000001fff077819 */ /* 0x000fe20000011406 */
[----:B------:R-:W-:Y:S01]  /*eb30*/  IMAD.SHL.U32 R8, R6, 0x8, RZ ;  /* 0x0000000806087824 */ /* 0x000fe200078e00ff */
[----:B------:R-:W-:Y:S02]  /*eb40*/  LOP3.LUT R4, R5, R212, RZ, 0x3c, !PT ;  /* 0x000000d405047212 */ /* 0x000fe400078e3cff */
[----:B------:R-:W-:Y:S02]  /*eb50*/  LEA.HI R6, R7, R6, RZ, 0x3 ;  /* 0x0000000607067211 */ /* 0x000fe400078f18ff */
[----:B------:R-:W-:Y:S01]  /*eb60*/  LOP3.LUT R7, R211, 0x38, R8, 0xf8, !PT ;  /* 0x00000038d3077812 */ /* 0x000fe200078ef808 */
[----:B------:R-:W-:Y:S01]  /*eb70*/  IMAD.IADD R5, R213, 0x1, R4 ;  /* 0x00000001d5057824 */ /* 0x000fe200078e0204 */
[----:B------:R-:W-:Y:S01]  /*eb80*/  SHF.L.U32 R54, R37, 0x10, RZ ;  /* 0x0000001025367819 */ /* 0x000fe200000006ff */
[----:B------:R-:W-:Y:S01]  /*eb90*/  IMAD.SHL.U32 R6, R6, 0x400, RZ ;  /* 0x0000040006067824 */ /* 0x000fe200078e00ff */
[----:B------:R-:W-:Y:S01]  /*eba0*/  LOP3.LUT R7, R7, R212, RZ, 0x3c, !PT ;  /* 0x000000d407077212 */ /* 0x000fe200078e3cff */
[----:B------:R-:W-:Y:S01]  /*ebb0*/  IMAD R61, R5, 0x2, R2 ;  /* 0x00000002053d7824 */ /* 0x000fe200078e0202 */
[----:B------:R-:W-:-:S02]  /*ebc0*/  LOP3.LUT R51, R37, 0xffff0000, RZ, 0xc0, !PT ;  /* 0xffff000025337812 */ /* 0x000fc400078ec0ff */
[----:B------:R-:W-:-:S04]  /*ebd0*/  LOP3.LUT R6, R6, 0x7fffe000, RZ, 0xc0, !PT ;  /* 0x7fffe00006067812 */ /* 0x000fc800078ec0ff */
[----:B------:R-:W-:Y:S02]  /*ebe0*/  IADD3 R9, R7, R6, R213 ;  /* 0x0000000607097210 */ /* 0x000fe40007ffe0d5 */
[----:B------:R-:W0:Y:S03]  /*ebf0*/  LDS.128 R4, [R61+0x15400] ;  /* 0x015400003d047984 */ /* 0x000e260000000c00 */
[----:B------:R-:W-:-:S05]  /*ec00*/  IMAD R62, R9, 0x2, R2 ;  /* 0x00000002093e7824 */ /* 0x000fca00078e0202 */
[----:B------:R-:W1:Y:S01]  /*ec10*/  LDS.128 R8, [R62+0x15400] ;  /* 0x015400003e087984 */ /* 0x000e620000000c00 */
[C---:B0-----:R-:W-:Y:S01]  /*ec20*/  IMAD.U32 R43, R4.reuse, 0x10000, RZ ;  /* 0x00010000042b7824 */ /* 0x041fe200078e00ff */
[----:B------:R-:W-:Y:S01]  /*ec30*/  LOP3.LUT R4, R4, 0xffff0000, RZ, 0xc0, !PT ;  /* 0xffff000004047812 */ /* 0x000fe200078ec0ff */
[C---:B------:R-:W-:Y:S01]  /*ec40*/  IMAD.U32 R44, R5.reuse, 0x10000, RZ ;  /* 0x00010000052c7824 */ /* 0x040fe200078e00ff */
[----:B------:R-:W-:Y:S01]  /*ec50*/  LOP3.LUT R5, R5, 0xffff0000, RZ, 0xc0, !PT ;  /* 0xffff000005057812 */ /* 0x000fe200078ec0ff */
[C---:B------:R-:W-:Y:S01]  /*ec60*/  IMAD.U32 R45, R6.reuse, 0x10000, RZ ;  /* 0x00010000062d7824 */ /* 0x040fe200078e00ff */
[----:B------:R-:W-:Y:S01]  /*ec70*/  LOP3.LUT R6, R6, 0xffff0000, RZ, 0xc0, !PT ;  /* 0xffff000006067812 */ /* 0x000fe200078ec0ff */
[C---:B------:R-:W-:Y:S01]  /*ec80*/  IMAD.U32 R46, R7.reuse, 0x10000, RZ ;  /* 0x00010000072e7824 */ /* 0x040fe200078e00ff */
[----:B------:R-:W-:Y:S01]  /*ec90*/  LOP3.LUT R7, R7, 0xffff0000, RZ, 0xc0, !PT ;  /* 0xffff000007077812 */ /* 0x000fe200078ec0ff */
[C---:B-1----:R-:W-:Y:S01]  /*eca0*/  IMAD.U32 R47, R8.reuse, 0x10000, RZ ;  /* 0x00010000082f7824 */ /* 0x042fe200078e00ff */
[----:B------:R-:W-:Y:S01]  /*ecb0*/  LOP3.LUT R8, R8, 0xffff0000, RZ, 0xc0, !PT ;  /* 0xffff000008087812 */ /* 0x000fe200078ec0ff */
[C---:B------:R-:W-:Y:S01]  /*ecc0*/  IMAD.U32 R48, R9.reuse, 0x10000, RZ ;  /* 0x0001000009307824 */ /* 0x040fe200078e00ff */
[----:B------:R-:W-:Y:S01]  /*ecd0*/  LOP3.LUT R9, R9, 0xffff0000, RZ, 0xc0, !PT ;  /* 0xffff000009097812 */ /* 0x000fe200078ec0ff */
[C---:B------:R-:W-:Y:S01]  /*ece0*/  FMUL.FTZ R56, R47.reuse, R54 ;  /* 0x000000362f387220 */ /* 0x040fe20000410000 */
[-C--:B------:R-:W-:Y:S01]  /*ecf0*/  FMUL.FTZ R58, R47, R52.reuse ;  /* 0x000000342f3a7220 */ /* 0x080fe20000410000 */
[----:B------:R-:W-:Y:S01]  /*ed00*/  LOP3.LUT R47, R32, 0xffff0000, RZ, 0xc0, !PT ;  /* 0xffff0000202f7812 */ /* 0x000fe200078ec0ff */
[----:B------:R-:W-:Y:S01]  /*ed10*/  FMUL.FTZ R55, R8, R51 ;  /* 0x0000003308377220 */ /* 0x000fe20000410000 */
[C---:B------:R-:W-:Y:S01]  /*ed20*/  FFMA.FTZ R56, R43.reuse, R52, -R56 ;  /* 0x000000342b387223 */ /* 0x040fe20000010838 */
[----:B------:R-:W-:Y:S01]  /*ed30*/  FFMA.FTZ R58, R43, R54, R58 ;  /* 0x000000362b3a7223 */ /* 0x000fe2000001003a */
[----:B------:R-:W-:-:S02]  /*ed40*/  IMAD.U32 R43, R33, 0x10000, RZ ;  /* 0x00010000212b7824 */ /* 0x000fc400078e00ff */
[-C--:B------:R-:W-:Y:S01]  /*ed50*/  FMUL.FTZ R57, R8, R47.reuse ;  /* 0x0000002f08397220 */ /* 0x080fe20000410000 */
[----:B------:R-:W-:Y:S01]  /*ed60*/  FFMA.FTZ R55, R4, R47, -R55 ;  /* 0x0000002f04377223 */ /* 0x000fe20000010837 */
[----:B------:R-:W-:Y:S01]  /*ed70*/  FMUL.FTZ R47, R48, R53 ;  /* 0x00000035302f7220 */ /* 0x000fe20000410000 */
[----:B------:R-:W-:Y:S02]  /*ed80*/  IMAD.U32 R49, R10, 0x10000, RZ ;  /* 0x000100000a317824 */ /* 0x000fe400078e00ff */
[----:B------:R-:W-:Y:S01]  /*ed90*/  FMUL.FTZ R52, R48, R43 ;  /* 0x0000002b30347220 */ /* 0x000fe20000410000 */
[----:B------:R-:W-:Y:S01]  /*eda0*/  FFMA.FTZ R57, R4, R51, R57 ;  /* 0x0000003304397223 */ /* 0x000fe20000010039 */
[----:B------:R-:W-:Y:S01]  /*edb0*/  LOP3.LUT R10, R10, 0xffff0000, RZ, 0xc0, !PT ;  /* 0xffff00000a0a7812 */ /* 0x000fe200078ec0ff */
[----:B------:R-:W-:Y:S01]  /*edc0*/  FFMA.FTZ R48, R44, R43, -R47 ;  /* 0x0000002b2c307223 */ /* 0x000fe2000001082f */
[C---:B------:R-:W-:Y:S01]  /*edd0*/  LOP3.LUT R51, R39.reuse, 0xffff0000, RZ, 0xc0, !PT ;  /* 0xffff000027337812 */ /* 0x040fe200078ec0ff */
[----:B------:R-:W-:Y:S01]  /*ede0*/  IMAD.U32 R8, R39, 0x10000, RZ ;  /* 0x0001000027087824 */ /* 0x000fe200078e00ff */
[C---:B------:R-:W-:Y:S01]  /*edf0*/  LOP3.LUT R43, R34.reuse, 0xffff0000, RZ, 0xc0, !PT ;  /* 0xffff0000222b7812 */ /* 0x040fe200078ec0ff */
[----:B------:R-:W-:-:S02]  /*ee00*/  IMAD.U32 R4, R34, 0x10000, RZ ;  /* 0x0001000022047824 */ /* 0x000fc400078e00ff */
[----:B------:R-:W-:Y:S01]  /*ee10*/  FFMA.FTZ R52, R44, R53, R52 ;  /* 0x000000352c347223 */ /* 0x000fe20000010034 */
[C---:B------:R-:W-:Y:S01]  /*ee20*/  FMUL.FTZ R59, R10.reuse, R51 ;  /* 0x000000330a3b7220 */ /* 0x040fe20000410000 */
[C---:B------:R-:W-:Y:S01]  /*ee30*/  FMUL.FTZ R44, R49.reuse, R8 ;  /* 0x00000008312c7220 */ /* 0x040fe20000410000 */
[-C--:B------:R-:W-:Y:S01]  /*ee40*/  FMUL.FTZ R54, R49, R4.reuse ;  /* 0x0000000431367220 */ /* 0x080fe20000410000 */
[----:B------:R-:W-:Y:S01]  /*ee50*/  FMUL.FTZ R10, R10, R43 ;  /* 0x0000002b0a0a7220 */ /* 0x000fe20000410000 */
[----:B------:R-:W-:Y:S02]  /*ee60*/  IMAD.U32 R50, R11, 0x10000, RZ ;  /* 0x000100000b327824 */ /* 0x000fe400078e00ff */
[C---:B------:R-:W-:Y:S01]  /*ee70*/  FFMA.FTZ R53, R45.reuse, R4, -R44 ;  /* 0x000000042d357223 */ /* 0x040fe2000001082c */
[----:B------:R-:W-:Y:S02]  /*ee80*/  IMAD.U32 R49, R40, 0x10000, RZ ;  /* 0x0001000028317824 */ /* 0x000fe400078e00ff */
[----:B------:R-:W-:Y:S01]  /*ee90*/  FFMA.FTZ R54, R45, R8, R54 ;  /* 0x000000082d367223 */ /* 0x000fe20000010036 */
[----:B------:R-:W-:-:S02]  /*eea0*/  IMAD.U32 R47, R35, 0x10000, RZ ;  /* 0x00010000232f7824 */ /* 0x000fc400078e00ff */
[----:B------:R-:W-:Y:S01]  /*eeb0*/  FFMA.FTZ R51, R6, R51, R10 ;  /* 0x0000003306337223 */ /* 0x000fe2000001000a */
[----:B------:R-:W-:Y:S01]  /*eec0*/  LOP3.LUT R11, R11, 0xffff0000, RZ, 0xc0, !PT ;  /* 0xffff00000b0b7812 */ /* 0x000fe200078ec0ff */
[----:B------:R-:W-:Y:S01]  /*eed0*/  FMUL.FTZ R45, R50, R49 ;  /* 0x00000031322d7220 */ /* 0x000fe20000410000 */
[----:B------:R-:W-:Y:S01]  /*eee0*/  FFMA.FTZ R60, R6, R43, -R59 ;  /* 0x0000002b063c7223 */ /* 0x000fe2000001083b */
[----:B------:R-:W-:Y:S01]  /*eef0*/  LOP3.LUT R8, R38, 0xffff0000, RZ, 0xc0, !PT ;  /* 0xffff000026087812 */ /* 0x000fe200078ec0ff */
[-C--:B------:R-:W-:Y:S01]  /*ef00*/  FMUL.FTZ R43, R50, R47.reuse ;  /* 0x0000002f322b7220 */ /* 0x080fe20000410000 */
[----:B------:R-:W-:Y:S01]  /*ef10*/  LOP3.LUT R10, R40, 0xffff0000, RZ, 0xc0, !PT ;  /* 0xffff0000280a7812 */ /* 0x000fe200078ec0ff */
[C---:B------:R-:W-:Y:S01]  /*ef20*/  FFMA.FTZ R45, R46.reuse, R47, -R45 ;  /* 0x0000002f2e2d7223 */ /* 0x040fe2000001082d */
[----:B------:R-:W-:Y:S01]  /*ef30*/  LOP3.LUT R4, R33, 0xffff0000, RZ, 0xc0, !PT ;  /* 0xffff000021047812 */ /* 0x000fe200078ec0ff */
[----:B------:R-:W-:Y:S01]  /*ef40*/  FFMA.FTZ R46, R46, R49, R43 ;  /* 0x000000312e2e7223 */ /* 0x000fe2000001002b */
[----:B------:R-:W-:Y:S01]  /*ef50*/  LOP3.LUT R6, R35, 0xffff0000, RZ, 0xc0, !PT ;  /* 0xffff000023067812 */ /* 0x000fe200078ec0ff */
[----:B------:R-:W-:Y:S01]  /*ef60*/  FMUL.FTZ R44, R9, R8 ;  /* 0x00000008092c7220 */ /* 0x000fe20000410000 */
[----:B------:R-:W-:Y:S01]  /*ef70*/  FMUL.FTZ R50, R11, R10 ;  /* 0x0000000a0b327220 */ /* 0x000fe20000410000 */
[----:B------:R-:W-:-:S02]  /*ef80*/  FMUL.FTZ R43, R9, R4 ;  /* 0x00000004092b7220 */ /* 0x000fc40000410000 */
[----:B------:R-:W-:Y:S01]  /*ef90*/  FMUL.FTZ R11, R11, R6 ;  /* 0x000000060b0b7220 */ /* 0x000fe20000410000 */
[----:B------:R-:W-:Y:S01]  /*efa0*/  FFMA.FTZ R9, R5, R4, -R44 ;  /* 0x0000000405097223 */ /* 0x000fe2000001082c */
[----:B------:R-:W-:Y:S01]  /*efb0*/  FFMA.FTZ R50, R7, R6, -R50 ;  /* 0x0000000607327223 */ /* 0x000fe20000010832 */
[----:B------:R-:W-:Y:S01]  /*efc0*/  FFMA.FTZ R43, R5, R8, R43 ;  /* 0x00000008052b7223 */ /* 0x000fe2000001002b */
[----:B------:R-:W-:Y:S01]  /*efd0*/  FFMA.FTZ R11, R7, R10, R11 ;  /* 0x0000000a070b7223 */ /* 0x000fe2000001000b */
[----:B------:R-:W-:Y:S02]  /*efe0*/  F2FP.BF16.F32.PACK_AB R6, R60, R53 ;  /* 0x000000353c06723e */ /* 0x000fe400000010ff */
[----:B------:R-:W-:Y:S02]  /*eff0*/  F2FP.BF16.F32.PACK_AB R4, R55, R56 ;  /* 0x000000383704723e */ /* 0x000fe400000010ff */
[----:B------:R-:W-:Y:S02]  /*f000*/  F2FP.BF16.F32.PACK_AB R5, R9, R48 ;  /* 0x000000300905723e */ /* 0x000fe400000010ff */
[----:B------:R-:W-:-:S02]  /*f010*/  F2FP.BF16.F32.PACK_AB R7, R50, R45 ;  /* 0x0000002d3207723e */ /* 0x000fc400000010ff */
[----:B------:R-:W-:Y:S02]  /*f020*/  F2FP.BF16.F32.PACK_AB R10, R51, R54 ;  /* 0x00000036330a723e */ /* 0x000fe400000010ff */
[----:B------:R-:W-:Y:S01]  /*f030*/  F2FP.BF16.F32.PACK_AB R8, R57, R58 ;  /* 0x0000003a3908723e */ /* 0x000fe200000010ff */
[----:B------:R1:W-:Y:S01]  /*f040*/  STS.128 [R61+0x15400], R4 ;  /* 0x015400043d007388 */ /* 0x0003e20000000c00 */
[----:B------:R-:W-:Y:S02]  /*f050*/  F2FP.BF16.F32.PACK_AB R9, R43, R52 ;  /* 0x000000342b09723e */ /* 0x000fe400000010ff */
[----:B------:R-:W-:-:S05]  /*f060*/  F2FP.BF16.F32.PACK_AB R11, R11, R46 ;  /* 0x0000002e0b0b723e */ /* 0x000fca00000010ff */
[----:B------:R1:W-:Y:S02]  /*f070*/  STS.128 [R62+0x15400], R8 ;  /* 0x015400083e007388 */ /* 0x0003e40000000c00 */
.L_x_781:
[----:B------:R-:W-:Y:S05]  /*f080*/  BSYNC B2 ;  /* 0x0000000000027941 */ /* 0x000fea0003800000 */
.L_x_780:
[----:B------:R-:W-:Y:S04]  /*f090*/  BSSY B2, `(.L_x_782) ;  /* 0x0000059000027945 */ /* 0x000fe80003800000 */
[----:B------:R-:W-:Y:S05]  /*f0a0*/  @P1 BRA `(.L_x_783) ;  /* 0x00000004005c1947 */ /* 0x000fea0003800000 */
[----:B------:R-:W2:Y:S01]  /*f0b0*/  LDL R60, [R1+0x7c] ;  /* 0x00007c00013c7983 */ /* 0x000ea20000100800 */
[----:B-1----:R-:W-:Y:S01]  /*f0c0*/  LEA.HI R4, R41, R232, RZ, 0x1d ;  /* 0x000000e829047211 */ /* 0x002fe200078fe8ff */
[C---:B------:R-:W-:Y:S01]  /*f0d0*/  IMAD.U32 R55, R28.reuse, 0x10000, RZ ;  /* 0x000100001c377824 */ /* 0x040fe200078e00ff */
[----:B------:R-:W-:Y:S01]  /*f0e0*/  LOP3.LUT R57, R28, 0xffff0000, RZ, 0xc0, !PT ;  /* 0xffff00001c397812 */ /* 0x000fe200078ec0ff */
[----:B------:R-:W-:Y:S01]  /*f0f0*/  IMAD.U32 R53, R24, 0x10000, RZ ;  /* 0x0001000018357824 */ /* 0x000fe200078e00ff */
[----:B0-----:R-:W-:Y:S01]  /*f100*/  SHF.R.S32.HI R5, RZ, 0x1f, R4 ;  /* 0x0000001fff057819 */ /* 0x001fe20000011404 */
[----:B------:R-:W-:-:S03]  /*f110*/  IMAD.SHL.U32 R6, R4, 0x8, RZ ;  /* 0x0000000804067824 */ /* 0x000fc600078e00ff */
[----:B------:R-:W-:Y:S02]  /*f120*/  LEA.HI R4, R5, R4, RZ, 0x3 ;  /* 0x0000000405047211 */ /* 0x000fe400078f18ff */
[----:B------:R-:W-:-:S03]  /*f130*/  LOP3.LUT R5, R211, 0x38, R6, 0xf8, !PT ;  /* 0x00000038d3057812 */ /* 0x000fc600078ef806 */
[----:B------:R-:W-:Y:S01]  /*f140*/  IMAD.SHL.U32 R4, R4, 0x400, RZ ;  /* 0x0000040004047824 */ /* 0x000fe200078e00ff */
[----:B------:R-:W-:-:S04]  /*f150*/  LOP3.LUT R5, R5, R212, RZ, 0x3c, !PT ;  /* 0x000000d405057212 */ /* 0x000fc800078e3cff */
[----:B------:R-:W-:-:S04]  /*f160*/  LOP3.LUT R4, R4, 0x7fffe000, RZ, 0xc0, !PT ;  /* 0x7fffe00004047812 */ /* 0x000fc800078ec0ff */
[----:B------:R-:W-:-:S05]  /*f170*/  IADD3 R9, R5, R4, R213 ;  /* 0x0000000405097210 */ /* 0x000fca0007ffe0d5 */
[----:B------:R-:W-:-:S05]  /*f180*/  IMAD R43, R9, 0x2, R2 ;  /* 0x00000002092b7824 */ /* 0x000fca00078e0202 */
[----:B------:R-:W0:Y:S02]  /*f190*/  LDS.128 R8, [R43+0x15400] ;  /* 0x015400002b087984 */ /* 0x000e240000000c00 */
[C---:B0-----:R-:W-:Y:S01]  /*f1a0*/  IMAD.U32 R48, R8.reuse, 0x10000, RZ ;  /* 0x0001000008307824 */ /* 0x041fe200078e00ff */
[----:B------:R-:W-:Y:S01]  /*f1b0*/  LOP3.LUT R8, R8, 0xffff0000, RZ, 0xc0, !PT ;  /* 0xffff000008087812 */ /* 0x000fe200078ec0ff */
[C---:B------:R-:W-:Y:S01]  /*f1c0*/  IMAD.U32 R49, R9.reuse, 0x10000, RZ ;  /* 0x0001000009317824 */ /* 0x040fe200078e00ff */
[----:B------:R-:W-:Y:S01]  /*f1d0*/  LOP3.LUT R9, R9, 0xffff0000, RZ, 0xc0, !PT ;  /* 0xffff000009097812 */ /* 0x000fe200078ec0ff */
[C---:B------:R-:W-:Y:S01]  /*f1e0*/  FMUL.FTZ R59, R48.reuse, R55 ;  /* 0x00000037303b7220 */ /* 0x040fe20000410000 */
[----:B------:R-:W-:Y:S01]  /*f1f0*/  FMUL.FTZ R61, R48, R53 ;  /* 0x00000035303d7220 */ /* 0x000fe20000410000 */
[----:B------:R-:W-:Y:S01]  /*f200*/  FMUL.FTZ R63, R8, R57 ;  /* 0x00000039083f7220 */ /* 0x000fe20000410000 */
[----:B------:R-:W-:Y:S02]  /*f210*/  IMAD.U32 R48, R29, 0x10000, RZ ;  /* 0x000100001d307824 */ /* 0x000fe400078e00ff */
[C---:B------:R-:W-:Y:S01]  /*f220*/  IMAD.U32 R50, R10.reuse, 0x10000, RZ ;  /* 0x000100000a327824 */ /* 0x040fe200078e00ff */
[----:B------:R-:W-:Y:S01]  /*f230*/  LOP3.LUT R10, R10, 0xffff0000, RZ, 0xc0, !PT ;  /* 0xffff00000a0a7812 */ /* 0x000fe200078ec0ff */
[C---:B------:R-:W-:Y:S01]  /*f240*/  IMAD.U32 R51, R11.reuse, 0x10000, RZ ;  /* 0x000100000b337824 */ /* 0x040fe200078e00ff */
[----:B------:R-:W-:Y:S01]  /*f250*/  LOP3.LUT R11, R11, 0xffff0000, RZ, 0xc0, !PT ;  /* 0xffff00000b0b7812 */ /* 0x000fe200078ec0ff */
[----:B--2---:R-:W0:Y:S02]  /*f260*/  LDS.128 R4, [R60] ;  /* 0x000000003c047984 */ /* 0x004e240000000c00 */
[C---:B0-----:R-:W-:Y:S01]  /*f270*/  IMAD.U32 R44, R4.reuse, 0x10000, RZ ;  /* 0x00010000042c7824 */ /* 0x041fe200078e00ff */
[----:B------:R-:W-:Y:S01]  /*f280*/  LOP3.LUT R4, R4, 0xffff0000, RZ, 0xc0, !PT ;  /* 0xffff000004047812 */ /* 0x000fe200078ec0ff */
[C---:B------:R-:W-:Y:S01]  /*f290*/  IMAD.U32 R45, R5.reuse, 0x10000, RZ ;  /* 0x00010000052d7824 */ /* 0x040fe200078e00ff */
[----:B------:R-:W-:Y:S01]  /*f2a0*/  LOP3.LUT R5, R5, 0xffff0000, RZ, 0xc0, !PT ;  /* 0xffff000005057812 */ /* 0x000fe200078ec0ff */
[----:B------:R-:W-:Y:S01]  /*f2b0*/  FFMA.FTZ R59, R44, R53, -R59 ;  /* 0x000000352c3b7223 */ /* 0x000fe2000001083b */
[----:B------:R-:W-:Y:S01]  /*f2c0*/  LOP3.LUT R53, R24, 0xffff0000, RZ, 0xc0, !PT ;  /* 0xffff000018357812 */ /* 0x000fe200078ec0ff */
[----:B------:R-:W-:Y:S01]  /*f2d0*/  FFMA.FTZ R61, R44, R55, R61 ;  /* 0x000000372c3d7223 */ /* 0x000fe2000001003d */
[----:B------:R-:W-:-:S02]  /*f2e0*/  IMAD.U32 R44, R25, 0x10000, RZ ;  /* 0x00010000192c7824 */ /* 0x000fc400078e00ff */
[----:B------:R-:W-:Y:S02]  /*f2f0*/  IMAD.U32 R46, R6, 0x10000, RZ ;  /* 0x00010000062e7824 */ /* 0x000fe400078e00ff */
[-C--:B------:R-:W-:Y:S01]  /*f300*/  FMUL.FTZ R55, R8, R53.reuse ;  /* 0x0000003508377220 */ /* 0x080fe20000410000 */
[----:B------:R-:W-:Y:S01]  /*f310*/  FFMA.FTZ R52, R4, R53, -R63 ;  /* 0x0000003504347223 */ /* 0x000fe2000001083f */
[C---:B------:R-:W-:Y:S01]  /*f320*/  FMUL.FTZ R8, R49.reuse, R48 ;  /* 0x0000003031087220 */ /* 0x040fe20000410000 */
[----:B------:R-:W-:Y:S02]  /*f330*/  IMAD.U32 R53, R30, 0x10000, RZ ;  /* 0x000100001e357824 */ /* 0x000fe400078e00ff */
[-C--:B------:R-:W-:Y:S01]  /*f340*/  FMUL.FTZ R63, R49, R44.reuse ;  /* 0x0000002c313f7220 */ /* 0x080fe20000410000 */
[----:B------:R-:W-:Y:S01]  /*f350*/  FFMA.FTZ R54, R4, R57, R55 ;  /* 0x0000003904367223 */ /* 0x000fe20000010037 */
[----:B------:R-:W-:Y:S01]  /*f360*/  FFMA.FTZ R56, R45, R44, -R8 ;  /* 0x0000002c2d387223 */ /* 0x000fe20000010808 */
[----:B------:R-:W-:-:S02]  /*f370*/  IMAD.U32 R49, R26, 0x10000, RZ ;  /* 0x000100001a317824 */ /* 0x000fc400078e00ff */
[----:B------:R-:W-:Y:S01]  /*f380*/  FFMA.FTZ R63, R45, R48, R63 ;  /* 0x000000302d3f7223 */ /* 0x000fe2000001003f */
[----:B------:R-:W-:Y:S01]  /*f390*/  FMUL.FTZ R57, R50, R53 ;  /* 0x0000003532397220 */ /* 0x000fe20000410000 */
[----:B------:R-:W-:Y:S01]  /*f3a0*/  LOP3.LUT R55, R30, 0xffff0000, RZ, 0xc0, !PT ;  /* 0xffff00001e377812 */ /* 0x000fe200078ec0ff */
[----:B------:R-:W-:Y:S01]  /*f3b0*/  IMAD.U32 R44, R31, 0x10000, RZ ;  /* 0x000100001f2c7824 */ /* 0x000fe200078e00ff */
[----:B------:R-:W-:Y:S01]  /*f3c0*/  LOP3.LUT R45, R26, 0xffff0000, RZ, 0xc0, !PT ;  /* 0xffff00001a2d7812 */ /* 0x000fe200078ec0ff */
[-C--:B------:R-:W-:Y:S01]  /*f3d0*/  FMUL.FTZ R65, R50, R49.reuse ;  /* 0x0000003132417220 */ /* 0x080fe20000410000 */
[----:B------:R-:W-:Y:S01]  /*f3e0*/  LOP3.LUT R6, R6, 0xffff0000, RZ, 0xc0, !PT ;  /* 0xffff000006067812 */ /* 0x000fe200078ec0ff */
[----:B------:R-:W-:Y:S01]  /*f3f0*/  FFMA.FTZ R57, R46, R49, -R57 ;  /* 0x000000312e397223 */ /* 0x000fe20000010839 */
[C---:B------:R-:W-:Y:S01]  /*f400*/  FMUL.FTZ R49, R10.reuse, R55 ;  /* 0x000000370a317220 */ /* 0x040fe20000410000 */
[----:B------:R-:W-:Y:S02]  /*f410*/  IMAD.U32 R47, R7, 0x10000, RZ ;  /* 0x00010000072f7824 */ /* 0x000fe400078e00ff */
[----:B------:R-:W-:Y:S01]  /*f420*/  FMUL.FTZ R10, R10, R45 ;  /* 0x0000002d0a0a7220 */ /* 0x000fe20000410000 */
[----:B------:R-:W-:-:S02]  /*f430*/  IMAD.U32 R4, R27, 0x10000, RZ ;  /* 0x000100001b047824 */ /* 0x000fc400078e00ff */
[----:B------:R-:W-:Y:S01]  /*f440*/  FMUL.FTZ R8, R51, R44 ;  /* 0x0000002c33087220 */ /* 0x000fe20000410000 */
[----:B------:R-:W-:Y:S01]  /*f450*/  FFMA.FTZ R65, R46, R53, R65 ;  /* 0x000000352e417223 */ /* 0x000fe20000010041 */
[C---:B------:R-:W-:Y:S01]  /*f460*/  FFMA.FTZ R46, R6.reuse, R45, -R49 ;  /* 0x0000002d062e7223 */ /* 0x040fe20000010831 */
[----:B------:R-:W-:Y:S01]  /*f470*/  FFMA.FTZ R48, R6, R55, R10 ;  /* 0x0000003706307223 */ /* 0x000fe2000001000a */
[-C--:B------:R-:W-:Y:S01]  /*f480*/  FFMA.FTZ R49, R47, R4.reuse, -R8 ;  /* 0x000000042f317223 */ /* 0x080fe20000010808 */
[----:B------:R-:W-:Y:S01]  /*f490*/  FMUL.FTZ R50, R51, R4 ;  /* 0x0000000433327220 */ /* 0x000fe20000410000 */
[----:B------:R-:W-:Y:S02]  /*f4a0*/  LOP3.LUT R8, R29, 0xffff0000, RZ, 0xc0, !PT ;  /* 0xffff00001d087812 */ /* 0x000fe400078ec0ff */
[----:B------:R-:W-:Y:S01]  /*f4b0*/  LOP3.LUT R10, R31, 0xffff0000, RZ, 0xc0, !PT ;  /* 0xffff00001f0a7812 */ /* 0x000fe200078ec0ff */
[----:B------:R-:W-:Y:S01]  /*f4c0*/  FFMA.FTZ R50, R47, R44, R50 ;  /* 0x0000002c2f327223 */ /* 0x000fe20000010032 */
[----:B------:R-:W-:Y:S01]  /*f4d0*/  LOP3.LUT R4, R25, 0xffff0000, RZ, 0xc0, !PT ;  /* 0xffff000019047812 */ /* 0x000fe200078ec0ff */
[----:B------:R-:W-:Y:S01]  /*f4e0*/  FMUL.FTZ R44, R9, R8 ;  /* 0x00000008092c7220 */ /* 0x000fe20000410000 */
[----:B------:R-:W-:Y:S01]  /*f4f0*/  LOP3.LUT R6, R27, 0xffff0000, RZ, 0xc0, !PT ;  /* 0xffff00001b067812 */ /* 0x000fe200078ec0ff */
[----:B------:R-:W-:Y:S01]  /*f500*/  FMUL.FTZ R58, R11, R10 ;  /* 0x0000000a0b3a7220 */ /* 0x000fe20000410000 */
[----:B------:R-:W-:Y:S01]  /*f510*/  LOP3.LUT R7, R7, 0xffff0000, RZ, 0xc0, !PT ;  /* 0xffff000007077812 */ /* 0x000fe200078ec0ff */
[-C--:B------:R-:W-:Y:S01]  /*f520*/  FMUL.FTZ R45, R9, R4.reuse ;  /* 0x00000004092d7220 */ /* 0x080fe20000410000 */
[----:B------:R-:W-:Y:S01]  /*f530*/  FFMA.FTZ R9, R5, R4, -R44 ;  /* 0x0000000405097223 */ /* 0x000fe2000001082c */
[-C--:B------:R-:W-:Y:S01]  /*f540*/  FMUL.FTZ R11, R11, R6.reuse ;  /* 0x000000060b0b7220 */ /* 0x080fe20000410000 */
[----:B------:R-:W-:Y:S01]  /*f550*/  F2FP.BF16.F32.PACK_AB R4, R52, R59 ;  /* 0x0000003b3404723e */ /* 0x000fe200000010ff */
[----:B------:R-:W-:Y:S01]  /*f560*/  FFMA.FTZ R58, R7, R6, -R58 ;  /* 0x00000006073a7223 */ /* 0x000fe2000001083a */
[----:B------:R-:W-:Y:S01]  /*f570*/  FFMA.FTZ R44, R5, R8, R45 ;  /* 0x00000008052c7223 */ /* 0x000fe2000001002d */
[----:B------:R-:W-:Y:S01]  /*f580*/  FFMA.FTZ R11, R7, R10, R11 ;  /* 0x0000000a070b7223 */ /* 0x000fe2000001000b */
[----:B------:R-:W-:-:S02]  /*f590*/  F2FP.BF16.F32.PACK_AB R6, R46, R57 ;  /* 0x000000392e06723e */ /* 0x000fc400000010ff */
[----:B------:R-:W-:Y:S02]  /*f5a0*/  F2FP.BF16.F32.PACK_AB R5, R9, R56 ;  /* 0x000000380905723e */ /* 0x000fe400000010ff */
[----:B------:R-:W-:Y:S02]  /*f5b0*/  F2FP.BF16.F32.PACK_AB R7, R58, R49 ;  /* 0x000000313a07723e */ /* 0x000fe400000010ff */
[----:B------:R-:W-:Y:S02]  /*f5c0*/  F2FP.BF16.F32.PACK_AB R10, R48, R65 ;  /* 0x00000041300a723e */ /* 0x000fe400000010ff */
[----:B------:R-:W-:Y:S01]  /*f5d0*/  F2FP.BF16.F32.PACK_AB R8, R54, R61 ;  /* 0x0000003d3608723e */ /* 0x000fe200000010ff */
[----:B------:R2:W-:Y:S01]  /*f5e0*/  STS.128 [R60], R4 ;  /* 0x000000043c007388 */ /* 0x0005e20000000c00 */
[----:B------:R-:W-:Y:S02]  /*f5f0*/  F2FP.BF16.F32.PACK_AB R9, R44, R63 ;  /* 0x0000003f2c09723e */ /* 0x000fe400000010ff */
[----:B------:R-:W-:-:S05]  /*f600*/  F2FP.BF16.F32.PACK_AB R11, R11, R50 ;  /* 0x000000320b0b723e */ /* 0x000fca00000010ff */
[----:B------:R2:W-:Y:S02]  /*f610*/  STS.128 [R43+0x15400], R8 ;  /* 0x015400082b007388 */ /* 0x0005e40000000c00 */
.L_x_783:
[----:B------:R-:W-:Y:S05]  /*f620*/  BSYNC B2 ;  /* 0x0000000000027941 */ /* 0x000fea0003800000 */
.L_x_782:
[----:B------:R-:W-:Y:S05]  /*f630*/  @P2 BRA `(.L_x_779) ;  /* 0x00000004005c2947 */ /* 0x000fea0003800000 */
[----:B-1----:R-:W3:Y:S01]  /*f640*/  LDL R61, [R1+0x74] ;  /* 0x00007400013d7983 */ /* 0x002ee20000100800 */
[----:B------:R-:W-:Y:S01]  /*f650*/  LEA.HI R41, R41, R233, RZ, 0x1d ;  /* 0x000000e929297211 */ /* 0x000fe200078fe8ff */
[C---:B------:R-:W-:Y:S01]  /*f660*/  IMAD.U32 R54, R14.reuse, 0x10000, RZ ;  /* 0x000100000e367824 */ /* 0x040fe200078e00ff */
[----:B------:R-:W-:Y:S01]  /*f670*/  LOP3.LUT R51, R14, 0xffff0000, RZ, 0xc0, !PT ;  /* 0xffff00000e337812 */ /* 0x000fe200078ec0ff */
[----:B------:R-:W-:Y:S01]  /*f680*/  IMAD.U32 R52, R0, 0x10000, RZ ;  /* 0x0001000000347824 */ /* 0x000fe200078e00ff */
[----:B--2---:R-:W-:Y:S01]  /*f690*/  SHF.R.S32.HI R6, RZ, 0x1f, R41 ;  /* 0x0000001fff067819 */ /* 0x004fe20000011429 */
[----:B------:R-:W-:Y:S02]  /*f6a0*/  IMAD.SHL.U32 R4, R41, 0x8, RZ ;  /* 0x0000000829047824 */ /* 0x000fe400078e00ff */
[----:B------:R-:W-:Y:S01]  /*f6b0*/  IMAD.U32 R53, R15, 0x10000, RZ ;  /* 0x000100000f357824 */ /* 0x000fe200078e00ff */
[----:B------:R-:W-:Y:S02]  /*f6c0*/  LEA.HI R6, R6, R41, RZ, 0x3 ;  /* 0x0000002906067211 */ /* 0x000fe400078f18ff */
[----:B0-----:R-:W-:-:S03]  /*f6d0*/  LOP3.LUT R5, R211, 0x38, R4, 0xf8, !PT ;  /* 0x00000038d3057812 */ /* 0x001fc600078ef804 */
        /* <DEDUP_REMOVED lines=12> */
[----:B------:R-:W-:Y:S01]  /*f7a0*/  LOP3.LUT R47, R0, 0xffff0000, RZ, 0xc0, !PT ;  /* 0xffff0000002f7812 */ /* 0x000fe200078ec0ff */
[----:B------:R-:W-:Y:S01]  /*f7b0*/  FMUL.FTZ R55, R8, R51 ;  /* 0x0000003308377220 */ /* 0x000fe20000410000 */
[C---:B------:R-:W-:Y:S01]  /*f7c0*/  IMAD.U32 R49, R10.reuse, 0x10000, RZ ;  /* 0x000100000a317824 */ /* 0x040fe200078e00ff */
[----:B------:R-:W-:Y:S01]  /*f7d0*/  LOP3.LUT R10, R10, 0xffff0000, RZ, 0xc0, !PT ;  /* 0xffff00000a0a7812 */ /* 0x000fe200078ec0ff */
[----:B------:R-:W-:-:S02]  /*f7e0*/  IMAD.U32 R50, R11, 0x10000, RZ ;  /* 0x000100000b327824 */ /* 0x000fc400078e00ff */
[----:B------:R-:W-:Y:S01]  /*f7f0*/  FMUL.FTZ R57, R8, R47 ;  /* 0x0000002f08397220 */ /* 0x000fe20000410000 */
[----:B------:R-:W-:Y:S01]  /*f800*/  IMAD.U32 R8, R20, 0x10000, RZ ;  /* 0x0001000014087824 */ /* 0x000fe200078e00ff */
[----:B------:R-:W-:Y:S01]  /*f810*/  LOP3.LUT R11, R11, 0xffff0000, RZ, 0xc0, !PT ;  /* 0xffff00000b0b7812 */ /* 0x000fe200078ec0ff */
[----:B---3--:R-:W0:Y:S02]  /*f820*/  LDS.128 R4, [R61] ;  /* 0x000000003d047984 */ /* 0x008e240000000c00 */
[C---:B0-----:R-:W-:Y:S01]  /*f830*/  IMAD.U32 R43, R4.reuse, 0x10000, RZ ;  /* 0x00010000042b7824 */ /* 0x041fe200078e00ff */
[----:B------:R-:W-:Y:S01]  /*f840*/  LOP3.LUT R4, R4, 0xffff0000, RZ, 0xc0, !PT ;  /* 0xffff000004047812 */ /* 0x000fe200078ec0ff */
[C---:B------:R-:W-:Y:S01]  /*f850*/  IMAD.U32 R44, R5.reuse, 0x10000, RZ ;  /* 0x00010000052c7824 */ /* 0x040fe200078e00ff */
[----:B------:R-:W-:Y:S01]  /*f860*/  LOP3.LUT R5, R5, 0xffff0000, RZ, 0xc0, !PT ;  /* 0xffff000005057812 */ /* 0x000fe200078ec0ff */
[C---:B------:R-:W-:Y:S01]  /*f870*/  FFMA.FTZ R56, R43.reuse, R52, -R56 ;  /* 0x000000342b387223 */ /* 0x040fe20000010838 */
[----:B------:R-:W-:Y:S01]  /*f880*/  FFMA.FTZ R58, R43, R54, R58 ;  /* 0x000000362b3a7223 */ /* 0x000fe2000001003a */
[----:B------:R-:W-:-:S02]  /*f890*/  IMAD.U32 R43, R3, 0x10000, RZ ;  /* 0x00010000032b7824 */ /* 0x000fc400078e00ff */
[----:B------:R-:W-:Y:S01]  /*f8a0*/  FFMA.FTZ R55, R4, R47, -R55 ;  /* 0x0000002f04377223 */ /* 0x000fe20000010837 */
[----:B------:R-:W-:Y:S01]  /*f8b0*/  FMUL.FTZ R47, R48, R53 ;  /* 0x00000035302f7220 */ /* 0x000fe20000410000 */
[----:B------:R-:W-:Y:S01]  /*f8c0*/  FFMA.FTZ R57, R4, R51, R57 ;  /* 0x0000003304397223 */ /* 0x000fe20000010039 */
[-C--:B------:R-:W-:Y:S01]  /*f8d0*/  FMUL.FTZ R52, R48, R43.reuse ;  /* 0x0000002b30347220 */ /* 0x080fe20000410000 */
[----:B------:R-:W-:Y:S01]  /*f8e0*/  LOP3.LUT R51, R20, 0xffff0000, RZ, 0xc0, !PT ;  /* 0xffff000014337812 */ /* 0x000fe200078ec0ff */
[----:B------:R-:W-:Y:S01]  /*f8f0*/  FFMA.FTZ R48, R44, R43, -R47 ;  /* 0x0000002b2c307223 */ /* 0x000fe2000001082f */
[C---:B------:R-:W-:Y:S01]  /*f900*/  LOP3.LUT R43, R12.reuse, 0xffff0000, RZ, 0xc0, !PT ;  /* 0xffff00000c2b7812 */ /* 0x040fe200078ec0ff */
[----:B------:R-:W-:Y:S02]  /*f910*/  IMAD.U32 R4, R12, 0x10000, RZ ;  /* 0x000100000c047824 */ /* 0x000fe400078e00ff */
[----:B------:R-:W-:Y:S01]  /*f920*/  FFMA.FTZ R52, R44, R53, R52 ;  /* 0x000000352c347223 */ /* 0x000fe20000010034 */
[C---:B------:R-:W-:Y:S01]  /*f930*/  IMAD.U32 R45, R6.reuse, 0x10000, RZ ;  /* 0x00010000062d7824 */ /* 0x040fe200078e00ff */
[----:B------:R-:W-:Y:S01]  /*f940*/  LOP3.LUT R6, R6, 0xffff0000, RZ, 0xc0, !PT ;  /* 0xffff000006067812 */ /* 0x000fe200078ec0ff */
[C---:B------:R-:W-:Y:S01]  /*f950*/  FMUL.FTZ R59, R10.reuse, R51 ;  /* 0x000000330a3b7220 */ /* 0x040fe20000410000 */
[C---:B------:R-:W-:Y:S01]  /*f960*/  FMUL.FTZ R44, R49.reuse, R8 ;  /* 0x00000008312c7220 */ /* 0x040fe20000410000 */
[----:B------:R-:W-:Y:S01]  /*f970*/  FMUL.FTZ R54, R49, R4 ;  /* 0x0000000431367220 */ /* 0x000fe20000410000 */
[----:B------:R-:W-:Y:S01]  /*f980*/  FMUL.FTZ R10, R10, R43 ;  /* 0x0000002b0a0a7220 */ /* 0x000fe20000410000 */
[----:B------:R-:W-:-:S02]  /*f990*/  IMAD.U32 R49, R21, 0x10000, RZ ;  /* 0x0001000015317824 */ /* 0x000fc400078e00ff */
[----:B------:R-:W-:Y:S01]  /*f9a0*/  FFMA.FTZ R53, R45, R4, -R44 ;  /* 0x000000042d357223 */ /* 0x000fe2000001082c */
[----:B------:R-:W-:Y:S02]  /*f9b0*/  IMAD.U32 R47, R13, 0x10000, RZ ;  /* 0x000100000d2f7824 */ /* 0x000fe400078e00ff */
[----:B------:R-:W-:Y:S01]  /*f9c0*/  FFMA.FTZ R54, R45, R8, R54 ;  /* 0x000000082d367223 */ /* 0x000fe20000010036 */
[----:B------:R-:W-:Y:S01]  /*f9d0*/  FFMA.FTZ R51, R6, R51, R10 ;  /* 0x0000003306337223 */ /* 0x000fe2000001000a */
[----:B------:R-:W-:Y:S02]  /*f9e0*/  IMAD.U32 R46, R7, 0x10000, RZ ;  /* 0x00010000072e7824 */ /* 0x000fe400078e00ff */
        /* <DEDUP_REMOVED lines=10> */
[----:B------:R-:W-:Y:S01]  /*fa90*/  LOP3.LUT R7, R7, 0xffff0000, RZ, 0xc0, !PT ;  /* 0xffff000007077812 */ /* 0x000fe200078ec0ff */
[----:B------:R-:W-:Y:S01]  /*faa0*/  FMUL.FTZ R50, R11, R10 ;  /* 0x0000000a0b327220 */ /* 0x000fe20000410000 */
        /* <DEDUP_REMOVED lines=9> */
[----:B------:R-:W-:Y:S02]  /*fb40*/  F2FP.BF16.F32.PACK_AB R7, R50, R45 ;  /* 0x0000002d3207723e */ /* 0x000fe400000010ff */
[----:B------:R-:W-:Y:S02]  /*fb50*/  F2FP.BF16.F32.PACK_AB R10, R51, R54 ;  /* 0x00000036330a723e */ /* 0x000fe400000010ff */
[----:B------:R-:W-:Y:S01]  /*fb60*/  F2FP.BF16.F32.PACK_AB R8, R57, R58 ;  /* 0x0000003a3908723e */ /* 0x000fe200000010ff */
[----:B------:R3:W-:Y:S01]  /*fb70*/  STS.128 [R61], R4 ;  /* 0x000000043d007388 */ /* 0x0007e20000000c00 */
[----:B------:R-:W-:-:S02]  /*fb80*/  F2FP.BF16.F32.PACK_AB R9, R43, R52 ;  /* 0x000000342b09723e */ /* 0x000fc400000010ff */
[----:B------:R-:W-:-:S05]  /*fb90*/  F2FP.BF16.F32.PACK_AB R11, R11, R46 ;  /* 0x0000002e0b0b723e */ /* 0x000fca00000010ff */
[----:B------:R3:W-:Y:S02]  /*fba0*/  STS.128 [R41+0x15400], R8 ;  /* 0x0154000829007388 */ /* 0x0007e40000000c00 */
.L_x_779:
[----:B------:R-:W-:Y:S05]  /*fbb0*/  BSYNC B1 ;  /* 0x0000000000017941 */ /* 0x000fea0003800000 */
.L_x_778:
[----:B------:R-:W-:-:S13]  /*fbc0*/  ISETP.GE.AND P0, PT, R227, R42, PT ;  /* 0x0000002ae300720c */ /* 0x000fda0003f06270 */
[----:B------:R-:W-:Y:S05]  /*fbd0*/  @P0 BRA `(.L_x_762) ;  /* 0x00000010004c0947 */ /* 0x000fea0003800000 */
[----:B---3--:R-:W3:Y:S01]  /*fbe0*/  LDC R41, c[0x0][0x3f4] ;  /* 0x0000fd00ff297b82 */ /* 0x008ee20000000800 */
[C---:B-12---:R-:W-:Y:S01]  /*fbf0*/  VIADD R4, R18.reuse, 0x20 ;  /* 0x0000002012047836 */ /* 0x046fe20000000000 */
[----:B------:R-:W-:Y:S01]  /*fc00*/  BSSY B1, `(.L_x_784) ;  /* 0x000005e000017945 */ /* 0x000fe20003800000 */
[C---:B------:R-:W-:Y:S01]  /*fc10*/  VIADD R6, R18.reuse, 0x40 ;  /* 0x0000004012067836 */ /* 0x040fe20000000000 */
[----:B------:R-:W-:Y:S02]  /*fc20*/  SHF.R.U32.HI R59, RZ, 0x3, R205 ;  /* 0x00000003ff3b7819 */ /* 0x000fe400000116cd */
[-C--:B---3--:R-:W-:Y:S02]  /*fc30*/  ISETP.GE.AND P0, PT, R18, R41.reuse, PT ;  /* 0x000000291200720c */ /* 0x088fe40003f06270 */
[-C--:B------:R-:W-:Y:S02]  /*fc40*/  ISETP.GE.AND P1, PT, R4, R41.reuse, PT ;  /* 0x000000290400720c */ /* 0x080fe40003f26270 */
[----:B------:R-:W-:-:S09]  /*fc50*/  ISETP.GE.AND P2, PT, R6, R41, PT ;  /* 0x000000290600720c */ /* 0x000fd20003f46270 */
[----:B------:R-:W-:Y:S05]  /*fc60*/  @P0 BRA `(.L_x_785) ;  /* 0x00000004005c0947 */ /* 0x000fea0003800000 */
[----:B------:R-:W2:Y:S01]  /*fc70*/  LDL R61, [R1+0x78] ;  /* 0x00007800013d7983 */ /* 0x000ea20000100800 */
[----:B------:R-:W-:Y:S01]  /*fc80*/  LEA.HI R4, R41, R231, RZ, 0x1d ;  /* 0x000000e729047211 */ /* 0x000fe200078fe8ff */
[C---:B------:R-:W-:Y:S01]  /*fc90*/  IMAD.U32 R53, R37.reuse, 0x10000, RZ ;  /* 0x0001000025357824 */ /* 0x040fe200078e00ff */
[----:B------:R-:W-:Y:S01]  /*fca0*/  LOP3.LUT R58, R37, 0xffff0000, RZ, 0xc0, !PT ;  /* 0xffff0000253a7812 */ /* 0x000fe200078ec0ff */
[----:B------:R-:W-:Y:S01]  /*fcb0*/  IMAD.U32 R51, R32, 0x10000, RZ ;  /* 0x0001000020337824 */ /* 0x000fe200078e00ff */
[----:B0-----:R-:W-:Y:S01]  /*fcc0*/  SHF.R.S32.HI R5, RZ, 0x1f, R4 ;  /* 0x0000001fff057819 */ /* 0x001fe20000011404 */
[----:B------:R-:W-:Y:S01]  /*fcd0*/  IMAD.SHL.U32 R6, R4, 0x8, RZ ;  /* 0x0000000804067824 */ /* 0x000fe200078e00ff */
[----:B------:R-:W-:Y:S01]  /*fce0*/  LOP3.LUT R32, R32, 0xffff0000, RZ, 0xc0, !PT ;  /* 0xffff000020207812 */ /* 0x000fe200078ec0ff */
[----:B------:R-:W-:Y:S01]  /*fcf0*/  IMAD.U32 R60, R38, 0x10000, RZ ;  /* 0x00010000263c7824 */ /* 0x000fe200078e00ff */
[----:B------:R-:W-:Y:S01]  /*fd00*/  LEA.HI R5, R5, R4, RZ, 0x3 ;  /* 0x0000000405057211 */ /* 0x000fe200078f18ff */
[----:B------:R-:W-:Y:S01]  /*fd10*/  IMAD.U32 R56, R33, 0x10000, RZ ;  /* 0x0001000021387824 */ /* 0x000fe200078e00ff */
[----:B------:R-:W-:Y:S01]  /*fd20*/  LOP3.LUT R4, R205, 0x38, R6, 0xf8, !PT ;  /* 0x00000038cd047812 */ /* 0x000fe200078ef806 */
[----:B------:R-:W-:Y:S01]  /*fd30*/  IMAD.U32 R55, R39, 0x10000, RZ ;  /* 0x0001000027377824 */ /* 0x000fe200078e00ff */
[----:B------:R-:W-:Y:S01]  /*fd40*/  LOP3.LUT R57, R40, 0xffff0000, RZ, 0xc0, !PT ;  /* 0xffff000028397812 */ /* 0x000fe200078ec0ff */
[----:B------:R-:W-:Y:S01]  /*fd50*/  IMAD.SHL.U32 R5, R5, 0x400, RZ ;  /* 0x0000040005057824 */ /* 0x000fe200078e00ff */
[----:B------:R-:W-:-:S02]  /*fd60*/  LOP3.LUT R4, R4, R59, RZ, 0x3c, !PT ;  /* 0x0000003b04047212 */ /* 0x000fc400078e3cff */
[----:B------:R-:W-:Y:S02]  /*fd70*/  LOP3.LUT R33, R33, 0xffff0000, RZ, 0xc0, !PT ;  /* 0xffff000021217812 */ /* 0x000fe400078ec0ff */
[----:B------:R-:W-:-:S04]  /*fd80*/  LOP3.LUT R5, R5, 0x7fffe000, RZ, 0xc0, !PT ;  /* 0x7fffe00005057812 */ /* 0x000fc800078ec0ff */
[----:B------:R-:W-:-:S05]  /*fd90*/  IADD3 R9, R4, R5, R215 ;  /* 0x0000000504097210 */ /* 0x000fca0007ffe0d7 */
[----:B------:R-:W-:-:S05]  /*fda0*/  IMAD R42, R9, 0x2, R2 ;  /* 0x00000002092a7824 */ /* 0x000fca00078e0202 */
[----:B------:R-:W0:Y:S02]  /*fdb0*/  LDS.128 R8, [R42+0x15400] ;  /* 0x015400002a087984 */ /* 0x000e240000000c00 */
[C---:B0-----:R-:W-:Y:S01]  /*fdc0*/  SHF.L.U32 R47, R8.reuse, 0x10, RZ ;  /* 0x00000010082f7819 */ /* 0x041fe200000006ff */
[----:B------:R-:W-:Y:S01]  /*fdd0*/  IMAD.U32 R48, R9, 0x10000, RZ ;  /* 0x0001000009307824 */ /* 0x000fe200078e00ff */
[----:B------:R-:W-:Y:S01]  /*fde0*/  LOP3.LUT R8, R8, 0xffff0000, RZ, 0xc0, !PT ;  /* 0xffff000008087812 */ /* 0x000fe200078ec0ff */
[C---:B------:R-:W-:Y:S01]  /*fdf0*/  IMAD.U32 R49, R10.reuse, 0x10000, RZ ;  /* 0x000100000a317824 */ /* 0x040fe200078e00ff */
[----:B------:R-:W-:Y:S01]  /*fe00*/  LOP3.LUT R10, R10, 0xffff0000, RZ, 0xc0, !PT ;  /* 0xffff00000a0a7812 */ /* 0x000fe200078ec0ff */
[-C--:B------:R-:W-:Y:S01]  /*fe10*/  FMUL.FTZ R52, R53, R47.reuse ;  /* 0x0000002f35347220 */ /* 0x080fe20000410000 */
[----:B------:R-:W-:Y:S01]  /*fe20*/  FMUL.FTZ R54, R51, R47 ;  /* 0x0000002f33367220 */ /* 0x000fe20000410000 */
[----:B------:R-:W-:Y:S01]  /*fe30*/  FMUL.FTZ R47, R60, R48 ;  /* 0x000000303c2f7220 */ /* 0x000fe20000410000 */
[----:B------:R-:W-:Y:S01]  /*fe40*/  FMUL.FTZ R37, R58, R8 ;  /* 0x000000083a257220 */ /* 0x000fe20000410000 */
[----:B------:R-:W-:Y:S01]  /*fe50*/  IMAD.U32 R50, R11, 0x10000, RZ ;  /* 0x000100000b327824 */ /* 0x000fe200078e00ff */
[----:B------:R-:W-:-:S02]  /*fe60*/  LOP3.LUT R9, R9, 0xffff0000, RZ, 0xc0, !PT ;  /* 0xffff000009097812 */ /* 0x000fc400078ec0ff */
[----:B------:R-:W-:Y:S01]  /*fe70*/  LOP3.LUT R11, R11, 0xffff0000, RZ, 0xc0, !PT ;  /* 0xffff00000b0b7812 */ /* 0x000fe200078ec0ff */
[----:B--2---:R-:W0:Y:S02]  /*fe80*/  LDS.128 R4, [R61] ;  /* 0x000000003d047984 */ /* 0x004e240000000c00 */
[C---:B0-----:R-:W-:Y:S01]  /*fe90*/  IMAD.U32 R43, R4.reuse, 0x10000, RZ ;  /* 0x00010000042b7824 */ /* 0x041fe200078e00ff */
[----:B------:R-:W-:Y:S01]  /*fea0*/  LOP3.LUT R4, R4, 0xffff0000, RZ, 0xc0, !PT ;  /* 0xffff000004047812 */ /* 0x000fe200078ec0ff */
[C---:B------:R-:W-:Y:S01]  /*feb0*/  IMAD.U32 R44, R5.reuse, 0x10000, RZ ;  /* 0x00010000052c7824 */ /* 0x040fe200078e00ff */
[----:B------:R-:W-:Y:S01]  /*fec0*/  LOP3.LUT R5, R5, 0xffff0000, RZ, 0xc0, !PT ;  /* 0xffff000005057812 */ /* 0x000fe200078ec0ff */
[-C--:B------:R-:W-:Y:S01]  /*fed0*/  FFMA.FTZ R52, R51, R43.reuse, -R52 ;  /* 0x0000002b33347223 */ /* 0x080fe20000010834 */
[----:B------:R-:W-:Y:S01]  /*fee0*/  FMUL.FTZ R51, R56, R48 ;  /* 0x0000003038337220 */ /* 0x000fe20000410000 */
[----:B------:R-:W-:Y:S01]  /*fef0*/  FFMA.FTZ R54, R53, R43, R54 ;  /* 0x0000002b35367223 */ /* 0x000fe20000010036 */
[----:B------:R-:W-:Y:S01]  /*ff00*/  FMUL.FTZ R43, R32, R8 ;  /* 0x00000008202b7220 */ /* 0x000fe20000410000 */
[----:B------:R-:W-:-:S02]  /*ff10*/  IMAD.U32 R53, R34, 0x10000, RZ ;  /* 0x0001000022357824 */ /* 0x000fc400078e00ff */
[-C--:B------:R-:W-:Y:S01]  /*ff20*/  FFMA.FTZ R47, R56, R44.reuse, -R47 ;  /* 0x0000002c382f7223 */ /* 0x080fe2000001082f */
[----:B------:R-:W-:Y:S01]  /*ff30*/  FFMA.FTZ R51, R60, R44, R51 ;  /* 0x0000002c3c337223 */ /* 0x000fe20000010033 */
[----:B------:R-:W-:Y:S01]  /*ff40*/  LOP3.LUT R34, R34, 0xffff0000, RZ, 0xc0, !PT ;  /* 0xffff000022227812 */ /* 0x000fe200078ec0ff */
[-C--:B------:R-:W-:Y:S01]  /*ff50*/  FFMA.FTZ R37, R32, R4.reuse, -R37 ;  /* 0x0000000420257223 */ /* 0x080fe20000010825 */
[----:B------:R-:W-:Y:S01]  /*ff60*/  LOP3.LUT R44, R39, 0xffff0000, RZ, 0xc0, !PT ;  /* 0xffff0000272c7812 */ /* 0x000fe200078ec0ff */
[----:B------:R-:W-:Y:S01]  /*ff70*/  FFMA.FTZ R43, R58, R4, R43 ;  /* 0x000000043a2b7223 */ /* 0x000fe2000001002b */
[----:B------:R-:W-:Y:S02]  /*ff80*/  IMAD.U32 R45, R6, 0x10000, RZ ;  /* 0x00010000062d7824 */ /* 0x000fe400078e00ff */
[-C--:B------:R-:W-:Y:S01]  /*ff90*/  FMUL.FTZ R4, R55, R49.reuse ;  /* 0x0000003137047220 */ /* 0x080fe20000410000 */
[----:B------:R-:W-:Y:S01]  /*ffa0*/  FMUL.FTZ R32, R53, R49 ;  /* 0x0000003135207220 */ /* 0x000fe20000410000 */
[----:B------:R-:W-:-:S02]  /*ffb0*/  IMAD.U32 R48, R40, 0x10000, RZ ;  /* 0x0001000028307824 */ /* 0x000fc400078e00ff */
[-C--:B------:R-:W-:Y:S01]  /*ffc0*/  FMUL.FTZ R39, R44, R10.reuse ;  /* 0x0000000a2c277220 */ /* 0x080fe20000410000 */
[----:B------:R-:W-:Y:S01]  /*ffd0*/  FMUL.FTZ R49, R34, R10 ;  /* 0x0000000a22317220 */ /* 0x000fe20000410000 */
[-C--:B------:R-:W-:Y:S01]  /*ffe0*/  FFMA.FTZ R8, R53, R45.reuse, -R4 ;  /* 0x0000002d35087223 */ /* 0x080fe20000010804 */
[----:B------:R-:W-:Y:S01]  /*fff0*/  FFMA.FTZ R10, R55, R45, R32 ;  /* 0x0000002d370a7223 */ /* 0x000fe20000010020 */
[----:B------:R-:W-:Y:S01]  /*10000*/  LOP3.LUT R6, R6, 0xffff0000, RZ, 0xc0, !PT ;  /* 0xffff000006067812 */ /* 0x000fe200078ec0ff */
[----:B------:R-:W-:Y:S02]  /*10010*/  IMAD.U32 R46, R7, 0x10000, RZ ;  /* 0x00010000072e7824 */ /* 0x000fe400078e00ff */
[----:B------:R-:W-:Y:S01]  /*10020*/  FMUL.FTZ R45, R48, R50 ;  /* 0x00000032302d7220 */ /* 0x000fe20000410000 */
[C---:B------:R-:W-:Y:S01]  /*10030*/  IMAD.U32 R4, R35.reuse, 0x10000, RZ ;  /* 0x0001000023047824 */ /* 0x040fe200078e00ff */
[----:B------:R-:W-:Y:S01]  /*10040*/  LOP3.LUT R55, R38, 0xffff0000, RZ, 0xc0, !PT ;  /* 0xffff000026377812 */ /* 0x000fe200078ec0ff */
[----:B------:R-:W-:Y:S01]  /*10050*/  FFMA.FTZ R39, R34, R6, -R39 ;  /* 0x0000000622277223 */ /* 0x000fe20000010827 */
[----:B------:R-:W-:Y:S01]  /*10060*/  LOP3.LUT R35, R35, 0xffff0000, RZ, 0xc0, !PT ;  /* 0xffff000023237812 */ /* 0x000fe200078ec0ff */
[C---:B------:R-:W-:Y:S01]  /*10070*/  FMUL.FTZ R53, R4.reuse, R50 ;  /* 0x0000003204357220 */ /* 0x040fe20000410000 */
[----:B------:R-:W-:Y:S01]  /*10080*/  LOP3.LUT R7, R7, 0xffff0000, RZ, 0xc0, !PT ;  /* 0xffff000007077812 */ /* 0x000fe200078ec0ff */
[----:B------:R-:W-:Y:S01]  /*10090*/  FFMA.FTZ R45, R4, R46, -R45 ;  /* 0x0000002e042d7223 */ /* 0x000fe2000001082d */
[----:B------:R-:W-:Y:S01]  /*100a0*/  FFMA.FTZ R49, R44, R6, R49 ;  /* 0x000000062c317223 */ /* 0x000fe20000010031 */
[----:B------:R-:W-:Y:S01]  /*100b0*/  FMUL.FTZ R4, R55, R9 ;  /* 0x0000000937047220 */ /* 0x000fe20000410000 */
[----:B------:R-:W-:Y:S01]  /*100c0*/  FMUL.FTZ R38, R57, R11 ;  /* 0x0000000b39267220 */ /* 0x000fe20000410000 */
[----:B------:R-:W-:Y:S01]  /*100d0*/  FMUL.FTZ R6, R33, R9 ;  /* 0x0000000921067220 */ /* 0x000fe20000410000 */
[----:B------:R-:W-:Y:S01]  /*100e0*/  FMUL.FTZ R40, R35, R11 ;  /* 0x0000000b23287220 */ /* 0x000fe20000410000 */
[----:B------:R-:W-:Y:S01]  /*100f0*/  FFMA.FTZ R32, R33, R5, -R4 ;  /* 0x0000000521207223 */ /* 0x000fe20000010804 */
[----:B------:R-:W-:Y:S01]  /*10100*/  FFMA.FTZ R38, R35, R7, -R38 ;  /* 0x0000000723267223 */ /* 0x000fe20000010826 */
[----:B------:R-:W-:Y:S01]  /*10110*/  FFMA.FTZ R53, R48, R46, R53 ;  /* 0x0000002e30357223 */ /* 0x000fe20000010035 */
        /* <DEDUP_REMOVED lines=12> */
.L_x_785:
[----:B------:R-:W-:Y:S05]  /*101e0*/  BSYNC B1 ;  /* 0x0000000000017941 */ /* 0x000fea0003800000 */
.L_x_784:
        /* <DEDUP_REMOVED lines=12> */
[C---:B------:R-:W-:Y:S01]  /*102b0*/  IMAD.U32 R47, R26.reuse, 0x10000, RZ ;  /* 0x000100001a2f7824 */ /* 0x040fe200078e00ff */
[----:B------:R-:W-:Y:S01]  /*102c0*/  LOP3.LUT R4, R205, 0x38, R6, 0xf8, !PT ;  /* 0x00000038cd047812 */ /* 0x000fe200078ef806 */
[----:B------:R-:W-:Y:S01]  /*102d0*/  IMAD.U32 R48, R29, 0x10000, RZ ;  /* 0x000100001d307824 */ /* 0x000fe200078e00ff */
[----:B------:R-:W-:Y:S01]  /*102e0*/  LOP3.LUT R26, R26, 0xffff0000, RZ, 0xc0, !PT ;  /* 0xffff00001a1a7812 */ /* 0x000fe200078ec0ff */
[----:B------:R-:W-:Y:S01]  /*102f0*/  IMAD.SHL.U32 R5, R5, 0x400, RZ ;  /* 0x0000040005057824 */ /* 0x000fe200078e00ff */
[----:B------:R-:W-:Y:S01]  /*10300*/  LOP3.LUT R4, R4, R59, RZ, 0x3c, !PT ;  /* 0x0000003b04047212 */ /* 0x000fe200078e3cff */
[----:B------:R-:W-:Y:S01]  /*10310*/  IMAD.U32 R55, R31, 0x10000, RZ ;  /* 0x000100001f377824 */ /* 0x000fe200078e00ff */
[----:B------:R-:W-:Y:S01]  /*10320*/  LOP3.LUT R30, R30, 0xffff0000, RZ, 0xc0, !PT ;  /* 0xffff00001e1e7812 */ /* 0x000fe200078ec0ff */
[----:B------:R-:W-:Y:S01]  /*10330*/  IMAD.U32 R28, R25, 0x10000, RZ ;  /* 0x00010000191c7824 */ /* 0x000fe200078e00ff */
[----:B------:R-:W-:Y:S01]  /*10340*/  LOP3.LUT R5, R5, 0x7fffe000, RZ, 0xc0, !PT ;  /* 0x7fffe00005057812 */ /* 0x000fe200078ec0ff */
[----:B------:R-:W-:Y:S01]  /*10350*/  IMAD.U32 R51, R27, 0x10000, RZ ;  /* 0x000100001b337824 */ /* 0x000fe200078e00ff */
[----:B------:R-:W-:-:S02]  /*10360*/  LOP3.LUT R29, R29, 0xffff0000, RZ, 0xc0, !PT ;  /* 0xffff00001d1d7812 */ /* 0x000fc400078ec0ff */
[----:B------:R-:W-:Y:S02]  /*10370*/  IADD3 R9, R4, R5, R215 ;  /* 0x0000000504097210 */ /* 0x000fe40007ffe0d7 */
[----:B------:R-:W-:Y:S02]  /*10380*/  LOP3.LUT R31, R31, 0xffff0000, RZ, 0xc0, !PT ;  /* 0xffff00001f1f7812 */ /* 0x000fe400078ec0ff */
[----:B------:R-:W-:Y:S01]  /*10390*/  LOP3.LUT R25, R25, 0xffff0000, RZ, 0xc0, !PT ;  /* 0xffff000019197812 */ /* 0x000fe200078ec0ff */
[----:B------:R-:W-:Y:S01]  /*103a0*/  IMAD R32, R9, 0x2, R2 ;  /* 0x0000000209207824 */ /* 0x000fe200078e0202 */
[----:B------:R-:W-:-:S04]  /*103b0*/  LOP3.LUT R27, R27, 0xffff0000, RZ, 0xc0, !PT ;  /* 0xffff00001b1b7812 */ /* 0x000fc800078ec0ff */
[----:B------:R-:W0:Y:S02]  /*103c0*/  LDS.128 R8, [R32+0x15400] ;  /* 0x0154000020087984 */ /* 0x000e240000000c00 */
[C---:B0-----:R-:W-:Y:S01]  /*103d0*/  IMAD.U32 R38, R8.reuse, 0x10000, RZ ;  /* 0x0001000008267824 */ /* 0x041fe200078e00ff */
[----:B------:R-:W-:Y:S01]  /*103e0*/  LOP3.LUT R8, R8, 0xffff0000, RZ, 0xc0, !PT ;  /* 0xffff000008087812 */ /* 0x000fe200078ec0ff */
[C---:B------:R-:W-:Y:S01]  /*103f0*/  IMAD.U32 R40, R10.reuse, 0x10000, RZ ;  /* 0x000100000a287824 */ /* 0x040fe200078e00ff */
[----:B------:R-:W-:Y:S01]  /*10400*/  LOP3.LUT R10, R10, 0xffff0000, RZ, 0xc0, !PT ;  /* 0xffff00000a0a7812 */ /* 0x000fe200078ec0ff */
[-C--:B------:R-:W-:Y:S01]  /*10410*/  FMUL.FTZ R44, R45, R38.reuse ;  /* 0x000000262d2c7220 */ /* 0x080fe20000410000 */
[----:B------:R-:W-:Y:S01]  /*10420*/  FMUL.FTZ R38, R43, R38 ;  /* 0x000000262b267220 */ /* 0x000fe20000410000 */
[C---:B------:R-:W-:Y:S01]  /*10430*/  IMAD.U32 R39, R9.reuse, 0x10000, RZ ;  /* 0x0001000009277824 */ /* 0x040fe200078e00ff */
[----:B------:R-:W-:Y:S01]  /*10440*/  LOP3.LUT R9, R9, 0xffff0000, RZ, 0xc0, !PT ;  /* 0xffff000009097812 */ /* 0x000fe200078ec0ff */
[C---:B------:R-:W-:Y:S01]  /*10450*/  IMAD.U32 R42, R11.reuse, 0x10000, RZ ;  /* 0x000100000b2a7824 */ /* 0x040fe200078e00ff */
[----:B------:R-:W-:Y:S01]  /*10460*/  LOP3.LUT R11, R11, 0xffff0000, RZ, 0xc0, !PT ;  /* 0xffff00000b0b7812 */ /* 0x000fe200078ec0ff */
[----:B------:R-:W-:Y:S01]  /*10470*/  FMUL.FTZ R49, R26, R10 ;  /* 0x0000000a1a317220 */ /* 0x000fe20000410000 */
[----:B--2---:R-:W0:Y:S02]  /*10480*/  LDS.128 R4, [R50] ;  /* 0x0000000032047984 */ /* 0x004e240000000c00 */
[C---:B0-----:R-:W-:Y:S01]  /*10490*/  IMAD.U32 R33, R4.reuse, 0x10000, RZ ;  /* 0x0001000004217824 */ /* 0x041fe200078e00ff */
[----:B------:R-:W-:Y:S01]  /*104a0*/  LOP3.LUT R4, R4, 0xffff0000, RZ, 0xc0, !PT ;  /* 0xffff000004047812 */ /* 0x000fe200078ec0ff */
[C---:B------:R-:W-:Y:S01]  /*104b0*/  IMAD.U32 R35, R6.reuse, 0x10000, RZ ;  /* 0x0001000006237824 */ /* 0x040fe200078e00ff */
[----:B------:R-:W-:Y:S01]  /*104c0*/  LOP3.LUT R6, R6, 0xffff0000, RZ, 0xc0, !PT ;  /* 0xffff000006067812 */ /* 0x000fe200078ec0ff */
[-C--:B------:R-:W-:Y:S01]  /*104d0*/  FFMA.FTZ R44, R43, R33.reuse, -R44 ;  /* 0x000000212b2c7223 */ /* 0x080fe2000001082c */
[----:B------:R-:W-:Y:S01]  /*104e0*/  FFMA.FTZ R38, R45, R33, R38 ;  /* 0x000000212d267223 */ /* 0x000fe20000010026 */
[-C--:B------:R-:W-:Y:S01]  /*104f0*/  FMUL.FTZ R43, R46, R8.reuse ;  /* 0x000000082e2b7220 */ /* 0x080fe20000410000 */
[----:B------:R-:W-:Y:S01]  /*10500*/  FMUL.FTZ R33, R24, R8 ;  /* 0x0000000818217220 */ /* 0x000fe20000410000 */
[----:B------:R-:W-:-:S02]  /*10510*/  IMAD.U32 R34, R5, 0x10000, RZ ;  /* 0x0001000005227824 */ /* 0x000fc400078e00ff */
[-C--:B------:R-:W-:Y:S01]  /*10520*/  FMUL.FTZ R45, R48, R39.reuse ;  /* 0x00000027302d7220 */ /* 0x080fe20000410000 */
[-C--:B------:R-:W-:Y:S01]  /*10530*/  FFMA.FTZ R43, R24, R4.reuse, -R43 ;  /* 0x00000004182b7223 */ /* 0x080fe2000001082b */
[----:B------:R-:W-:Y:S01]  /*10540*/  FFMA.FTZ R33, R46, R4, R33 ;  /* 0x000000042e217223 */ /* 0x000fe20000010021 */
[-C--:B------:R-:W-:Y:S01]  /*10550*/  FMUL.FTZ R4, R53, R40.reuse ;  /* 0x0000002835047220 */ /* 0x080fe20000410000 */
[----:B------:R-:W-:Y:S02]  /*10560*/  IMAD.U32 R37, R7, 0x10000, RZ ;  /* 0x0001000007257824 */ /* 0x000fe400078e00ff */
[C---:B------:R-:W-:Y:S01]  /*10570*/  FMUL.FTZ R40, R47.reuse, R40 ;  /* 0x000000282f287220 */ /* 0x040fe20000410000 */
[----:B------:R-:W-:Y:S01]  /*10580*/  FMUL.FTZ R39, R28, R39 ;  /* 0x000000271c277220 */ /* 0x000fe20000410000 */
[----:B------:R-:W-:Y:S01]  /*10590*/  FFMA.FTZ R8, R47, R35, -R4 ;  /* 0x000000232f087223 */ /* 0x000fe20000010804 */
[----:B------:R-:W-:Y:S01]  /*105a0*/  FMUL.FTZ R4, R55, R42 ;  /* 0x0000002a37047220 */ /* 0x000fe20000410000 */
[----:B------:R-:W-:Y:S01]  /*105b0*/  FMUL.FTZ R47, R30, R10 ;  /* 0x0000000a1e2f7220 */ /* 0x000fe20000410000 */
[----:B------:R-:W-:Y:S01]  /*105c0*/  FFMA.FTZ R45, R28, R34, -R45 ;  /* 0x000000221c2d7223 */ /* 0x000fe2000001082d */
[----:B------:R-:W-:Y:S01]  /*105d0*/  LOP3.LUT R5, R5, 0xffff0000, RZ, 0xc0, !PT ;  /* 0xffff000005057812 */ /* 0x000fe200078ec0ff */
[----:B------:R-:W-:Y:S01]  /*105e0*/  FFMA.FTZ R49, R30, R6, R49 ;  /* 0x000000061e317223 */ /* 0x000fe20000010031 */
[----:B------:R-:W-:Y:S01]  /*105f0*/  LOP3.LUT R7, R7, 0xffff0000, RZ, 0xc0, !PT ;  /* 0xffff000007077812 */ /* 0x000fe200078ec0ff */
[----:B------:R-:W-:Y:S01]  /*10600*/  FFMA.FTZ R28, R51, R37, -R4 ;  /* 0x00000025331c7223 */ /* 0x000fe20000010804 */
[----:B------:R-:W-:Y:S01]  /*10610*/  FFMA.FTZ R39, R48, R34, R39 ;  /* 0x0000002230277223 */ /* 0x000fe20000010027 */
[----:B------:R-:W-:Y:S01]  /*10620*/  FFMA.FTZ R47, R26, R6, -R47 ;  /* 0x000000061a2f7223 */ /* 0x000fe2000001082f */
[----:B------:R-:W-:Y:S01]  /*10630*/  FMUL.FTZ R4, R29, R9 ;  /* 0x000000091d047220 */ /* 0x000fe20000410000 */
        /* <DEDUP_REMOVED lines=20> */
.L_x_787:
[----:B------:R-:W-:Y:S05]  /*10780*/  BSYNC B1 ;  /* 0x0000000000017941 */ /* 0x000fea0003800000 */
.L_x_786:
[----:B------:R-:W-:Y:S05]  /*10790*/  @P2 BRA `(.L_x_762) ;  /* 0x00000004005c2947 */ /* 0x000fea0003800000 */
[----:B------:R-:W0:Y:S01]  /*107a0*/  LDL R43, [R1+0x6c] ;  /* 0x00006c00012b7983 */ /* 0x000e220000100800 */
[----:B------:R-:W-:Y:S01]  /*107b0*/  LEA.HI R41, R41, R233, RZ, 0x1d ;  /* 0x000000e929297211 */ /* 0x000fe200078fe8ff */
[C---:B------:R-:W-:Y:S01]  /*107c0*/  IMAD.U32 R35, R14.reuse, 0x10000, RZ ;  /* 0x000100000e237824 */ /* 0x040fe200078e00ff */
[----:B------:R-:W-:Y:S01]  /*107d0*/  LOP3.LUT R40, R14, 0xffff0000, RZ, 0xc0, !PT ;  /* 0xffff00000e287812 */ /* 0x000fe200078ec0ff */
[C---:B------:R-:W-:Y:S01]  /*107e0*/  IMAD.U32 R33, R0.reuse, 0x10000, RZ ;  /* 0x0001000000217824 */ /* 0x040fe200078e00ff */
[----:B-12---:R-:W-:Y:S01]  /*107f0*/  SHF.R.S32.HI R6, RZ, 0x1f, R41 ;  /* 0x0000001fff067819 */ /* 0x006fe20000011429 */
[----:B------:R-:W-:Y:S01]  /*10800*/  IMAD.SHL.U32 R4, R41, 0x8, RZ ;  /* 0x0000000829047824 */ /* 0x000fe200078e00ff */
[----:B------:R-:W-:Y:S01]  /*10810*/  LOP3.LUT R0, R0, 0xffff0000, RZ, 0xc0, !PT ;  /* 0xffff000000007812 */ /* 0x000fe200078ec0ff */
[----:B------:R-:W-:Y:S01]  /*10820*/  IMAD.U32 R42, R15, 0x10000, RZ ;  /* 0x000100000f2a7824 */ /* 0x000fe200078e00ff */
[----:B------:R-:W-:Y:S01]  /*10830*/  LEA.HI R6, R6, R41, RZ, 0x3 ;  /* 0x0000002906067211 */ /* 0x000fe200078f18ff */
[----:B------:R-:W-:Y:S01]  /*10840*/  IMAD.U32 R38, R3, 0x10000, RZ ;  /* 0x0001000003267824 */ /* 0x000fe200078e00ff */
[----:B------:R-:W-:Y:S01]  /*10850*/  LOP3.LUT R4, R205, 0x38, R4, 0xf8, !PT ;  /* 0x00000038cd047812 */ /* 0x000fe200078ef804 */
[C---:B------:R-:W-:Y:S01]  /*10860*/  IMAD.U32 R39, R20.reuse, 0x10000, RZ ;  /* 0x0001000014277824 */ /* 0x040fe200078e00ff */
[----:B------:R-:W-:Y:S01]  /*10870*/  LOP3.LUT R20, R20, 0xffff0000, RZ, 0xc0, !PT ;  /* 0xffff000014147812 */ /* 0x000fe200078ec0ff */
[----:B------:R-:W-:Y:S01]  /*10880*/  IMAD.SHL.U32 R6, R6, 0x400, RZ ;  /* 0x0000040006067824 */ /* 0x000fe200078e00ff */
[----:B------:R-:W-:Y:S01]  /*10890*/  LOP3.LUT R4, R4, R59, RZ, 0x3c, !PT ;  /* 0x0000003b04047212 */ /* 0x000fe200078e3cff */
[C---:B------:R-:W-:Y:S01]  /*108a0*/  IMAD.U32 R37, R12.reuse, 0x10000, RZ ;  /* 0x000100000c257824 */ /* 0x040fe200078e00ff */
[----:B------:R-:W-:-:S02]  /*108b0*/  LOP3.LUT R12, R12, 0xffff0000, RZ, 0xc0, !PT ;  /* 0xffff00000c0c7812 */ /* 0x000fc400078ec0ff */
[----:B------:R-:W-:Y:S02]  /*108c0*/  LOP3.LUT R6, R6, 0x7fffe000, RZ, 0xc0, !PT ;  /* 0x7fffe00006067812 */ /* 0x000fe400078ec0ff */
[----:B------:R-:W-:Y:S02]  /*108d0*/  LOP3.LUT R15, R15, 0xffff0000, RZ, 0xc0, !PT ;  /* 0xffff00000f0f7812 */ /* 0x000fe400078ec0ff */
[----:B------:R-:W-:Y:S02]  /*108e0*/  IADD3 R9, R4, R6, R215 ;  /* 0x0000000604097210 */ /* 0x000fe40007ffe0d7 */
[----:B------:R-:W-:-:S03]  /*108f0*/  LOP3.LUT R3, R3, 0xffff0000, RZ, 0xc0, !PT ;  /* 0xffff000003037812 */ /* 0x000fc600078ec0ff */
[----:B------:R-:W-:-:S05]  /*10900*/  IMAD R24, R9, 0x2, R2 ;  /* 0x0000000209187824 */ /* 0x000fca00078e0202 */
[----:B------:R-:W1:Y:S02]  /*10910*/  LDS.128 R8, [R24+0x15400] ;  /* 0x0154000018087984 */ /* 0x000e640000000c00 */
[C---:B-1----:R-:W-:Y:S01]  /*10920*/  IMAD.U32 R29, R8.reuse, 0x10000, RZ ;  /* 0x00010000081d7824 */ /* 0x042fe200078e00ff */
[----:B------:R-:W-:Y:S01]  /*10930*/  LOP3.LUT R8, R8, 0xffff0000, RZ, 0xc0, !PT ;  /* 0xffff000008087812 */ /* 0x000fe200078ec0ff */
[C---:B------:R-:W-:Y:S01]  /*10940*/  IMAD.U32 R30, R9.reuse, 0x10000, RZ ;  /* 0x00010000091e7824 */ /* 0x040fe200078e00ff */
[----:B------:R-:W-:Y:S01]  /*10950*/  LOP3.LUT R9, R9, 0xffff0000, RZ, 0xc0, !PT ;  /* 0xffff000009097812 */ /* 0x000fe200078ec0ff */
[-C--:B------:R-:W-:Y:S01]  /*10960*/  FMUL.FTZ R34, R35, R29.reuse ;  /* 0x0000001d23227220 */ /* 0x080fe20000410000 */
[----:B------:R-:W-:Y:S01]  /*10970*/  FMUL.FTZ R14, R33, R29 ;  /* 0x0000001d210e7220 */ /* 0x000fe20000410000 */
[-C--:B------:R-:W-:Y:S01]  /*10980*/  FMUL.FTZ R29, R40, R8.reuse ;  /* 0x00000008281d7220 */ /* 0x080fe20000410000 */
[C---:B------:R-:W-:Y:S01]  /*10990*/  IMAD.U32 R31, R10.reuse, 0x10000, RZ ;  /* 0x000100000a1f7824 */ /* 0x040fe200078e00ff */
[----:B------:R-:W-:Y:S01]  /*109a0*/  LOP3.LUT R10, R10, 0xffff0000, RZ, 0xc0, !PT ;  /* 0xffff00000a0a7812 */ /* 0x000fe200078ec0ff */
[C---:B------:R-:W-:Y:S01]  /*109b0*/  IMAD.U32 R32, R11.reuse, 0x10000, RZ ;  /* 0x000100000b207824 */ /* 0x040fe200078e00ff */
[----:B------:R-:W-:Y:S01]  /*109c0*/  LOP3.LUT R11, R11, 0xffff0000, RZ, 0xc0, !PT ;  /* 0xffff00000b0b7812 */ /* 0x000fe200078ec0ff */
[----:B0-----:R-:W0:Y:S02]  /*109d0*/  LDS.128 R4, [R43] ;  /* 0x000000002b047984 */ /* 0x001e240000000c00 */
[C---:B0-----:R-:W-:Y:S01]  /*109e0*/  IMAD.U32 R25, R4.reuse, 0x10000, RZ ;  /* 0x0001000004197824 */ /* 0x041fe200078e00ff */
[----:B------:R-:W-:Y:S01]  /*109f0*/  LOP3.LUT R4, R4, 0xffff0000, RZ, 0xc0, !PT ;  /* 0xffff000004047812 */ /* 0x000fe200078ec0ff */
[C---:B------:R-:W-:Y:S01]  /*10a00*/  IMAD.U32 R26, R5.reuse, 0x10000, RZ ;  /* 0x00010000051a7824 */ /* 0x040fe200078e00ff */
[----:B------:R-:W-:Y:S01]  /*10a10*/  LOP3.LUT R5, R5, 0xffff0000, RZ, 0xc0, !PT ;  /* 0xffff000005057812 */ /* 0x000fe200078ec0ff */
[-C--:B------:R-:W-:Y:S01]  /*10a20*/  FFMA.FTZ R34, R33, R25.reuse, -R34 ;  /* 0x0000001921227223 */ /* 0x080fe20000010822 */
[----:B------:R-:W-:Y:S01]  /*10a30*/  FFMA.FTZ R14, R35, R25, R14 ;  /* 0x00000019230e7223 */ /* 0x000fe2000001000e */
[C---:B------:R-:W-:Y:S01]  /*10a40*/  FMUL.FTZ R25, R0.reuse, R8 ;  /* 0x0000000800197220 */ /* 0x040fe20000410000 */
[----:B------:R-:W-:Y:S01]  /*10a50*/  FFMA.FTZ R29, R0, R4, -R29 ;  /* 0x00000004001d7223 */ /* 0x000fe2000001081d */
[-C--:B------:R-:W-:Y:S01]  /*10a60*/  FMUL.FTZ R33, R42, R30.reuse ;  /* 0x0000001e2a217220 */ /* 0x080fe20000410000 */
[----:B------:R-:W-:Y:S01]  /*10a70*/  FMUL.FTZ R35, R38, R30 ;  /* 0x0000001e26237220 */ /* 0x000fe20000410000 */
[----:B------:R-:W-:-:S02]  /*10a80*/  IMAD.U32 R27, R6, 0x10000, RZ ;  /* 0x00010000061b7824 */ /* 0x000fc400078e00ff */
[-C--:B------:R-:W-:Y:S01]  /*10a90*/  FMUL.FTZ R0, R39, R31.reuse ;  /* 0x0000001f27007220 */ /* 0x080fe20000410000 */
[----:B------:R-:W-:Y:S01]  /*10aa0*/  FFMA.FTZ R25, R40, R4, R25 ;  /* 0x0000000428197223 */ /* 0x000fe20000010019 */
[-C--:B------:R-:W-:Y:S01]  /*10ab0*/  FFMA.FTZ R33, R38, R26.reuse, -R33 ;  /* 0x0000001a26217223 */ /* 0x080fe20000010821 */
[----:B------:R-:W-:Y:S01]  /*10ac0*/  FFMA.FTZ R35, R42, R26, R35 ;  /* 0x0000001a2a237223 */ /* 0x000fe20000010023 */
[C---:B------:R-:W-:Y:S01]  /*10ad0*/  FMUL.FTZ R4, R37.reuse, R31 ;  /* 0x0000001f25047220 */ /* 0x040fe20000410000 */
[-C--:B------:R-:W-:Y:S01]  /*10ae0*/  FFMA.FTZ R8, R37, R27.reuse, -R0 ;  /* 0x0000001b25087223 */ /* 0x080fe20000010800 */
[----:B------:R-:W-:Y:S02]  /*10af0*/  IMAD.U32 R26, R21, 0x10000, RZ ;  /* 0x00010000151a7824 */ /* 0x000fe400078e00ff */
[-C--:B------:R-:W-:Y:S01]  /*10b00*/  FMUL.FTZ R31, R20, R10.reuse ;  /* 0x0000000a141f7220 */ /* 0x080fe20000410000 */
[----:B------:R-:W-:Y:S02]  /*10b10*/  IMAD.U32 R0, R13, 0x10000, RZ ;  /* 0x000100000d007824 */ /* 0x000fe400078e00ff */
[----:B------:R-:W-:Y:S01]  /*10b20*/  FMUL.FTZ R37, R12, R10 ;  /* 0x0000000a0c257220 */ /* 0x000fe20000410000 */
[----:B------:R-:W-:Y:S01]  /*10b30*/  LOP3.LUT R6, R6, 0xffff0000, RZ, 0xc0, !PT ;  /* 0xffff000006067812 */ /* 0x000fe200078ec0ff */
[----:B------:R-:W-:Y:S01]  /*10b40*/  FFMA.FTZ R10, R39, R27, R4 ;  /* 0x0000001b270a7223 */ /* 0x000fe20000010004 */
[----:B------:R-:W-:-:S02]  /*10b50*/  IMAD.U32 R28, R7, 0x10000, RZ ;  /* 0x00010000071c7824 */ /* 0x000fc400078e00ff */
[-C--:B------:R-:W-:Y:S01]  /*10b60*/  FMUL.FTZ R27, R26, R32.reuse ;  /* 0x000000201a1b7220 */ /* 0x080fe20000410000 */
[----:B------:R-:W-:Y:S01]  /*10b70*/  LOP3.LUT R21, R21, 0xffff0000, RZ, 0xc0, !PT ;  /* 0xffff000015157812 */ /* 0x000fe200078ec0ff */
[----:B------:R-:W-:Y:S01]  /*10b80*/  FMUL.FTZ R39, R0, R32 ;  /* 0x0000002000277220 */ /* 0x000fe20000410000 */
[----:B------:R-:W-:Y:S01]  /*10b90*/  LOP3.LUT R13, R13, 0xffff0000, RZ, 0xc0, !PT ;  /* 0xffff00000d0d7812 */ /* 0x000fe200078ec0ff */
[-C--:B------:R-:W-:Y:S01]  /*10ba0*/  FFMA.FTZ R31, R12, R6.reuse, -R31 ;  /* 0x000000060c1f7223 */ /* 0x080fe2000001081f */
[----:B------:R-:W-:Y:S01]  /*10bb0*/  LOP3.LUT R7, R7, 0xffff0000, RZ, 0xc0, !PT ;  /* 0xffff000007077812 */ /* 0x000fe200078ec0ff */
[----:B------:R-:W-:Y:S01]  /*10bc0*/  FFMA.FTZ R37, R20, R6, R37 ;  /* 0x0000000614257223 */ /* 0x000fe20000010025 */
[-C--:B------:R-:W-:Y:S01]  /*10bd0*/  FFMA.FTZ R27, R0, R28.reuse, -R27 ;  /* 0x0000001c001b7223 */ /* 0x080fe2000001081b */
        /* <DEDUP_REMOVED lines=19> */
.L_x_762:
[----:B------:R-:W-:Y:S05]  /*10d10*/  BSYNC B0 ;  /* 0x0000000000007941 */ /* 0x000fea0003800000 */
.L_x_743:
[----:B------:R-:W-:Y:S01]  /*10d20*/  @!PT LDS RZ, [RZ] ;  /* 0x00000000fffff984 */ /* 0x000fe20000000800 */
[----:B------:R-:W-:Y:S01]  /*10d30*/  @!PT LDS RZ, [RZ] ;  /* 0x00000000fffff984 */ /* 0x000fe20000000800 */
[----:B------:R-:W-:Y:S01]  /*10d40*/  @!PT LDS RZ, [RZ] ;  /* 0x00000000fffff984 */ /* 0x000fe20000000800 */
[----:B------:R-:W-:Y:S01]  /*10d50*/  @!PT LDS RZ, [RZ] ;  /* 0x00000000fffff984 */ /* 0x000fe20000000800 */
[----:B------:R5:W-:Y:S06]  /*10d60*/  MEMBAR.ALL.CTA ;  /* 0x0000000000007992 */ /* 0x000bec0000008000 */
[----:B-----5:R-:W5:Y:S01]  /*10d70*/  FENCE.VIEW.ASYNC.S ;  /* 0x00000000000073c6 */ /* 0x020f620000000000 */
[----:B------:R-:W-:Y:S05]  /*10d80*/  WARPSYNC.ALL ;  /* 0x0000000000007948 */ /* 0x000fea0003800000 */
[----:B-----5:R-:W-:Y:S06]  /*10d90*/  BAR.SYNC.DEFER_BLOCKING 0xd, 0x100 ;  /* 0x0344000000007b1d */ /* 0x020fec0000010000 */
.L_x_741:
[----:B------:R-:W5:Y:S02]  /*10da0*/  LDL R0, [R1+0x14] ;  /* 0x0000140001007983 */ /* 0x000f640000100800 */
[----:B-----5:R-:W-:-:S13]  /*10db0*/  R2UR UR4, R0 ;  /* 0x00000000000472ca */ /* 0x020fda00000e0000 */
[----:B------:R-:W-:-:S05]  /*10dc0*/  IMAD.U32 R0, RZ, RZ, UR4 ;  /* 0x00000004ff007e24 */ /* 0x000fca000f8e00ff */
[----:B------:R-:W-:-:S13]  /*10dd0*/  ISETP.NE.AND P0, PT, R0, 0x3, PT ;  /* 0x000000030000780c */ /* 0x000fda0003f05270 */
[----:B------:R-:W-:Y:S05]  /*10de0*/  @!P0 BRA `(.L_x_788) ;  /* 0x0000000000048947 */ /* 0x000fea0003800000 */
[----:B------:R-:W-:Y:S01]  /*10df0*/  BPT.TRAP 0x1 ;  /* 0x000000040000795c */ /* 0x000fe20000300000 */
.L_x_788:
[----:B------:R-:W-:Y:S01]  /*10e00*/  IMAD R0, R214, 0x8, R2 ;  /* 0x00000008d6007824 */ /* 0x000fe200078e0202 */
[----:B01----:R-:W-:-:S04]  /*10e10*/  SHF.L.U32 R3, R216, 0x1f, RZ ;  /* 0x0000001fd8037819 */ /* 0x003fc800000006ff */
[----:B------:R0:W1:Y:S01]  /*10e20*/  SYNCS.PHASECHK.TRANS64.TRYWAIT P2, [R0+URZ+0x36830], R3 ;  /* 0x03683003000075a7 */ /* 0x000062000804017f */
[----:B------:R-:W-:Y:S05]  /*10e30*/  @!P0 BRA `(.L_x_789) ;  /* 0x0000000000048947 */ /* 0x000fea0003800000 */
[----:B------:R-:W-:Y:S01]  /*10e40*/  BPT.TRAP 0x1 ;  /* 0x000000040000795c */ /* 0x000fe20000300000 */
.L_x_789:
[----:B--234-:R-:W2:Y:S01]  /*10e50*/  S2R R4, SR_TID.X ;  /* 0x0000000000047919 */ /* 0x01cea20000002100 */
[----:B------:R-:W-:Y:S01]  /*10e60*/  IMAD.MOV.U32 R119, RZ, RZ, RZ ;  /* 0x000000ffff777224 */ /* 0x000fe200078e00ff */
[----:B--2---:R-:W-:-:S04]  /*10e70*/  LOP3.LUT R4, R4, 0x7f, RZ, 0xc0, !PT ;  /* 0x0000007f04047812 */ /* 0x004fc800078ec0ff */
[----:B------:R-:W-:Y:S01]  /*10e80*/  ISETP.NE.AND P1, PT, R4, RZ, PT ;  /* 0x000000ff0400720c */ /* 0x000fe20003f25270 */
[----:B-1----:R-:W-:-:S12]  /*10e90*/  @P2 BRA `(.L_x_790) ;  /* 0x0000000000082947 */ /* 0x002fd80003800000 */
[----:B------:R-:W1:Y:S02]  /*10ea0*/  SYNCS.PHASECHK.TRANS64.TRYWAIT P2, [R0+URZ+0x36830], R3 ;  /* 0x03683003000075a7 */ /* 0x000e64000804017f */
[----:B-1----:R-:W-:Y:S05]  /*10eb0*/  @!P2 BRA `(.L_x_791) ;  /* 0x000001680020a947 */ /* 0x002fea0003800000 */
.L_x_790:
[----:B------:R-:W-:Y:S05]  /*10ec0*/  WARPSYNC.ALL ;  /* 0x0000000000007948 */ /* 0x000fea0003800000 */
[----:B01----:R-:W-:Y:S01]  /*10ed0*/  VIADD R3, R2, 0x21400 ;  /* 0x0002140002037836 */ /* 0x003fe20000000000 */
[----:B------:R-:W-:Y:S01]  /*10ee0*/  R2UR UR24, R36 ;  /* 0x00000000241872ca */ /* 0x000fe200000e0000 */
[----:B------:R-:W-:Y:S01]  /*10ef0*/  IMAD.MOV.U32 R5, RZ, RZ, 0x40000040 ;  /* 0x40000040ff057424 */ /* 0x000fe200078e00ff */
[----:B------:R-:W-:Y:S01]  /*10f00*/  WARPGROUP.ARRIVE ;  /* 0x00000000000079c5 */ /* 0x000fe20000000000 */
[----:B------:R-:W-:Y:S01]  /*10f10*/  UMOV UR5, 0x40000040 ;  /* 0x4000004000057882 */ /* 0x000fe20000000000 */
[----:B------:R-:W-:Y:S01]  /*10f20*/  SHF.R.U32.HI R3, RZ, 0x4, R3 ;  /* 0x00000004ff037819 */ /* 0x000fe20000011603 */
[----:B------:R-:W-:Y:S01]  /*10f30*/  IMAD.MOV.U32 R7, RZ, RZ, 0x40000040 ;  /* 0x40000040ff077424 */ /* 0x000fe200078e00ff */
[----:B------:R-:W-:Y:S01]  /*10f40*/  R2UR UR7, R5 ;  /* 0x00000000050772ca */ /* 0x000fe200000e0000 */
[----:B------:R-:W-:Y:S01]  /*10f50*/  UMOV UR27, UR5 ;  /* 0x00000005001b7c82 */ /* 0x000fe20008000000 */
[----:B------:R-:W-:Y:S01]  /*10f60*/  LOP3.LUT R3, R3, 0x3fff, RZ, 0xc0, !PT ;  /* 0x00003fff03037812 */ /* 0x000fe200078ec0ff */
[----:B------:R-:W-:Y:S01]  /*10f70*/  UMOV UR17, UR27 ;  /* 0x0000001b00117c82 */ /* 0x000fe20008000000 */
[----:B------:R-:W-:Y:S01]  /*10f80*/  R2UR UR19, R7 ;  /* 0x00000000071372ca */ /* 0x000fe200000e0000 */
[----:B------:R-:W-:Y:S01]  /*10f90*/  IMAD.MOV.U32 R9, RZ, RZ, 0x40000040 ;  /* 0x40000040ff097424 */ /* 0x000fe200078e00ff */
[----:B------:R-:W-:Y:S01]  /*10fa0*/  LOP3.LUT R21, R3, 0x10000, RZ, 0xfc, !PT ;  /* 0x0001000003157812 */ /* 0x000fe200078efcff */
[----:B------:R-:W-:Y:S01]  /*10fb0*/  ULOP3.LUT UR24, UR24, 0x10000, URZ, 0xfc, !UPT ;  /* 0x0001000018187892 */ /* 0x000fe2000f8efc3f */
[----:B------:R-:W-:Y:S01]  /*10fc0*/  IMAD.MOV.U32 R7, RZ, RZ, 0x40000040 ;  /* 0x40000040ff077424 */ /* 0x000fe200078e00ff */
[----:B------:R-:W-:Y:S01]  /*10fd0*/  UMOV UR21, UR27 ;  /* 0x0000001b00157c82 */ /* 0x000fe20008000000 */
[----:B------:R-:W-:Y:S01]  /*10fe0*/  R2UR UR23, R9 ;  /* 0x00000000091772ca */ /* 0x000fe200000e0000 */
[----:B------:R-:W-:Y:S01]  /*10ff0*/  IMAD R4, R214, 0xa80, R21 ;  /* 0x00000a80d6047824 */ /* 0x000fe200078e0215 */
[----:B------:R-:W-:Y:S01]  /*11000*/  UMOV UR9, UR27 ;  /* 0x0000001b00097c82 */ /* 0x000fe20008000000 */
[----:B------:R-:W-:Y:S01]  /*11010*/  IMAD.U32 R15, RZ, RZ, UR5 ;  /* 0x00000005ff0f7e24 */ /* 0x000fe2000f8e00ff */
[----:B------:R-:W-:Y:S01]  /*11020*/  UMOV UR4, UR24 ;  /* 0x0000001800047c82 */ /* 0x000fe20008000000 */
[C---:B------:R-:W-:Y:S01]  /*11030*/  VIADD R8, R4.reuse, 0x100 ;  /* 0x0000010004087836 */ /* 0x040fe20000000000 */
[C---:B------:R-:W-:Y:S01]  /*11040*/  R2UR UR6, R4.reuse ;  /* 0x00000000040672ca */ /* 0x040fe200000e0000 */
[----:B------:R-:W-:Y:S01]  /*11050*/  UMOV UR26, UR4 ;  /* 0x00000004001a7c82 */ /* 0x000fe20008000000 */
[----:B------:R-:W-:Y:S01]  /*11060*/  IADD3 R6, R4, 0x80, RZ ;  /* 0x0000008004067810 */ /* 0x000fe20007ffe0ff */
[----:B------:R-:W-:Y:S01]  /*11070*/  UMOV UR16, UR26 ;  /* 0x0000001a00107c82 */ /* 0x000fe20008000000 */
[----:B------:R-:W-:Y:S01]  /*11080*/  R2UR UR22, R8 ;  /* 0x00000000081672ca */ /* 0x000fe200000e0000 */
[----:B------:R-:W-:Y:S01]  /*11090*/  UMOV UR20, UR26 ;  /* 0x0000001a00147c82 */ /* 0x000fe20008000000 */
[----:B------:R-:W-:Y:S01]  /*110a0*/  R2UR UR18, R6 ;  /* 0x00000000061272ca */ /* 0x000fe200000e0000 */
[C---:B------:R-:W-:Y:S01]  /*110b0*/  VIADD R6, R4.reuse, 0x180 ;  /* 0x0000018004067836 */ /* 0x040fe20000000000 */
[----:B------:R-:W-:Y:S01]  /*110c0*/  UMOV UR8, UR26 ;  /* 0x0000001a00087c82 */ /* 0x000fe20008000000 */
[----:B------:R-:W-:Y:S01]  /*110d0*/  IMAD.U32 R14, RZ, RZ, UR4 ;  /* 0x00000004ff0e7e24 */ /* 0x000fe2000f8e00ff */
[----:B------:R-:W-:Y:S01]  /*110e0*/  UMOV UR12, UR26 ;  /* 0x0000001a000c7c82 */ /* 0x000fe20008000000 */
[----:B------:R-:W-:Y:S01]  /*110f0*/  VIADD R10, R4, 0x200 ;  /* 0x00000200040a7836 */ /* 0x000fe20000000000 */
[----:B------:R-:W-:Y:S01]  /*11100*/  UMOV UR13, UR27 ;  /* 0x0000001b000d7c82 */ /* 0x000fe20008000000 */
[----:B------:R-:W-:Y:S01]  /*11110*/  HGMMA.64x16x16.F32.BF16 R72, gdesc[UR4], RZ, !UPT, gsb0 ;  /* 0x00200000044879f0 */ /* 0x000fe2000c0018ff */
[----:B------:R-:W-:Y:S01]  /*11120*/  R2UR UR6, R6 ;  /* 0x00000000060672ca */ /* 0x000fe200000e0000 */
[----:B------:R-:W-:Y:S01]  /*11130*/  UMOV UR4, UR26 ;  /* 0x0000001a00047c82 */ /* 0x000fe20008000000 */
[----:B------:R-:W-:Y:S01]  /*11140*/  R2UR UR7, R7 ;  /* 0x00000000070772ca */ /* 0x000fe200000e0000 */
[----:B------:R-:W-:Y:S01]  /*11150*/  UMOV UR5, UR27 ;  /* 0x0000001b00057c82 */ /* 0x000fe20008000000 */
[----:B------:R-:W-:Y:S01]  /*11160*/  IMAD.MOV.U32 R11, RZ, RZ, 0x40000040 ;  /* 0x40000040ff0b7424 */ /* 0x000fe200078e00ff */
[----:B------:R-:W-:Y:S01]  /*11170*/  R2UR UR10, R10 ;  /* 0x000000000a0a72ca */ /* 0x000fe200000e0000 */
[C---:B------:R-:W-:Y:S01]  /*11180*/  VIADD R8, R4.reuse, 0x280 ;  /* 0x0000028004087836 */ /* 0x040fe20000000000 */
[----:B------:R-:W-:Y:S01]  /*11190*/  UMOV UR29, 0x40000040 ;  /* 0x40000040001d7882 */ /* 0x000fe20000000000 */
[----:B------:R-:W-:Y:S01]  /*111a0*/  IMAD.MOV.U32 R9, RZ, RZ, 0x40000040 ;  /* 0x40000040ff097424 */ /* 0x000fe200078e00ff */
[----:B------:R-:W-:Y:S01]  /*111b0*/  R2UR UR11, R11 ;  /* 0x000000000b0b72ca */ /* 0x000fe200000e0000 */
[----:B------:R-:W-:Y:S01]  /*111c0*/  VIADD R6, R4, 0x300 ;  /* 0x0000030004067836 */ /* 0x000fe20000000000 */
[----:B------:R-:W-:Y:S01]  /*111d0*/  R2UR UR14, R8 ;  /* 0x00000000080e72ca */ /* 0x000fe200000e0000 */
[----:B------:R-:W-:Y:S01]  /*111e0*/  IMAD.MOV.U32 R7, RZ, RZ, 0x40000040 ;  /* 0x40000040ff077424 */ /* 0x000fe200078e00ff */
[----:B------:R-:W-:Y:S01]  /*111f0*/  R2UR UR15, R9 ;  /* 0x00000000090f72ca */ /* 0x000fe200000e0000 */
[C---:B------:R-:W-:Y:S01]  /*11200*/  VIADD R8, R4.reuse, 0x2 ;  /* 0x0000000204087836 */ /* 0x040fe20000000000 */
[----:B------:R0:W-:Y:S01]  /*11210*/  STL.64 [R1+0x48], R14 ;  /* 0x0000480e01007387 */ /* 0x0001e20000100a00 */
[----:B------:R-:W-:Y:S01]  /*11220*/  IMAD.MOV.U32 R9, RZ, RZ, 0x40000040 ;  /* 0x40000040ff097424 */ /* 0x000fe200078e00ff */
[----:B------:R-:W-:Y:S01]  /*11230*/  P2R R13, PR, RZ, 0x1 ;  /* 0x00000001ff0d7803 */ /* 0x000fe20000000000 */
[----:B------:R-:W-:Y:S01]  /*11240*/  VIADD R10, R4, 0x202 ;  /* 0x00000202040a7836 */ /* 0x000fe20000000000 */
[----:B------:R-:W-:Y:S01]  /*11250*/  R2UR UR30, R8 ;  /* 0x00000000081e72ca */ /* 0x000fe200000e0000 */
[----:B------:R-:W-:Y:S01]  /*11260*/  VIADD R8, R4, 0x102 ;  /* 0x0000010204087836 */ /* 0x000fe20000000000 */
[----:B------:R-:W-:Y:S01]  /*11270*/  R2UR UR31, R9 ;  /* 0x00000000091f72ca */ /* 0x000fe200000e0000 */
[----:B------:R-:W-:-:S02]  /*11280*/  IMAD.MOV.U32 R9, RZ, RZ, 0x40000040 ;  /* 0x40000040ff097424 */ /* 0x000fc400078e00ff */
[----:B------:R-:W-:Y:S02]  /*11290*/  IMAD.MOV.U32 R11, RZ, RZ, 0x40000040 ;  /* 0x40000040ff0b7424 */ /* 0x000fe400078e00ff */
[----:B0-----:R-:W-:Y:S01]  /*112a0*/  IMAD.U32 R15, RZ, RZ, UR29 ;  /* 0x0000001dff0f7e24 */ /* 0x001fe2000f8e00ff */
[----:B------:R-:W-:Y:S02]  /*112b0*/  WARPGROUP.DEPBAR.LE gsb0, 0x0 ;  /* 0x00008000000079c5 */ /* 0x000fe40000010000 */
[----:B------:R-:W-:-:S06]  /*112c0*/  WARPGROUP.ARRIVE ;  /* 0x00000000000079c5 */ /* 0x000fcc0000000000 */
[----:B------:R-:W-:Y:S01]  /*112d0*/  HGMMA.64x16x16.F32.BF16 R64, gdesc[UR16], RZ, !UPT, gsb0 ;  /* 0x00200000104079f0 */ /* 0x000fe2000c0018ff */
[----:B------:R-:W-:Y:S01]  /*112e0*/  R2UR UR18, R6 ;  /* 0x00000000061272ca */ /* 0x000fe200000e0000 */
[----:B------:R-:W-:Y:S01]  /*112f0*/  UMOV UR16, UR26 ;  /* 0x0000001a00107c82 */ /* 0x000fe20008000000 */
[----:B------:R-:W-:Y:S01]  /*11300*/  R2UR UR19, R7 ;  /* 0x00000000071372ca */ /* 0x000fe200000e0000 */
[----:B------:R-:W-:Y:S01]  /*11310*/  UMOV UR17, UR27 ;  /* 0x0000001b00117c82 */ /* 0x000fe20008000000 */
[----:B------:R-:W-:Y:S01]  /*11320*/  VIADD R6, R4, 0x82 ;  /* 0x0000008204067836 */ /* 0x000fe20000000000 */
[----:B------:R-:W-:Y:S01]  /*11330*/  UMOV UR27, UR29 ;  /* 0x0000001d001b7c82 */ /* 0x000fe20008000000 */
[----:B------:R-:W-:Y:S01]  /*11340*/  IMAD.MOV.U32 R7, RZ, RZ, 0x40000040 ;  /* 0x40000040ff077424 */ /* 0x000fe200078e00ff */
[----:B------:R-:W-:Y:S02]  /*11350*/  WARPGROUP.DEPBAR.LE gsb0, 0x0 ;  /* 0x00008000000079c5 */ /* 0x000fe40000010000 */
[----:B------:R-:W-:-:S06]  /*11360*/  WARPGROUP.ARRIVE ;  /* 0x00000000000079c5 */ /* 0x000fcc0000000000 */
[----:B------:R-:W-:Y:S01]  /*11370*/  HGMMA.64x16x16.F32.BF16 R56, gdesc[UR20], RZ, !UPT, gsb0 ;  /* 0x00200000143879f0 */ /* 0x000fe2000c0018ff */
[----:B------:R-:W-:Y:S01]  /*11380*/  R2UR UR22, R8 ;  /* 0x00000000081672ca */ /* 0x000fe200000e0000 */
[----:B------:R-:W-:Y:S01]  /*11390*/  UMOV UR21, UR27 ;  /* 0x0000001b00157c82 */ /* 0x000fe20008000000 */
[----:B------:R-:W-:Y:S01]  /*113a0*/  R2UR UR23, R9 ;  /* 0x00000000091772ca */ /* 0x000fe200000e0000 */
[----:B------:R-:W-:Y:S02]  /*113b0*/  VIADD R8, R4, 0x282 ;  /* 0x0000028204087836 */ /* 0x000fe40000000000 */
[----:B------:R-:W-:Y:S01]  /*113c0*/  IMAD.MOV.U32 R9, RZ, RZ, 0x40000040 ;  /* 0x40000040ff097424 */ /* 0x000fe200078e00ff */
[----:B------:R-:W-:Y:S02]  /*113d0*/  WARPGROUP.DEPBAR.LE gsb0, 0x0 ;  /* 0x00008000000079c5 */ /* 0x000fe40000010000 */
[----:B------:R-:W-:-:S06]  /*113e0*/  WARPGROUP.ARRIVE ;  /* 0x00000000000079c5 */ /* 0x000fcc0000000000 */
[----:B------:R-:W-:Y:S01]  /*113f0*/  HGMMA.64x16x16.F32.BF16 R48, gdesc[UR4], RZ, !UPT, gsb0 ;  /* 0x00200000043079f0 */ /* 0x000fe2000c0018ff */
[----:B------:R-:W-:Y:S01]  /*11400*/  UIADD3 UR4, UR24, 0x2, URZ ;  /* 0x0000000218047890 */ /* 0x000fe2000fffe03f */
[----:B------:R-:W-:-:S06]  /*11410*/  UMOV UR5, UR27 ;  /* 0x0000001b00057c82 */ /* 0x000fcc0008000000 */
[----:B------:R-:W-:Y:S02]  /*11420*/  UMOV UR28, UR4 ;  /* 0x00000004001c7c82 */ /* 0x000fe40008000000 */
[----:B------:R-:W-:Y:S01]  /*11430*/  UMOV UR26, UR28 ;  /* 0x0000001c001a7c82 */ /* 0x000fe20008000000 */
[----:B------:R-:W-:Y:S01]  /*11440*/  IMAD.U32 R14, RZ, RZ, UR28 ;  /* 0x0000001cff0e7e24 */ /* 0x000fe2000f8e00ff */
[----:B------:R-:W-:Y:S01]  /*11450*/  UMOV UR20, UR26 ;  /* 0x0000001a00147c82 */ /* 0x000fe20008000000 */
[----:B------:R-:W-:-:S03]  /*11460*/  UMOV UR4, UR26 ;  /* 0x0000001a00047c82 */ /* 0x000fc60008000000 */
[----:B------:R0:W-:Y:S01]  /*11470*/  STL.64 [R1+0x40], R14 ;  /* 0x0000400e01007387 */ /* 0x0001e20000100a00 */
[----:B------:R-:W-:Y:S02]  /*11480*/  WARPGROUP.DEPBAR.LE gsb0, 0x0 ;  /* 0x00008000000079c5 */ /* 0x000fe40000010000 */
[----:B------:R-:W-:-:S06]  /*11490*/  WARPGROUP.ARRIVE ;  /* 0x00000000000079c5 */ /* 0x000fcc0000000000 */
[----:B------:R-:W-:Y:S01]  /*114a0*/  HGMMA.64x16x16.F32.BF16 R40, gdesc[UR8], RZ, !UPT, gsb0 ;  /* 0x00200000082879f0 */ /* 0x000fe2000c0018ff */
[----:B------:R-:W-:Y:S01]  /*114b0*/  R2UR UR10, R10 ;  /* 0x000000000a0a72ca */ /* 0x000fe200000e0000 */
[----:B------:R-:W-:Y:S01]  /*114c0*/  UMOV UR8, UR26 ;  /* 0x0000001a00087c82 */ /* 0x000fe20008000000 */
[----:B------:R-:W-:Y:S01]  /*114d0*/  R2UR UR11, R11 ;  /* 0x000000000b0b72ca */ /* 0x000fe200000e0000 */
[----:B------:R-:W-:Y:S01]  /*114e0*/  UMOV UR9, UR27 ;  /* 0x0000001b00097c82 */ /* 0x000fe20008000000 */
[----:B------:R-:W-:Y:S02]  /*114f0*/  VIADD R10, R4, 0x204 ;  /* 0x00000204040a7836 */ /* 0x000fe40000000000 */
[----:B------:R-:W-:Y:S01]  /*11500*/  IMAD.MOV.U32 R11, RZ, RZ, 0x40000040 ;  /* 0x40000040ff0b7424 */ /* 0x000fe200078e00ff */
        /* <DEDUP_REMOVED lines=17> */
[----:B------:R-:W-:-:S03]  /*11620*/  IMAD.MOV.U32 R7, RZ, RZ, 0x40000040 ;  /* 0x40000040ff077424 */ /* 0x000fc600078e00ff */
[----:B------:R-:W-:Y:S01]  /*11630*/  R2UR UR6, R6 ;  /* 0x00000000060672ca */ /* 0x000fe200000e0000 */
[----:B------:R-:W-:Y:S01]  /*11640*/  VIADD R6, R4, 0x302 ;  /* 0x0000030204067836 */ /* 0x000fe20000000000 */
[----:B------:R-:W-:Y:S01]  /*11650*/  R2UR UR7, R7 ;  /* 0x00000000070772ca */ /* 0x000fe200000e0000 */
[----:B------:R-:W-:Y:S01]  /*11660*/  IMAD.MOV.U32 R7, RZ, RZ, 0x40000040 ;  /* 0x40000040ff077424 */ /* 0x000fe200078e00ff */
[----:B------:R-:W-:Y:S02]  /*11670*/  WARPGROUP.DEPBAR.LE gsb0, 0x0 ;  /* 0x00008000000079c5 */ /* 0x000fe40000010000 */
[----:B------:R-:W-:-:S06]  /*11680*/  WARPGROUP.ARRIVE ;  /* 0x00000000000079c5 */ /* 0x000fcc0000000000 */
[----:B------:R-:W-:Y:S01]  /*11690*/  HGMMA.64x16x16.F32.BF16 R72, gdesc[UR28], R72, gsb0 ;  /* 0x002000001c4879f0 */ /* 0x000fe20008001848 */
[----:B------:R-:W-:Y:S01]  /*116a0*/  R2UR UR30, R8 ;  /* 0x00000000081e72ca */ /* 0x000fe200000e0000 */
[----:B------:R-:W-:Y:S01]  /*116b0*/  UMOV UR29, 0x40000040 ;  /* 0x40000040001d7882 */ /* 0x000fe20000000000 */
[----:B------:R-:W-:Y:S01]  /*116c0*/  R2UR UR31, R9 ;  /* 0x00000000091f72ca */ /* 0x000fe200000e0000 */
[----:B------:R-:W-:Y:S02]  /*116d0*/  VIADD R8, R4, 0x104 ;  /* 0x0000010404087836 */ /* 0x000fe40000000000 */
[----:B------:R-:W-:Y:S02]  /*116e0*/  IMAD.MOV.U32 R9, RZ, RZ, 0x40000040 ;  /* 0x40000040ff097424 */ /* 0x000fe400078e00ff */
[----:B0-----:R-:W-:Y:S01]  /*116f0*/  IMAD.U32 R15, RZ, RZ, UR29 ;  /* 0x0000001dff0f7e24 */ /* 0x001fe2000f8e00ff */
[----:B------:R-:W-:Y:S02]  /*11700*/  WARPGROUP.DEPBAR.LE gsb0, 0x0 ;  /* 0x00008000000079c5 */ /* 0x000fe40000010000 */
[----:B------:R-:W-:-:S06]  /*11710*/  WARPGROUP.ARRIVE ;  /* 0x00000000000079c5 */ /* 0x000fcc0000000000 */
[----:B------:R-:W-:Y:S01]  /*11720*/  HGMMA.64x16x16.F32.BF16 R64, gdesc[UR16], R64, gsb0 ;  /* 0x00200000104079f0 */ /* 0x000fe20008001840 */
        /* <DEDUP_REMOVED lines=9> */
[----:B------:R-:W-:Y:S01]  /*117c0*/  HGMMA.64x16x16.F32.BF16 R56, gdesc[UR20], R56, gsb0 ;  /* 0x00200000143879f0 */ /* 0x000fe20008001838 */
[----:B------:R-:W-:Y:S01]  /*117d0*/  R2UR UR22, R8 ;  /* 0x00000000081672ca */ /* 0x000fe200000e0000 */
[----:B------:R-:W-:Y:S01]  /*117e0*/  UMOV UR21, UR27 ;  /* 0x0000001b00157c82 */ /* 0x000fe20008000000 */
[----:B------:R-:W-:Y:S01]  /*117f0*/  R2UR UR23, R9 ;  /* 0x00000000091772ca */ /* 0x000fe200000e0000 */
[----:B------:R-:W-:Y:S02]  /*11800*/  VIADD R8, R4, 0x284 ;  /* 0x0000028404087836 */ /* 0x000fe40000000000 */
[----:B------:R-:W-:Y:S01]  /*11810*/  IMAD.MOV.U32 R9, RZ, RZ, 0x40000040 ;  /* 0x40000040ff097424 */ /* 0x000fe200078e00ff */
[----:B------:R-:W-:Y:S02]  /*11820*/  WARPGROUP.DEPBAR.LE gsb0, 0x0 ;  /* 0x00008000000079c5 */ /* 0x000fe40000010000 */
[----:B------:R-:W-:-:S06]  /*11830*/  WARPGROUP.ARRIVE ;  /* 0x00000000000079c5 */ /* 0x000fcc0000000000 */
[----:B------:R-:W-:Y:S01]  /*11840*/  HGMMA.64x16x16.F32.BF16 R48, gdesc[UR4], R48, gsb0 ;  /* 0x00200000043079f0 */ /* 0x000fe20008001830 */
        /* <DEDUP_REMOVED lines=10> */
[----:B------:R-:W-:Y:S01]  /*118f0*/  HGMMA.64x16x16.F32.BF16 R40, gdesc[UR8], R40, gsb0 ;  /* 0x00200000082879f0 */ /* 0x000fe20008001828 */
        /* <DEDUP_REMOVED lines=53> */
[----:B------:R-:W-:Y:S01]  /*11c50*/  VIADD R8, R4, 0x286 ;  /* 0x0000028604087836 */ /* 0x000fe20000000000 */
[----:B------:R-:W-:Y:S01]  /*11c60*/  MOV R9, 0x40000040 ;  /* 0x4000004000097802 */ /* 0x000fe20000000f00 */
        /* <DEDUP_REMOVED lines=147> */
[----:B------:R-:W-:Y:S01]  /*125a0*/  UMOV UR4, UR26 ;  /* 0x0000001a00047c82 */ /* 0x000fe20008000000 */
[----:B------:R-:W-:Y:S01]  /*125b0*/  UIADD3 UR52, UR24, 0x406, URZ ;  /* 0x0000040618347890 */ /* 0x000fe2000fffe03f */
[----:B------:R-:W-:Y:S01]  /*125c0*/  UMOV UR53, 0x40000040 ;  /* 0x4000004000357882 */ /* 0x000fe20000000000 */
[----:B------:R-:W-:Y:S01]  /*125d0*/  UIADD3 UR48, UR24, 0x800, URZ ;  /* 0x0000080018307890 */ /* 0x000fe2000fffe03f */
[----:B------:R0:W-:Y:S01]  /*125e0*/  STL.64 [R1+0x20], R14 ;  /* 0x0000200e01007387 */ /* 0x0001e20000100a00 */
[----:B------:R-:W-:Y:S01]  /*125f0*/  UMOV UR49, 0x40000040 ;  /* 0x4000004000317882 */ /* 0x000fe20000000000 */
[----:B------:R-:W-:Y:S01]  /*12600*/  UIADD3 UR44, UR24, 0x802, URZ ;  /* 0x00000802182c7890 */ /* 0x000fe2000fffe03f */
[----:B------:R-:W-:Y:S01]  /*12610*/  UMOV UR45, 0x40000040 ;  /* 0x40000040002d7882 */ /* 0x000fe20000000000 */
[----:B------:R-:W-:Y:S01]  /*12620*/  UIADD3 UR40, UR24, 0x804, URZ ;  /* 0x0000080418287890 */ /* 0x000fe2000fffe03f */
[----:B------:R-:W2:Y:S01]  /*12630*/  LDL R80, [R1+0x88] ;  /* 0x0000880001507983 */ /* 0x000ea20000100800 */
[----:B------:R-:W-:-:S02]  /*12640*/  WARPGROUP.DEPBAR.LE gsb0, 0x0 ;  /* 0x00008000000079c5 */ /* 0x000fc40000010000 */
[----:B------:R-:W-:-:S06]  /*12650*/  WARPGROUP.ARRIVE ;  /* 0x00000000000079c5 */ /* 0x000fcc0000000000 */
[----:B------:R-:W-:Y:S01]  /*12660*/  HGMMA.64x16x16.F32.BF16 R40, gdesc[UR8], R40, gsb0 ;  /* 0x00200000082879f0 */ /* 0x000fe20008001828 */
[----:B------:R-:W-:Y:S01]  /*12670*/  R2UR UR10, R10 ;  /* 0x000000000a0a72ca */ /* 0x000fe200000e0000 */
[----:B------:R-:W-:Y:S01]  /*12680*/  UMOV UR8, UR26 ;  /* 0x0000001a00087c82 */ /* 0x000fe20008000000 */
[----:B------:R-:W-:Y:S01]  /*12690*/  R2UR UR11, R11 ;  /* 0x000000000b0b72ca */ /* 0x000fe200000e0000 */
[----:B------:R-:W-:Y:S01]  /*126a0*/  UMOV UR9, UR27 ;  /* 0x0000001b00097c82 */ /* 0x000fe20008000000 */
        /* <DEDUP_REMOVED lines=28> */
[----:B------:R-:W-:Y:S02]  /*12870*/  WARPGROUP.DEPBAR.LE gsb0, 0x0 ;  /* 0x00008000000079c5 */ /* 0x000fe40000010000 */
[----:B------:R-:W-:Y:S01]  /*12880*/  WARPGROUP.ARRIVE ;  /* 0x00000000000079c5 */ /* 0x000fe20000000000 */
[C---:B------:R-:W-:Y:S02]  /*12890*/  VIADD R8, R4.reuse, 0x484 ;  /* 0x0000048404087836 */ /* 0x040fe40000000000 */
[----:B------:R-:W-:Y:S02]  /*128a0*/  VIADD R10, R4, 0x584 ;  /* 0x00000584040a7836 */ /* 0x000fe40000000000 */
[----:B------:R-:W-:Y:S01]  /*128b0*/  IMAD.MOV.U32 R11, RZ, RZ, 0x40000040 ;  /* 0x40000040ff0b7424 */ /* 0x000fe200078e00ff */
[----:B------:R-:W-:Y:S01]  /*128c0*/  HGMMA.64x16x16.F32.BF16 R64, gdesc[UR16], R64, gsb0 ;  /* 0x00200000104079f0 */ /* 0x000fe20008001840 */
[----:B------:R-:W-:Y:S01]  /*128d0*/  R2UR UR18, R6 ;  /* 0x00000000061272ca */ /* 0x000fe200000e0000 */
[----:B------:R-:W-:Y:S01]  /*128e0*/  UMOV UR16, UR26 ;  /* 0x0000001a00107c82 */ /* 0x000fe20008000000 */
[----:B------:R-:W-:Y:S01]  /*128f0*/  R2UR UR19, R7 ;  /* 0x00000000071372ca */ /* 0x000fe200000e0000 */
[----:B------:R-:W-:Y:S01]  /*12900*/  UMOV UR17, UR27 ;  /* 0x0000001b00117c82 */ /* 0x000fe20008000000 */
[----:B------:R-:W-:Y:S01]  /*12910*/  UMOV UR41, 0x40000040 ;  /* 0x4000004000297882 */ /* 0x000fe20000000000 */
[----:B------:R-:W-:Y:S01]  /*12920*/  UIADD3 UR36, UR24, 0x806, URZ ;  /* 0x0000080618247890 */ /* 0x000fe2000fffe03f */
[----:B0-----:R-:W-:Y:S01]  /*12930*/  IMAD.U32 R15, RZ, RZ, UR29 ;  /* 0x0000001dff0f7e24 */ /* 0x001fe2000f8e00ff */
[----:B------:R-:W-:-:S02]  /*12940*/  WARPGROUP.DEPBAR.LE gsb0, 0x0 ;  /* 0x00008000000079c5 */ /* 0x000fc40000010000 */
[----:B------:R-:W-:-:S06]  /*12950*/  WARPGROUP.ARRIVE ;  /* 0x00000000000079c5 */ /* 0x000fcc0000000000 */
[----:B------:R-:W-:Y:S03]  /*12960*/  HGMMA.64x16x16.F32.BF16 R56, gdesc[UR20], R56, gsb0 ;  /* 0x00200000143879f0 */ /* 0x000fe60008001838 */
[----:B------:R-:W-:Y:S02]  /*12970*/  WARPGROUP.DEPBAR.LE gsb0, 0x0 ;  /* 0x00008000000079c5 */ /* 0x000fe40000010000 */
[----:B------:R-:W-:-:S06]  /*12980*/  WARPGROUP.ARRIVE ;  /* 0x00000000000079c5 */ /* 0x000fcc0000000000 */
[----:B------:R-:W-:Y:S01]  /*12990*/  HGMMA.64x16x16.F32.BF16 R48, gdesc[UR4], R48, gsb0 ;  /* 0x00200000043079f0 */ /* 0x000fe20008001830 */
[----:B------:R-:W-:-:S07]  /*129a0*/  UIADD3 UR4, UR24, 0x404, URZ ;  /* 0x0000040418047890 */ /* 0x000fce000fffe03f */
[----:B------:R-:W-:Y:S01]  /*129b0*/  UMOV UR28, UR4 ;  /* 0x00000004001c7c82 */ /* 0x000fe20008000000 */
[----:B------:R-:W-:Y:S02]  /*129c0*/  WARPGROUP.DEPBAR.LE gsb0, 0x0 ;  /* 0x00008000000079c5 */ /* 0x000fe40000010000 */
[----:B------:R-:W-:Y:S01]  /*129d0*/  WARPGROUP.ARRIVE ;  /* 0x00000000000079c5 */ /* 0x000fe20000000000 */
[----:B------:R-:W-:Y:S02]  /*129e0*/  VIADD R6, R4, 0x404 ;  /* 0x0000040404067836 */ /* 0x000fe40000000000 */
[----:B------:R-:W-:Y:S01]  /*129f0*/  IMAD.MOV.U32 R7, RZ, RZ, 0x40000040 ;  /* 0x40000040ff077424 */ /* 0x000fe200078e00ff */
[----:B------:R-:W-:Y:S01]  /*12a00*/  UMOV UR26, UR28 ;  /* 0x0000001c001a7c82 */ /* 0x000fe20008000000 */
[----:B------:R-:W-:Y:S01]  /*12a10*/  UMOV UR27, UR29 ;  /* 0x0000001d001b7c82 */ /* 0x000fe20008000000 */
[----:B------:R-:W-:Y:S01]  /*12a20*/  HGMMA.64x16x16.F32.BF16 R40, gdesc[UR8], R40, gsb0 ;  /* 0x00200000082879f0 */ /* 0x000fe20008001828 */
[----:B------:R-:W-:Y:S01]  /*12a30*/  IMAD.MOV.U32 R9, RZ, RZ, 0x40000040 ;  /* 0x40000040ff097424 */ /* 0x000fe200078e00ff */
[----:B------:R-:W-:Y:S01]  /*12a40*/  R2UR UR22, R8 ;  /* 0x00000000081672ca */ /* 0x000fe200000e0000 */
[----:B------:R-:W-:Y:S01]  /*12a50*/  UMOV UR37, 0x40000040 ;  /* 0x4000004000257882 */ /* 0x000fe20000000000 */
[----:B------:R-:W-:Y:S01]  /*12a60*/  IMAD.U32 R14, RZ, RZ, UR28 ;  /* 0x0000001cff0e7e24 */ /* 0x000fe2000f8e00ff */
[----:B------:R-:W-:-:S02]  /*12a70*/  WARPGROUP.DEPBAR.LE gsb0, 0x0 ;  /* 0x00008000000079c5 */ /* 0x000fc40000010000 */
        /* <DEDUP_REMOVED lines=8> */
[----:B------:R-:W-:Y:S02]  /*12b00*/  R2UR UR18, R6 ;  /* 0x00000000061272ca */ /* 0x000fe400000e0000 */
[----:B------:R-:W-:Y:S01]  /*12b10*/  R2UR UR19, R7 ;  /* 0x00000000071372ca */ /* 0x000fe200000e0000 */
[----:B------:R-:W-:Y:S01]  /*12b20*/  UMOV UR16, UR26 ;  /* 0x0000001a00107c82 */ /* 0x000fe20008000000 */
[----:B------:R-:W-:Y:S01]  /*12b30*/  UMOV UR17, UR27 ;  /* 0x0000001b00117c82 */ /* 0x000fe20008000000 */
[----:B------:R-:W-:Y:S02]  /*12b40*/  WARPGROUP.DEPBAR.LE gsb0, 0x0 ;  /* 0x00008000000079c5 */ /* 0x000fe40000010000 */
[----:B------:R-:W-:-:S08]  /*12b50*/  WARPGROUP.ARRIVE ;  /* 0x00000000000079c5 */ /* 0x000fd00000000000 */
[----:B------:R-:W-:Y:S01]  /*12b60*/  HGMMA.64x16x16.F32.BF16 R64, gdesc[UR16], R64, gsb0 ;  /* 0x00200000104079f0 */ /* 0x000fe20008001840 */
[----:B------:R-:W-:Y:S01]  /*12b70*/  R2UR UR23, R9 ;  /* 0x00000000091772ca */ /* 0x000fe200000e0000 */
[----:B------:R-:W-:Y:S01]  /*12b80*/  UMOV UR20, UR26 ;  /* 0x0000001a00147c82 */ /* 0x000fe20008000000 */
[----:B------:R-:W-:Y:S01]  /*12b90*/  UMOV UR21, UR27 ;  /* 0x0000001b00157c82 */ /* 0x000fe20008000000 */
[----:B------:R-:W-:Y:S01]  /*12ba0*/  VIADD R6, R4, 0x504 ;  /* 0x0000050404067836 */ /* 0x000fe20000000000 */
[----:B------:R-:W-:Y:S02]  /*12bb0*/  WARPGROUP.DEPBAR.LE gsb0, 0x0 ;  /* 0x00008000000079c5 */ /* 0x000fe40000010000 */
[----:B------:R-:W-:-:S07]  /*12bc0*/  WARPGROUP.ARRIVE ;  /* 0x00000000000079c5 */ /* 0x000fce0000000000 */
[----:B------:R-:W-:Y:S01]  /*12bd0*/  HGMMA.64x16x16.F32.BF16 R56, gdesc[UR20], R56, gsb0 ;  /* 0x00200000143879f0 */ /* 0x000fe20008001838 */
[----:B------:R-:W-:Y:S01]  /*12be0*/  IMAD.MOV.U32 R7, RZ, RZ, 0x40000040 ;  /* 0x40000040ff077424 */ /* 0x000fe200078e00ff */
[----:B------:R-:W-:-:S04]  /*12bf0*/  R2UR UR6, R6 ;  /* 0x00000000060672ca */ /* 0x000fc800000e0000 */
[----:B------:R-:W-:Y:S01]  /*12c00*/  R2UR UR7, R7 ;  /* 0x00000000070772ca */ /* 0x000fe200000e0000 */
[----:B------:R-:W-:Y:S01]  /*12c10*/  UMOV UR4, UR26 ;  /* 0x0000001a00047c82 */ /* 0x000fe20008000000 */
[----:B------:R-:W-:Y:S01]  /*12c20*/  UMOV UR5, UR27 ;  /* 0x0000001b00057c82 */ /* 0x000fe20008000000 */
[----:B------:R-:W-:Y:S02]  /*12c30*/  WARPGROUP.DEPBAR.LE gsb0, 0x0 ;  /* 0x00008000000079c5 */ /* 0x000fe40000010000 */
[----:B------:R-:W-:-:S08]  /*12c40*/  WARPGROUP.ARRIVE ;  /* 0x00000000000079c5 */ /* 0x000fd00000000000 */
        /* <DEDUP_REMOVED lines=8> */
[----:B------:R-:W-:Y:S02]  /*12cd0*/  VIADD R8, R4, 0x604 ;  /* 0x0000060404087836 */ /* 0x000fe40000000000 */
[----:B------:R-:W-:-:S03]  /*12ce0*/  IMAD.MOV.U32 R9, RZ, RZ, 0x40000040 ;  /* 0x40000040ff097424 */ /* 0x000fc600078e00ff */
        /* <DEDUP_REMOVED lines=20> */
[----:B------:R-:W-:Y:S02]  /*12e30*/  WARPGROUP.DEPBAR.LE gsb0, 0x0 ;  /* 0x00008000000079c5 */ /* 0x000fe40000010000 */
[----:B------:R-:W-:-:S10]  /*12e40*/  WARPGROUP.ARRIVE ;  /* 0x00000000000079c5 */ /* 0x000fd40000000000 */
        /* <DEDUP_REMOVED lines=28> */
[----:B------:R-:W-:Y:S01]  /*13010*/  IMAD.MOV.U32 R11, RZ, RZ, 0x40000040 ;  /* 0x40000040ff0b7424 */ /* 0x000fe200078e00ff */
[----:B------:R-:W-:-:S04]  /*13020*/  IADD3 R10, R4, 0x586, RZ ;  /* 0x00000586040a7810 */ /* 0x000fc80007ffe0ff */
        /* <DEDUP_REMOVED lines=173> */
[----:B------:R-:W-:Y:S01]  /*13b00*/  IMAD.MOV.U32 R7, RZ, RZ, 0x40000040 ;  /* 0x40000040ff077424 */ /* 0x000fe200078e00ff */
[----:B------:R-:W-:Y:S01]  /*13b10*/  UMOV UR20, UR40 ;  /* 0x0000002800147c82 */ /* 0x000fe20008000000 */
[----:B------:R-:W-:Y:S01]  /*13b20*/  UMOV UR21, UR41 ;  /* 0x0000002900157c82 */ /* 0x000fe20008000000 */
[----:B------:R-:W-:Y:S01]  /*13b30*/  R2UR UR22, R6 ;  /* 0x00000000061672ca */ /* 0x000fe200000e0000 */
[C---:B------:R-:W-:Y:S01]  /*13b40*/  VIADD R10, R4.reuse, 0x904 ;  /* 0x00000904040a7836 */ /* 0x040fe20000000000 */
[----:B------:R-:W-:Y:S01]  /*13b50*/  R2UR UR23, R7 ;  /* 0x00000000071772ca */ /* 0x000fe200000e0000 */
[----:B------:R-:W-:Y:S01]  /*13b60*/  IMAD.MOV.U32 R11, RZ, RZ, 0x40000040 ;  /* 0x40000040ff0b7424 */ /* 0x000fe200078e00ff */
[----:B------:R-:W-:Y:S01]  /*13b70*/  UMOV UR16, UR40 ;  /* 0x0000002800107c82 */ /* 0x000fe20008000000 */
[----:B------:R-:W-:Y:S01]  /*13b80*/  UMOV UR17, UR41 ;  /* 0x0000002900117c82 */ /* 0x000fe20008000000 */
[----:B------:R-:W-:Y:S01]  /*13b90*/  VIADD R8, R4, 0x984 ;  /* 0x0000098404087836 */ /* 0x000fe20000000000 */
[----:B------:R-:W-:Y:S01]  /*13ba0*/  UMOV UR12, UR40 ;  /* 0x00000028000c7c82 */ /* 0x000fe20008000000 */
[----:B------:R-:W-:Y:S01]  /*13bb0*/  IMAD.MOV.U32 R9, RZ, RZ, 0x40000040 ;  /* 0x40000040ff097424 */ /* 0x000fe200078e00ff */
[----:B------:R-:W-:Y:S01]  /*13bc0*/  UMOV UR13, UR41 ;  /* 0x00000029000d7c82 */ /* 0x000fe20008000000 */
[----:B------:R-:W-:Y:S01]  /*13bd0*/  UMOV UR4, UR40 ;  /* 0x0000002800047c82 */ /* 0x000fe20008000000 */
[----:B------:R-:W-:Y:S01]  /*13be0*/  UMOV UR5, UR41 ;  /* 0x0000002900057c82 */ /* 0x000fe20008000000 */
[----:B------:R-:W-:Y:S01]  /*13bf0*/  ULDC UR8, c[0x0][0x9d8] ;  /* 0x0002760000087ab9 */ /* 0x000fe20000000800 */
[----:B------:R-:W-:-:S02]  /*13c00*/  WARPGROUP.DEPBAR.LE gsb0, 0x0 ;  /* 0x00008000000079c5 */ /* 0x000fc40000010000 */
[----:B------:R-:W-:-:S06]  /*13c10*/  WARPGROUP.ARRIVE ;  /* 0x00000000000079c5 */ /* 0x000fcc0000000000 */
[----:B------:R-:W-:Y:S01]  /*13c20*/  HGMMA.64x16x16.F32.BF16 R48, gdesc[UR20], R48, gsb0 ;  /* 0x00200000143079f0 */ /* 0x000fe20008001830 */
[----:B------:R-:W-:Y:S02]  /*13c30*/  R2UR UR18, R10 ;  /* 0x000000000a1272ca */ /* 0x000fe400000e0000 */
[----:B------:R-:W-:Y:S01]  /*13c40*/  R2UR UR19, R11 ;  /* 0x000000000b1372ca */ /* 0x000fe200000e0000 */
[----:B------:R-:W-:Y:S02]  /*13c50*/  WARPGROUP.DEPBAR.LE gsb0, 0x0 ;  /* 0x00008000000079c5 */ /* 0x000fe40000010000 */
[----:B------:R-:W-:-:S10]  /*13c60*/  WARPGROUP.ARRIVE ;  /* 0x00000000000079c5 */ /* 0x000fd40000000000 */
[----:B------:R-:W-:Y:S01]  /*13c70*/  HGMMA.64x16x16.F32.BF16 R40, gdesc[UR16], R40, gsb0 ;  /* 0x00200000102879f0 */ /* 0x000fe20008001828 */
[----:B------:R-:W-:Y:S02]  /*13c80*/  R2UR UR14, R8 ;  /* 0x00000000080e72ca */ /* 0x000fe400000e0000 */
[----:B------:R-:W-:Y:S01]  /*13c90*/  R2UR UR15, R9 ;  /* 0x00000000090f72ca */ /* 0x000fe200000e0000 */
[----:B------:R-:W-:Y:S01]  /*13ca0*/  VIADD R6, R4, 0xa04 ;  /* 0x00000a0404067836 */ /* 0x000fe20000000000 */
[----:B------:R-:W-:Y:S02]  /*13cb0*/  WARPGROUP.DEPBAR.LE gsb0, 0x0 ;  /* 0x00008000000079c5 */ /* 0x000fe40000010000 */
[----:B------:R-:W-:-:S09]  /*13cc0*/  WARPGROUP.ARRIVE ;  /* 0x00000000000079c5 */ /* 0x000fd20000000000 */
[----:B------:R-:W-:Y:S01]  /*13cd0*/  HGMMA.64x16x16.F32.BF16 R32, gdesc[UR12], R32, gsb0 ;  /* 0x002000000c2079f0 */ /* 0x000fe20008001820 */
[----:B------:R-:W-:Y:S01]  /*13ce0*/  IMAD.MOV.U32 R7, RZ, RZ, 0x40000040 ;  /* 0x40000040ff077424 */ /* 0x000fe200078e00ff */
[----:B------:R-:W-:-:S04]  /*13cf0*/  R2UR UR6, R6 ;  /* 0x00000000060672ca */ /* 0x000fc800000e0000 */
        /* <DEDUP_REMOVED lines=29> */
[----:B------:R-:W-:Y:S01]  /*13ed0*/  VIADD R6, R4, 0x886 ;  /* 0x0000088604067836 */ /* 0x000fe20000000000 */
[----:B------:R-:W-:-:S04]  /*13ee0*/  MOV R7, 0x40000040 ;  /* 0x4000004000077802 */ /* 0x000fc80000000f00 */
        /* <DEDUP_REMOVED lines=22> */
[----:B------:R-:W-:Y:S01]  /*14050*/  FMUL.FTZ R3, R72, UR8 ;  /* 0x0000000848037c20 */ /* 0x000fe20008410000 */
[----:B------:R-:W-:Y:S01]  /*14060*/  FMUL.FTZ R9, R73, UR8 ;  /* 0x0000000849097c20 */ /* 0x000fe20008410000 */
[----:B------:R-:W-:Y:S01]  /*14070*/  FMUL.FTZ R74, R74, UR8 ;  /* 0x000000084a4a7c20 */ /* 0x000fe20008410000 */
[----:B------:R-:W-:Y:S01]  /*14080*/  FMUL.FTZ R65, R65, UR8 ;  /* 0x0000000841417c20 */ /* 0x000fe20008410000 */
[----:B------:R-:W-:Y:S02]  /*14090*/  FMUL.FTZ R76, R76, UR8 ;  /* 0x000000084c4c7c20 */ /* 0x000fe40008410000 */
[----:B------:R-:W-:Y:S01]  /*140a0*/  MUFU.TANH R3, R3 ;  /* 0x0000000300037308 */ /* 0x000fe20000002400 */
[----:B------:R-:W-:Y:S01]  /*140b0*/  FMUL.FTZ R77, R77, UR8 ;  /* 0x000000084d4d7c20 */ /* 0x000fe20008410000 */
[----:B------:R-:W-:-:S02]  /*140c0*/  WARPGROUP.DEPBAR.LE gsb0, 0x0 ;  /* 0x00008000000079c5 */ /* 0x000fc40000010000 */
[----:B------:R-:W-:-:S06]  /*140d0*/  WARPGROUP.ARRIVE ;  /* 0x00000000000079c5 */ /* 0x000fcc0000000000 */
[----:B------:R-:W-:Y:S01]  /*140e0*/  HGMMA.64x16x16.F32.BF16 R32, gdesc[UR4], R32, gsb0 ;  /* 0x00200000042079f0 */ /* 0x000fe20008001820 */
[----:B------:R-:W0:Y:S01]  /*140f0*/  MUFU.TANH R8, R74 ;  /* 0x0000004a00087308 */ /* 0x000e220000002400 */
[----:B--2---:R-:W-:Y:S02]  /*14100*/  IMAD.IADD R6, R80, 0x1, R154 ;  /* 0x0000000150067824 */ /* 0x004fe400078e029a */
[----:B------:R-:W-:-:S05]  /*14110*/  FMUL.FTZ R64, R64, UR8 ;  /* 0x0000000840407c20 */ /* 0x000fca0008410000 */
[----:B------:R-:W1:Y:S01]  /*14120*/  MUFU.TANH R9, R9 ;  /* 0x0000000900097308 */ /* 0x000e620000002400 */
[----:B------:R-:W-:Y:S02]  /*14130*/  IMAD R7, R155, -0x70, R6 ;  /* 0xffffff909b077824 */ /* 0x000fe400078e0206 */
[----:B------:R-:W-:-:S05]  /*14140*/  FMUL.FTZ R75, R75, UR8 ;  /* 0x000000084b4b7c20 */ /* 0x000fca0008410000 */
[----:B------:R-:W2:Y:S01]  /*14150*/  MUFU.TANH R65, R65 ;  /* 0x0000004100417308 */ /* 0x000ea20000002400 */
[----:B------:R-:W-:-:S07]  /*14160*/  ISETP.GT.AND P4, PT, R7, RZ, PT ;  /* 0x000000ff0700720c */ /* 0x000fce0003f84270 */
[----:B------:R-:W3:Y:S01]  /*14170*/  MUFU.TANH R76, R76 ;  /* 0x0000004c004c7308 */ /* 0x000ee20000002400 */
[----:B------:R-:W-:Y:S01]  /*14180*/  ISETP.GT.AND P2, PT, R7, 0x1, PT ;  /* 0x000000010700780c */ /* 0x000fe20003f44270 */
[----:B------:R-:W-:-:S06]  /*14190*/  FMUL.FTZ R68, R68, UR8 ;  /* 0x0000000844447c20 */ /* 0x000fcc0008410000 */
[----:B------:R-:W-:Y:S01]  /*141a0*/  MUFU.TANH R77, R77 ;  /* 0x0000004d004d7308 */ /* 0x000fe20000002400 */
[----:B------:R-:W-:Y:S01]  /*141b0*/  FMUL.FTZ R78, R78, UR8 ;  /* 0x000000084e4e7c20 */ /* 0x000fe20008410000 */
[----:B------:R-:W-:Y:S01]  /*141c0*/  FMUL.FTZ R60, R60, UR8 ;  /* 0x000000083c3c7c20 */ /* 0x000fe20008410000 */
[----:B0-----:R-:W-:Y:S01]  /*141d0*/  FSEL R8, R8, -INF , P4 ;  /* 0xff80000008087808 */ /* 0x001fe20002000000 */
[----:B------:R-:W-:Y:S01]  /*141e0*/  FMUL.FTZ R54, R54, UR8 ;  /* 0x0000000836367c20 */ /* 0x000fe20008410000 */
[----:B------:R-:W-:-:S03]  /*141f0*/  FSEL R6, R3, -INF , P4 ;  /* 0xff80000003067808 */ /* 0x000fc60002000000 */
[----:B------:R-:W-:Y:S01]  /*14200*/  MUFU.TANH R64, R64 ;  /* 0x0000004000407308 */ /* 0x000fe20000002400 */
[----:B------:R-:W-:Y:S01]  /*14210*/  VIADD R4, R4, 0xa06 ;  /* 0x00000a0604047836 */ /* 0x000fe20000000000 */
[C---:B------:R-:W-:Y:S01]  /*14220*/  ISETP.GT.AND P4, PT, R7.reuse, 0x11, PT ;  /* 0x000000110700780c */ /* 0x040fe20003f84270 */
[----:B------:R-:W-:Y:S01]  /*14230*/  IMAD.MOV.U32 R5, RZ, RZ, 0x40000040 ;  /* 0x40000040ff057424 */ /* 0x000fe200078e00ff */
[----:B------:R-:W-:Y:S01]  /*14240*/  ISETP.GT.AND P3, PT, R7, 0x8, PT ;  /* 0x000000080700780c */ /* 0x000fe20003f64270 */
[----:B------:R0:W-:Y:S01]  /*14250*/  STL.64 [R1+0x18], R14 ;  /* 0x0000180e01007387 */ /* 0x0001e20000100a00 */
[----:B-1----:R-:W-:Y:S02]  /*14260*/  FSEL R9, R9, -INF , P2 ;  /* 0xff80000009097808 */ /* 0x002fe40001000000 */
[----:B------:R-:W1:Y:S01]  /*14270*/  MUFU.TANH R75, R75 ;  /* 0x0000004b004b7308 */ /* 0x000e620000002400 */
[----:B------:R-:W-:Y:S01]  /*14280*/  FMUL.FTZ R66, R66, UR8 ;  /* 0x0000000842427c20 */ /* 0x000fe20008410000 */
[----:B------:R-:W-:Y:S01]  /*14290*/  FMUL.FTZ R69, R69, UR8 ;  /* 0x0000000845457c20 */ /* 0x000fe20008410000 */
[----:B------:R-:W-:Y:S01]  /*142a0*/  FMUL.FTZ R79, R79, UR8 ;  /* 0x000000084f4f7c20 */ /* 0x000fe20008410000 */
[----:B------:R-:W-:Y:S01]  /*142b0*/  FMUL.FTZ R56, R56, UR8 ;  /* 0x0000000838387c20 */ /* 0x000fe20008410000 */
[----:B------:R-:W-:-:S03]  /*142c0*/  R2UR UR6, R4 ;  /* 0x00000000040672ca */ /* 0x000fc600000e0000 */
[----:B------:R-:W4:Y:S01]  /*142d0*/  MUFU.TANH R10, R78 ;  /* 0x0000004e000a7308 */ /* 0x000f220000002400 */
[----:B------:R-:W-:Y:S02]  /*142e0*/  R2UR UR7, R5 ;  /* 0x00000000050772ca */ /* 0x000fe400000e0000 */
[----:B------:R-:W-:-:S05]  /*142f0*/  ISETP.GT.AND P6, PT, R7, 0x9, PT ;  /* 0x000000090700780c */ /* 0x000fca0003fc4270 */
[----:B0-----:R2:W-:Y:S01]  /*14300*/  MUFU.TANH R15, R60 ;  /* 0x0000003c000f7308 */ /* 0x0015e20000002400 */
[----:B------:R-:W-:Y:S01]  /*14310*/  FMUL.FTZ R58, R58, UR8 ;  /* 0x000000083a3a7c20 */ /* 0x000fe20008410000 */
[----:B------:R-:W-:-:S06]  /*14320*/  ISETP.GT.AND P5, PT, R7, 0x10, PT ;  /* 0x000000100700780c */ /* 0x000fcc0003fa4270 */
[----:B------:R-:W-:Y:S01]  /*14330*/  MUFU.TANH R68, R68 ;  /* 0x0000004400447308 */ /* 0x000fe20000002400 */
[----:B--2---:R-:W-:Y:S02]  /*14340*/  FSEL R60, R65, -INF , P4 ;  /* 0xff800000413c7808 */ /* 0x004fe40002000000 */
[----:B------:R-:W-:-:S05]  /*14350*/  FMNMX.FTZ R65, R6, R9, !PT ;  /* 0x0000000906417209 */ /* 0x000fca0007810000 */
[----:B------:R3:W-:Y:S01]  /*14360*/  MUFU.TANH R72, R54 ;  /* 0x0000003600487308 */ /* 0x0007e20000002400 */
[----:B------:R-:W-:Y:S01]  /*14370*/  FMUL.FTZ R57, R57, UR8 ;  /* 0x0000000839397c20 */ /* 0x000fe20008410000 */
[----:B------:R-:W-:Y:S01]  /*14380*/  FMUL.FTZ R67, R67, UR8 ;  /* 0x0000000843437c20 */ /* 0x000fe20008410000 */
[----:B------:R-:W-:Y:S02]  /*14390*/  WARPGROUP.DEPBAR.LE gsb0, 0x0 ;  /* 0x00008000000079c5 */ /* 0x000fe40000010000 */
[----:B---3--:R-:W-:-:S03]  /*143a0*/  FSEL R54, R76, -INF , P3 ;  /* 0xff8000004c367808 */ /* 0x008fc60001800000 */
[----:B------:R-:W0:Y:S01]  /*143b0*/  MUFU.TANH R12, R79 ;  /* 0x0000004f000c7308 */ /* 0x000e220000002400 */
[----:B------:R-:W-:-:S07]  /*143c0*/  FMNMX.FTZ R65, R54, R65, !PT ;  /* 0x0000004136417209 */ /* 0x000fce0007810000 */
[----:B------:R-:W-:Y:S01]  /*143d0*/  MUFU.TANH R14, R66 ;  /* 0x00000042000e7308 */ /* 0x000fe20000002400 */
[----:B------:R-:W-:Y:S01]  /*143e0*/  WARPGROUP.ARRIVE ;  /* 0x00000000000079c5 */ /* 0x000fe20000000000 */
[----:B------:R-:W-:-:S06]  /*143f0*/  FMUL.FTZ R70, R70, UR8 ;  /* 0x0000000846467c20 */ /* 0x000fcc0008410000 */
[----:B------:R-:W2:Y:S08]  /*14400*/  MUFU.TANH R69, R69 ;  /* 0x0000004500457308 */ /* 0x000eb00000002400 */
[----:B------:R3:W-:Y:S01]  /*14410*/  MUFU.TANH R66, R56 ;  /* 0x0000003800427308 */ /* 0x0007e20000002400 */
[----:B------:R-:W-:Y:S01]  /*14420*/  FMUL.FTZ R62, R62, UR8 ;  /* 0x000000083e3e7c20 */ /* 0x000fe20008410000 */
[----:B-1----:R-:W-:-:S02]  /*14430*/  FSEL R3, R75, -INF , P2 ;  /* 0xff8000004b037808 */ /* 0x002fc40001000000 */
[----:B---3--:R-:W-:-:S04]  /*14440*/  FSEL R56, R77, -INF , P6 ;  /* 0xff8000004d387808 */ /* 0x008fc80003000000 */
[----:B------:R1:W-:Y:S01]  /*14450*/  MUFU.TANH R11, R58 ;  /* 0x0000003a000b7308 */ /* 0x0003e20000002400 */
[----:B------:R-:W-:Y:S01]  /*14460*/  FMNMX.FTZ R65, R56, R65, !PT ;  /* 0x0000004138417209 */ /* 0x000fe20007810000 */
[----:B------:R-:W-:Y:S01]  /*14470*/  UMOV UR4, UR36 ;  /* 0x0000002400047c82 */ /* 0x000fe20008000000 */
[----:B------:R-:W-:Y:S01]  /*14480*/  UMOV UR5, UR37 ;  /* 0x0000002500057c82 */ /* 0x000fe20008000000 */
[----:B------:R-:W-:-:S04]  /*14490*/  FMUL.FTZ R71, R71, UR8 ;  /* 0x0000000847477c20 */ /* 0x000fc80008410000 */
[----:B------:R-:W3:Y:S01]  /*144a0*/  MUFU.TANH R20, R67 ;  /* 0x0000004300147308 */ /* 0x000ee20000002400 */
[----:B-1----:R-:W-:Y:S01]  /*144b0*/  FSEL R58, R64, -INF , P5 ;  /* 0xff800000403a7808 */ /* 0x002fe20002800000 */
[----:B------:R-:W-:Y:S01]  /*144c0*/  FMUL.FTZ R61, R61, UR8 ;  /* 0x000000083d3d7c20 */ /* 0x000fe20008410000 */
[----:B------:R-:W-:Y:S01]  /*144d0*/  ISETP.GT.AND P2, PT, R7, 0x18, PT ;  /* 0x000000180700780c */ /* 0x000fe20003f44270 */
[----:B------:R-:W-:Y:S01]  /*144e0*/  HGMMA.64x16x16.F32.BF16 R24, gdesc[UR4], R24, gsb0 ;  /* 0x00200000041879f0 */ /* 0x000fe20008001818 */
[----:B------:R-:W-:-:S03]  /*144f0*/  FMNMX.FTZ R65, R58, R65, !PT ;  /* 0x000000413a417209 */ /* 0x000fc60007810000 */
[----:B------:R-:W1:Y:S01]  /*14500*/  MUFU.TANH R57, R57 ;  /* 0x0000003900397308 */ /* 0x000e620000002400 */
[----:B----4-:R-:W-:Y:S01]  /*14510*/  FSEL R10, R10, -INF , P3 ;  /* 0xff8000000a0a7808 */ /* 0x010fe20001800000 */
[----:B------:R-:W-:Y:S01]  /*14520*/  FMUL.FTZ R48, R48, UR8 ;  /* 0x0000000830307c20 */ /* 0x000fe20008410000 */
[----:B------:R-:W-:Y:S01]  /*14530*/  ISETP.GT.AND P3, PT, R7, 0x19, PT ;  /* 0x000000190700780c */ /* 0x000fe20003f64270 */
[----:B------:R-:W-:Y:S01]  /*14540*/  FMUL.FTZ R59, R59, UR8 ;  /* 0x000000083b3b7c20 */ /* 0x000fe20008410000 */
[----:B------:R-:W-:Y:S01]  /*14550*/  FMNMX.FTZ R65, R60, R65, !PT ;  /* 0x000000413c417209 */ /* 0x000fe20007810000 */
[----:B------:R-:W-:Y:S02]  /*14560*/  FMUL.FTZ R49, R49, UR8 ;  /* 0x0000000831317c20 */ /* 0x000fe40008410000 */
[----:B------:R-:W4:Y:S01]  /*14570*/  MUFU.TANH R70, R70 ;  /* 0x0000004600467308 */ /* 0x000f220000002400 */
[----:B0-----:R-:W-:Y:S01]  /*14580*/  FSEL R12, R12, -INF , P6 ;  /* 0xff8000000c0c7808 */ /* 0x001fe20003000000 */
[----:B------:R-:W-:Y:S01]  /*14590*/  FMUL.FTZ R52, R52, UR8 ;  /* 0x0000000834347c20 */ /* 0x000fe20008410000 */
[----:B------:R-:W-:Y:S01]  /*145a0*/  ISETP.GT.AND P6, PT, R7, 0x20, PT ;  /* 0x000000200700780c */ /* 0x000fe20003fc4270 */
[----:B------:R-:W-:-:S04]  /*145b0*/  FMUL.FTZ R40, R40, UR8 ;  /* 0x0000000828287c20 */ /* 0x000fc80008410000 */
[----:B------:R0:W-:Y:S01]  /*145c0*/  MUFU.TANH R67, R62 ;  /* 0x0000003e00437308 */ /* 0x0001e20000002400 */
[----:B--2---:R-:W-:Y:S01]  /*145d0*/  FSEL R64, R69, -INF , P3 ;  /* 0xff80000045407808 */ /* 0x004fe20001800000 */
[----:B------:R-:W-:Y:S01]  /*145e0*/  FMUL.FTZ R63, R63, UR8 ;  /* 0x000000083f3f7c20 */ /* 0x000fe20008410000 */
[----:B------:R-:W-:Y:S01]  /*145f0*/  FSEL R14, R14, -INF , P5 ;  /* 0xff8000000e0e7808 */ /* 0x000fe20002800000 */
[----:B------:R-:W-:-:S04]  /*14600*/  FMUL.FTZ R53, R53, UR8 ;  /* 0x0000000835357c20 */ /* 0x000fc80008410000 */
[----:B------:R-:W-:Y:S01]  /*14610*/  MUFU.TANH R71, R71 ;  /* 0x0000004700477308 */ /* 0x000fe20000002400 */
[----:B0-----:R-:W-:Y:S01]  /*14620*/  FSEL R62, R68, -INF , P2 ;  /* 0xff800000443e7808 */ /* 0x001fe20001000000 */
[----:B------:R-:W-:Y:S01]  /*14630*/  FMUL.FTZ R42, R42, UR8 ;  /* 0x000000082a2a7c20 */ /* 0x000fe20008410000 */
[----:B---3--:R-:W-:Y:S01]  /*14640*/  FSEL R20, R20, -INF , P4 ;  /* 0xff80000014147808 */ /* 0x008fe20002000000 */
[----:B------:R-:W-:Y:S01]  /*14650*/  FMUL.FTZ R50, R50, UR8 ;  /* 0x0000000832327c20 */ /* 0x000fe20008410000 */
[----:B------:R-:W-:Y:S01]  /*14660*/  FMNMX.FTZ R65, R62, R65, !PT ;  /* 0x000000413e417209 */ /* 0x000fe20007810000 */
[----:B------:R-:W-:Y:S02]  /*14670*/  FMUL.FTZ R51, R51, UR8 ;  /* 0x0000000833337c20 */ /* 0x000fe40008410000 */
[----:B------:R-:W0:Y:S01]  /*14680*/  MUFU.TANH R61, R61 ;  /* 0x0000003d003d7308 */ /* 0x000e220000002400 */
[----:B------:R-:W-:Y:S01]  /*14690*/  ISETP.GT.AND P5, PT, R7, 0x21, PT ;  /* 0x000000210700780c */ /* 0x000fe20003fa4270 */
[----:B------:R-:W-:Y:S01]  /*146a0*/  FMUL.FTZ R41, R41, UR8 ;  /* 0x0000000829297c20 */ /* 0x000fe20008410000 */
[----:B------:R-:W-:Y:S01]  /*146b0*/  FSEL R66, R66, -INF , P6 ;  /* 0xff80000042427808 */ /* 0x000fe20003000000 */
[----:B------:R-:W-:Y:S01]  /*146c0*/  FMUL.FTZ R44, R44, UR8 ;  /* 0x000000082c2c7c20 */ /* 0x000fe20008410000 */
[----:B------:R-:W-:Y:S01]  /*146d0*/  FMNMX.FTZ R65, R64, R65, !PT ;  /* 0x0000004140417209 */ /* 0x000fe20007810000 */
[----:B------:R-:W-:Y:S01]  /*146e0*/  FMUL.FTZ R5, R32, UR8 ;  /* 0x0000000820057c20 */ /* 0x000fe20008410000 */
[----:B------:R-:W-:Y:S01]  /*146f0*/  FMUL.FTZ R55, R55, UR8 ;  /* 0x0000000837377c20 */ /* 0x000fe20008410000 */
[----:B------:R-:W2:Y:S01]  /*14700*/  MUFU.TANH R48, R48 ;  /* 0x0000003000307308 */ /* 0x000ea20000002400 */
[----:B------:R-:W-:Y:S01]  /*14710*/  ISETP.GT.AND P4, PT, R7, 0x28, PT ;  /* 0x000000280700780c */ /* 0x000fe20003f84270 */
[----:B------:R-:W-:Y:S01]  /*14720*/  FMUL.FTZ R45, R45, UR8 ;  /* 0x000000082d2d7c20 */ /* 0x000fe20008410000 */
[----:B-1----:R-:W-:Y:S01]  /*14730*/  FSEL R68, R57, -INF , P5 ;  /* 0xff80000039447808 */ /* 0x002fe20002800000 */
[----:B------:R-:W-:Y:S01]  /*14740*/  FMUL.FTZ R46, R46, UR8 ;  /* 0x000000082e2e7c20 */ /* 0x000fe20008410000 */
[----:B------:R-:W-:Y:S01]  /*14750*/  FMNMX.FTZ R65, R66, R65, !PT ;  /* 0x0000004142417209 */ /* 0x000fe20007810000 */
[----:B------:R-:W-:Y:S01]  /*14760*/  FMUL.FTZ R43, R43, UR8 ;  /* 0x000000082b2b7c20 */ /* 0x000fe20008410000 */
[----:B------:R-:W-:Y:S01]  /*14770*/  FMUL.FTZ R33, R33, UR8 ;  /* 0x0000000821217c20 */ /* 0x000fe20008410000 */
[----:B------:R-:W-:Y:S01]  /*14780*/  MUFU.TANH R59, R59 ;  /* 0x0000003b003b7308 */ /* 0x000fe20000002400 */
[----:B------:R-:W-:Y:S01]  /*14790*/  FMNMX.FTZ R65, R68, R65, !PT ;  /* 0x0000004144417209 */ /* 0x000fe20007810000 */
[----:B------:R-:W-:Y:S01]  /*147a0*/  FMUL.FTZ R47, R47, UR8 ;  /* 0x000000082f2f7c20 */ /* 0x000fe20008410000 */
[----:B------:R-:W-:Y:S01]  /*147b0*/  FMUL.FTZ R37, R37, UR8 ;  /* 0x0000000825257c20 */ /* 0x000fe20008410000 */
[----:B------:R-:W-:Y:S01]  /*147c0*/  FMUL.FTZ R35, R35, UR8 ;  /* 0x0000000823237c20 */ /* 0x000fe20008410000 */
[----:B------:R-:W-:-:S03]  /*147d0*/  ULDC UR4, c[0x0][0x988] ;  /* 0x0002620000047ab9 */ /* 0x000fc60000000800 */
[----:B------:R-:W1:Y:S08]  /*147e0*/  MUFU.TANH R49, R49 ;  /* 0x0000003100317308 */ /* 0x000e700000002400 */
[----:B------:R4:W-:Y:S08]  /*147f0*/  MUFU.TANH R90, R40 ;  /* 0x00000028005a7308 */ /* 0x0009f00000002400 */
[----:B------:R-:W3:Y:S01]  /*14800*/  MUFU.TANH R52, R52 ;  /* 0x0000003400347308 */ /* 0x000ee20000002400 */
[----:B----4-:R-:W-:-:S02]  /*14810*/  FSEL R40, R70, -INF , P2 ;  /* 0xff80000046287808 */ /* 0x010fc40001000000 */
[----:B------:R-:W-:Y:S02]  /*14820*/  ISETP.GT.AND P2, PT, R7, 0x29, PT ;  /* 0x000000290700780c */ /* 0x000fe40003f44270 */
[----:B------:R-:W-:-:S03]  /*14830*/  FSEL R70, R15, -INF , P4 ;  /* 0xff8000000f467808 */ /* 0x000fc60002000000 */
[----:B------:R-:W-:Y:S01]  /*14840*/  MUFU.TANH R63, R63 ;  /* 0x0000003f003f7308 */ /* 0x000fe20000002400 */
[----:B0-----:R-:W-:Y:S02]  /*14850*/  FSEL R74, R61, -INF , P2 ;  /* 0xff8000003d4a7808 */ /* 0x001fe40001000000 */
[----:B------:R-:W-:-:S05]  /*14860*/  FMNMX.FTZ R65, R70, R65, !PT ;  /* 0x0000004146417209 */ /* 0x000fca0007810000 */
[----:B------:R0:W-:Y:S01]  /*14870*/  MUFU.TANH R73, R42 ;  /* 0x0000002a00497308 */ /* 0x0001e20000002400 */
[----:B------:R-:W-:Y:S02]  /*14880*/  FSEL R32, R11, -INF , P6 ;  /* 0xff8000000b207808 */ /* 0x000fe40003000000 */
[----:B------:R-:W-:-:S05]  /*14890*/  ISETP.GT.AND P6, PT, R7, 0x31, PT ;  /* 0x000000310700780c */ /* 0x000fca0003fc4270 */
[----:B------:R-:W4:Y:S01]  /*148a0*/  MUFU.TANH R53, R53 ;  /* 0x0000003500357308 */ /* 0x000f220000002400 */
[----:B0-----:R-:W-:Y:S02]  /*148b0*/  FSEL R42, R71, -INF , P3 ;  /* 0xff800000472a7808 */ /* 0x001fe40001800000 */
[----:B------:R-:W-:Y:S02]  /*148c0*/  ISETP.GT.AND P3, PT, R7, 0x30, PT ;  /* 0x000000300700780c */ /* 0x000fe40003f64270 */
[----:B------:R-:W-:-:S03]  /*148d0*/  FMNMX.FTZ R65, R74, R65, !PT ;  /* 0x000000414a417209 */ /* 0x000fc60007810000 */
[----:B------:R-:W0:Y:S01]  /*148e0*/  MUFU.TANH R50, R50 ;  /* 0x0000003200327308 */ /* 0x000e220000002400 */
[----:B--2---:R-:W-:Y:S02]  /*148f0*/  FSEL R76, R48, -INF , P3 ;  /* 0xff800000304c7808 */ /* 0x004fe40001800000 */
[----:B-1----:R-:W-:Y:S02]  /*14900*/  FSEL R80, R49, -INF , P6 ;  /* 0xff80000031507808 */ /* 0x002fe40003000000 */
[----:B------:R-:W-:-:S03]  /*14910*/  FMNMX.FTZ R65, R76, R65, !PT ;  /* 0x000000414c417209 */ /* 0x000fc60007810000 */
[----:B------:R-:W1:Y:S01]  /*14920*/  MUFU.TANH R51, R51 ;  /* 0x0000003300337308 */ /* 0x000e620000002400 */
[----:B------:R-:W-:Y:S01]  /*14930*/  FMUL.FTZ R11, R34, UR8 ;  /* 0x00000008220b7c20 */ /* 0x000fe20008410000 */
[----:B------:R-:W-:-:S06]  /*14940*/  FSEL R34, R67, -INF , P4 ;  /* 0xff80000043227808 */ /* 0x000fcc0002000000 */
[----:B------:R2:W-:Y:S01]  /*14950*/  MUFU.TANH R94, R44 ;  /* 0x0000002c005e7308 */ /* 0x0005e20000002400 */
[----:B------:R-:W-:Y:S02]  /*14960*/  ISETP.GT.AND P4, PT, R7, 0x39, PT ;  /* 0x000000390700780c */ /* 0x000fe40003f84270 */
[----:B------:R-:W-:-:S05]  /*14970*/  FMNMX.FTZ R65, R80, R65, !PT ;  /* 0x0000004150417209 */ /* 0x000fca0007810000 */
[----:B------:R-:W5:Y:S01]  /*14980*/  MUFU.TANH R41, R41 ;  /* 0x0000002900297308 */ /* 0x000f620000002400 */
[----:B--2---:R-:W-:Y:S02]  /*14990*/  FSEL R44, R59, -INF , P5 ;  /* 0xff8000003b2c7808 */ /* 0x004fe40002800000 */
[----:B------:R-:W-:-:S04]  /*149a0*/  ISETP.GT.AND P5, PT, R7, 0x38, PT ;  /* 0x000000380700780c */ /* 0x000fc80003fa4270 */
[----:B---3--:R-:W-:Y:S01]  /*149b0*/  FSEL R82, R52, -INF , P5 ;  /* 0xff80000034527808 */ /* 0x008fe20002800000 */
[----:B------:R-:W2:Y:S01]  /*149c0*/  MUFU.TANH R55, R55 ;  /* 0x0000003700377308 */ /* 0x000ea20000002400 */
[----:B----4-:R-:W-:Y:S02]  /*149d0*/  FSEL R88, R53, -INF , P4 ;  /* 0xff80000035587808 */ /* 0x010fe40002000000 */
[----:B------:R-:W-:Y:S01]  /*149e0*/  FMNMX.FTZ R65, R82, R65, !PT ;  /* 0x0000004152417209 */ /* 0x000fe20007810000 */
[----:B------:R-:W-:-:S04]  /*149f0*/  FMUL.FTZ R15, R36, UR8 ;  /* 0x00000008240f7c20 */ /* 0x000fc80008410000 */
[----:B------:R3:W-:Y:S01]  /*14a00*/  MUFU.TANH R4, R46 ;  /* 0x0000002e00047308 */ /* 0x0007e20000002400 */
[----:B0-----:R-:W-:Y:S02]  /*14a10*/  FSEL R36, R50, -INF , P3 ;  /* 0xff80000032247808 */ /* 0x001fe40001800000 */
[----:B------:R-:W-:-:S05]  /*14a20*/  ISETP.GT.AND P3, PT, R7, 0x41, PT ;  /* 0x000000410700780c */ /* 0x000fca0003f64270 */
[----:B------:R-:W0:Y:S01]  /*14a30*/  MUFU.TANH R45, R45 ;  /* 0x0000002d002d7308 */ /* 0x000e220000002400 */
[----:B---3--:R-:W-:Y:S02]  /*14a40*/  FSEL R46, R63, -INF , P2 ;  /* 0xff8000003f2e7808 */ /* 0x008fe40001000000 */
[----:B------:R-:W-:Y:S02]  /*14a50*/  ISETP.GT.AND P2, PT, R7, 0x40, PT ;  /* 0x000000400700780c */ /* 0x000fe40003f44270 */
[----:B------:R-:W-:-:S03]  /*14a60*/  FMNMX.FTZ R65, R88, R65, !PT ;  /* 0x0000004158417209 */ /* 0x000fc60007810000 */
[----:B------:R-:W3:Y:S01]  /*14a70*/  MUFU.TANH R43, R43 ;  /* 0x0000002b002b7308 */ /* 0x000ee20000002400 */
[----:B------:R-:W-:Y:S02]  /*14a80*/  FSEL R90, R90, -INF , P2 ;  /* 0xff8000005a5a7808 */ /* 0x000fe40001000000 */
[----:B-1----:R-:W-:-:S05]  /*14a90*/  FSEL R48, R51, -INF , P6 ;  /* 0xff80000033307808 */ /* 0x002fca0003000000 */
[----:B------:R-:W1:Y:S01]  /*14aa0*/  MUFU.TANH R5, R5 ;  /* 0x0000000500057308 */ /* 0x000e620000002400 */
[----:B------:R-:W-:Y:S02]  /*14ab0*/  ISETP.GT.AND P6, PT, R7, 0x48, PT ;  /* 0x000000480700780c */ /* 0x000fe40003fc4270 */
[----:B-----5:R-:W-:Y:S02]  /*14ac0*/  FSEL R92, R41, -INF , P3 ;  /* 0xff800000295c7808 */ /* 0x020fe40001800000 */
[----:B------:R-:W-:-:S03]  /*14ad0*/  FMNMX.FTZ R65, R90, R65, !PT ;  /* 0x000000415a417209 */ /* 0x000fc60007810000 */
[----:B------:R-:W4:Y:S01]  /*14ae0*/  MUFU.TANH R33, R33 ;  /* 0x0000002100217308 */ /* 0x000f220000002400 */
[----:B------:R-:W-:Y:S01]  /*14af0*/  FSEL R50, R72, -INF , P5 ;  /* 0xff80000048327808 */ /* 0x000fe20002800000 */
[----:B------:R-:W-:Y:S02]  /*14b00*/  WARPGROUP.DEPBAR.LE gsb0, 0x0 ;  /* 0x00008000000079c5 */ /* 0x000fe40000010000 */
[----:B------:R-:W-:Y:S01]  /*14b10*/  ISETP.GT.AND P5, PT, R7, 0x49, PT ;  /* 0x000000490700780c */ /* 0x000fe20003fa4270 */
[----:B------:R-:W-:Y:S01]  /*14b20*/  FMUL.FTZ R51, R24, UR8 ;  /* 0x0000000818337c20 */ /* 0x000fe20008410000 */
[----:B------:R-:W-:Y:S02]  /*14b30*/  FSEL R94, R94, -INF , P6 ;  /* 0xff8000005e5e7808 */ /* 0x000fe40003000000 */
[----:B------:R-:W5:Y:S01]  /*14b40*/  MUFU.TANH R15, R15 ;  /* 0x0000000f000f7308 */ /* 0x000f620000002400 */
[----:B------:R-:W-:Y:S01]  /*14b50*/  FMNMX.FTZ R65, R92, R65, !PT ;  /* 0x000000415c417209 */ /* 0x000fe20007810000 */
[----:B------:R-:W-:Y:S01]  /*14b60*/  FMUL.FTZ R49, R38, UR8 ;  /* 0x0000000826317c20 */ /* 0x000fe20008410000 */
[----:B--2---:R-:W-:Y:S01]  /*14b70*/  FSEL R38, R55, -INF , P4 ;  /* 0xff80000037267808 */ /* 0x004fe20002000000 */
[----:B------:R-:W-:Y:S01]  /*14b80*/  FMUL.FTZ R25, R25, UR8 ;  /* 0x0000000819197c20 */ /* 0x000fe20008410000 */
[----:B------:R-:W-:-:S03]  /*14b90*/  ISETP.GT.AND P4, PT, R7, 0x50, PT ;  /* 0x000000500700780c */ /* 0x000fc60003f84270 */
[----:B------:R-:W2:Y:S01]  /*14ba0*/  MUFU.TANH R47, R47 ;  /* 0x0000002f002f7308 */ /* 0x000ea20000002400 */
[----:B0-----:R-:W-:Y:S02]  /*14bb0*/  FSEL R96, R45, -INF , P5 ;  /* 0xff8000002d607808 */ /* 0x001fe40002800000 */
[----:B------:R-:W-:-:S05]  /*14bc0*/  FMNMX.FTZ R65, R94, R65, !PT ;  /* 0x000000415e417209 */ /* 0x000fca0007810000 */
[----:B------:R-:W0:Y:S01]  /*14bd0*/  MUFU.TANH R37, R37 ;  /* 0x0000002500257308 */ /* 0x000e220000002400 */
[----:B---3--:R-:W-:Y:S01]  /*14be0*/  FSEL R52, R43, -INF , P3 ;  /* 0xff8000002b347808 */ /* 0x008fe20001800000 */
[----:B------:R-:W-:Y:S01]  /*14bf0*/  FMUL.FTZ R41, R28, UR8 ;  /* 0x000000081c297c20 */ /* 0x000fe20008410000 */
[----:B------:R-:W-:Y:S02]  /*14c00*/  ISETP.GT.AND P3, PT, R7, 0x51, PT ;  /* 0x000000510700780c */ /* 0x000fe40003f64270 */
[----:B-1----:R-:W-:-:S03]  /*14c10*/  FSEL R98, R5, -INF , P4 ;  /* 0xff80000005627808 */ /* 0x002fc60002000000 */
[----:B------:R-:W1:Y:S01]  /*14c20*/  MUFU.TANH R11, R11 ;  /* 0x0000000b000b7308 */ /* 0x000e620000002400 */
[----:B------:R-:W-:Y:S02]  /*14c30*/  FMNMX.FTZ R65, R96, R65, !PT ;  /* 0x0000004160417209 */ /* 0x000fe40007810000 */
[----:B------:R-:W-:-:S05]  /*14c40*/  FSEL R24, R73, -INF , P2 ;  /* 0xff80000049187808 */ /* 0x000fca0001000000 */
[----:B------:R-:W3:Y:S01]  /*14c50*/  MUFU.TANH R51, R51 ;  /* 0x0000003300337308 */ /* 0x000ee20000002400 */
[----:B------:R-:W-:Y:S01]  /*14c60*/  ISETP.GT.AND P2, PT, R7, 0x58, PT ;  /* 0x000000580700780c */ /* 0x000fe20003f44270 */
[----:B------:R-:W-:Y:S01]  /*14c70*/  FMUL.FTZ R29, R29, UR8 ;  /* 0x000000081d1d7c20 */ /* 0x000fe20008410000 */
[----:B----4-:R-:W-:Y:S02]  /*14c80*/  FSEL R100, R33, -INF , P3 ;  /* 0xff80000021647808 */ /* 0x010fe40001800000 */
[----:B------:R-:W-:-:S03]  /*14c90*/  FMNMX.FTZ R65, R98, R65, !PT ;  /* 0x0000004162417209 */ /* 0x000fc60007810000 */
[----:B------:R-:W4:Y:S01]  /*14ca0*/  MUFU.TANH R35, R35 ;  /* 0x0000002300237308 */ /* 0x000f220000002400 */
[----:B------:R-:W-:Y:S02]  /*14cb0*/  FSEL R28, R4, -INF , P6 ;  /* 0xff800000041c7808 */ /* 0x000fe40003000000 */
[----:B------:R-:W-:-:S05]  /*14cc0*/  ISETP.GT.AND P6, PT, R7, 0x59, PT ;  /* 0x000000590700780c */ /* 0x000fca0003fc4270 */
[----:B------:R-:W4:Y:S01]  /*14cd0*/  MUFU.TANH R25, R25 ;  /* 0x0000001900197308 */ /* 0x000f220000002400 */
[----:B-----5:R-:W-:Y:S02]  /*14ce0*/  FSEL R102, R15, -INF , P2 ;  /* 0xff8000000f667808 */ /* 0x020fe40001000000 */
[----:B------:R-:W-:-:S05]  /*14cf0*/  FMNMX.FTZ R65, R100, R65, !PT ;  /* 0x0000004164417209 */ /* 0x000fca0007810000 */
[----:B------:R-:W5:Y:S01]  /*14d00*/  MUFU.TANH R49, R49 ;  /* 0x0000003100317308 */ /* 0x000f620000002400 */
[----:B--2---:R-:W-:Y:S02]  /*14d10*/  FSEL R72, R47, -INF , P5 ;  /* 0xff8000002f487808 */ /* 0x004fe40002800000 */
[----:B------:R-:W-:-:S05]  /*14d20*/  ISETP.GT.AND P5, PT, R7, 0x60, PT ;  /* 0x000000600700780c */ /* 0x000fca0003fa4270 */
[----:B------:R-:W2:Y:S01]  /*14d30*/  MUFU.TANH R41, R41 ;  /* 0x0000002900297308 */ /* 0x000ea20000002400 */
[----:B0-----:R-:W-:Y:S02]  /*14d40*/  FSEL R104, R37, -INF , P6 ;  /* 0xff80000025687808 */ /* 0x001fe40003000000 */
[----:B------:R-:W-:-:S05]  /*14d50*/  FMNMX.FTZ R65, R102, R65, !PT ;  /* 0x0000004166417209 */ /* 0x000fca0007810000 */
[----:B------:R-:W0:Y:S01]  /*14d60*/  MUFU.TANH R29, R29 ;  /* 0x0000001d001d7308 */ /* 0x000e220000002400 */
[----:B-1----:R-:W-:Y:S02]  /*14d70*/  FSEL R78, R11, -INF , P4 ;  /* 0xff8000000b4e7808 */ /* 0x002fe40002000000 */
[----:B------:R-:W-:Y:S02]  /*14d80*/  ISETP.GT.AND P4, PT, R7, 0x61, PT ;  /* 0x000000610700780c */ /* 0x000fe40003f84270 */
[----:B---3--:R-:W-:Y:S02]  /*14d90*/  FSEL R106, R51, -INF , P5 ;  /* 0xff800000336a7808 */ /* 0x008fe40002800000 */
[----:B------:R-:W-:Y:S02]  /*14da0*/  FMNMX.FTZ R65, R104, R65, !PT ;  /* 0x0000004168417209 */ /* 0x000fe40007810000 */
[----:B----4-:R-:W-:Y:S02]  /*14db0*/  FSEL R84, R35, -INF , P3 ;  /* 0xff80000023547808 */ /* 0x010fe40001800000 */
[----:B------:R-:W-:-:S02]  /*14dc0*/  ISETP.GT.AND P3, PT, R7, 0x68, PT ;  /* 0x000000680700780c */ /* 0x000fc40003f64270 */
[----:B------:R-:W-:Y:S02]  /*14dd0*/  FSEL R108, R25, -INF , P4 ;  /* 0xff800000196c7808 */ /* 0x000fe40002000000 */
[----:B------:R-:W-:Y:S02]  /*14de0*/  FMNMX.FTZ R65, R106, R65, !PT ;  /* 0x000000416a417209 */ /* 0x000fe40007810000 */
[----:B-----5:R-:W-:Y:S02]  /*14df0*/  FSEL R86, R49, -INF , P2 ;  /* 0xff80000031567808 */ /* 0x020fe40001000000 */
[----:B------:R-:W-:Y:S02]  /*14e00*/  ISETP.GT.AND P2, PT, R7, 0x69, PT ;  /* 0x000000690700780c */ /* 0x000fe40003f44270 */
[----:B--2---:R-:W-:Y:S02]  /*14e10*/  FSEL R110, R41, -INF , P3 ;  /* 0xff800000296e7808 */ /* 0x004fe40001800000 */
[----:B------:R-:W-:-:S02]  /*14e20*/  FMNMX.FTZ R65, R108, R65, !PT ;  /* 0x000000416c417209 */ /* 0x000fc40007810000 */
[----:B0-----:R-:W-:Y:S02]  /*14e30*/  FSEL R112, R29, -INF , P2 ;  /* 0xff8000001d707808 */ /* 0x001fe40001000000 */
[----:B------:R-:W-:-:S04]  /*14e40*/  FMNMX.FTZ R65, R110, R65, !PT ;  /* 0x000000416e417209 */ /* 0x000fc80007810000 */
[----:B------:R-:W-:-:S05]  /*14e50*/  FMNMX.FTZ R65, R112, R65, !PT ;  /* 0x0000004170417209 */ /* 0x000fca0007810000 */
[----:B------:R-:W0:Y:S02]  /*14e60*/  SHFL.BFLY PT, R4, R65, 0x2, 0x1f ;  /* 0x0c401f0041047f89 */ /* 0x000e2400000e0000 */
[----:B0-----:R-:W-:-:S05]  /*14e70*/  FMNMX.FTZ R7, R65, R4, !PT ;  /* 0x0000000441077209 */ /* 0x001fca0007810000 */
[----:B------:R-:W0:Y:S01]  /*14e80*/  SHFL.BFLY PT, R4, R7, 0x1, 0x1f ;  /* 0x0c201f0007047f89 */ /* 0x000e2200000e0000 */
[----:B------:R-:W-:Y:S01]  /*14e90*/  IMAD.U32 R5, RZ, RZ, UR4 ;  /* 0x00000004ff057e24 */ /* 0x000fe2000f8e00ff */
[----:B0-----:R-:W-:-:S04]  /*14ea0*/  FMNMX.FTZ R4, R7, R4, !PT ;  /* 0x0000000407047209 */ /* 0x001fc80007810000 */
[C---:B------:R-:W-:Y:S01]  /*14eb0*/  FSETP.NEU.FTZ.AND P0, PT, R4.reuse, -INF , PT ;  /* 0xff8000000400780b */ /* 0x040fe20003f1d000 */
[----:B------:R-:W-:-:S05]  /*14ec0*/  FMUL.FTZ R11, R4, R5 ;  /* 0x00000005040b7220 */ /* 0x000fca0000410000 */
[----:B------:R-:W-:-:S05]  /*14ed0*/  FSEL R11, R11, RZ, P0 ;  /* 0x000000ff0b0b7208 */ /* 0x000fca0000000000 */
[----:B------:R-:W-:Y:S01]  /*14ee0*/  FFMA.FTZ R7, R9, R5, -R11 ;  /* 0x0000000509077223 */ /* 0x000fe2000001080b */
[----:B------:R-:W-:-:S04]  /*14ef0*/  FMNMX.FTZ R9, R8, R3, !PT ;  /* 0x0000000308097209 */ /* 0x000fc80007810000 */
[----:B------:R-:W-:-:S04]  /*14f00*/  FMNMX.FTZ R9, R10, R9, !PT ;  /* 0x000000090a097209 */ /* 0x000fc80007810000 */
[----:B------:R-:W-:-:S04]  /*14f10*/  FMNMX.FTZ R9, R12, R9, !PT ;  /* 0x000000090c097209 */ /* 0x000fc80007810000 */
[----:B------:R-:W-:Y:S02]  /*14f20*/  FMNMX.FTZ R9, R14, R9, !PT ;  /* 0x000000090e097209 */ /* 0x000fe40007810000 */
[----:B------:R-:W-:Y:S02]  /*14f30*/  ISETP.NE.AND P0, PT, R13, RZ, PT ;  /* 0x000000ff0d00720c */ /* 0x000fe40003f05270 */
        /* <DEDUP_REMOVED lines=10> */
[----:B------:R-:W-:-:S03]  /*14fe0*/  FMUL.FTZ R27, R27, UR8 ;  /* 0x000000081b1b7c20 */ /* 0x000fc60008410000 */
[----:B------:R-:W-:Y:S01]  /*14ff0*/  FMNMX.FTZ R25, R38, R25, !PT ;  /* 0x0000001926197209 */ /* 0x000fe20007810000 */
[----:B------:R-:W-:-:S03]  /*15000*/  FMUL.FTZ R39, R39, UR8 ;  /* 0x0000000827277c20 */ /* 0x000fc60008410000 */
[----:B------:R-:W-:Y:S01]  /*15010*/  FMNMX.FTZ R25, R24, R25, !PT ;  /* 0x0000001918197209 */ /* 0x000fe20007810000 */
[----:B------:R0:W-:Y:S01]  /*15020*/  MUFU.TANH R33, R27 ;  /* 0x0000001b00217308 */ /* 0x0001e20000002400 */
[----:B------:R-:W-:Y:S02]  /*15030*/  FMUL.FTZ R26, R26, UR8 ;  /* 0x000000081a1a7c20 */ /* 0x000fe40008410000 */
[----:B0-----:R-:W-:-:S05]  /*15040*/  FMNMX.FTZ R27, R52, R25, !PT ;  /* 0x00000019341b7209 */ /* 0x001fca0007810000 */
[----:B------:R-:W0:Y:S01]  /*15050*/  MUFU.TANH R39, R39 ;  /* 0x0000002700277308 */ /* 0x000e220000002400 */
[----:B------:R-:W-:Y:S01]  /*15060*/  FMNMX.FTZ R27, R28, R27, !PT ;  /* 0x0000001b1c1b7209 */ /* 0x000fe20007810000 */
[----:B------:R-:W-:-:S03]  /*15070*/  FMUL.FTZ R30, R30, UR8 ;  /* 0x000000081e1e7c20 */ /* 0x000fc60008410000 */
[----:B------:R-:W-:-:S03]  /*15080*/  FMNMX.FTZ R27, R72, R27, !PT ;  /* 0x0000001b481b7209 */ /* 0x000fc60007810000 */
[----:B------:R0:W1:Y:S01]  /*15090*/  MUFU.TANH R29, R26 ;  /* 0x0000001a001d7308 */ /* 0x0000620000002400 */
[----:B------:R-:W-:Y:S01]  /*150a0*/  FMUL.FTZ R31, R31, UR8 ;  /* 0x000000081f1f7c20 */ /* 0x000fe20008410000 */
[----:B------:R-:W-:-:S04]  /*150b0*/  FMNMX.FTZ R27, R78, R27, !PT ;  /* 0x0000001b4e1b7209 */ /* 0x000fc80007810000 */
[----:B------:R-:W-:Y:S02]  /*150c0*/  FMNMX.FTZ R37, R84, R27, !PT ;  /* 0x0000001b54257209 */ /* 0x000fe40007810000 */
[----:B------:R1:W2:Y:S01]  /*150d0*/  MUFU.TANH R35, R30 ;  /* 0x0000001e00237308 */ /* 0x0002a20000002400 */
[----:B0-----:R-:W-:Y:S02]  /*150e0*/  FSEL R26, R39, -INF , P6 ;  /* 0xff800000271a7808 */ /* 0x001fe40003000000 */
[----:B------:R-:W-:-:S05]  /*150f0*/  FMNMX.FTZ R37, R86, R37, !PT ;  /* 0x0000002556257209 */ /* 0x000fca0007810000 */
[----:B------:R-:W0:Y:S01]  /*15100*/  MUFU.TANH R31, R31 ;  /* 0x0000001f001f7308 */ /* 0x000e220000002400 */
[----:B-1----:R-:W-:Y:S02]  /*15110*/  FSEL R30, R29, -INF , P5 ;  /* 0xff8000001d1e7808 */ /* 0x002fe40002800000 */
[----:B------:R-:W-:Y:S01]  /*15120*/  FMNMX.FTZ R37, R26, R37, !PT ;  /* 0x000000251a257209 */ /* 0x000fe20007810000 */
[-CC-:B------:R-:W-:Y:S01]  /*15130*/  FFMA.FTZ R202, R54, R5.reuse, -R11.reuse ;  /* 0x0000000536ca7223 */ /* 0x180fe2000001080b */
[--C-:B------:R-:W-:Y:S01]  /*15140*/  FFMA.FTZ R56, R56, R5, -R11.reuse ;  /* 0x0000000538387223 */ /* 0x100fe2000001080b */
[----:B------:R-:W-:Y:S02]  /*15150*/  FSEL R54, R33, -INF , P4 ;  /* 0xff80000021367808 */ /* 0x000fe40002000000 */
[----:B------:R-:W-:Y:S01]  /*15160*/  FMNMX.FTZ R37, R30, R37, !PT ;  /* 0x000000251e257209 */ /* 0x000fe20007810000 */
[----:B------:R2:W-:Y:S03]  /*15170*/  MUFU.EX2 R9, R56 ;  /* 0x0000003800097308 */ /* 0x0005e60000000800 */
[----:B------:R-:W-:Y:S01]  /*15180*/  FMNMX.FTZ R37, R54, R37, !PT ;  /* 0x0000002536257209 */ /* 0x000fe20007810000 */
[----:B------:R-:W-:Y:S01]  /*15190*/  FFMA.FTZ R196, R58, R5, -R11 ;  /* 0x000000053ac47223 */ /* 0x000fe2000001080b */
[----:B--2---:R-:W-:-:S02]  /*151a0*/  FSEL R56, R35, -INF , P3 ;  /* 0xff80000023387808 */ /* 0x004fc40001800000 */
[----:B0-----:R-:W-:Y:S02]  /*151b0*/  FSEL R58, R31, -INF , P2 ;  /* 0xff8000001f3a7808 */ /* 0x001fe40001000000 */
[----:B------:R-:W-:-:S04]  /*151c0*/  FMNMX.FTZ R37, R56, R37, !PT ;  /* 0x0000002538257209 */ /* 0x000fc80007810000 */
[----:B------:R-:W-:Y:S01]  /*151d0*/  FMNMX.FTZ R37, R58, R37, !PT ;  /* 0x000000253a257209 */ /* 0x000fe20007810000 */
[----:B------:R-:W-:-:S04]  /*151e0*/  FFMA.FTZ R200, R6, R5, -R11 ;  /* 0x0000000506c87223 */ /* 0x000fc8000001080b */
[----:B------:R-:W0:Y:S02]  /*151f0*/  SHFL.BFLY PT, R6, R37, 0x2, 0x1f ;  /* 0x0c401f0025067f89 */ /* 0x000e2400000e0000 */
[----:B0-----:R-:W-:-:S05]  /*15200*/  FMNMX.FTZ R41, R37, R6, !PT ;  /* 0x0000000625297209 */ /* 0x001fca0007810000 */
[----:B------:R-:W0:Y:S01]  /*15210*/  SHFL.BFLY PT, R6, R41, 0x1, 0x1f ;  /* 0x0c201f0029067f89 */ /* 0x000e2200000e0000 */
[----:B------:R-:W-:Y:S08]  /*15220*/  MUFU.EX2 R200, R200 ;  /* 0x000000c800c87308 */ /* 0x000ff00000000800 */
[----:B------:R-:W1:Y:S01]  /*15230*/  MUFU.EX2 R7, R7 ;  /* 0x0000000700077308 */ /* 0x000e620000000800 */
[----:B0-----:R-:W-:-:S07]  /*15240*/  FMNMX.FTZ R6, R41, R6, !PT ;  /* 0x0000000629067209 */ /* 0x001fce0007810000 */
[----:B------:R-:W0:Y:S01]  /*15250*/  MUFU.EX2 R202, R202 ;  /* 0x000000ca00ca7308 */ /* 0x000e220000000800 */
[C---:B------:R-:W-:Y:S01]  /*15260*/  FSETP.NEU.FTZ.AND P2, PT, R6.reuse, -INF , PT ;  /* 0xff8000000600780b */ /* 0x040fe20003f5d000 */
[----:B------:R-:W-:-:S05]  /*15270*/  FMUL.FTZ R43, R6, R5 ;  /* 0x00000005062b7220 */ /* 0x000fca0000410000 */
[----:B------:R-:W-:Y:S01]  /*15280*/  FSEL R43, R43, RZ, P2 ;  /* 0x000000ff2b2b7208 */ /* 0x000fe20001000000 */
[----:B------:R-:W2:Y:S01]  /*15290*/  MUFU.EX2 R196, R196 ;  /* 0x000000c400c47308 */ /* 0x000ea20000000800 */
[----:B------:R-:W-:-:S03]  /*152a0*/  FFMA.FTZ R60, R60, R5, -R11 ;  /* 0x000000053c3c7223 */ /* 0x000fc6000001080b */
[-CC-:B------:R-:W-:Y:S01]  /*152b0*/  FFMA.FTZ R201, R8, R5.reuse, -R43.reuse ;  /* 0x0000000508c97223 */ /* 0x180fe2000001082b */
[-C--:B------:R-:W-:Y:S01]  /*152c0*/  FFMA.FTZ R8, R3, R5.reuse, -R43 ;  /* 0x0000000503087223 */ /* 0x080fe2000001082b */
[-C--:B------:R-:W-:Y:S01]  /*152d0*/  FFMA.FTZ R198, R62, R5.reuse, -R11 ;  /* 0x000000053ec67223 */ /* 0x080fe2000001080b */
[-C--:B------:R-:W-:Y:S01]  /*152e0*/  FFMA.FTZ R203, R10, R5.reuse, -R43 ;  /* 0x000000050acb7223 */ /* 0x080fe2000001082b */
[----:B------:R-:W3:Y:S01]  /*152f0*/  MUFU.EX2 R13, R60 ;  /* 0x0000003c000d7308 */ /* 0x000ee20000000800 */
[----:B-1----:R-:W-:Y:S01]  /*15300*/  FADD.FTZ R3, R200, R7 ;  /* 0x00000007c8037221 */ /* 0x002fe20000010000 */
[-CC-:B------:R-:W-:Y:S01]  /*15310*/  FFMA.FTZ R10, R12, R5.reuse, -R43.reuse ;  /* 0x000000050c0a7223 */ /* 0x180fe2000001082b */
[----:B------:R-:W-:-:S05]  /*15320*/  FFMA.FTZ R12, R20, R5, -R43 ;  /* 0x00000005140c7223 */ /* 0x000fca000001082b */
[----:B------:R-:W-:Y:S01]  /*15330*/  MUFU.EX2 R201, R201 ;  /* 0x000000c900c97308 */ /* 0x000fe20000000800 */
[----:B0-----:R-:W-:Y:S01]  /*15340*/  FADD.FTZ R20, R202, R3 ;  /* 0x00000003ca147221 */ /* 0x001fe20000010000 */
[----:B------:R-:W-:-:S06]  /*15350*/  FFMA.FTZ R197, R14, R5, -R43 ;  /* 0x000000050ec57223 */ /* 0x000fcc000001082b */
[----:B------:R-:W0:Y:S01]  /*15360*/  MUFU.EX2 R8, R8 ;  /* 0x0000000800087308 */ /* 0x000e220000000800 */
[----:B------:R-:W-:-:S07]  /*15370*/  FADD.FTZ R3, R9, R20 ;  /* 0x0000001409037221 */ /* 0x000fce0000010000 */
[----:B------:R-:W1:Y:S08]  /*15380*/  MUFU.EX2 R198, R198 ;  /* 0x000000c600c67308 */ /* 0x000e700000000800 */
[----:B------:R-:W4:Y:S01]  /*15390*/  MUFU.EX2 R203, R203 ;  /* 0x000000cb00cb7308 */ /* 0x000f220000000800 */
[----:B--2---:R-:W-:Y:S01]  /*153a0*/  FADD.FTZ R20, R196, R3 ;  /* 0x00000003c4147221 */ /* 0x004fe20000010000 */
[----:B------:R-:W-:-:S06]  /*153b0*/  FFMA.FTZ R199, R40, R5, -R43 ;  /* 0x0000000528c77223 */ /* 0x000fcc000001082b */
[----:B------:R-:W2:Y:S01]  /*153c0*/  MUFU.EX2 R10, R10 ;  /* 0x0000000a000a7308 */ /* 0x000ea20000000800 */
[----:B---3--:R-:W-:Y:S01]  /*153d0*/  FADD.FTZ R3, R13, R20 ;  /* 0x000000140d037221 */ /* 0x008fe20000010000 */
[----:B0-----:R-:W-:-:S06]  /*153e0*/  FADD.FTZ R20, R201, R8 ;  /* 0x00000008c9147221 */ /* 0x001fcc0000010000 */
[----:B------:R-:W0:Y:S01]  /*153f0*/  MUFU.EX2 R197, R197 ;  /* 0x000000c500c57308 */ /* 0x000e220000000800 */
[-C--:B------:R-:W-:Y:S01]  /*15400*/  FFMA.FTZ R14, R42, R5.reuse, -R43 ;  /* 0x000000052a0e7223 */ /* 0x080fe2000001082b */
[----:B-1----:R-:W-:Y:S01]  /*15410*/  FADD.FTZ R40, R198, R3 ;  /* 0x00000003c6287221 */ /* 0x002fe20000010000 */
[----:B------:R-:W-:-:S05]  /*15420*/  FFMA.FTZ R64, R64, R5, -R11 ;  /* 0x0000000540407223 */ /* 0x000fca000001080b */
[----:B------:R-:W1:Y:S01]  /*15430*/  MUFU.EX2 R12, R12 ;  /* 0x0000000c000c7308 */ /* 0x000e620000000800 */
[----:B----4-:R-:W-:Y:S01]  /*15440*/  FADD.FTZ R3, R203, R20 ;  /* 0x00000014cb037221 */ /* 0x010fe20000010000 */
[-C--:B------:R-:W-:Y:S01]  /*15450*/  FFMA.FTZ R193, R32, R5.reuse, -R43 ;  /* 0x0000000520c17223 */ /* 0x080fe2000001082b */
[----:B------:R-:W-:-:S05]  /*15460*/  FFMA.FTZ R192, R66, R5, -R11 ;  /* 0x0000000542c07223 */ /* 0x000fca000001080b */
[----:B------:R-:W3:Y:S01]  /*15470*/  MUFU.EX2 R199, R199 ;  /* 0x000000c700c77308 */ /* 0x000ee20000000800 */
[----:B--2---:R-:W-:Y:S01]  /*15480*/  FADD.FTZ R20, R10, R3 ;  /* 0x000000030a147221 */ /* 0x004fe20000010000 */
[-C--:B------:R-:W-:Y:S01]  /*15490*/  FFMA.FTZ R32, R44, R5.reuse, -R43 ;  /* 0x000000052c207223 */ /* 0x080fe2000001082b */
[----:B------:R-:W-:-:S05]  /*154a0*/  FFMA.FTZ R68, R68, R5, -R11 ;  /* 0x0000000544447223 */ /* 0x000fca000001080b */
[----:B------:R-:W2:Y:S01]  /*154b0*/  MUFU.EX2 R14, R14 ;  /* 0x0000000e000e7308 */ /* 0x000ea20000000800 */
[----:B0-----:R-:W-:Y:S01]  /*154c0*/  FADD.FTZ R3, R197, R20 ;  /* 0x00000014c5037221 */ /* 0x001fe20000010000 */
[----:B------:R-:W-:-:S06]  /*154d0*/  FFMA.FTZ R195, R34, R5, -R43 ;  /* 0x0000000522c37223 */ /* 0x000fcc000001082b */
[----:B------:R-:W0:Y:S01]  /*154e0*/  MUFU.EX2 R15, R64 ;  /* 0x00000040000f7308 */ /* 0x000e220000000800 */
[----:B------:R-:W-:Y:S01]  /*154f0*/  FFMA.FTZ R194, R70, R5, -R11 ;  /* 0x0000000546c27223 */ /* 0x000fe2000001080b */
[----:B-1----:R-:W-:-:S06]  /*15500*/  FADD.FTZ R20, R12, R3 ;  /* 0x000000030c147221 */ /* 0x002fcc0000010000 */
[----:B------:R-:W1:Y:S01]  /*15510*/  MUFU.EX2 R193, R193 ;  /* 0x000000c100c17308 */ /* 0x000e620000000800 */
[----:B------:R-:W-:-:S07]  /*15520*/  FFMA.FTZ R34, R46, R5, -R43 ;  /* 0x000000052e227223 */ /* 0x000fce000001082b */
[----:B------:R-:W4:Y:S01]  /*15530*/  MUFU.EX2 R192, R192 ;  /* 0x000000c000c07308 */ /* 0x000f220000000800 */
[----:B------:R-:W-:Y:S01]  /*15540*/  FFMA.FTZ R74, R74, R5, -R11 ;  /* 0x000000054a4a7223 */ /* 0x000fe2000001080b */
[----:B---3--:R-:W-:-:S06]  /*15550*/  FADD.FTZ R3, R199, R20 ;  /* 0x00000014c7037221 */ /* 0x008fcc0000010000 */
[----:B------:R-:W-:Y:S01]  /*15560*/  MUFU.EX2 R32, R32 ;  /* 0x0000002000207308 */ /* 0x000fe20000000800 */
[-C--:B------:R-:W-:Y:S01]  /*15570*/  FFMA.FTZ R189, R36, R5.reuse, -R43 ;  /* 0x0000000524bd7223 */ /* 0x080fe2000001082b */
[----:B------:R-:W-:-:S06]  /*15580*/  FFMA.FTZ R188, R76, R5, -R11 ;  /* 0x000000054cbc7223 */ /* 0x000fcc000001080b */
[----:B------:R-:W3:Y:S01]  /*15590*/  MUFU.EX2 R25, R68 ;  /* 0x0000004400197308 */ /* 0x000ee20000000800 */
[----:B------:R-:W-:Y:S02]  /*155a0*/  @!P1 VIADD R0, R0, 0x36840 ;  /* 0x0003684000009836 */ /* 0x000fe40000000000 */
[----:B--2---:R-:W-:-:S05]  /*155b0*/  FADD.FTZ R20, R14, R3 ;  /* 0x000000030e147221 */ /* 0x004fca0000010000 */
[----:B------:R-:W2:Y:S01]  /*155c0*/  MUFU.EX2 R195, R195 ;  /* 0x000000c300c37308 */ /* 0x000ea20000000800 */
[----:B------:R-:W-:Y:S01]  /*155d0*/  FFMA.FTZ R36, R48, R5, -R43 ;  /* 0x0000000530247223 */ /* 0x000fe2000001082b */
[----:B0-----:R-:W-:-:S06]  /*155e0*/  FADD.FTZ R45, R15, R40 ;  /* 0x000000280f2d7221 */ /* 0x001fcc0000010000 */
[----:B------:R-:W0:Y:S01]  /*155f0*/  MUFU.EX2 R194, R194 ;  /* 0x000000c200c27308 */ /* 0x000e220000000800 */
[----:B------:R-:W-:Y:S01]  /*15600*/  FFMA.FTZ R29, R80, R5, -R11 ;  /* 0x00000005501d7223 */ /* 0x000fe2000001080b */
[----:B------:R-:W-:Y:S01]  /*15610*/  @!P1 PRMT R0, RZ, 0x654, R0 ;  /* 0x00000654ff009816 */ /* 0x000fe20000000000 */
[----:B-1----:R-:W-:-:S05]  /*15620*/  FADD.FTZ R3, R193, R20 ;  /* 0x00000014c1037221 */ /* 0x002fca0000010000 */
[----:B------:R-:W1:Y:S01]  /*15630*/  MUFU.EX2 R34, R34 ;  /* 0x0000002200227308 */ /* 0x000e620000000800 */
[-C--:B------:R-:W-:Y:S01]  /*15640*/  FFMA.FTZ R191, R50, R5.reuse, -R43 ;  /* 0x0000000532bf7223 */ /* 0x080fe2000001082b */
[----:B----4-:R-:W-:Y:S01]  /*15650*/  FADD.FTZ R40, R192, R45 ;  /* 0x0000002dc0287221 */ /* 0x010fe20000010000 */
[-C--:B------:R-:W-:Y:S01]  /*15660*/  FFMA.FTZ R190, R82, R5.reuse, -R11 ;  /* 0x0000000552be7223 */ /* 0x080fe2000001080b */
[----:B------:R4:W-:Y:S04]  /*15670*/  @!P1 SYNCS.ARRIVE.TRANS64.RED.A1T0 RZ, [R0+URZ], RZ ;  /* 0x000000ff00ff99a7 */ /* 0x0009e8000810043f */
[----:B------:R-:W5:Y:S01]  /*15680*/  MUFU.EX2 R27, R74 ;  /* 0x0000004a001b7308 */ /* 0x000f620000000800 */
[----:B------:R-:W-:Y:S01]  /*15690*/  FFMA.FTZ R38, R38, R5, -R43 ;  /* 0x0000000526267223 */ /* 0x000fe2000001082b */
[----:B---3--:R-:W-:-:S06]  /*156a0*/  FADD.FTZ R45, R25, R40 ;  /* 0x00000028192d7221 */ /* 0x008fcc0000010000 */
[----:B------:R-:W3:Y:S01]  /*156b0*/  MUFU.EX2 R189, R189 ;  /* 0x000000bd00bd7308 */ /* 0x000ee20000000800 */
[----:B----4-:R-:W-:Y:S01]  /*156c0*/  FADD.FTZ R0, R32, R3 ;  /* 0x0000000320007221 */ /* 0x010fe20000010000 */
[----:B------:R-:W-:-:S06]  /*156d0*/  FFMA.FTZ R31, R88, R5, -R11 ;  /* 0x00000005581f7223 */ /* 0x000fcc000001080b */
[----:B------:R-:W4:Y:S01]  /*156e0*/  MUFU.EX2 R188, R188 ;  /* 0x000000bc00bc7308 */ /* 0x000f220000000800 */
[----:B--2---:R-:W-:Y:S01]  /*156f0*/  FADD.FTZ R3, R195, R0 ;  /* 0x00000000c3037221 */ /* 0x004fe20000010000 */
[----:B------:R-:W-:-:S06]  /*15700*/  FFMA.FTZ R185, R24, R5, -R43 ;  /* 0x0000000518b97223 */ /* 0x000fcc000001082b */
[----:B------:R-:W2:Y:S01]  /*15710*/  MUFU.EX2 R36, R36 ;  /* 0x0000002400247308 */ /* 0x000ea20000000800 */
[----:B0-----:R-:W-:Y:S01]  /*15720*/  FADD.FTZ R40, R194, R45 ;  /* 0x0000002dc2287221 */ /* 0x001fe20000010000 */
[----:B------:R-:W-:-:S06]  /*15730*/  FFMA.FTZ R184, R90, R5, -R11 ;  /* 0x000000055ab87223 */ /* 0x000fcc000001080b */
[----:B------:R-:W0:Y:S01]  /*15740*/  MUFU.EX2 R29, R29 ;  /* 0x0000001d001d7308 */ /* 0x000e220000000800 */
[----:B-1----:R-:W-:Y:S01]  /*15750*/  FADD.FTZ R0, R34, R3 ;  /* 0x0000000322007221 */ /* 0x002fe20000010000 */
[----:B------:R-:W-:-:S06]  /*15760*/  FFMA.FTZ R24, R52, R5, -R43 ;  /* 0x0000000534187223 */ /* 0x000fcc000001082b */
[----:B------:R-:W1:Y:S01]  /*15770*/  MUFU.EX2 R191, R191 ;  /* 0x000000bf00bf7308 */ /* 0x000e620000000800 */
[----:B-----5:R-:W-:Y:S01]  /*15780*/  FADD.FTZ R45, R27, R40 ;  /* 0x000000281b2d7221 */ /* 0x020fe20000010000 */
[----:B------:R-:W-:-:S06]  /*15790*/  FFMA.FTZ R33, R92, R5, -R11 ;  /* 0x000000055c217223 */ /* 0x000fcc000001080b */
[----:B------:R-:W5:Y:S01]  /*157a0*/  MUFU.EX2 R190, R190 ;  /* 0x000000be00be7308 */ /* 0x000f620000000800 */
[----:B---3--:R-:W-:Y:S01]  /*157b0*/  FADD.FTZ R3, R189, R0 ;  /* 0x00000000bd037221 */ /* 0x008fe20000010000 */
[----:B------:R-:W-:-:S06]  /*157c0*/  FFMA.FTZ R28, R28, R5, -R43 ;  /* 0x000000051c1c7223 */ /* 0x000fcc000001082b */
[----:B------:R-:W3:Y:S01]  /*157d0*/  MUFU.EX2 R38, R38 ;  /* 0x0000002600267308 */ /* 0x000ee20000000800 */
[----:B----4-:R-:W-:Y:S01]  /*157e0*/  FADD.FTZ R40, R188, R45 ;  /* 0x0000002dbc287221 */ /* 0x010fe20000010000 */
[----:B------:R-:W-:-:S06]  /*157f0*/  FFMA.FTZ R186, R94, R5, -R11 ;  /* 0x000000055eba7223 */ /* 0x000fcc000001080b */
[----:B------:R-:W4:Y:S01]  /*15800*/  MUFU.EX2 R31, R31 ;  /* 0x0000001f001f7308 */ /* 0x000f220000000800 */
[----:B--2---:R-:W-:Y:S01]  /*15810*/  FADD.FTZ R0, R36, R3 ;  /* 0x0000000324007221 */ /* 0x004fe20000010000 */
[----:B0-----:R-:W-:-:S06]  /*15820*/  FADD.FTZ R45, R29, R40 ;  /* 0x000000281d2d7221 */ /* 0x001fcc0000010000 */
[----:B------:R-:W0:Y:S01]  /*15830*/  MUFU.EX2 R185, R185 ;  /* 0x000000b900b97308 */ /* 0x000e220000000800 */
[----:B------:R-:W-:-:S07]  /*15840*/  FFMA.FTZ R35, R96, R5, -R11 ;  /* 0x0000000560237223 */ /* 0x000fce000001080b */
[----:B------:R-:W2:Y:S01]  /*15850*/  MUFU.EX2 R184, R184 ;  /* 0x000000b800b87308 */ /* 0x000ea20000000800 */
[----:B------:R-:W-:Y:S01]  /*15860*/  FFMA.FTZ R72, R72, R5, -R43 ;  /* 0x0000000548487223 */ /* 0x000fe2000001082b */
[----:B-1----:R-:W-:-:S06]  /*15870*/  FADD.FTZ R3, R191, R0 ;  /* 0x00000000bf037221 */ /* 0x002fcc0000010000 */
[----:B------:R-:W1:Y:S01]  /*15880*/  MUFU.EX2 R24, R24 ;  /* 0x0000001800187308 */ /* 0x000e620000000800 */
[----:B------:R-:W-:Y:S01]  /*15890*/  FFMA.FTZ R78, R78, R5, -R43 ;  /* 0x000000054e4e7223 */ /* 0x000fe2000001082b */
[----:B-----5:R-:W-:-:S06]  /*158a0*/  FADD.FTZ R20, R190, R45 ;  /* 0x0000002dbe147221 */ /* 0x020fcc0000010000 */
[----:B------:R-:W5:Y:S01]  /*158b0*/  MUFU.EX2 R33, R33 ;  /* 0x0000002100217308 */ /* 0x000f620000000800 */
[----:B------:R-:W-:Y:S01]  /*158c0*/  FFMA.FTZ R180, R98, R5, -R11 ;  /* 0x0000000562b47223 */ /* 0x000fe2000001080b */
[----:B---3--:R-:W-:-:S06]  /*158d0*/  FADD.FTZ R0, R38, R3 ;  /* 0x0000000326007221 */ /* 0x008fcc0000010000 */
[----:B------:R-:W3:Y:S01]  /*158e0*/  MUFU.EX2 R28, R28 ;  /* 0x0000001c001c7308 */ /* 0x000ee20000000800 */
[----:B----4-:R-:W-:Y:S01]  /*158f0*/  FADD.FTZ R45, R31, R20 ;  /* 0x000000141f2d7221 */ /* 0x010fe20000010000 */
[----:B------:R-:W-:-:S06]  /*15900*/  FFMA.FTZ R37, R100, R5, -R11 ;  /* 0x0000000564257223 */ /* 0x000fcc000001080b */
[----:B------:R-:W4:Y:S01]  /*15910*/  MUFU.EX2 R186, R186 ;  /* 0x000000ba00ba7308 */ /* 0x000f220000000800 */
[----:B------:R-:W-:Y:S01]  /*15920*/  FFMA.FTZ R84, R84, R5, -R43 ;  /* 0x0000000554547223 */ /* 0x000fe2000001082b */
[----:B0-----:R-:W-:-:S06]  /*15930*/  FADD.FTZ R3, R185, R0 ;  /* 0x00000000b9037221 */ /* 0x001fcc0000010000 */
[----:B------:R-:W0:Y:S01]  /*15940*/  MUFU.EX2 R187, R72 ;  /* 0x0000004800bb7308 */ /* 0x000e220000000800 */
[----:B------:R-:W-:Y:S01]  /*15950*/  FFMA.FTZ R86, R86, R5, -R43 ;  /* 0x0000000556567223 */ /* 0x000fe2000001082b */
[----:B--2---:R-:W-:-:S06]  /*15960*/  FADD.FTZ R20, R184, R45 ;  /* 0x0000002db8147221 */ /* 0x004fcc0000010000 */
[----:B------:R-:W2:Y:S01]  /*15970*/  MUFU.EX2 R35, R35 ;  /* 0x0000002300237308 */ /* 0x000ea20000000800 */
[----:B------:R-:W-:Y:S01]  /*15980*/  FFMA.FTZ R182, R102, R5, -R11 ;  /* 0x0000000566b67223 */ /* 0x000fe2000001080b */
[----:B-1----:R-:W-:-:S06]  /*15990*/  FADD.FTZ R3, R24, R3 ;  /* 0x0000000318037221 */ /* 0x002fcc0000010000 */
[----:B------:R-:W1:Y:S01]  /*159a0*/  MUFU.EX2 R78, R78 ;  /* 0x0000004e004e7308 */ /* 0x000e620000000800 */
[----:B-----5:R-:W-:Y:S01]  /*159b0*/  FADD.FTZ R45, R33, R20 ;  /* 0x00000014212d7221 */ /* 0x020fe20000010000 */
[----:B------:R-:W-:-:S06]  /*159c0*/  FFMA.FTZ R39, R104, R5, -R11 ;  /* 0x0000000568277223 */ /* 0x000fcc000001080b */
[----:B------:R-:W5:Y:S01]  /*159d0*/  MUFU.EX2 R180, R180 ;  /* 0x000000b400b47308 */ /* 0x000f620000000800 */
[----:B------:R-:W-:Y:S01]  /*159e0*/  FFMA.FTZ R26, R26, R5, -R43 ;  /* 0x000000051a1a7223 */ /* 0x000fe2000001082b */
[----:B---3--:R-:W-:-:S06]  /*159f0*/  FADD.FTZ R0, R28, R3 ;  /* 0x000000031c007221 */ /* 0x008fcc0000010000 */
[----:B------:R-:W3:Y:S01]  /*15a00*/  MUFU.EX2 R181, R84 ;  /* 0x0000005400b57308 */ /* 0x000ee20000000800 */
[----:B------:R-:W-:Y:S01]  /*15a10*/  FFMA.FTZ R30, R30, R5, -R43 ;  /* 0x000000051e1e7223 */ /* 0x000fe2000001082b */
[----:B----4-:R-:W-:-:S06]  /*15a20*/  FADD.FTZ R20, R186, R45 ;  /* 0x0000002dba147221 */ /* 0x010fcc0000010000 */
[----:B------:R-:W4:Y:S01]  /*15a30*/  MUFU.EX2 R37, R37 ;  /* 0x0000002500257308 */ /* 0x000f220000000800 */
[----:B------:R-:W-:Y:S01]  /*15a40*/  FFMA.FTZ R176, R106, R5, -R11 ;  /* 0x000000056ab07223 */ /* 0x000fe2000001080b */
[----:B------:R-:W-:Y:S01]  /*15a50*/  F2FP.BF16.F32.PACK_AB R200, R7, R200 ;  /* 0x000000c807c8723e */ /* 0x000fe200000010ff */
[----:B0-----:R-:W-:-:S05]  /*15a60*/  FADD.FTZ R3, R187, R0 ;  /* 0x00000000bb037221 */ /* 0x001fca0000010000 */
[----:B------:R-:W0:Y:S01]  /*15a70*/  MUFU.EX2 R86, R86 ;  /* 0x0000005600567308 */ /* 0x000e220000000800 */
[----:B--2---:R-:W-:-:S07]  /*15a80*/  FADD.FTZ R7, R35, R20 ;  /* 0x0000001423077221 */ /* 0x004fce0000010000 */
[----:B------:R-:W2:Y:S01]  /*15a90*/  MUFU.EX2 R182, R182 ;  /* 0x000000b600b67308 */ /* 0x000ea20000000800 */
[-C--:B------:R-:W-:Y:S01]  /*15aa0*/  FFMA.FTZ R54, R54, R5.reuse, -R43 ;  /* 0x0000000536367223 */ /* 0x080fe2000001082b */
[----:B------:R-:W-:Y:S01]  /*15ab0*/  FFMA.FTZ R108, R108, R5, -R11 ;  /* 0x000000056c6c7223 */ /* 0x000fe2000001080b */
[----:B-1----:R-:W-:-:S05]  /*15ac0*/  FADD.FTZ R0, R78, R3 ;  /* 0x000000034e007221 */ /* 0x002fca0000010000 */
[----:B------:R-:W1:Y:S01]  /*15ad0*/  MUFU.EX2 R183, R26 ;  /* 0x0000001a00b77308 */ /* 0x000e620000000800 */
[----:B------:R-:W-:Y:S01]  /*15ae0*/  FFMA.FTZ R56, R56, R5, -R43 ;  /* 0x0000000538387223 */ /* 0x000fe2000001082b */
[----:B-----5:R-:W-:-:S06]  /*15af0*/  FADD.FTZ R20, R180, R7 ;  /* 0x00000007b4147221 */ /* 0x020fcc0000010000 */
        /* <DEDUP_REMOVED lines=8> */
[----:B0-----:R-:W-:-:S06]  /*15b80*/  FADD.FTZ R0, R86, R3 ;  /* 0x0000000356007221 */ /* 0x001fcc0000010000 */
[----:B------:R-:W0:Y:S01]  /*15b90*/  MUFU.EX2 R177, R54 ;  /* 0x0000003600b17308 */ /* 0x000e220000000800 */
[----:B--2---:R-:W-:-:S07]  /*15ba0*/  FADD.FTZ R20, R182, R7 ;  /* 0x00000007b6147221 */ /* 0x004fce0000010000 */
[----:B------:R-:W2:Y:S01]  /*15bb0*/  MUFU.EX2 R41, R108 ;  /* 0x0000006c00297308 */ /* 0x000ea20000000800 */
[----:B-1----:R-:W-:Y:S01]  /*15bc0*/  FADD.FTZ R3, R183, R0 ;  /* 0x00000000b7037221 */ /* 0x002fe20000010000 */
[----:B-----5:R-:W-:-:S06]  /*15bd0*/  FADD.FTZ R7, R39, R20 ;  /* 0x0000001427077221 */ /* 0x020fcc0000010000 */
[----:B------:R-:W1:Y:S01]  /*15be0*/  MUFU.EX2 R56, R56 ;  /* 0x0000003800387308 */ /* 0x000e620000000800 */
[----:B------:R-:W-:-:S07]  /*15bf0*/  ISETP.GE.AND P2, PT, R154, 0x71, PT ;  /* 0x000000719a00780c */ /* 0x000fce0003f46270 */
[----:B------:R-:W5:Y:S01]  /*15c00*/  MUFU.EX2 R178, R178 ;  /* 0x000000b200b27308 */ /* 0x000f620000000800 */
[----:B---3--:R-:W-:Y:S01]  /*15c10*/  FADD.FTZ R0, R30, R3 ;  /* 0x000000031e007221 */ /* 0x008fe20000010000 */
[----:B----4-:R-:W-:-:S06]  /*15c20*/  FADD.FTZ R20, R176, R7 ;  /* 0x00000007b0147221 */ /* 0x010fcc0000010000 */
[----:B------:R-:W3:Y:S08]  /*15c30*/  MUFU.EX2 R43, R43 ;  /* 0x0000002b002b7308 */ /* 0x000ef00000000800 */
[----:B------:R-:W4:Y:S01]  /*15c40*/  MUFU.EX2 R11, R11 ;  /* 0x0000000b000b7308 */ /* 0x000f220000000800 */
[----:B0-----:R-:W-:Y:S01]  /*15c50*/  FADD.FTZ R3, R177, R0 ;  /* 0x00000000b1037221 */ /* 0x001fe20000010000 */
[----:B--2---:R-:W-:Y:S01]  /*15c60*/  FADD.FTZ R7, R41, R20 ;  /* 0x0000001429077221 */ /* 0x004fe20000010000 */
[----:B------:R-:W-:Y:S02]  /*15c70*/  BSSY B0, `(.L_x_792) ;  /* 0x00005fb000007945 */ /* 0x000fe40003800000 */
[----:B-1----:R-:W-:Y:S01]  /*15c80*/  FADD.FTZ R0, R56, R3 ;  /* 0x0000000338007221 */ /* 0x002fe20000010000 */
[----:B-----5:R-:W-:Y:S01]  /*15c90*/  FADD.FTZ R20, R178, R7 ;  /* 0x00000007b2147221 */ /* 0x020fe20000010000 */
[----:B------:R-:W-:Y:S01]  /*15ca0*/  F2FP.BF16.F32.PACK_AB R196, R13, R196 ;  /* 0x000000c40dc4723e */ /* 0x000fe200000010ff */
[----:B------:R-:W-:Y:S01]  /*15cb0*/  IMAD.MOV.U32 R3, RZ, RZ, 0x3f800000 ;  /* 0x3f800000ff037424 */ /* 0x000fe200078e00ff */
[----:B------:R-:W-:Y:S01]  /*15cc0*/  F2FP.BF16.F32.PACK_AB R192, R25, R192 ;  /* 0x000000c019c0723e */ /* 0x000fe200000010ff */
[----:B---3--:R-:W-:Y:S01]  /*15cd0*/  FADD.FTZ R13, R43, R0 ;  /* 0x000000002b0d7221 */ /* 0x008fe20000010000 */
[----:B------:R-:W-:Y:S01]  /*15ce0*/  F2FP.BF16.F32.PACK_AB R194, R27, R194 ;  /* 0x000000c21bc2723e */ /* 0x000fe200000010ff */
[----:B------:R-:W-:Y:S01]  /*15cf0*/  IMAD.MOV.U32 R0, RZ, RZ, 0x3f800000 ;  /* 0x3f800000ff007424 */ /* 0x000fe200078e00ff */
[----:B------:R-:W-:Y:S01]  /*15d00*/  F2FP.BF16.F32.PACK_AB R188, R29, R188 ;  /* 0x000000bc1dbc723e */ /* 0x000fe200000010ff */
[--C-:B------:R-:W-:Y:S01]  /*15d10*/  IMAD.MOV.U32 R118, RZ, RZ, R119.reuse ;  /* 0x000000ffff767224 */ /* 0x100fe200078e0077 */
[----:B------:R-:W-:Y:S01]  /*15d20*/  F2FP.BF16.F32.PACK_AB R190, R31, R190 ;  /* 0x000000be1fbe723e */ /* 0x000fe200000010ff */
[--C-:B------:R-:W-:Y:S01]  /*15d30*/  IMAD.MOV.U32 R117, RZ, RZ, R119.reuse ;  /* 0x000000ffff757224 */ /* 0x100fe200078e0077 */
[----:B------:R-:W-:Y:S01]  /*15d40*/  F2FP.BF16.F32.PACK_AB R184, R33, R184 ;  /* 0x000000b821b8723e */ /* 0x000fe200000010ff */
[----:B----4-:R-:W-:Y:S01]  /*15d50*/  FADD.FTZ R20, R11, R20 ;  /* 0x000000140b147221 */ /* 0x010fe20000010000 */
[----:B------:R-:W-:Y:S01]  /*15d60*/  F2FP.BF16.F32.PACK_AB R186, R35, R186 ;  /* 0x000000ba23ba723e */ /* 0x000fe200000010ff */
[--C-:B------:R-:W-:Y:S01]  /*15d70*/  IMAD.MOV.U32 R116, RZ, RZ, R119.reuse ;  /* 0x000000ffff747224 */ /* 0x100fe200078e0077 */
        /* <DEDUP_REMOVED lines=119> */
[----:B------:R-:W-:Y:S01]  /*164f0*/  IMAD.MOV.U32 R10, RZ, RZ, R216 ;  /* 0x000000ffff0a7224 */ /* 0x000fe200078e00d8 */
[----:B------:R-:W-:Y:S01]  /*16500*/  CS2R R106, SRZ ;  /* 0x00000000006a7805 */ /* 0x000fe2000001ff00 */
[----:B------:R-:W-:Y:S01]  /*16510*/  IMAD.MOV.U32 R11, RZ, RZ, R214 ;  /* 0x000000ffff0b7224 */ /* 0x000fe200078e00d6 */
[----:B------:R-:W-:Y:S01]  /*16520*/  CS2R R102, SRZ ;  /* 0x0000000000667805 */ /* 0x000fe2000001ff00 */
[----:B------:R-:W-:Y:S01]  /*16530*/  IMAD.MOV.U32 R0, RZ, RZ, 0x3f800000 ;  /* 0x3f800000ff007424 */ /* 0x000fe200078e00ff */
        /* <DEDUP_REMOVED lines=42> */
[----:B------:R-:W-:-:S07]  /*167e0*/  CS2R R24, SRZ ;  /* 0x0000000000187805 */ /* 0x000fce000001ff00 */
.L_x_804:
[----:B------:R-:W-:-:S05]  /*167f0*/  VIADD R4, R11, 0x1 ;  /* 0x000000010b047836 */ /* 0x000fca0000000000 */
[----:B------:R-:W-:-:S04]  /*16800*/  ISETP.NE.AND P2, PT, R4, 0x2, PT ;  /* 0x000000020400780c */ /* 0x000fc80003f45270 */
[----:B------:R-:W-:Y:S02]  /*16810*/  SEL R5, RZ, 0x1, P2 ;  /* 0x00000001ff057807 */ /* 0x000fe40001000000 */
[----:B------:R-:W-:Y:S02]  /*16820*/  SEL R214, R4, RZ, P2 ;  /* 0x000000ff04d67207 */ /* 0x000fe40001000000 */
[----:B------:R-:W-:Y:S01]  /*16830*/  LOP3.LUT R216, R10, R5, RZ, 0x3c, !PT ;  /* 0x000000050ad87212 */ /* 0x000fe200078e3cff */
[----:B------:R-:W-:Y:S06]  /*16840*/  @!P0 BRA `(.L_x_794) ;  /* 0x0000000000048947 */ /* 0x000fec0003800000 */
[----:B------:R-:W-:Y:S01]  /*16850*/  BPT.TRAP 0x1 ;  /* 0x000000040000795c */ /* 0x000fe20000300000 */
.L_x_794:
[----:B------:R-:W-:Y:S02]  /*16860*/  LEA R12, R214, R2, 0x3 ;  /* 0x00000002d60c7211 */ /* 0x000fe400078e18ff */
[----:B------:R-:W-:-:S04]  /*16870*/  SHF.L.U32 R5, R216, 0x1f, RZ ;  /* 0x0000001fd8057819 */ /* 0x000fc800000006ff */
[----:B------:R0:W1:Y:S01]  /*16880*/  SYNCS.PHASECHK.TRANS64.TRYWAIT P2, [R12+URZ+0x36830], R5 ;  /* 0x036830050c0075a7 */ /* 0x000062000804017f */
[----:B------:R-:W-:Y:S05]  /*16890*/  @!P0 BRA `(.L_x_795) ;  /* 0x0000000000048947 */ /* 0x000fea0003800000 */
[----:B------:R-:W-:Y:S01]  /*168a0*/  BPT.TRAP 0x1 ;  /* 0x000000040000795c */ /* 0x000fe20000300000 */
.L_x_795:
[----:B------:R-:W-:Y:S01]  /*168b0*/  IMAD R4, R214, 0xa80, R21 ;  /* 0x00000a80d6047824 */ /* 0x000fe200078e0215 */
[----:B------:R-:W-:Y:S03]  /*168c0*/  BSSY B1, `(.L_x_796) ;  /* 0x0000006000017945 */ /* 0x000fe60003800000 */
[C---:B------:R-:W-:Y:S02]  /*168d0*/  VIADD R120, R4.reuse, 0x80 ;  /* 0x0000008004787836 */ /* 0x040fe40000000000 */
[----:B------:R-:W-:Y:S01]  /*168e0*/  VIADD R122, R4, 0x100 ;  /* 0x00000100047a7836 */ /* 0x000fe20000000000 */
[----:B-1----:R-:W-:Y:S06]  /*168f0*/  @P2 BRA `(.L_x_797) ;  /* 0x0000000000082947 */ /* 0x002fec0003800000 */
[----:B------:R-:W1:Y:S02]  /*16900*/  SYNCS.PHASECHK.TRANS64.TRYWAIT P2, [R12+URZ+0x36830], R5 ;  /* 0x036830050c0075a7 */ /* 0x000e64000804017f */
[----:B-1----:R-:W-:Y:S05]  /*16910*/  @!P2 BRA `(.L_x_798) ;  /* 0x0000010c009ca947 */ /* 0x002fea0003800000 */
.L_x_797:
[----:B------:R-:W-:Y:S05]  /*16920*/  BSYNC B1 ;  /* 0x0000000000017941 */ /* 0x000fea0003800000 */
.L_x_796:
[----:B------:R-:W2:Y:S04]  /*16930*/  LDL.64 R14, [R1+0x40] ;  /* 0x00004000010e7983 */ /* 0x000ea80000100a00 */
[----:B------:R-:W3:Y:S01]  /*16940*/  LDL.64 R124, [R1+0x48] ;  /* 0x00004800017c7983 */ /* 0x000ee20000100a00 */
[----:B------:R-:W-:Y:S01]  /*16950*/  WARPGROUP.ARRIVE ;  /* 0x00000000000079c5 */ /* 0x000fe20000000000 */
[----:B------:R-:W-:Y:S01]  /*16960*/  IMAD.MOV.U32 R121, RZ, RZ, 0x40000040 ;  /* 0x40000040ff797424 */ /* 0x000fe200078e00ff */
[----:B------:R-:W-:-:S04]  /*16970*/  R2UR UR6, R120 ;  /* 0x00000000780672ca */ /* 0x000fc800000e0000 */
[C---:B------:R-:W-:Y:S01]  /*16980*/  R2UR UR7, R121.reuse ;  /* 0x00000000790772ca */ /* 0x040fe200000e0000 */
[----:B------:R-:W-:Y:S01]  /*16990*/  IMAD.MOV.U32 R120, RZ, RZ, R122 ;  /* 0x000000ffff787224 */ /* 0x000fe200078e007a */
[----:B------:R-:W-:-:S04]  /*169a0*/  R2UR UR19, R121 ;  /* 0x00000000791372ca */ /* 0x000fc800000e0000 */
[----:B------:R-:W-:Y:S01]  /*169b0*/  R2UR UR18, R120 ;  /* 0x00000000781272ca */ /* 0x000fe200000e0000 */
[----:B------:R-:W-:Y:S01]  /*169c0*/  VIADD R120, R4, 0x200 ;  /* 0x0000020004787836 */ /* 0x000fe20000000000 */
[----:B------:R-:W-:-:S04]  /*169d0*/  R2UR UR15, R121 ;  /* 0x00000000790f72ca */ /* 0x000fc800000e0000 */
[----:B------:R-:W-:Y:S02]  /*169e0*/  R2UR UR14, R120 ;  /* 0x00000000780e72ca */ /* 0x000fe400000e0000 */
[----:B--2---:R-:W-:Y:S01]  /*169f0*/  R2UR UR42, R14 ;  /* 0x000000000e2a72ca */ /* 0x004fe200000e0000 */
[----:B------:R-:W-:Y:S01]  /*16a00*/  IMAD.MOV.U32 R14, RZ, RZ, R4 ;  /* 0x000000ffff0e7224 */ /* 0x000fe200078e0004 */
[----:B------:R-:W-:Y:S01]  /*16a10*/  R2UR UR43, R15 ;  /* 0x000000000f2b72ca */ /* 0x000fe200000e0000 */
[----:B------:R-:W-:Y:S01]  /*16a20*/  IMAD.MOV.U32 R15, RZ, RZ, 0x40000040 ;  /* 0x40000040ff0f7424 */ /* 0x000fe200078e00ff */
[----:B---3--:R-:W-:Y:S02]  /*16a30*/  R2UR UR28, R124 ;  /* 0x000000007c1c72ca */ /* 0x008fe400000e0000 */
[----:B------:R-:W-:Y:S02]  /*16a40*/  R2UR UR29, R125 ;  /* 0x000000007d1d72ca */ /* 0x000fe400000e0000 */
[----:B------:R-:W-:-:S02]  /*16a50*/  R2UR UR26, R14 ;  /* 0x000000000e1a72ca */ /* 0x000fc400000e0000 */
[----:B------:R-:W-:-:S07]  /*16a60*/  R2UR UR27, R15 ;  /* 0x000000000f1b72ca */ /* 0x000fce00000e0000 */
[----:B------:R-:W-:Y:S02]  /*16a70*/  UMOV UR24, UR28 ;  /* 0x0000001c00187c82 */ /* 0x000fe40008000000 */
[----:B------:R-:W-:-:S04]  /*16a80*/  UMOV UR25, UR29 ;  /* 0x0000001d00197c82 */ /* 0x000fc80008000000 */
[----:B------:R-:W-:Y:S01]  /*16a90*/  HGMMA.64x16x16.F32.BF16 R168, gdesc[UR24], RZ, !UPT, gsb0 ;  /* 0x0020000018a879f0 */ /* 0x000fe2000c0018ff */
[----:B------:R-:W-:Y:S01]  /*16aa0*/  UMOV UR4, UR28 ;  /* 0x0000001c00047c82 */ /* 0x000fe20008000000 */
[----:B------:R-:W-:Y:S01]  /*16ab0*/  UMOV UR5, UR29 ;  /* 0x0000001d00057c82 */ /* 0x000fe20008000000 */
[----:B------:R-:W-:Y:S02]  /*16ac0*/  WARPGROUP.DEPBAR.LE gsb0, 0x0 ;  /* 0x00008000000079c5 */ /* 0x000fe40000010000 */
[----:B------:R-:W-:-:S06]  /*16ad0*/  WARPGROUP.ARRIVE ;  /* 0x00000000000079c5 */ /* 0x000fcc0000000000 */
[----:B------:R-:W-:Y:S01]  /*16ae0*/  HGMMA.64x16x16.F32.BF16 R160, gdesc[UR4], RZ, !UPT, gsb0 ;  /* 0x0020000004a079f0 */ /* 0x000fe2000c0018ff */
[----:B------:R-:W-:Y:S01]  /*16af0*/  UMOV UR16, UR28 ;  /* 0x0000001c00107c82 */ /* 0x000fe20008000000 */
[----:B------:R-:W-:Y:S01]  /*16b00*/  UMOV UR17, UR29 ;  /* 0x0000001d00117c82 */ /* 0x000fe20008000000 */
[----:B------:R-:W-:Y:S01]  /*16b10*/  VIADD R14, R4, 0x180 ;  /* 0x00000180040e7836 */ /* 0x000fe20000000000 */
[----:B------:R-:W-:Y:S02]  /*16b20*/  WARPGROUP.DEPBAR.LE gsb0, 0x0 ;  /* 0x00008000000079c5 */ /* 0x000fe40000010000 */
[----:B------:R-:W-:-:S06]  /*16b30*/  WARPGROUP.ARRIVE ;  /* 0x00000000000079c5 */ /* 0x000fcc0000000000 */
[----:B------:R-:W-:Y:S01]  /*16b40*/  HGMMA.64x16x16.F32.BF16 R152, gdesc[UR16], RZ, !UPT, gsb0 ;  /* 0x00200000109879f0 */ /* 0x000fe2000c0018ff */
[----:B------:R-:W-:Y:S02]  /*16b50*/  R2UR UR22, R14 ;  /* 0x000000000e1672ca */ /* 0x000fe400000e0000 */
[----:B------:R-:W-:Y:S01]  /*16b60*/  R2UR UR23, R15 ;  /* 0x000000000f1772ca */ /* 0x000fe200000e0000 */
[----:B------:R-:W-:Y:S01]  /*16b70*/  UMOV UR20, UR28 ;  /* 0x0000001c00147c82 */ /* 0x000fe20008000000 */
[----:B------:R-:W-:Y:S01]  /*16b80*/  UMOV UR21, UR29 ;  /* 0x0000001d00157c82 */ /* 0x000fe20008000000 */
[----:B------:R-:W-:Y:S02]  /*16b90*/  WARPGROUP.DEPBAR.LE gsb0, 0x0 ;  /* 0x00008000000079c5 */ /* 0x000fe40000010000 */
[----:B------:R-:W-:-:S08]  /*16ba0*/  WARPGROUP.ARRIVE ;  /* 0x00000000000079c5 */ /* 0x000fd00000000000 */
[----:B------:R-:W-:Y:S01]  /*16bb0*/  HGMMA.64x16x16.F32.BF16 R144, gdesc[UR20], RZ, !UPT, gsb0 ;  /* 0x00200000149079f0 */ /* 0x000fe2000c0018ff */
[----:B------:R-:W-:Y:S01]  /*16bc0*/  UMOV UR12, UR28 ;  /* 0x0000001c000c7c82 */ /* 0x000fe20008000000 */
[----:B------:R-:W-:Y:S01]  /*16bd0*/  UMOV UR13, UR29 ;  /* 0x0000001d000d7c82 */ /* 0x000fe20008000000 */
[----:B------:R-:W-:Y:S01]  /*16be0*/  VIADD R122, R4, 0x280 ;  /* 0x00000280047a7836 */ /* 0x000fe20000000000 */
[----:B------:R-:W-:Y:S02]  /*16bf0*/  WARPGROUP.DEPBAR.LE gsb0, 0x0 ;  /* 0x00008000000079c5 */ /* 0x000fe40000010000 */
[----:B------:R-:W-:-:S06]  /*16c00*/  WARPGROUP.ARRIVE ;  /* 0x00000000000079c5 */ /* 0x000fcc0000000000 */
[----:B------:R-:W-:Y:S01]  /*16c10*/  HGMMA.64x16x16.F32.BF16 R136, gdesc[UR12], RZ, !UPT, gsb0 ;  /* 0x002000000c8879f0 */ /* 0x000fe2000c0018ff */
[----:B------:R-:W-:Y:S01]  /*16c20*/  IMAD.MOV.U32 R123, RZ, RZ, 0x40000040 ;  /* 0x40000040ff7b7424 */ /* 0x000fe200078e00ff */
[----:B------:R-:W-:-:S04]  /*16c30*/  R2UR UR10, R122 ;  /* 0x000000007a0a72ca */ /* 0x000fc800000e0000 */
[----:B------:R-:W-:Y:S01]  /*16c40*/  R2UR UR11, R123 ;  /* 0x000000007b0b72ca */ /* 0x000fe200000e0000 */
[----:B------:R-:W-:Y:S01]  /*16c50*/  UMOV UR8, UR28 ;  /* 0x0000001c00087c82 */ /* 0x000fe20008000000 */
[----:B------:R-:W-:Y:S01]  /*16c60*/  UMOV UR9, UR29 ;  /* 0x0000001d00097c82 */ /* 0x000fe20008000000 */
[----:B------:R-:W-:Y:S01]  /*16c70*/  VIADD R120, R4, 0x2 ;  /* 0x0000000204787836 */ /* 0x000fe20000000000 */
[----:B------:R-:W-:Y:S02]  /*16c80*/  WARPGROUP.DEPBAR.LE gsb0, 0x0 ;  /* 0x00008000000079c5 */ /* 0x000fe40000010000 */
[----:B------:R-:W-:-:S07]  /*16c90*/  WARPGROUP.ARRIVE ;  /* 0x00000000000079c5 */ /* 0x000fce0000000000 */
[----:B------:R-:W-:Y:S01]  /*16ca0*/  HGMMA.64x16x16.F32.BF16 R128, gdesc[UR8], RZ, !UPT, gsb0 ;  /* 0x00200000088079f0 */ /* 0x000fe2000c0018ff */
[----:B------:R-:W-:Y:S01]  /*16cb0*/  IMAD.MOV.U32 R121, RZ, RZ, 0x40000040 ;  /* 0x40000040ff797424 */ /* 0x000fe200078e00ff */
[----:B------:R-:W-:Y:S01]  /*16cc0*/  R2UR UR34, R120 ;  /* 0x00000000782272ca */ /* 0x000fe200000e0000 */
[C---:B------:R-:W-:Y:S02]  /*16cd0*/  VIADD R14, R4.reuse, 0x300 ;  /* 0x00000300040e7836 */ /* 0x040fe40000000000 */
[C---:B------:R-:W-:Y:S01]  /*16ce0*/  VIADD R120, R4.reuse, 0x102 ;  /* 0x0000010204787836 */ /* 0x040fe20000000000 */
[----:B------:R-:W-:Y:S01]  /*16cf0*/  R2UR UR35, R121 ;  /* 0x00000000792372ca */ /* 0x000fe200000e0000 */
[----:B------:R-:W-:Y:S02]  /*16d00*/  VIADD R122, R4, 0x182 ;  /* 0x00000182047a7836 */ /* 0x000fe40000000000 */
[----:B------:R-:W-:Y:S02]  /*16d10*/  IMAD.MOV.U32 R121, RZ, RZ, 0x40000040 ;  /* 0x40000040ff797424 */ /* 0x000fe400078e00ff */
[----:B------:R-:W-:Y:S01]  /*16d20*/  IMAD.MOV.U32 R123, RZ, RZ, 0x40000040 ;  /* 0x40000040ff7b7424 */ /* 0x000fe200078e00ff */
[----:B------:R-:W-:-:S02]  /*16d30*/  R2UR UR58, R14 ;  /* 0x000000000e3a72ca */ /* 0x000fc400000e0000 */
[----:B------:R-:W-:Y:S02]  /*16d40*/  R2UR UR59, R15 ;  /* 0x000000000f3b72ca */ /* 0x000fe400000e0000 */
[----:B------:R-:W-:Y:S01]  /*16d50*/  R2UR UR30, R120 ;  /* 0x00000000781e72ca */ /* 0x000fe200000e0000 */
[----:B------:R-:W-:Y:S01]  /*16d60*/  VIADD R120, R4, 0x282 ;  /* 0x0000028204787836 */ /* 0x000fe20000000000 */
[----:B------:R-:W-:Y:S01]  /*16d70*/  R2UR UR31, R121 ;  /* 0x00000000791f72ca */ /* 0x000fe200000e0000 */
[----:B------:R-:W-:Y:S01]  /*16d80*/  IMAD.MOV.U32 R121, RZ, RZ, 0x40000040 ;  /* 0x40000040ff797424 */ /* 0x000fe200078e00ff */
[----:B------:R-:W-:Y:S01]  /*16d90*/  R2UR UR26, R122 ;  /* 0x000000007a1a72ca */ /* 0x000fe200000e0000 */
[----:B------:R-:W-:Y:S01]  /*16da0*/  VIADD R122, R4, 0x302 ;  /* 0x00000302047a7836 */ /* 0x000fe20000000000 */
[----:B------:R-:W-:Y:S01]  /*16db0*/  R2UR UR27, R123 ;  /* 0x000000007b1b72ca */ /* 0x000fe200000e0000 */
[----:B------:R-:W-:Y:S01]  /*16dc0*/  IMAD.MOV.U32 R123, RZ, RZ, 0x40000040 ;  /* 0x40000040ff7b7424 */ /* 0x000fe200078e00ff */
[----:B------:R-:W-:-:S02]  /*16dd0*/  R2UR UR18, R120 ;  /* 0x00000000781272ca */ /* 0x000fc400000e0000 */
[----:B------:R-:W-:Y:S02]  /*16de0*/  R2UR UR19, R121 ;  /* 0x00000000791372ca */ /* 0x000fe400000e0000 */
[----:B------:R-:W-:Y:S02]  /*16df0*/  R2UR UR46, R122 ;  /* 0x000000007a2e72ca */ /* 0x000fe400000e0000 */
[----:B------:R-:W-:Y:S01]  /*16e00*/  R2UR UR47, R123 ;  /* 0x000000007b2f72ca */ /* 0x000fe200000e0000 */
        /* <DEDUP_REMOVED lines=19> */
[----:B------:R2:W-:Y:S04]  /*16f40*/  STL.64 [R1+0x98], R8 ;  /* 0x0000980801007387 */ /* 0x0005e80000100a00 */
[----:B--2---:R-:W2:Y:S01]  /*16f50*/  LDL.64 R8, [R1+0x38] ;  /* 0x0000380001087983 */ /* 0x004ea20000100a00 */
[----:B------:R-:W-:Y:S01]  /*16f60*/  UMOV UR28, UR42 ;  /* 0x0000002a001c7c82 */ /* 0x000fe20008000000 */
[----:B------:R-:W-:Y:S01]  /*16f70*/  UMOV UR29, UR43 ;  /* 0x0000002b001d7c82 */ /* 0x000fe20008000000 */
[----:B------:R-:W-:Y:S02]  /*16f80*/  WARPGROUP.DEPBAR.LE gsb0, 0x0 ;  /* 0x00008000000079c5 */ /* 0x000fe40000010000 */
[----:B------:R-:W-:-:S06]  /*16f90*/  WARPGROUP.ARRIVE ;  /* 0x00000000000079c5 */ /* 0x000fcc0000000000 */
[----:B------:R-:W-:Y:S01]  /*16fa0*/  HGMMA.64x16x16.F32.BF16 R152, gdesc[UR28], R152, gsb0 ;  /* 0x002000001c9879f0 */ /* 0x000fe20008001898 */
        /* <DEDUP_REMOVED lines=14> */
[----:B------:R-:W-:Y:S01]  /*17090*/  UMOV UR16, UR42 ;  /* 0x0000002a00107c82 */ /* 0x000fe20008000000 */
[----:B------:R-:W-:Y:S01]  /*170a0*/  UMOV UR17, UR43 ;  /* 0x0000002b00117c82 */ /* 0x000fe20008000000 */
[----:B------:R-:W-:Y:S02]  /*170b0*/  WARPGROUP.DEPBAR.LE gsb0, 0x0 ;  /* 0x00008000000079c5 */ /* 0x000fe40000010000 */
[----:B------:R-:W-:-:S06]  /*170c0*/  WARPGROUP.ARRIVE ;  /* 0x00000000000079c5 */ /* 0x000fcc0000000000 */
[----:B------:R-:W-:Y:S01]  /*170d0*/  HGMMA.64x16x16.F32.BF16 R128, gdesc[UR16], R128, gsb0 ;  /* 0x00200000108079f0 */ /* 0x000fe20008001880 */
[----:B------:R-:W-:Y:S01]  /*170e0*/  MOV R6, UR45 ;  /* 0x0000002d00067c02 */ /* 0x000fe20008000f00 */
[----:B------:R-:W-:Y:S01]  /*170f0*/  UMOV UR45, UR43 ;  /* 0x0000002b002d7c82 */ /* 0x000fe20008000000 */
[----:B01----:R-:W-:Y:S01]  /*17100*/  MOV R5, UR44 ;  /* 0x0000002c00057c02 */ /* 0x003fe20008000f00 */
[----:B------:R-:W-:Y:S01]  /*17110*/  UMOV UR44, UR42 ;  /* 0x0000002a002c7c82 */ /* 0x000fe20008000000 */
[----:B------:R-:W-:Y:S02]  /*17120*/  WARPGROUP.DEPBAR.LE gsb0, 0x0 ;  /* 0x00008000000079c5 */ /* 0x000fe40000010000 */
[----:B------:R-:W-:-:S06]  /*17130*/  WARPGROUP.ARRIVE ;  /* 0x00000000000079c5 */ /* 0x000fcc0000000000 */
[----:B------:R-:W-:Y:S01]  /*17140*/  HGMMA.64x16x16.F32.BF16 R120, gdesc[UR44], R120, gsb0 ;  /* 0x002000002c7879f0 */ /* 0x000fe20008001878 */
[----:B------:R-:W-:Y:S02]  /*17150*/  VIADD R14, R4, 0x4 ;  /* 0x00000004040e7836 */ /* 0x000fe40000000000 */
[----:B------:R-:W-:-:S03]  /*17160*/  IMAD.MOV.U32 R15, RZ, RZ, 0x40000040 ;  /* 0x40000040ff0f7424 */ /* 0x000fc600078e00ff */
[----:B------:R-:W-:Y:S02]  /*17170*/  R2UR UR14, R14 ;  /* 0x000000000e0e72ca */ /* 0x000fe400000e0000 */
[----:B------:R-:W-:Y:S02]  /*17180*/  R2UR UR15, R15 ;  /* 0x000000000f0f72ca */ /* 0x000fe400000e0000 */
[----:B--2---:R-:W-:Y:S02]  /*17190*/  R2UR UR38, R8 ;  /* 0x00000000082672ca */ /* 0x004fe400000e0000 */
[----:B------:R-:W-:Y:S01]  /*171a0*/  R2UR UR39, R9 ;  /* 0x00000000092772ca */ /* 0x000fe200000e0000 */
[----:B------:R-:W-:Y:S02]  /*171b0*/  WARPGROUP.DEPBAR.LE gsb0, 0x0 ;  /* 0x00008000000079c5 */ /* 0x000fe40000010000 */
[----:B------:R-:W-:-:S08]  /*171c0*/  WARPGROUP.ARRIVE ;  /* 0x00000000000079c5 */ /* 0x000fd00000000000 */
[----:B------:R-:W-:Y:S02]  /*171d0*/  UMOV UR12, UR38 ;  /* 0x00000026000c7c82 */ /* 0x000fe40008000000 */
[----:B------:R-:W-:Y:S01]  /*171e0*/  UMOV UR13, UR39 ;  /* 0x00000027000d7c82 */ /* 0x000fe20008000000 */
[----:B------:R-:W-:Y:S02]  /*171f0*/  VIADD R14, R4, 0x84 ;  /* 0x00000084040e7836 */ /* 0x000fe40000000000 */
[----:B------:R-:W-:Y:S01]  /*17200*/  IMAD.MOV.U32 R15, RZ, RZ, 0x40000040 ;  /* 0x40000040ff0f7424 */ /* 0x000fe200078e00ff */
[----:B------:R-:W-:Y:S01]  /*17210*/  HGMMA.64x16x16.F32.BF16 R168, gdesc[UR12], R168, gsb0 ;  /* 0x002000000ca879f0 */ /* 0x000fe200080018a8 */
[----:B------:R-:W-:Y:S01]  /*17220*/  UMOV UR8, UR38 ;  /* 0x0000002600087c82 */ /* 0x000fe20008000000 */
[----:B------:R-:W-:Y:S01]  /*17230*/  R2UR UR10, R14 ;  /* 0x000000000e0a72ca */ /* 0x000fe200000e0000 */
[----:B------:R-:W2:Y:S01]  /*17240*/  LDL.64 R8, [R1+0x30] ;  /* 0x0000300001087983 */ /* 0x000ea20000100a00 */
[----:B------:R-:W-:Y:S01]  /*17250*/  R2UR UR11, R15 ;  /* 0x000000000f0b72ca */ /* 0x000fe200000e0000 */
[----:B------:R-:W-:Y:S01]  /*17260*/  UMOV UR9, UR39 ;  /* 0x0000002700097c82 */ /* 0x000fe20008000000 */
[----:B------:R-:W-:-:S02]  /*17270*/  WARPGROUP.DEPBAR.LE gsb0, 0x0 ;  /* 0x00008000000079c5 */ /* 0x000fc40000010000 */
[----:B------:R-:W-:-:S09]  /*17280*/  WARPGROUP.ARRIVE ;  /* 0x00000000000079c5 */ /* 0x000fd20000000000 */
        /* <DEDUP_REMOVED lines=48> */
[----:B--2---:R-:W-:Y:S02]  /*17590*/  R2UR UR42, R8 ;  /* 0x00000000082a72ca */ /* 0x004fe400000e0000 */
[----:B------:R-:W-:Y:S02]  /*175a0*/  R2UR UR43, R9 ;  /* 0x00000000092b72ca */ /* 0x000fe400000e0000 */
[----:B------:R-:W-:Y:S01]  /*175b0*/  R2UR UR22, R14 ;  /* 0x000000000e1672ca */ /* 0x000fe200000e0000 */
[----:B------:R-:W2:Y:S01]  /*175c0*/  LDL.64 R8, [R1+0x28] ;  /* 0x0000280001087983 */ /* 0x000ea20000100a00 */
[----:B------:R-:W-:-:S07]  /*175d0*/  R2UR UR23, R15 ;  /* 0x000000000f1772ca */ /* 0x000fce00000e0000 */
[----:B------:R-:W-:Y:S02]  /*175e0*/  UMOV UR20, UR42 ;  /* 0x0000002a00147c82 */ /* 0x000fe40008000000 */
[----:B------:R-:W-:Y:S01]  /*175f0*/  UMOV UR21, UR43 ;  /* 0x0000002b00157c82 */ /* 0x000fe20008000000 */
[----:B------:R-:W-:Y:S02]  /*17600*/  WARPGROUP.DEPBAR.LE gsb0, 0x0 ;  /* 0x00008000000079c5 */ /* 0x000fe40000010000 */
[----:B------:R-:W-:-:S06]  /*17610*/  WARPGROUP.ARRIVE ;  /* 0x00000000000079c5 */ /* 0x000fcc0000000000 */
        /* <DEDUP_REMOVED lines=108> */
[----:B------:R-:W-:-:S09]  /*17ce0*/  UMOV UR17, UR39 ;  /* 0x0000002700117c82 */ /* 0x000fd20008000000 */
        /* <DEDUP_REMOVED lines=85> */
[----:B------:R-:W-:Y:S01]  /*18240*/  UMOV UR28, UR52 ;  /* 0x00000034001c7c82 */ /* 0x000fe20008000000 */
[----:B------:R-:W-:Y:S01]  /*18250*/  R2UR UR23, R15 ;  /* 0x000000000f1772ca */ /* 0x000fe200000e0000 */
[----:B------:R-:W-:Y:S01]  /*18260*/  UMOV UR29, UR53 ;  /* 0x00000035001d7c82 */ /* 0x000fe20008000000 */
[----:B------:R-:W-:Y:S01]  /*18270*/  UMOV UR24, UR52 ;  /* 0x0000003400187c82 */ /* 0x000fe20008000000 */
[----:B------:R-:W-:Y:S01]  /*18280*/  UMOV UR25, UR53 ;  /* 0x0000003500197c82 */ /* 0x000fe20008000000 */
[----:B------:R-:W-:Y:S01]  /*18290*/  R2UR UR45, R6 ;  /* 0x00000000062d72ca */ /* 0x000fe200000e0000 */
[----:B------:R0:W5:Y:S02]  /*182a0*/  LDL.LU.64 R8, [R1+0x98] ;  /* 0x0000980001087983 */ /* 0x0001640000300a00 */
[----:B------:R-:W-:-:S02]  /*182b0*/  UMOV UR20, UR38 ;  /* 0x0000002600147c82 */ /* 0x000fc40008000000 */
        /* <DEDUP_REMOVED lines=178> */
[----:B------:R-:W-:Y:S02]  /*18de0*/  R2UR UR44, R5 ;  /* 0x00000000052c72ca */ /* 0x000fe400000e0000 */
[----:B------:R-:W-:Y:S02]  /*18df0*/  R2UR UR18, R14 ;  /* 0x000000000e1272ca */ /* 0x000fe400000e0000 */
[----:B------:R-:W-:Y:S01]  /*18e00*/  R2UR UR19, R15 ;  /* 0x000000000f1372ca */ /* 0x000fe200000e0000 */
[----:B------:R-:W-:-:S08]  /*18e10*/  UMOV UR17, UR45 ;  /* 0x0000002d00117c82 */ /* 0x000fd00008000000 */
        /* <DEDUP_REMOVED lines=226> */
[----:B------:R-:W-:Y:S01]  /*19c40*/  FMUL.FTZ R26, R26, R0 ;  /* 0x000000001a1a7220 */ /* 0x000fe20000410000 */
[----:B------:R-:W-:-:S02]  /*19c50*/  WARPGROUP.DEPBAR.LE gsb0, 0x0 ;  /* 0x00008000000079c5 */ /* 0x000fc40000010000 */
        /* <DEDUP_REMOVED lines=47> */
[----:B0-----:R-:W-:Y:S06]  /*19f50*/  @!P0 BRA `(.L_x_799) ;  /* 0x0000000000048947 */ /* 0x001fec0003800000 */
[----:B------:R-:W-:Y:S01]  /*19f60*/  BPT.TRAP 0x1 ;  /* 0x000000040000795c */ /* 0x000fe20000300000 */
.L_x_799:
[----:B------:R-:W-:Y:S01]  /*19f70*/  SHF.L.U32 R0, R10, 0x1f, RZ ;  /* 0x0000001f0a007819 */ /* 0x000fe200000006ff */
[----:B------:R-:W-:-:S04]  /*19f80*/  IMAD R14, R11, 0x8, R2 ;  /* 0x000000080b0e7824 */ /* 0x000fc800078e0202 */
[----:B------:R0:W1:Y:S01]  /*19f90*/  SYNCS.PHASECHK.TRANS64.TRYWAIT P2, [R14+URZ+0x36850], R0 ;  /* 0x036850000e0075a7 */ /* 0x000062000804017f */
[----:B------:R-:W-:Y:S05]  /*19fa0*/  @!P0 BRA `(.L_x_800) ;  /* 0x0000000000048947 */ /* 0x000fea0003800000 */
[----:B------:R-:W-:Y:S01]  /*19fb0*/  BPT.TRAP 0x1 ;  /* 0x000000040000795c */ /* 0x000fe20000300000 */
.L_x_800:
[----:B------:R-:W-:Y:S04]  /*19fc0*/  BSSY B1, `(.L_x_801) ;  /* 0x0000004000017945 */ /* 0x000fe80003800000 */
[----:B-1----:R-:W-:Y:S05]  /*19fd0*/  @P2 BRA `(.L_x_802) ;  /* 0x0000000000082947 */ /* 0x002fea0003800000 */
[----:B------:R-:W1:Y:S02]  /*19fe0*/  SYNCS.PHASECHK.TRANS64.TRYWAIT P2, [R14+URZ+0x36850], R0 ;  /* 0x036850000e0075a7 */ /* 0x000e64000804017f */
[----:B-1----:R-:W-:Y:S05]  /*19ff0*/  @!P2 BRA `(.L_x_803) ;  /* 0x000000d400f8a947 */ /* 0x002fea0003800000 */
.L_x_802:
[----:B------:R-:W-:Y:S05]  /*1a000*/  BSYNC B1 ;  /* 0x0000000000017941 */ /* 0x000fea0003800000 */
.L_x_801:
[----:B01----:R-:W-:Y:S01]  /*1a010*/  VIADD R0, R2, 0x400 ;  /* 0x0000040002007836 */ /* 0x003fe20000000000 */
[----:B------:R-:W-:Y:S01]  /*1a020*/  WARPGROUP.ARRIVE ;  /* 0x00000000000079c5 */ /* 0x000fe20000000000 */
[----:B------:R-:W-:Y:S01]  /*1a030*/  IMAD.MOV.U32 R5, RZ, RZ, 0x40000040 ;  /* 0x40000040ff057424 */ /* 0x000fe200078e00ff */
[----:B------:R-:W-:Y:S01]  /*1a040*/  ULDC UR5, c[0x0][0x9d8] ;  /* 0x0002760000057ab9 */ /* 0x000fe20000000800 */
[----:B------:R-:W-:Y:S01]  /*1a050*/  ULDC UR4, c[0x0][0x988] ;  /* 0x0002620000047ab9 */ /* 0x000fe20000000800 */
[----:B------:R-:W-:Y:S01]  /*1a060*/  SHF.R.U32.HI R0, RZ, 0x4, R0 ;  /* 0x00000004ff007819 */ /* 0x000fe20000011600 */
[----:B------:R-:W-:Y:S01]  /*1a070*/  FMUL.FTZ R6, R169, UR5 ;  /* 0x00000005a9067c20 */ /* 0x000fe20008410000 */
[----:B------:R-:W-:Y:S01]  /*1a080*/  FMUL.FTZ R169, R172, UR5 ;  /* 0x00000005aca97c20 */ /* 0x000fe20008410000 */
[----:B------:R-:W-:Y:S01]  /*1a090*/  FMUL.FTZ R172, R160, UR5 ;  /* 0x00000005a0ac7c20 */ /* 0x000fe20008410000 */
[----:B------:R-:W-:Y:S01]  /*1a0a0*/  LOP3.LUT R0, R0, 0x3fff, RZ, 0xc0, !PT ;  /* 0x00003fff00007812 */ /* 0x000fe200078ec0ff */
[----:B------:R-:W-:Y:S01]  /*1a0b0*/  FMUL.FTZ R161, R161, UR5 ;  /* 0x00000005a1a17c20 */ /* 0x000fe20008410000 */
[----:B------:R-:W-:Y:S01]  /*1a0c0*/  FMUL.FTZ R164, R164, UR5 ;  /* 0x00000005a4a47c20 */ /* 0x000fe20008410000 */
[----:B------:R-:W-:Y:S01]  /*1a0d0*/  MUFU.TANH R6, R6 ;  /* 0x0000000600067308 */ /* 0x000fe20000002400 */
[----:B------:R-:W-:Y:S01]  /*1a0e0*/  LOP3.LUT R0, R0, 0x3800000, RZ, 0xfc, !PT ;  /* 0x0380000000007812 */ /* 0x000fe200078efcff */
[----:B------:R-:W-:Y:S01]  /*1a0f0*/  FMUL.FTZ R160, R162, UR5 ;  /* 0x00000005a2a07c20 */ /* 0x000fe20008410000 */
[----:B------:R-:W-:Y:S01]  /*1a100*/  FMUL.FTZ R165, R165, UR5 ;  /* 0x00000005a5a57c20 */ /* 0x000fe20008410000 */
[----:B------:R-:W-:Y:S01]  /*1a110*/  FMUL.FTZ R162, R163, UR5 ;  /* 0x00000005a3a27c20 */ /* 0x000fe20008410000 */
[----:B------:R-:W-:Y:S01]  /*1a120*/  FMUL.FTZ R163, R166, UR5 ;  /* 0x00000005a6a37c20 */ /* 0x000fe20008410000 */
[----:B------:R-:W-:-:S02]  /*1a130*/  IMAD R10, R11, 0xa80, R0 ;  /* 0x00000a800b0a7824 */ /* 0x000fc400078e0200 */
[----:B------:R-:W-:Y:S01]  /*1a140*/  FMUL.FTZ R0, R168, UR5 ;  /* 0x00000005a8007c20 */ /* 0x000fe20008410000 */
[----:B------:R-:W-:Y:S01]  /*1a150*/  IMAD.MOV.U32 R11, RZ, RZ, 0x40000040 ;  /* 0x40000040ff0b7424 */ /* 0x000fe200078e00ff */
[----:B------:R-:W-:Y:S01]  /*1a160*/  MUFU.TANH R169, R169 ;  /* 0x000000a900a97308 */ /* 0x000fe20000002400 */
[C---:B------:R-:W-:Y:S01]  /*1a170*/  VIADD R4, R10.reuse, 0x80 ;  /* 0x000000800a047836 */ /* 0x040fe20000000000 */
[----:B------:R-:W-:Y:S01]  /*1a180*/  R2UR UR6, R10 ;  /* 0x000000000a0672ca */ /* 0x000fe200000e0000 */
[----:B------:R-:W-:Y:S01]  /*1a190*/  FMUL.FTZ R166, R167, UR5 ;  /* 0x00000005a7a67c20 */ /* 0x000fe20008410000 */
[----:B------:R-:W-:Y:S01]  /*1a1a0*/  R2UR UR7, R11 ;  /* 0x000000000b0772ca */ /* 0x000fe200000e0000 */
        /* <DEDUP_REMOVED lines=12> */
[----:B------:R-:W-:Y:S01]  /*1a270*/  HGMMA.64x192x16.F32.BF16 R24, R200, gdesc[UR4].tnspB, R24, gsb0 ;  /* 0x42e00004c8187df0 */ /* 0x000fe20008001818 */
[----:B------:R-:W-:Y:S01]  /*1a280*/  R2UR UR6, R4 ;  /* 0x00000000040672ca */ /* 0x000fe200000e0000 */
[----:B------:R-:W-:Y:S01]  /*1a290*/  FMUL.FTZ R159, R144, UR5 ;  /* 0x00000005909f7c20 */ /* 0x000fe20008410000 */
[----:B------:R-:W-:Y:S01]  /*1a2a0*/  R2UR UR7, R5 ;  /* 0x00000000050772ca */ /* 0x000fe200000e0000 */
[----:B------:R-:W-:Y:S01]  /*1a2b0*/  IMAD.MOV.U32 R5, RZ, RZ, 0x40000040 ;  /* 0x40000040ff057424 */ /* 0x000fe200078e00ff */
[----:B------:R-:W-:Y:S01]  /*1a2c0*/  IADD3 R4, R10, 0x100, RZ ;  /* 0x000001000a047810 */ /* 0x000fe20007ffe0ff */
[----:B------:R-:W-:Y:S01]  /*1a2d0*/  FMUL.FTZ R173, R145, UR5 ;  /* 0x0000000591ad7c20 */ /* 0x000fe20008410000 */
[----:B------:R-:W2:Y:S01]  /*1a2e0*/  MUFU.TANH R172, R172 ;  /* 0x000000ac00ac7308 */ /* 0x000ea20000002400 */
[----:B0----5:R-:W-:Y:S01]  /*1a2f0*/  FMNMX.FTZ R3, R0, R9, !PT ;  /* 0x0000000900037209 */ /* 0x021fe20007810000 */
[----:B------:R-:W-:Y:S01]  /*1a300*/  FMUL.FTZ R145, R147, UR5 ;  /* 0x0000000593917c20 */ /* 0x000fe20008410000 */
[----:B------:R-:W-:Y:S01]  /*1a310*/  FMUL.FTZ R147, R148, UR5 ;  /* 0x0000000594937c20 */ /* 0x000fe20008410000 */
[----:B------:R-:W-:Y:S01]  /*1a320*/  FMUL.FTZ R148, R149, UR5 ;  /* 0x0000000595947c20 */ /* 0x000fe20008410000 */
[----:B------:R-:W-:Y:S01]  /*1a330*/  FMNMX.FTZ R3, R6, R3, !PT ;  /* 0x0000000306037209 */ /* 0x000fe20007810000 */
[----:B------:R-:W-:Y:S01]  /*1a340*/  FMUL.FTZ R136, R136, UR5 ;  /* 0x0000000588887c20 */ /* 0x000fe20008410000 */
[----:B------:R-:W-:Y:S01]  /*1a350*/  FMUL.FTZ R137, R137, UR5 ;  /* 0x0000000589897c20 */ /* 0x000fe20008410000 */
[----:B------:R-:W0:Y:S01]  /*1a360*/  MUFU.TANH R161, R161 ;  /* 0x000000a100a17308 */ /* 0x000e220000002400 */
[----:B------:R-:W-:Y:S01]  /*1a370*/  FMNMX.FTZ R3, R169, R3, !PT ;  /* 0x00000003a9037209 */ /* 0x000fe20007810000 */
[----:B------:R-:W-:Y:S01]  /*1a380*/  FMUL.FTZ R140, R140, UR5 ;  /* 0x000000058c8c7c20 */ /* 0x000fe20008410000 */
[----:B------:R-:W-:Y:S01]  /*1a390*/  FMUL.FTZ R141, R141, UR5 ;  /* 0x000000058d8d7c20 */ /* 0x000fe20008410000 */
[----:B------:R-:W-:Y:S01]  /*1a3a0*/  FMUL.FTZ R128, R128, UR5 ;  /* 0x0000000580807c20 */ /* 0x000fe20008410000 */
[----:B-1----:R-:W-:Y:S01]  /*1a3b0*/  FMNMX.FTZ R3, R170, R3, !PT ;  /* 0x00000003aa037209 */ /* 0x002fe20007810000 */
        /* <DEDUP_REMOVED lines=10> */
[----:B------:R-:W2:Y:S01]  /*1a460*/  MUFU.TANH R165, R165 ;  /* 0x000000a500a57308 */ /* 0x000ea20000002400 */
[----:B0-----:R-:W-:Y:S01]  /*1a470*/  FMNMX.FTZ R3, R161, R3, !PT ;  /* 0x00000003a1037209 */ /* 0x001fe20007810000 */
[----:B------:R-:W-:Y:S01]  /*1a480*/  FMUL.FTZ R125, R125, UR5 ;  /* 0x000000057d7d7c20 */ /* 0x000fe20008410000 */
[----:B------:R-:W-:Y:S01]  /*1a490*/  FMUL.FTZ R15, R171, UR5 ;  /* 0x00000005ab0f7c20 */ /* 0x000fe20008410000 */
[----:B------:R-:W-:Y:S01]  /*1a4a0*/  FMUL.FTZ R168, R174, UR5 ;  /* 0x00000005aea87c20 */ /* 0x000fe20008410000 */
[----:B------:R-:W-:Y:S01]  /*1a4b0*/  FMUL.FTZ R171, R175, UR5 ;  /* 0x00000005afab7c20 */ /* 0x000fe20008410000 */
[----:B------:R-:W-:Y:S01]  /*1a4c0*/  FMUL.FTZ R151, R151, UR5 ;  /* 0x0000000597977c20 */ /* 0x000fe20008410000 */
[----:B------:R-:W-:Y:S01]  /*1a4d0*/  VIADD R120, R10, 0x280 ;  /* 0x000002800a787836 */ /* 0x000fe20000000000 */
[----:B------:R-:W0:Y:S01]  /*1a4e0*/  MUFU.TANH R167, R167 ;  /* 0x000000a700a77308 */ /* 0x000e220000002400 */
[----:B-1----:R-:W-:Y:S01]  /*1a4f0*/  FMNMX.FTZ R3, R164, R3, !PT ;  /* 0x00000003a4037209 */ /* 0x002fe20007810000 */
[----:B------:R-:W-:-:S02]  /*1a500*/  IMAD.MOV.U32 R121, RZ, RZ, 0x40000040 ;  /* 0x40000040ff797424 */ /* 0x000fc400078e00ff */
        /* <DEDUP_REMOVED lines=16> */
[----:B------:R-:W-:Y:S01]  /*1a610*/  @!P1 VIADD R12, R12, 0x36840 ;  /* 0x000368400c0c9836 */ /* 0x000fe20000000000 */
[----:B------:R-:W-:Y:S01]  /*1a620*/  ISETP.GT.AND P2, PT, R7, RZ, PT ;  /* 0x000000ff0700720c */ /* 0x000fe20003f44270 */
[----:B------:R-:W-:-:S02]  /*1a630*/  @!P1 VIADD R14, R14, 0x36860 ;  /* 0x000368600e0e9836 */ /* 0x000fc40000000000 */
[----:B------:R-:W-:Y:S01]  /*1a640*/  VIADD R7, R7, 0xffffffff ;  /* 0xffffffff07077836 */ /* 0x000fe20000000000 */
[----:B------:R-:W0:Y:S01]  /*1a650*/  MUFU.TANH R157, R157 ;  /* 0x0000009d009d7308 */ /* 0x000e220000002400 */
[----:B-1----:R-:W-:Y:S02]  /*1a660*/  FMNMX.FTZ R3, R153, R3, !PT ;  /* 0x0000000399037209 */ /* 0x002fe40007810000 */
[----:B------:R-:W-:Y:S02]  /*1a670*/  @!P1 PRMT R12, RZ, 0x654, R12 ;  /* 0x00000654ff0c9816 */ /* 0x000fe4000000000c */
[----:B------:R-:W-:-:S03]  /*1a680*/  @!P1 PRMT R14, RZ, 0x654, R14 ;  /* 0x00000654ff0e9816 */ /* 0x000fc6000000000e */
[----:B------:R-:W1:Y:S01]  /*1a690*/  MUFU.TANH R159, R159 ;  /* 0x0000009f009f7308 */ /* 0x000e620000002400 */
[----:B--2---:R-:W-:-:S07]  /*1a6a0*/  FMNMX.FTZ R3, R156, R3, !PT ;  /* 0x000000039c037209 */ /* 0x004fce0007810000 */
[----:B------:R-:W2:Y:S01]  /*1a6b0*/  MUFU.TANH R173, R173 ;  /* 0x000000ad00ad7308 */ /* 0x000ea20000002400 */
[----:B0-----:R-:W-:-:S07]  /*1a6c0*/  FMNMX.FTZ R3, R157, R3, !PT ;  /* 0x000000039d037209 */ /* 0x001fce0007810000 */
[----:B------:R-:W0:Y:S01]  /*1a6d0*/  MUFU.TANH R147, R147 ;  /* 0x0000009300937308 */ /* 0x000e220000002400 */
[----:B-1----:R-:W-:-:S07]  /*1a6e0*/  FMNMX.FTZ R3, R159, R3, !PT ;  /* 0x000000039f037209 */ /* 0x002fce0007810000 */
        /* <DEDUP_REMOVED lines=27> */
[----:B0-----:R-:W-:Y:S01]  /*1a8a0*/  FMNMX.FTZ R3, R124, R3, !PT ;  /* 0x000000037c037209 */ /* 0x001fe20007810000 */
[----:B------:R-:W-:Y:S02]  /*1a8b0*/  WARPGROUP.DEPBAR.LE gsb0, 0x0 ;  /* 0x00008000000079c5 */ /* 0x000fe40000010000 */
[----:B------:R-:W-:-:S04]  /*1a8c0*/  WARPGROUP.ARRIVE ;  /* 0x00000000000079c5 */ /* 0x000fc80000000000 */
[----:B------:R-:W0:Y:S02]  /*1a8d0*/  MUFU.TANH R15, R15 ;  /* 0x0000000f000f7308 */ /* 0x000e240000002400 */
[----:B------:R-:W-:Y:S01]  /*1a8e0*/  HGMMA.64x192x16.F32.BF16 R24, R196, gdesc[UR4].tnspB, R24, gsb0 ;  /* 0x42e00004c4187df0 */ /* 0x000fe20008001818 */
[----:B------:R-:W-:Y:S01]  /*1a8f0*/  R2UR UR6, R4 ;  /* 0x00000000040672ca */ /* 0x000fe200000e0000 */
[----:B------:R-:W-:Y:S01]  /*1a900*/  VIADD R4, R10, 0x180 ;  /* 0x000001800a047836 */ /* 0x000fe20000000000 */
[----:B------:R-:W-:Y:S01]  /*1a910*/  R2UR UR7, R5 ;  /* 0x00000000050772ca */ /* 0x000fe200000e0000 */
[----:B------:R-:W-:Y:S02]  /*1a920*/  IMAD.MOV.U32 R5, RZ, RZ, 0x40000040 ;  /* 0x40000040ff057424 */ /* 0x000fe400078e00ff */
[----:B------:R-:W3:Y:S08]  /*1a930*/  MUFU.TANH R168, R168 ;  /* 0x000000a800a87308 */ /* 0x000ef00000002400 */
[----:B------:R-:W4:Y:S08]  /*1a940*/  MUFU.TANH R171, R171 ;  /* 0x000000ab00ab7308 */ /* 0x000f300000002400 */
[----:B------:R-:W4:Y:S08]  /*1a950*/  MUFU.TANH R160, R160 ;  /* 0x000000a000a07308 */ /* 0x000f300000002400 */
[----:B------:R-:W4:Y:S08]  /*1a960*/  MUFU.TANH R162, R162 ;  /* 0x000000a200a27308 */ /* 0x000f300000002400 */
        /* <DEDUP_REMOVED lines=23> */
[----:B------:R-:W-:-:S06]  /*1aae0*/  WARPGROUP.ARRIVE ;  /* 0x00000000000079c5 */ /* 0x000fcc0000000000 */
        /* <DEDUP_REMOVED lines=9> */
[----:B------:R-:W-:Y:S02]  /*1ab80*/  R2UR UR6, R4 ;  /* 0x00000000040672ca */ /* 0x000fe400000e0000 */
[----:B------:R-:W-:Y:S01]  /*1ab90*/  R2UR UR7, R5 ;  /* 0x00000000050772ca */ /* 0x000fe200000e0000 */
[----:B------:R-:W-:Y:S01]  /*1aba0*/  IMAD.U32 R5, RZ, RZ, UR4 ;  /* 0x00000004ff057e24 */ /* 0x000fe2000f8e00ff */
[----:B-1----:R-:W-:-:S05]  /*1abb0*/  FMNMX.FTZ R4, R125, R3, !PT ;  /* 0x000000037d047209 */ /* 0x002fca0007810000 */
[----:B------:R-:W1:Y:S02]  /*1abc0*/  SHFL.BFLY PT, R3, R4, 0x2, 0x1f ;  /* 0x0c401f0004037f89 */ /* 0x000e6400000e0000 */
[----:B-1----:R-:W-:-:S05]  /*1abd0*/  FMNMX.FTZ R4, R4, R3, !PT ;  /* 0x0000000304047209 */ /* 0x002fca0007810000 */
[----:B------:R-:W1:Y:S02]  /*1abe0*/  SHFL.BFLY PT, R3, R4, 0x1, 0x1f ;  /* 0x0c201f0004037f89 */ /* 0x000e6400000e0000 */
[----:B-1----:R-:W-:-:S05]  /*1abf0*/  FMNMX.FTZ R4, R4, R3, !PT ;  /* 0x0000000304047209 */ /* 0x002fca0007810000 */
[----:B------:R-:W-:-:S04]  /*1ac00*/  FADD.FTZ R3, -R4, R9 ;  /* 0x0000000904037221 */ /* 0x000fc80000010100 */
[----:B------:R-:W-:-:S06]  /*1ac10*/  FMUL.FTZ R3, R3, R5 ;  /* 0x0000000503037220 */ /* 0x000fcc0000410000 */
[----:B------:R-:W-:Y:S01]  /*1ac20*/  MUFU.EX2 R3, R3 ;  /* 0x0000000300037308 */ /* 0x000fe20000000800 */
[----:B------:R-:W-:Y:S02]  /*1ac30*/  WARPGROUP.DEPBAR.LE gsb0, 0x0 ;  /* 0x00008000000079c5 */ /* 0x000fe40000010000 */
[----:B------:R-:W-:-:S06]  /*1ac40*/  WARPGROUP.ARRIVE ;  /* 0x00000000000079c5 */ /* 0x000fcc0000000000 */
[----:B------:R-:W-:Y:S01]  /*1ac50*/  HGMMA.64x192x16.F32.BF16 R24, R184, gdesc[UR4].tnspB, R24, gsb0 ;  /* 0x42e00004b8187df0 */ /* 0x000fe20008001818 */
[----:B------:R-:W-:Y:S02]  /*1ac60*/  R2UR UR6, R120 ;  /* 0x00000000780672ca */ /* 0x000fe400000e0000 */
[----:B------:R-:W-:Y:S01]  /*1ac70*/  R2UR UR7, R121 ;  /* 0x00000000790772ca */ /* 0x000fe200000e0000 */
[----:B------:R-:W-:Y:S02]  /*1ac80*/  WARPGROUP.DEPBAR.LE gsb0, 0x0 ;  /* 0x00008000000079c5 */ /* 0x000fe40000010000 */
[----:B------:R-:W-:Y:S01]  /*1ac90*/  FMUL.FTZ R184, R4, R5 ;  /* 0x0000000504b87220 */ /* 0x000fe20000410000 */
[----:B------:R-:W-:-:S03]  /*1aca0*/  WARPGROUP.ARRIVE ;  /* 0x00000000000079c5 */ /* 0x000fc60000000000 */
[-CC-:B------:R-:W-:Y:S01]  /*1acb0*/  FFMA.FTZ R200, R0, R5.reuse, -R184.reuse ;  /* 0x0000000500c87223 */ /* 0x180fe200000108b8 */
[----:B--2---:R-:W-:Y:S01]  /*1acc0*/  FMNMX.FTZ R0, R11, R8, !PT ;  /* 0x000000080b007209 */ /* 0x004fe20007810000 */
[----:B------:R-:W-:-:S08]  /*1acd0*/  FFMA.FTZ R174, R6, R5, -R184 ;  /* 0x0000000506ae7223 */ /* 0x000fd000000108b8 */
[----:B------:R-:W-:Y:S01]  /*1ace0*/  HGMMA.64x192x16.F32.BF16 R24, R180, gdesc[UR4].tnspB, R24, gsb0 ;  /* 0x42e00004b4187df0 */ /* 0x000fe20008001818 */
[-CC-:B------:R-:W-:Y:S01]  /*1acf0*/  FFMA.FTZ R9, R148, R5.reuse, -R184.reuse ;  /* 0x0000000594097223 */ /* 0x180fe200000108b8 */
[----:B0-----:R-:W-:Y:S01]  /*1ad00*/  FMNMX.FTZ R0, R15, R0, !PT ;  /* 0x000000000f007209 */ /* 0x001fe20007810000 */
[----:B------:R-:W0:Y:S01]  /*1ad10*/  MUFU.EX2 R200, R200 ;  /* 0x000000c800c87308 */ /* 0x000e220000000800 */
[----:B------:R-:W-:Y:S01]  /*1ad20*/  R2UR UR6, R10 ;  /* 0x000000000a0672ca */ /* 0x000fe200000e0000 */
[-CC-:B------:R-:W-:Y:S01]  /*1ad30*/  FFMA.FTZ R202, R169, R5.reuse, -R184.reuse ;  /* 0x00000005a9ca7223 */ /* 0x180fe200000108b8 */
[----:B---3--:R-:W-:Y:S01]  /*1ad40*/  FMNMX.FTZ R0, R168, R0, !PT ;  /* 0x00000000a8007209 */ /* 0x008fe20007810000 */
[-CC-:B------:R-:W-:Y:S01]  /*1ad50*/  FFMA.FTZ R169, R170, R5.reuse, -R184.reuse ;  /* 0x00000005aaa97223 */ /* 0x180fe200000108b8 */
[-CC-:B------:R-:W-:Y:S01]  /*1ad60*/  FFMA.FTZ R196, R172, R5.reuse, -R184.reuse ;  /* 0x00000005acc47223 */ /* 0x180fe200000108b8 */
[-CC-:B------:R-:W-:Y:S01]  /*1ad70*/  FFMA.FTZ R186, R140, R5.reuse, -R184.reuse ;  /* 0x000000058cba7223 */ /* 0x180fe200000108b8 */
[----:B----4-:R-:W-:Y:S01]  /*1ad80*/  FMNMX.FTZ R0, R171, R0, !PT ;  /* 0x00000000ab007209 */ /* 0x010fe20007810000 */
[----:B------:R-:W1:Y:S01]  /*1ad90*/  MUFU.EX2 R174, R174 ;  /* 0x000000ae00ae7308 */ /* 0x000e620000000800 */
[-CC-:B------:R-:W-:Y:S01]  /*1ada0*/  FFMA.FTZ R120, R161, R5.reuse, -R184.reuse ;  /* 0x00000005a1787223 */ /* 0x180fe200000108b8 */
[-CC-:B------:R-:W-:Y:S01]  /*1adb0*/  FFMA.FTZ R140, R141, R5.reuse, -R184.reuse ;  /* 0x000000058d8c7223 */ /* 0x180fe200000108b8 */
[----:B------:R-:W-:Y:S01]  /*1adc0*/  FMNMX.FTZ R0, R160, R0, !PT ;  /* 0x00000000a0007209 */ /* 0x000fe20007810000 */
[-CC-:B------:R-:W-:Y:S01]  /*1add0*/  FFMA.FTZ R198, R164, R5.reuse, -R184.reuse ;  /* 0x00000005a4c67223 */ /* 0x180fe200000108b8 */
[-CC-:B------:R-:W-:Y:S01]  /*1ade0*/  FFMA.FTZ R161, R165, R5.reuse, -R184.reuse ;  /* 0x00000005a5a17223 */ /* 0x180fe200000108b8 */
[-C--:B------:R-:W-:Y:S01]  /*1adf0*/  FFMA.FTZ R192, R167, R5.reuse, -R184 ;  /* 0x00000005a7c07223 */ /* 0x080fe200000108b8 */
[----:B------:R-:W-:Y:S01]  /*1ae00*/  FMNMX.FTZ R0, R162, R0, !PT ;  /* 0x00000000a2007209 */ /* 0x000fe20007810000 */
[----:B------:R-:W2:Y:S01]  /*1ae10*/  MUFU.EX2 R202, R202 ;  /* 0x000000ca00ca7308 */ /* 0x000ea20000000800 */
[----:B0-----:R-:W-:Y:S01]  /*1ae20*/  FFMA.FTZ R20, R3, R20, R200 ;  /* 0x0000001403147223 */ /* 0x001fe200000100c8 */
[-CC-:B------:R-:W-:Y:S01]  /*1ae30*/  FFMA.FTZ R125, R125, R5.reuse, -R184.reuse ;  /* 0x000000057d7d7223 */ /* 0x180fe200000108b8 */
[----:B------:R-:W-:Y:S01]  /*1ae40*/  FMNMX.FTZ R0, R163, R0, !PT ;  /* 0x00000000a3007209 */ /* 0x000fe20007810000 */
[-CC-:B------:R-:W-:Y:S01]  /*1ae50*/  FFMA.FTZ R164, R153, R5.reuse, -R184.reuse ;  /* 0x0000000599a47223 */ /* 0x180fe200000108b8 */
[-CC-:B------:R-:W-:Y:S01]  /*1ae60*/  FFMA.FTZ R194, R156, R5.reuse, -R184.reuse ;  /* 0x000000059cc27223 */ /* 0x180fe200000108b8 */
[-C--:B------:R-:W-:Y:S01]  /*1ae70*/  FFMA.FTZ R121, R157, R5.reuse, -R184 ;  /* 0x000000059d797223 */ /* 0x080fe200000108b8 */
[----:B------:R-:W-:Y:S01]  /*1ae80*/  FMNMX.FTZ R0, R166, R0, !PT ;  /* 0x00000000a6007209 */ /* 0x000fe20007810000 */
[----:B------:R-:W0:Y:S01]  /*1ae90*/  MUFU.EX2 R169, R169 ;  /* 0x000000a900a97308 */ /* 0x000e220000000800 */
[----:B-1----:R-:W-:Y:S01]  /*1aea0*/  FADD.FTZ R20, R174, R20 ;  /* 0x00000014ae147221 */ /* 0x002fe20000010000 */
[-CC-:B------:R-:W-:Y:S01]  /*1aeb0*/  FFMA.FTZ R190, R147, R5.reuse, -R184.reuse ;  /* 0x0000000593be7223 */ /* 0x180fe200000108b8 */
[----:B------:R-:W-:Y:S01]  /*1aec0*/  FMNMX.FTZ R0, R152, R0, !PT ;  /* 0x0000000098007209 */ /* 0x000fe20007810000 */
[-CC-:B------:R-:W-:Y:S01]  /*1aed0*/  FFMA.FTZ R188, R159, R5.reuse, -R184.reuse ;  /* 0x000000059fbc7223 */ /* 0x180fe200000108b8 */
[-CC-:B------:R-:W-:Y:S01]  /*1aee0*/  FFMA.FTZ R153, R173, R5.reuse, -R184.reuse ;  /* 0x00000005ad997223 */ /* 0x180fe200000108b8 */
[-C--:B------:R-:W-:Y:S01]  /*1aef0*/  FFMA.FTZ R136, R136, R5.reuse, -R184 ;  /* 0x0000000588887223 */ /* 0x080fe200000108b8 */
[----:B------:R-:W-:Y:S01]  /*1af00*/  FMNMX.FTZ R0, R154, R0, !PT ;  /* 0x000000009a007209 */ /* 0x000fe20007810000 */
[----:B------:R-:W1:Y:S01]  /*1af10*/  MUFU.EX2 R196, R196 ;  /* 0x000000c400c47308 */ /* 0x000e620000000800 */
[----:B--2---:R-:W-:Y:S01]  /*1af20*/  FADD.FTZ R20, R202, R20 ;  /* 0x00000014ca147221 */ /* 0x004fe20000010000 */
[-CC-:B------:R-:W-:Y:S01]  /*1af30*/  FFMA.FTZ R137, R137, R5.reuse, -R184.reuse ;  /* 0x0000000589897223 */ /* 0x180fe200000108b8 */
[----:B------:R-:W-:Y:S01]  /*1af40*/  FMNMX.FTZ R0, R155, R0, !PT ;  /* 0x000000009b007209 */ /* 0x000fe20007810000 */
[-CC-:B------:R-:W-:Y:S01]  /*1af50*/  FFMA.FTZ R129, R129, R5.reuse, -R184.reuse ;  /* 0x0000000581817223 */ /* 0x180fe200000108b8 */
[----:B------:R-:W-:Y:S01]  /*1af60*/  FFMA.FTZ R124, R124, R5, -R184 ;  /* 0x000000057c7c7223 */ /* 0x000fe200000108b8 */
[----:B------:R-:W-:-:S02]  /*1af70*/  F2FP.BF16.F32.PACK_AB R200, R174, R200 ;  /* 0x000000c8aec8723e */ /* 0x000fc400000010ff */
[----:B------:R-:W-:Y:S01]  /*1af80*/  FMNMX.FTZ R0, R158, R0, !PT ;  /* 0x000000009e007209 */ /* 0x000fe20007810000 */
[----:B------:R-:W2:Y:S01]  /*1af90*/  MUFU.EX2 R120, R120 ;  /* 0x0000007800787308 */ /* 0x000ea20000000800 */
[C---:B0-----:R-:W-:Y:S01]  /*1afa0*/  FADD.FTZ R20, R169.reuse, R20 ;  /* 0x00000014a9147221 */ /* 0x041fe20000010000 */
[----:B------:R-:W-:Y:S02]  /*1afb0*/  F2FP.BF16.F32.PACK_AB R202, R169, R202 ;  /* 0x000000caa9ca723e */ /* 0x000fe400000010ff */
[----:B------:R-:W-:-:S04]  /*1afc0*/  FMNMX.FTZ R0, R144, R0, !PT ;  /* 0x0000000090007209 */ /* 0x000fc80007810000 */
[----:B------:R-:W-:Y:S01]  /*1afd0*/  FMNMX.FTZ R0, R145, R0, !PT ;  /* 0x0000000091007209 */ /* 0x000fe20007810000 */
[----:B------:R-:W0:Y:S01]  /*1afe0*/  MUFU.EX2 R198, R198 ;  /* 0x000000c600c67308 */ /* 0x000e220000000800 */
[----:B-1----:R-:W-:Y:S02]  /*1aff0*/  FADD.FTZ R20, R196, R20 ;  /* 0x00000014c4147221 */ /* 0x002fe40000010000 */
[----:B------:R-:W-:-:S04]  /*1b000*/  FMNMX.FTZ R0, R146, R0, !PT ;  /* 0x0000000092007209 */ /* 0x000fc80007810000 */
[----:B------:R-:W-:Y:S01]  /*1b010*/  FMNMX.FTZ R0, R151, R0, !PT ;  /* 0x0000000097007209 */ /* 0x000fe20007810000 */
[----:B------:R-:W1:Y:S01]  /*1b020*/  MUFU.EX2 R161, R161 ;  /* 0x000000a100a17308 */ /* 0x000e620000000800 */
[C---:B--2---:R-:W-:Y:S01]  /*1b030*/  FADD.FTZ R20, R120.reuse, R20 ;  /* 0x0000001478147221 */ /* 0x044fe20000010000 */
[----:B------:R-:W-:Y:S02]  /*1b040*/  F2FP.BF16.F32.PACK_AB R196, R120, R196 ;  /* 0x000000c478c4723e */ /* 0x000fe400000010ff */
[----:B------:R-:W-:-:S04]  /*1b050*/  FMNMX.FTZ R0, R138, R0, !PT ;  /* 0x000000008a007209 */ /* 0x000fc80007810000 */
[----:B------:R-:W-:Y:S01]  /*1b060*/  FMNMX.FTZ R0, R139, R0, !PT ;  /* 0x000000008b007209 */ /* 0x000fe20007810000 */
[----:B------:R-:W2:Y:S01]  /*1b070*/  MUFU.EX2 R192, R192 ;  /* 0x000000c000c07308 */ /* 0x000ea20000000800 */
[----:B0-----:R-:W-:Y:S02]  /*1b080*/  FADD.FTZ R20, R198, R20 ;  /* 0x00000014c6147221 */ /* 0x001fe40000010000 */
[----:B------:R-:W-:-:S04]  /*1b090*/  FMNMX.FTZ R0, R142, R0, !PT ;  /* 0x000000008e007209 */ /* 0x000fc80007810000 */
[----:B------:R-:W-:Y:S01]  /*1b0a0*/  FMNMX.FTZ R0, R143, R0, !PT ;  /* 0x000000008f007209 */ /* 0x000fe20007810000 */
[----:B------:R-:W0:Y:S01]  /*1b0b0*/  MUFU.EX2 R164, R164 ;  /* 0x000000a400a47308 */ /* 0x000e220000000800 */
[C---:B-1----:R-:W-:Y:S01]  /*1b0c0*/  FADD.FTZ R20, R161.reuse, R20 ;  /* 0x00000014a1147221 */ /* 0x042fe20000010000 */
[----:B------:R-:W-:Y:S02]  /*1b0d0*/  F2FP.BF16.F32.PACK_AB R198, R161, R198 ;  /* 0x000000c6a1c6723e */ /* 0x000fe400000010ff */
[----:B------:R-:W-:-:S04]  /*1b0e0*/  FMNMX.FTZ R0, R130, R0, !PT ;  /* 0x0000000082007209 */ /* 0x000fc80007810000 */
[----:B------:R-:W-:Y:S01]  /*1b0f0*/  FMNMX.FTZ R0, R131, R0, !PT ;  /* 0x0000000083007209 */ /* 0x000fe20007810000 */
[----:B------:R-:W1:Y:S01]  /*1b100*/  MUFU.EX2 R194, R194 ;  /* 0x000000c200c27308 */ /* 0x000e620000000800 */
[----:B--2---:R-:W-:Y:S02]  /*1b110*/  FADD.FTZ R20, R192, R20 ;  /* 0x00000014c0147221 */ /* 0x004fe40000010000 */
[----:B------:R-:W-:-:S04]  /*1b120*/  FMNMX.FTZ R0, R134, R0, !PT ;  /* 0x0000000086007209 */ /* 0x000fc80007810000 */
        /* <DEDUP_REMOVED lines=13> */
[----:B------:R-:W2:Y:S04]  /*1b200*/  SHFL.BFLY PT, R6, R0, 0x2, 0x1f ;  /* 0x0c401f0000067f89 */ /* 0x000ea800000e0000 */
[----:B------:R-:W3:Y:S01]  /*1b210*/  MUFU.EX2 R190, R190 ;  /* 0x000000be00be7308 */ /* 0x000ee20000000800 */
[----:B0-----:R-:W-:-:S07]  /*1b220*/  FADD.FTZ R20, R188, R20 ;  /* 0x00000014bc147221 */ /* 0x001fce0000010000 */
[----:B------:R-:W0:Y:S01]  /*1b230*/  MUFU.EX2 R9, R9 ;  /* 0x0000000900097308 */ /* 0x000e220000000800 */
[C---:B-1----:R-:W-:Y:S01]  /*1b240*/  FADD.FTZ R20, R153.reuse, R20 ;  /* 0x0000001499147221 */ /* 0x042fe20000010000 */
[----:B------:R-:W-:-:S06]  /*1b250*/  F2FP.BF16.F32.PACK_AB R188, R153, R188 ;  /* 0x000000bc99bc723e */ /* 0x000fcc00000010ff */
[----:B------:R-:W1:Y:S01]  /*1b260*/  MUFU.EX2 R136, R136 ;  /* 0x0000008800887308 */ /* 0x000e620000000800 */
[----:B---3--:R-:W-:Y:S01]  /*1b270*/  FADD.FTZ R20, R190, R20 ;  /* 0x00000014be147221 */ /* 0x008fe20000010000 */
[----:B--2---:R-:W-:-:S06]  /*1b280*/  FMNMX.FTZ R0, R0, R6, !PT ;  /* 0x0000000600007209 */ /* 0x004fcc0007810000 */
[----:B------:R-:W2:Y:S01]  /*1b290*/  MUFU.EX2 R137, R137 ;  /* 0x0000008900897308 */ /* 0x000ea20000000800 */
[----:B------:R-:W3:Y:S01]  /*1b2a0*/  SHFL.BFLY PT, R6, R0, 0x1, 0x1f ;  /* 0x0c201f0000067f89 */ /* 0x000ee200000e0000 */
[C---:B0-----:R-:W-:Y:S01]  /*1b2b0*/  FADD.FTZ R20, R9.reuse, R20 ;  /* 0x0000001409147221 */ /* 0x041fe20000010000 */
[----:B------:R-:W-:-:S05]  /*1b2c0*/  F2FP.BF16.F32.PACK_AB R190, R9, R190 ;  /* 0x000000be09be723e */ /* 0x000fca00000010ff */
[----:B------:R-:W0:Y:S01]  /*1b2d0*/  MUFU.EX2 R186, R186 ;  /* 0x000000ba00ba7308 */ /* 0x000e220000000800 */
[----:B-1----:R-:W-:-:S07]  /*1b2e0*/  FADD.FTZ R20, R136, R20 ;  /* 0x0000001488147221 */ /* 0x002fce0000010000 */
[----:B------:R-:W1:Y:S01]  /*1b2f0*/  MUFU.EX2 R140, R140 ;  /* 0x0000008c008c7308 */ /* 0x000e620000000800 */
[----:B--2---:R-:W-:-:S07]  /*1b300*/  FADD.FTZ R20, R137, R20 ;  /* 0x0000001489147221 */ /* 0x004fce0000010000 */
[----:B------:R-:W-:Y:S01]  /*1b310*/  MUFU.EX2 R129, R129 ;  /* 0x0000008100817308 */ /* 0x000fe20000000800 */
[----:B---3--:R-:W-:Y:S01]  /*1b320*/  FMNMX.FTZ R6, R0, R6, !PT ;  /* 0x0000000600067209 */ /* 0x008fe20007810000 */
[----:B0-----:R-:W-:-:S04]  /*1b330*/  FADD.FTZ R20, R186, R20 ;  /* 0x00000014ba147221 */ /* 0x001fc80000010000 */
[CC--:B------:R-:W-:Y:S01]  /*1b340*/  FMUL.FTZ R148, R6.reuse, R5.reuse ;  /* 0x0000000506947220 */ /* 0x0c0fe20000410000 */
[----:B------:R-:W-:Y:S01]  /*1b350*/  FADD.FTZ R0, -R6, R8 ;  /* 0x0000000806007221 */ /* 0x000fe20000010100 */
[----:B------:R-:W-:Y:S01]  /*1b360*/  MUFU.EX2 R124, R124 ;  /* 0x0000007c007c7308 */ /* 0x000fe20000000800 */
[----:B-1----:R-:W-:Y:S01]  /*1b370*/  F2FP.BF16.F32.PACK_AB R186, R140, R186 ;  /* 0x000000ba8cba723e */ /* 0x002fe200000010ff */
[-CC-:B------:R-:W-:Y:S01]  /*1b380*/  FFMA.FTZ R201, R11, R5.reuse, -R148.reuse ;  /* 0x000000050bc97223 */ /* 0x180fe20000010894 */
[----:B------:R-:W-:Y:S02]  /*1b390*/  IMAD.MOV.U32 R11, RZ, RZ, 0x40000040 ;  /* 0x40000040ff0b7424 */ /* 0x000fe400078e00ff */
[-C--:B------:R-:W-:Y:S01]  /*1b3a0*/  FMUL.FTZ R0, R0, R5.reuse ;  /* 0x0000000500007220 */ /* 0x080fe20000410000 */
[-CC-:B------:R-:W-:Y:S01]  /*1b3b0*/  FFMA.FTZ R15, R15, R5.reuse, -R148.reuse ;  /* 0x000000050f0f7223 */ /* 0x180fe20000010894 */
[-CC-:B------:R-:W-:Y:S01]  /*1b3c0*/  FFMA.FTZ R203, R168, R5.reuse, -R148.reuse ;  /* 0x00000005a8cb7223 */ /* 0x180fe20000010894 */
[-CC-:B------:R-:W-:Y:S01]  /*1b3d0*/  FFMA.FTZ R197, R160, R5.reuse, -R148.reuse ;  /* 0x00000005a0c57223 */ /* 0x180fe20000010894 */
[----:B------:R-:W-:Y:S01]  /*1b3e0*/  R2UR UR7, R11 ;  /* 0x000000000b0772ca */ /* 0x000fe200000e0000 */
        /* <DEDUP_REMOVED lines=16> */
[----:B------:R-:W1:Y:S01]  /*1b4f0*/  MUFU.EX2 R15, R15 ;  /* 0x0000000f000f7308 */ /* 0x000e620000000800 */
[-CC-:B------:R-:W-:Y:S01]  /*1b500*/  FFMA.FTZ R126, R126, R5.reuse, -R148.reuse ;  /* 0x000000057e7e7223 */ /* 0x180fe20000010894 */
[----:B------:R-:W-:Y:S01]  /*1b510*/  FFMA.FTZ R127, R127, R5, -R148 ;  /* 0x000000057f7f7223 */ /* 0x000fe20000010894 */
[----:B------:R-:W-:-:S02]  /*1b520*/  WARPGROUP.DEPBAR.LE gsb0, 0x0 ;  /* 0x00008000000079c5 */ /* 0x000fc40000010000 */
[----:B------:R-:W-:Y:S01]  /*1b530*/  WARPGROUP.ARRIVE ;  /* 0x00000000000079c5 */ /* 0x000fe20000000000 */
[-CC-:B------:R-:W-:Y:S01]  /*1b540*/  FFMA.FTZ R180, R128, R5.reuse, -R184.reuse ;  /* 0x0000000580b47223 */ /* 0x180fe200000108b8 */
[-C--:B------:R-:W-:Y:S01]  /*1b550*/  FFMA.FTZ R128, R149, R5.reuse, -R184 ;  /* 0x0000000595807223 */ /* 0x080fe200000108b8 */
[----:B------:R-:W-:Y:S01]  /*1b560*/  FFMA.FTZ R149, R171, R5, -R148 ;  /* 0x00000005ab957223 */ /* 0x000fe20000010894 */
[----:B------:R-:W2:Y:S01]  /*1b570*/  MUFU.EX2 R203, R203 ;  /* 0x000000cb00cb7308 */ /* 0x000ea20000000800 */
[----:B0-----:R-:W-:Y:S01]  /*1b580*/  FFMA.FTZ R13, R0, R13, R201 ;  /* 0x0000000d000d7223 */ /* 0x001fe200000100c9 */
[----:B------:R-:W-:Y:S01]  /*1b590*/  HGMMA.64x192x16.F32.BF16 R24, R176, gdesc[UR4].tnspB, R24, gsb0 ;  /* 0x42e00004b0187df0 */ /* 0x000fe20008001818 */
[-CC-:B------:R-:W-:Y:S01]  /*1b5a0*/  FFMA.FTZ R182, R132, R5.reuse, -R184.reuse ;  /* 0x0000000584b67223 */ /* 0x180fe200000108b8 */
[-CC-:B------:R-:W-:Y:S01]  /*1b5b0*/  FFMA.FTZ R132, R133, R5.reuse, -R184.reuse ;  /* 0x0000000585847223 */ /* 0x180fe200000108b8 */
[-C--:B------:R-:W-:Y:S01]  /*1b5c0*/  FFMA.FTZ R133, R150, R5.reuse, -R184 ;  /* 0x0000000596857223 */ /* 0x080fe200000108b8 */
[C---:B-1----:R-:W-:Y:S01]  /*1b5d0*/  FADD.FTZ R13, R15.reuse, R13 ;  /* 0x0000000d0f0d7221 */ /* 0x042fe20000010000 */
[-CC-:B------:R-:W-:Y:S01]  /*1b5e0*/  FFMA.FTZ R150, R166, R5.reuse, -R148.reuse ;  /* 0x00000005a6967223 */ /* 0x180fe20000010894 */
[----:B------:R-:W0:Y:S01]  /*1b5f0*/  MUFU.EX2 R149, R149 ;  /* 0x0000009500957308 */ /* 0x000e220000000800 */
[-CC-:B------:R-:W-:Y:S01]  /*1b600*/  FFMA.FTZ R181, R130, R5.reuse, -R148.reuse ;  /* 0x0000000582b57223 */ /* 0x180fe20000010894 */
[----:B------:R-:W-:Y:S01]  /*1b610*/  FFMA.FTZ R183, R134, R5, -R148 ;  /* 0x0000000586b77223 */ /* 0x000fe20000010894 */
[----:B------:R-:W-:Y:S01]  /*1b620*/  F2FP.BF16.F32.PACK_AB R201, R15, R201 ;  /* 0x000000c90fc9723e */ /* 0x000fe200000010ff */
[----:B------:R-:W-:Y:S01]  /*1b630*/  FADD.FTZ R15, R140, R20 ;  /* 0x000000148c0f7221 */ /* 0x000fe20000010000 */
[----:B------:R-:W-:-:S03]  /*1b640*/  F2FP.BF16.F32.PACK_AB R184, R137, R136 ;  /* 0x0000008889b8723e */ /* 0x000fc600000010ff */
[----:B------:R-:W-:Y:S01]  /*1b650*/  MUFU.EX2 R197, R197 ;  /* 0x000000c500c57308 */ /* 0x000fe20000000800 */
[----:B--2---:R-:W-:-:S07]  /*1b660*/  FADD.FTZ R13, R203, R13 ;  /* 0x0000000dcb0d7221 */ /* 0x004fce0000010000 */
[----:B------:R-:W-:Y:S01]  /*1b670*/  MUFU.EX2 R141, R141 ;  /* 0x0000008d008d7308 */ /* 0x000fe20000000800 */
[----:B0-----:R-:W-:-:S07]  /*1b680*/  F2FP.BF16.F32.PACK_AB R203, R149, R203 ;  /* 0x000000cb95cb723e */ /* 0x001fce00000010ff */
[----:B------:R-:W-:Y:S08]  /*1b690*/  MUFU.EX2 R199, R199 ;  /* 0x000000c700c77308 */ /* 0x000ff00000000800 */
[----:B------:R-:W-:Y:S08]  /*1b6a0*/  MUFU.EX2 R150, R150 ;  /* 0x0000009600967308 */ /* 0x000ff00000000800 */
[----:B------:R0:W1:Y:S08]  /*1b6b0*/  MUFU.EX2 R8, R125 ;  /* 0x0000007d00087308 */ /* 0x0000700000000800 */
[----:B------:R-:W-:Y:S01]  /*1b6c0*/  MUFU.EX2 R193, R193 ;  /* 0x000000c100c17308 */ /* 0x000fe20000000800 */
[----:B0-----:R-:W-:-:S07]  /*1b6d0*/  FFMA.FTZ R125, R154, R5, -R148 ;  /* 0x000000059a7d7223 */ /* 0x001fce0000010894 */
        /* <DEDUP_REMOVED lines=17> */
[----:B------:R-:W0:Y:S01]  /*1b7f0*/  MUFU.EX2 R133, R133 ;  /* 0x0000008500857308 */ /* 0x000e220000000800 */
[----:B------:R-:W-:-:S02]  /*1b800*/  WARPGROUP.DEPBAR.LE gsb0, 0x0 ;  /* 0x00008000000079c5 */ /* 0x000fc40000010000 */
[----:B------:R2:W-:Y:S05]  /*1b810*/  @!P1 SYNCS.ARRIVE.TRANS64.RED.A1T0 RZ, [R12+URZ], RZ ;  /* 0x000000ff0cff99a7 */ /* 0x0005ea000810043f */
[----:B------:R-:W3:Y:S01]  /*1b820*/  MUFU.EX2 R123, R123 ;  /* 0x0000007b007b7308 */ /* 0x000ee20000000800 */
[----:B-1----:R-:W-:Y:S02]  /*1b830*/  F2FP.BF16.F32.PACK_AB R178, R8, R124 ;  /* 0x0000007c08b2723e */ /* 0x002fe400000010ff */
[----:B0-----:R-:W-:Y:S01]  /*1b840*/  F2FP.BF16.F32.PACK_AB R176, R133, R128 ;  /* 0x0000008085b0723e */ /* 0x001fe200000010ff */
[----:B------:R0:W-:Y:S01]  /*1b850*/  @!P1 SYNCS.ARRIVE.TRANS64.RED.A1T0 RZ, [R14+URZ], RZ ;  /* 0x000000ff0eff99a7 */ /* 0x0001e2000810043f */
[----:B--2---:R-:W-:-:S03]  /*1b860*/  FFMA.FTZ R12, R139, R5, -R148 ;  /* 0x000000058b0c7223 */ /* 0x004fc60000010894 */
[----:B------:R-:W-:Y:S01]  /*1b870*/  MUFU.EX2 R126, R126 ;  /* 0x0000007e007e7308 */ /* 0x000fe20000000800 */
[----:B0-----:R-:W-:Y:S01]  /*1b880*/  FADD.FTZ R14, R149, R13 ;  /* 0x0000000d950e7221 */ /* 0x001fe20000010000 */
[----:B------:R-:W-:-:S06]  /*1b890*/  FFMA.FTZ R13, R143, R5, -R148 ;  /* 0x000000058f0d7223 */ /* 0x000fcc0000010894 */
[----:B------:R-:W-:Y:S01]  /*1b8a0*/  MUFU.EX2 R12, R12 ;  /* 0x0000000c000c7308 */ /* 0x000fe20000000800 */
[----:B---3--:R-:W-:Y:S01]  /*1b8b0*/  F2FP.BF16.F32.PACK_AB R177, R123, R122 ;  /* 0x0000007a7bb1723e */ /* 0x008fe200000010ff */
[----:B------:R-:W-:Y:S01]  /*1b8c0*/  FADD.FTZ R14, R197, R14 ;  /* 0x0000000ec50e7221 */ /* 0x000fe20000010000 */
[----:B------:R-:W-:-:S03]  /*1b8d0*/  F2FP.BF16.F32.PACK_AB R197, R141, R197 ;  /* 0x000000c58dc5723e */ /* 0x000fc600000010ff */
[----:B------:R-:W-:Y:S01]  /*1b8e0*/  FADD.FTZ R130, R141, R14 ;  /* 0x0000000e8d827221 */ /* 0x000fe20000010000 */
[----:B------:R-:W-:Y:S01]  /*1b8f0*/  FFMA.FTZ R14, R131, R5, -R148 ;  /* 0x00000005830e7223 */ /* 0x000fe20000010894 */
[----:B------:R-:W-:Y:S02]  /*1b900*/  MUFU.EX2 R13, R13 ;  /* 0x0000000d000d7308 */ /* 0x000fe40000000800 */
[----:B------:R-:W-:Y:S01]  /*1b910*/  FADD.FTZ R130, R199, R130 ;  /* 0x00000082c7827221 */ /* 0x000fe20000010000 */
[----:B------:R-:W-:-:S03]  /*1b920*/  F2FP.BF16.F32.PACK_AB R199, R150, R199 ;  /* 0x000000c796c7723e */ /* 0x000fc600000010ff */
[----:B------:R-:W-:Y:S02]  /*1b930*/  FADD.FTZ R130, R150, R130 ;  /* 0x0000008296827221 */ /* 0x000fe40000010000 */
[----:B------:R-:W-:Y:S02]  /*1b940*/  MUFU.EX2 R14, R14 ;  /* 0x0000000e000e7308 */ /* 0x000fe40000000800 */
[----:B------:R-:W-:Y:S01]  /*1b950*/  FADD.FTZ R130, R193, R130 ;  /* 0x00000082c1827221 */ /* 0x000fe20000010000 */
[----:B------:R-:W-:-:S03]  /*1b960*/  F2FP.BF16.F32.PACK_AB R193, R125, R193 ;  /* 0x000000c17dc1723e */ /* 0x000fc600000010ff */
[----:B------:R-:W-:Y:S02]  /*1b970*/  FADD.FTZ R130, R125, R130 ;  /* 0x000000827d827221 */ /* 0x000fe40000010000 */
[----:B------:R-:W0:Y:S02]  /*1b980*/  MUFU.EX2 R127, R127 ;  /* 0x0000007f007f7308 */ /* 0x000e240000000800 */
[----:B------:R-:W-:Y:S01]  /*1b990*/  FADD.FTZ R130, R195, R130 ;  /* 0x00000082c3827221 */ /* 0x000fe20000010000 */
[----:B------:R-:W-:-:S03]  /*1b9a0*/  F2FP.BF16.F32.PACK_AB R195, R147, R195 ;  /* 0x000000c393c3723e */ /* 0x000fc600000010ff */
[----:B------:R-:W-:-:S04]  /*1b9b0*/  FADD.FTZ R130, R147, R130 ;  /* 0x0000008293827221 */ /* 0x000fc80000010000 */
[----:B------:R-:W-:Y:S01]  /*1b9c0*/  FADD.FTZ R130, R189, R130 ;  /* 0x00000082bd827221 */ /* 0x000fe20000010000 */
[----:B------:R-:W-:-:S03]  /*1b9d0*/  F2FP.BF16.F32.PACK_AB R189, R10, R189 ;  /* 0x000000bd0abd723e */ /* 0x000fc600000010ff */
[----:B------:R-:W-:Y:S01]  /*1b9e0*/  FADD.FTZ R130, R10, R130 ;  /* 0x000000820a827221 */ /* 0x000fe20000010000 */
[----:B------:R-:W-:Y:S01]  /*1b9f0*/  FADD.FTZ R10, R180, R15 ;  /* 0x0000000fb40a7221 */ /* 0x000fe20000010000 */
[----:B------:R-:W-:Y:S02]  /*1ba00*/  F2FP.BF16.F32.PACK_AB R180, R129, R180 ;  /* 0x000000b481b4723e */ /* 0x000fe400000010ff */
[----:B------:R-:W-:Y:S01]  /*1ba10*/  FADD.FTZ R130, R191, R130 ;  /* 0x00000082bf827221 */ /* 0x000fe20000010000 */
[----:B------:R-:W-:Y:S02]  /*1ba20*/  F2FP.BF16.F32.PACK_AB R191, R11, R191 ;  /* 0x000000bf0bbf723e */ /* 0x000fe400000010ff */
[----:B0-----:R-:W-:Y:S01]  /*1ba30*/  F2FP.BF16.F32.PACK_AB R179, R127, R126 ;  /* 0x0000007e7fb3723e */ /* 0x001fe200000010ff */
[----:B------:R-:W-:Y:S01]  /*1ba40*/  FADD.FTZ R130, R11, R130 ;  /* 0x000000820b827221 */ /* 0x000fe20000010000 */
[----:B------:R-:W-:-:S03]  /*1ba50*/  FADD.FTZ R11, R129, R10 ;  /* 0x0000000a810b7221 */ /* 0x000fc60000010000 */
[----:B------:R-:W-:Y:S01]  /*1ba60*/  FADD.FTZ R130, R185, R130 ;  /* 0x00000082b9827221 */ /* 0x000fe20000010000 */
[----:B------:R-:W-:Y:S01]  /*1ba70*/  FADD.FTZ R11, R182, R11 ;  /* 0x0000000bb60b7221 */ /* 0x000fe20000010000 */
[C---:B------:R-:W-:Y:S02]  /*1ba80*/  F2FP.BF16.F32.PACK_AB R185, R12.reuse, R185 ;  /* 0x000000b90cb9723e */ /* 0x040fe400000010ff */
[----:B------:R-:W-:Y:S01]  /*1ba90*/  FADD.FTZ R130, R12, R130 ;  /* 0x000000820c827221 */ /* 0x000fe20000010000 */
[C---:B------:R-:W-:Y:S01]  /*1baa0*/  FADD.FTZ R11, R132.reuse, R11 ;  /* 0x0000000b840b7221 */ /* 0x040fe20000010000 */
[----:B------:R-:W-:Y:S02]  /*1bab0*/  F2FP.BF16.F32.PACK_AB R182, R132, R182 ;  /* 0x000000b684b6723e */ /* 0x000fe400000010ff */
[----:B------:R-:W-:Y:S01]  /*1bac0*/  FADD.FTZ R130, R187, R130 ;  /* 0x00000082bb827221 */ /* 0x000fe20000010000 */
[----:B------:R-:W-:-:S03]  /*1bad0*/  F2FP.BF16.F32.PACK_AB R187, R13, R187 ;  /* 0x000000bb0dbb723e */ /* 0x000fc600000010ff */
[----:B------:R-:W-:-:S04]  /*1bae0*/  FADD.FTZ R130, R13, R130 ;  /* 0x000000820d827221 */ /* 0x000fc80000010000 */
[----:B------:R-:W-:Y:S01]  /*1baf0*/  FADD.FTZ R9, R181, R130 ;  /* 0x00000082b5097221 */ /* 0x000fe20000010000 */
[----:B------:R-:W-:-:S03]  /*1bb00*/  F2FP.BF16.F32.PACK_AB R181, R14, R181 ;  /* 0x000000b50eb5723e */ /* 0x000fc600000010ff */
[----:B------:R-:W-:-:S04]  /*1bb10*/  FADD.FTZ R10, R14, R9 ;  /* 0x000000090e0a7221 */ /* 0x000fc80000010000 */
[----:B------:R-:W-:Y:S01]  /*1bb20*/  FADD.FTZ R10, R183, R10 ;  /* 0x0000000ab70a7221 */ /* 0x000fe20000010000 */
[----:B------:R-:W-:-:S03]  /*1bb30*/  F2FP.BF16.F32.PACK_AB R183, R135, R183 ;  /* 0x000000b787b7723e */ /* 0x000fc600000010ff */
[----:B------:R-:W-:Y:S01]  /*1bb40*/  FADD.FTZ R9, R135, R10 ;  /* 0x0000000a87097221 */ /* 0x000fe20000010000 */
[----:B------:R-:W-:-:S03]  /*1bb50*/  FADD.FTZ R10, R128, R11 ;  /* 0x0000000b800a7221 */ /* 0x000fc60000010000 */
[----:B------:R-:W-:Y:S01]  /*1bb60*/  FADD.FTZ R12, R122, R9 ;  /* 0x000000097a0c7221 */ /* 0x000fe20000010000 */
[----:B------:R-:W-:-:S03]  /*1bb70*/  FADD.FTZ R9, R133, R10 ;  /* 0x0000000a85097221 */ /* 0x000fc60000010000 */
[----:B------:R-:W-:Y:S01]  /*1bb80*/  FADD.FTZ R11, R123, R12 ;  /* 0x0000000c7b0b7221 */ /* 0x000fe20000010000 */
[----:B------:R-:W-:-:S03]  /*1bb90*/  FADD.FTZ R9, R124, R9 ;  /* 0x000000097c097221 */ /* 0x000fc60000010000 */
[----:B------:R-:W-:Y:S01]  /*1bba0*/  FADD.FTZ R10, R126, R11 ;  /* 0x0000000b7e0a7221 */ /* 0x000fe20000010000 */
[----:B------:R-:W-:Y:S01]  /*1bbb0*/  FADD.FTZ R20, R8, R9 ;  /* 0x0000000908147221 */ /* 0x000fe20000010000 */
[----:B------:R-:W-:Y:S02]  /*1bbc0*/  IMAD.MOV.U32 R11, RZ, RZ, R214 ;  /* 0x000000ffff0b7224 */ /* 0x000fe400078e00d6 */
[----:B------:R-:W-:Y:S01]  /*1bbd0*/  FADD.FTZ R13, R127, R10 ;  /* 0x0000000a7f0d7221 */ /* 0x000fe20000010000 */
[----:B------:R-:W-:Y:S02]  /*1bbe0*/  IMAD.MOV.U32 R10, RZ, RZ, R216 ;  /* 0x000000ffff0a7224 */ /* 0x000fe400078e00d8 */
[----:B------:R-:W-:Y:S02]  /*1bbf0*/  IMAD.MOV.U32 R8, RZ, RZ, R6 ;  /* 0x000000ffff087224 */ /* 0x000fe400078e0006 */
[----:B------:R-:W-:Y:S01]  /*1bc00*/  IMAD.MOV.U32 R9, RZ, RZ, R4 ;  /* 0x000000ffff097224 */ /* 0x000fe200078e0004 */
[----:B------:R-:W-:Y:S06]  /*1bc10*/  @P2 BRA `(.L_x_804) ;  /* 0xffffffa800f42947 */ /* 0x000fec000383ffff */
.L_x_793:
[----:B------:R-:W-:Y:S05]  /*1bc20*/  BSYNC B0 ;  /* 0x0000000000007941 */ /* 0x000fea0003800000 */
.L_x_792:
        /* <DEDUP_REMOVED lines=99> */
.L_x_805:
[----:B------:R-:W-:Y:S01]  /*1c260*/  IMAD R0, R214, 0x8, R2 ;  /* 0x00000008d6007824 */ /* 0x000fe200078e0202 */
[----:B------:R-:W-:-:S04]  /*1c270*/  SHF.L.U32 R3, R216, 0x1f, RZ ;  /* 0x0000001fd8037819 */ /* 0x000fc800000006ff */
[----:B------:R0:W1:Y:S01]  /*1c280*/  SYNCS.PHASECHK.TRANS64.TRYWAIT P2, [R0+URZ+0x36850], R3 ;  /* 0x03685003000075a7 */ /* 0x000062000804017f */
[----:B------:R-:W-:Y:S05]  /*1c290*/  @!P0 BRA `(.L_x_806) ;  /* 0x0000000000048947 */ /* 0x000fea0003800000 */
[----:B------:R-:W-:Y:S01]  /*1c2a0*/  BPT.TRAP 0x1 ;  /* 0x000000040000795c */ /* 0x000fe20000300000 */
.L_x_806:
[----:B------:R-:W-:Y:S01]  /*1c2b0*/  VIADD R2, R2, 0x400 ;  /* 0x0000040002027836 */ /* 0x000fe20000000000 */
[----:B------:R-:W-:Y:S04]  /*1c2c0*/  BSSY B0, `(.L_x_807) ;  /* 0x0000008000007945 */ /* 0x000fe80003800000 */
[----:B------:R-:W-:-:S04]  /*1c2d0*/  SHF.R.U32.HI R2, RZ, 0x4, R2 ;  /* 0x00000004ff027819 */ /* 0x000fc80000011602 */
[----:B------:R-:W-:-:S04]  /*1c2e0*/  LOP3.LUT R2, R2, 0x3fff, RZ, 0xc0, !PT ;  /* 0x00003fff02027812 */ /* 0x000fc800078ec0ff */
[----:B------:R-:W-:-:S05]  /*1c2f0*/  LOP3.LUT R7, R2, 0x3800000, RZ, 0xfc, !PT ;  /* 0x0380000002077812 */ /* 0x000fca00078efcff */
[----:B------:R-:W-:Y:S01]  /*1c300*/  IMAD R7, R214, 0xa80, R7 ;  /* 0x00000a80d6077824 */ /* 0x000fe200078e0207 */
[----:B-1----:R-:W-:Y:S06]  /*1c310*/  @P2 BRA `(.L_x_808) ;  /* 0x0000000000082947 */ /* 0x002fec0003800000 */
[----:B------:R-:W1:Y:S02]  /*1c320*/  SYNCS.PHASECHK.TRANS64.TRYWAIT P0, [R0+URZ+0x36850], R3 ;  /* 0x03685003000075a7 */ /* 0x000e64000800017f */
[----:B-1----:R-:W-:Y:S05]  /*1c330*/  @!P0 BRA `(.L_x_809) ;  /* 0x000000b4003c8947 */ /* 0x002fea0003800000 */
.L_x_808:
[----:B------:R-:W-:Y:S05]  /*1c340*/  BSYNC B0 ;  /* 0x0000000000007941 */ /* 0x000fea0003800000 */
.L_x_807:
[----:B------:R-:W-:Y:S01]  /*1c350*/  IMAD.MOV.U32 R2, RZ, RZ, R7 ;  /* 0x000000ffff027224 */ /* 0x000fe200078e0007 */
[----:B------:R-:W-:Y:S01]  /*1c360*/  WARPGROUP.ARRIVE ;  /* 0x00000000000079c5 */ /* 0x000fe20000000000 */
[----:B01----:R-:W-:Y:S02]  /*1c370*/  IMAD.MOV.U32 R3, RZ, RZ, 0x40000040 ;  /* 0x40000040ff037424 */ /* 0x003fe400078e00ff */
[----:B------:R-:W-:Y:S01]  /*1c380*/  VIADD R214, R214, 0x1 ;  /* 0x00000001d6d67836 */ /* 0x000fe20000000000 */
[----:B------:R-:W-:Y:S01]  /*1c390*/  R2UR UR6, R2 ;  /* 0x00000000020672ca */ /* 0x000fe200000e0000 */
[----:B------:R-:W-:Y:S01]  /*1c3a0*/  VIADD R2, R7, 0x80 ;  /* 0x0000008007027836 */ /* 0x000fe20000000000 */
[----:B------:R-:W-:Y:S01]  /*1c3b0*/  R2UR UR7, R3 ;  /* 0x00000000030772ca */ /* 0x000fe200000e0000 */
[----:B------:R-:W-:Y:S01]  /*1c3c0*/  IMAD.MOV.U32 R3, RZ, RZ, 0x40000040 ;  /* 0x40000040ff037424 */ /* 0x000fe200078e00ff */
[----:B------:R-:W-:Y:S01]  /*1c3d0*/  ISETP.NE.AND P2, PT, R214, 0x2, PT ;  /* 0x00000002d600780c */ /* 0x000fe20003f45270 */
[----:B------:R-:W-:-:S03]  /*1c3e0*/  VIADD R226, R226, 0x1 ;  /* 0x00000001e2e27836 */ /* 0x000fc60000000000 */
[----:B------:R-:W-:-:S07]  /*1c3f0*/  SEL R214, R214, RZ, P2 ;  /* 0x000000ffd6d67207 */ /* 0x000fce0001000000 */
        /* <DEDUP_REMOVED lines=38> */
[----:B------:R-:W0:Y:S04]  /*1c660*/  SHFL.BFLY PT, R2, R13, 0x2, 0x1f ;  /* 0x0c401f000d027f89 */ /* 0x000e2800000e0000 */
[----:B------:R-:W1:Y:S01]  /*1c670*/  SHFL.BFLY PT, R3, R20, 0x2, 0x1f ;  /* 0x0c401f0014037f89 */ /* 0x000e6200000e0000 */
[----:B0-----:R-:W-:Y:S01]  /*1c680*/  FADD.FTZ R8, R2, R13 ;  /* 0x0000000d02087221 */ /* 0x001fe20000010000 */
[----:B-1----:R-:W-:-:S04]  /*1c690*/  FADD.FTZ R3, R3, R20 ;  /* 0x0000001403037221 */ /* 0x002fc80000010000 */
[----:B------:R-:W0:Y:S04]  /*1c6a0*/  SHFL.BFLY PT, R7, R8, 0x1, 0x1f ;  /* 0x0c201f0008077f89 */ /* 0x000e2800000e0000 */
[----:B------:R-:W1:Y:S01]  /*1c6b0*/  SHFL.BFLY PT, R2, R3, 0x1, 0x1f ;  /* 0x0c201f0003027f89 */ /* 0x000e6200000e0000 */
[----:B0-----:R-:W-:Y:S01]  /*1c6c0*/  FADD.FTZ R14, R8, R7 ;  /* 0x00000007080e7221 */ /* 0x001fe20000010000 */
[----:B------:R-:W-:Y:S02]  /*1c6d0*/  @!P1 VIADD R8, R0, 0x36860 ;  /* 0x0003686000089836 */ /* 0x000fe40000000000 */
[----:B------:R-:W-:Y:S02]  /*1c6e0*/  IMAD.MOV.U32 R7, RZ, RZ, RZ ;  /* 0x000000ffff077224 */ /* 0x000fe400078e00ff */
[----:B-1----:R-:W-:Y:S01]  /*1c6f0*/  FADD.FTZ R12, R3, R2 ;  /* 0x00000002030c7221 */ /* 0x002fe20000010000 */
[----:B------:R-:W-:Y:S01]  /*1c700*/  FSETP.NE.FTZ.AND P3, PT, R14, RZ, PT ;  /* 0x000000ff0e00720b */ /* 0x000fe20003f75000 */
[----:B------:R-:W-:Y:S01]  /*1c710*/  IMAD.MOV.U32 R2, RZ, RZ, RZ ;  /* 0x000000ffff027224 */ /* 0x000fe200078e00ff */
[----:B------:R-:W-:Y:S01]  /*1c720*/  @!P1 PRMT R8, RZ, 0x654, R8 ;  /* 0x00000654ff089816 */ /* 0x000fe20000000008 */
[----:B------:R-:W-:Y:S01]  /*1c730*/  IMAD.MOV.U32 R0, RZ, RZ, -0x800000 ;  /* 0xff800000ff007424 */ /* 0x000fe200078e00ff */
[----:B------:R-:W-:-:S02]  /*1c740*/  FSETP.NE.FTZ.AND P0, PT, R12, RZ, PT ;  /* 0x000000ff0c00720b */ /* 0x000fc40003f15000 */
[----:B------:R-:W-:-:S04]  /*1c750*/  SEL R3, RZ, 0x1, P2 ;  /* 0x00000001ff037807 */ /* 0x000fc80001000000 */
[----:B------:R-:W-:Y:S01]  /*1c760*/  LOP3.LUT R216, R216, R3, RZ, 0x3c, !PT ;  /* 0x00000003d8d87212 */ /* 0x000fe200078e3cff */
[----:B------:R-:W-:Y:S02]  /*1c770*/  IMAD.MOV.U32 R3, RZ, RZ, -0x800000 ;  /* 0xff800000ff037424 */ /* 0x000fe400078e00ff */
[----:B------:R-:W0:Y:S01]  /*1c780*/  @P3 MUFU.LG2 R11, R14 ;  /* 0x0000000e000b3308 */ /* 0x000e220000000c00 */
[----:B------:R-:W-:-:S03]  /*1c790*/  @P3 FMUL.FTZ R20, R5, 0.69314718246459960938 ;  /* 0x3f31721805143820 */ /* 0x000fc60000410000 */
[----:B------:R-:W-:-:S04]  /*1c7a0*/  @P0 FMUL.FTZ R9, R5, 0.69314718246459960938 ;  /* 0x3f31721805090820 */ /* 0x000fc80000410000 */
[----:B------:R-:W1:Y:S08]  /*1c7b0*/  @P0 MUFU.LG2 R10, R12 ;  /* 0x0000000c000a0308 */ /* 0x000e700000000c00 */
[----:B------:R-:W2:Y:S01]  /*1c7c0*/  @P3 MUFU.RCP R2, R14 ;  /* 0x0000000e00023308 */ /* 0x000ea20000001000 */
[----:B0-----:R-:W-:-:S04]  /*1c7d0*/  @P3 FMUL.FTZ R11, R11, 0.69314718246459960938 ;  /* 0x3f3172180b0b3820 */ /* 0x001fc80000410000 */
[----:B------:R-:W-:-:S03]  /*1c7e0*/  @P3 FFMA.FTZ R0, R20, R6, R11 ;  /* 0x0000000614003223 */ /* 0x000fc6000001000b */
[----:B------:R-:W0:Y:S01]  /*1c7f0*/  @P0 MUFU.RCP R7, R12 ;  /* 0x0000000c00070308 */ /* 0x000e220000001000 */
[----:B-1----:R-:W-:-:S04]  /*1c800*/  @P0 FMUL.FTZ R10, R10, 0.69314718246459960938 ;  /* 0x3f3172180a0a0820 */ /* 0x002fc80000410000 */
[----:B------:R-:W-:Y:S01]  /*1c810*/  @P0 FFMA.FTZ R3, R9, R4, R10 ;  /* 0x0000000409030223 */ /* 0x000fe2000001000a */
[----:B------:R-:W-:Y:S01]  /*1c820*/  PLOP3.LUT P0, PT, PT, PT, PT, 0x8, 0x0 ;  /* 0x000000000000781c */ /* 0x000fe20003f0e170 */
[----:B------:R-:W-:Y:S02]  /*1c830*/  WARPGROUP.DEPBAR.LE gsb0, 0x0 ;  /* 0x00008000000079c5 */ /* 0x000fe40000010000 */
[----:B------:R-:W-:-:S06]  /*1c840*/  WARPGROUP.ARRIVE ;  /* 0x00000000000079c5 */ /* 0x000fcc0000000000 */
[----:B------:R-:W-:Y:S03]  /*1c850*/  HGMMA.64x192x16.F32.BF16 R24, R176, gdesc[UR4].tnspB, R24, gsb0 ;  /* 0x42e00004b0187df0 */ /* 0x000fe60008001818 */
[----:B------:R-:W-:Y:S02]  /*1c860*/  WARPGROUP.DEPBAR.LE gsb0, 0x0 ;  /* 0x00008000000079c5 */ /* 0x000fe40000010000 */
[----:B------:R1:W-:Y:S01]  /*1c870*/  @!P1 SYNCS.ARRIVE.TRANS64.RED.A1T0 RZ, [R8+URZ], RZ ;  /* 0x000000ff08ff99a7 */ /* 0x0003e2000810043f */
[-C--:B--2---:R-:W-:Y:S01]  /*1c880*/  FMUL.FTZ R129, R51, R2.reuse ;  /* 0x0000000233817220 */ /* 0x084fe20000410000 */
        /* <DEDUP_REMOVED lines=94> */
[----:B-1----:R-:W-:-:S07]  /*1ce70*/  FMUL.FTZ R119, R119, R2 ;  /* 0x0000000277777220 */ /* 0x002fce0000410000 */
.L_x_735:
[----:B------:R-:W0:Y:S08]  /*1ce80*/  S2UR UR5, SR_CgaCtaId ;  /* 0x00000000000579c3 */ /* 0x000e300000008800 */
[----:B------:R-:W-:Y:S06]  /*1ce90*/  BAR.SYNC.DEFER_BLOCKING 0x5, 0x180 ;  /* 0x0146000000007b1d */ /* 0x000fec0000010000 */
[----:B------:R-:W-:Y:S01]  /*1cea0*/  UMOV UR4, 0x400 ;  /* 0x0000040000047882 */ /* 0x000fe20000000000 */
[----:B------:R-:W-:Y:S01]  /*1ceb0*/  BSSY B0, `(.L_x_810) ;  /* 0x0000260000007945 */ /* 0x000fe20003800000 */
[----:B0-----:R-:W-:-:S06]  /*1cec0*/  ULEA UR4, UR5, UR4, 0x18 ;  /* 0x0000000405047291 */ /* 0x001fcc000f8ec03f */
[----:B------:R-:W-:-:S05]  /*1ced0*/  IMAD.U32 R2, RZ, RZ, UR4 ;  /* 0x00000004ff027e24 */ /* 0x000fca000f8e00ff */
[----:B------:R0:W1:Y:S01]  /*1cee0*/  LDS.128 R136, [R2+0x368d0] ;  /* 0x0368d00002887984 */ /* 0x0000620000000c00 */
[----:B------:R-:W-:Y:S06]  /*1cef0*/  BAR.ARV 0x4, 0x180 ;  /* 0x0106000000007b1d */ /* 0x000fec0000002000 */
[----:B------:R-:W-:Y:S05]  /*1cf00*/  @P0 BRA `(.L_x_811) ;  /* 0x0000001800640947 */ /* 0x000fea0003800000 */
[----:B------:R-:W2:Y:S01]  /*1cf10*/  LDL R8, [R1+0x90] ;  /* 0x0000900001087983 */ /* 0x000ea20000100800 */
[----:B------:R-:W-:Y:S01]  /*1cf20*/  F2FP.BF16.F32.PACK_AB R24, R25, R24 ;  /* 0x000000181918723e */ /* 0x000fe200000010ff */
[----:B------:R-:W-:Y:S01]  /*1cf30*/  ULDC.64 UR4, c[0x0][0xc00] ;  /* 0x0003000000047ab9 */ /* 0x000fe20000000a00 */
[----:B------:R-:W-:Y:S01]  /*1cf40*/  F2FP.BF16.F32.PACK_AB R25, R135, R124 ;  /* 0x0000007c8719723e */ /* 0x000fe200000010ff */
[----:B------:R-:W3:Y:S01]  /*1cf50*/  S2R R7, SR_SWINHI ;  /* 0x0000000000077919 */ /* 0x000ee20000002f00 */
        /* <DEDUP_REMOVED lines=12> */
[----:B------:R-:W-:Y:S01]  /*1d020*/  F2FP.BF16.F32.PACK_AB R59, R126, R59 ;  /* 0x0000003b7e3b723e */ /* 0x000fe200000010ff */
[----:B------:R-:W4:Y:S01]  /*1d030*/  LDC R60, c[0x0][0xbe8] ;  /* 0x0002fa00ff3c7b82 */ /* 0x000f220000000800 */
[----:B------:R-:W-:Y:S02]  /*1d040*/  F2FP.BF16.F32.PACK_AB R65, R125, R66 ;  /* 0x000000427d41723e */ /* 0x000fe400000010ff */
[----:B------:R-:W-:Y:S02]  /*1d050*/  F2FP.BF16.F32.PACK_AB R72, R73, R72 ;  /* 0x000000484948723e */ /* 0x000fe400000010ff */
[----:B------:R-:W-:-:S02]  /*1d060*/  F2FP.BF16.F32.PACK_AB R66, R69, R68 ;  /* 0x000000444542723e */ /* 0x000fc400000010ff */
[----:B------:R-:W-:Y:S02]  /*1d070*/  MOV R4, R2 ;  /* 0x0000000200047202 */ /* 0x000fe40000000f00 */
[----:B---3--:R-:W-:Y:S02]  /*1d080*/  MOV R5, R7 ;  /* 0x0000000700057202 */ /* 0x008fe40000000f00 */
        /* <DEDUP_REMOVED lines=23> */
[----:B------:R-:W-:Y:S01]  /*1d200*/  F2FP.BF16.F32.PACK_AB R115, R119, R118 ;  /* 0x000000767773723e */ /* 0x000fe200000010ff */
[----:B------:R-:W-:Y:S01]  /*1d210*/  BAR.SYNC.DEFER_BLOCKING 0x1, 0x100 ;  /* 0x0044000000007b1d */ /* 0x000fe20000010000 */
[----:B--2---:R-:W-:-:S03]  /*1d220*/  IMAD.WIDE R26, R8, 0x2, R4 ;  /* 0x00000002081a7825 */ /* 0x004fc600078e0204 */
[C---:B------:R-:W-:Y:S02]  /*1d230*/  IADD3 R145, P6, R26.reuse, 0x60, RZ ;  /* 0x000000601a917810 */ /* 0x040fe40007fde0ff */
[C---:B------:R-:W-:Y:S02]  /*1d240*/  LOP3.LUT R7, R26.reuse, 0x380, RZ, 0xc0, !PT ;  /* 0x000003801a077812 */ /* 0x040fe400078ec0ff */
[C---:B------:R-:W-:Y:S01]  /*1d250*/  IADD3 R141, P2, R26.reuse, 0x20, RZ ;  /* 0x000000201a8d7810 */ /* 0x040fe20007f5e0ff */
[--C-:B------:R-:W-:Y:S01]  /*1d260*/  IMAD.X R13, RZ, RZ, R27.reuse, P6 ;  /* 0x000000ffff0d7224 */ /* 0x100fe200030e061b */
[C---:B------:R-:W-:Y:S02]  /*1d270*/  IADD3 R143, P1, R26.reuse, 0x40, RZ ;  /* 0x000000401a8f7810 */ /* 0x040fe40007f3e0ff */
[C---:B------:R-:W-:Y:S01]  /*1d280*/  IADD3 R147, P5, R26.reuse, 0x4000, RZ ;  /* 0x000040001a937810 */ /* 0x040fe20007fbe0ff */
[--C-:B------:R-:W-:Y:S01]  /*1d290*/  IMAD.X R9, RZ, RZ, R27.reuse, P2 ;  /* 0x000000ffff097224 */ /* 0x100fe200010e061b */
[----:B------:R-:W-:Y:S01]  /*1d2a0*/  LOP3.LUT R12, R145, 0x380, RZ, 0xc0, !PT ;  /* 0x00000380910c7812 */ /* 0x000fe200078ec0ff */
[--C-:B------:R-:W-:Y:S01]  /*1d2b0*/  IMAD.X R11, RZ, RZ, R27.reuse, P1 ;  /* 0x000000ffff0b7224 */ /* 0x100fe200008e061b */
[----:B------:R-:W-:Y:S01]  /*1d2c0*/  SHF.R.U64 R7, R7, 0x3, RZ ;  /* 0x0000000307077819 */ /* 0x000fe200000012ff */
[----:B------:R-:W-:Y:S01]  /*1d2d0*/  IMAD.X R15, RZ, RZ, R27, P5 ;  /* 0x000000ffff0f7224 */ /* 0x000fe200028e061b */
[----:B------:R-:W-:-:S02]  /*1d2e0*/  IADD3 R20, P0, R26, 0x4020, RZ ;  /* 0x000040201a147810 */ /* 0x000fc40007f1e0ff */
        /* <DEDUP_REMOVED lines=11> */
[----:B------:R-:W-:Y:S01]  /*1d3a0*/  SHF.R.U64 R12, R12, 0x3, RZ ;  /* 0x000000030c0c7819 */ /* 0x000fe200000012ff */
[--C-:B------:R-:W-:Y:S01]  /*1d3b0*/  IMAD.X R47, RZ, RZ, R27.reuse, P6 ;  /* 0x000000ffff2f7224 */ /* 0x100fe200030e061b */
[----:B------:R-:W-:Y:S01]  /*1d3c0*/  LOP3.LUT R26, R7, R26, RZ, 0x3c, !PT ;  /* 0x0000001a071a7212 */ /* 0x000fe200078e3cff */
[----:B------:R-:W-:Y:S01]  /*1d3d0*/  IMAD.X R7, RZ, RZ, R27, P5 ;  /* 0x000000ffff077224 */ /* 0x000fe200028e061b */
[----:B------:R-:W-:-:S02]  /*1d3e0*/  LOP3.LUT R8, R141, 0x380, RZ, 0xc0, !PT ;  /* 0x000003808d087812 */ /* 0x000fc400078ec0ff */
[----:B------:R-:W-:Y:S02]  /*1d3f0*/  LOP3.LUT R10, R143, 0x380, RZ, 0xc0, !PT ;  /* 0x000003808f0a7812 */ /* 0x000fe400078ec0ff */
[----:B------:R-:W-:Y:S02]  /*1d400*/  LOP3.LUT R12, R12, R145, RZ, 0x3c, !PT ;  /* 0x000000910c0c7212 */ /* 0x000fe400078e3cff */
[----:B------:R-:W-:Y:S02]  /*1d410*/  SHF.R.U64 R8, R8, 0x3, RZ ;  /* 0x0000000308087819 */ /* 0x000fe400000012ff */
[----:B------:R-:W-:Y:S02]  /*1d420*/  LOP3.LUT R145, R34, 0x380, RZ, 0xc0, !PT ;  /* 0x0000038022917812 */ /* 0x000fe400078ec0ff */
[----:B------:R-:W-:Y:S02]  /*1d430*/  MOV R86, R26 ;  /* 0x0000001a00567202 */ /* 0x000fe40000000f00 */
[----:B------:R-:W-:-:S02]  /*1d440*/  SHF.R.U64 R10, R10, 0x3, RZ ;  /* 0x000000030a0a7819 */ /* 0x000fc400000012ff */
[----:B------:R-:W-:Y:S02]  /*1d450*/  LOP3.LUT R27, R42, 0x380, RZ, 0xc0, !PT ;  /* 0x000003802a1b7812 */ /* 0x000fe400078ec0ff */
[----:B------:R-:W-:Y:S02]  /*1d460*/  LOP3.LUT R14, R147, 0x380, RZ, 0xc0, !PT ;  /* 0x00000380930e7812 */ /* 0x000fe400078ec0ff */
[----:B------:R-:W-:Y:S02]  /*1d470*/  LOP3.LUT R8, R8, R141, RZ, 0x3c, !PT ;  /* 0x0000008d08087212 */ /* 0x000fe400078e3cff */
[----:B------:R-:W-:Y:S02]  /*1d480*/  SHF.R.U64 R145, R145, 0x3, RZ ;  /* 0x0000000391917819 */ /* 0x000fe400000012ff */
[----:B------:R-:W-:Y:S02]  /*1d490*/  F2FP.BF16.F32.PACK_AB R26, R29, R28 ;  /* 0x0000001c1d1a723e */ /* 0x000fe400000010ff */
[----:B------:R-:W-:-:S02]  /*1d4a0*/  LOP3.LUT R10, R10, R143, RZ, 0x3c, !PT ;  /* 0x0000008f0a0a7212 */ /* 0x000fc400078e3cff */
[----:B------:R-:W-:Y:S02]  /*1d4b0*/  LOP3.LUT R141, R20, 0x380, RZ, 0xc0, !PT ;  /* 0x00000380148d7812 */ /* 0x000fe400078ec0ff */
[----:B------:R-:W-:Y:S02]  /*1d4c0*/  SHF.R.U64 R29, R27, 0x3, RZ ;  /* 0x000000031b1d7819 */ /* 0x000fe400000012ff */
[----:B------:R-:W-:Y:S02]  /*1d4d0*/  LOP3.LUT R143, R30, 0x380, RZ, 0xc0, !PT ;  /* 0x000003801e8f7812 */ /* 0x000fe400078ec0ff */
[----:B------:R-:W-:Y:S02]  /*1d4e0*/  SHF.R.U64 R14, R14, 0x3, RZ ;  /* 0x000000030e0e7819 */ /* 0x000fe400000012ff */
[----:B------:R-:W-:Y:S02]  /*1d4f0*/  LOP3.LUT R34, R145, R34, RZ, 0x3c, !PT ;  /* 0x0000002291227212 */ /* 0x000fe400078e3cff */
[----:B------:R-:W-:-:S02]  /*1d500*/  SHF.R.U64 R141, R141, 0x3, RZ ;  /* 0x000000038d8d7819 */ /* 0x000fc400000012ff */
[----:B------:R-:W-:Y:S02]  /*1d510*/  LOP3.LUT R42, R29, R42, RZ, 0x3c, !PT ;  /* 0x0000002a1d2a7212 */ /* 0x000fe400078e3cff */
[----:B------:R-:W-:Y:S02]  /*1d520*/  SHF.R.U64 R143, R143, 0x3, RZ ;  /* 0x000000038f8f7819 */ /* 0x000fe400000012ff */
[----:B------:R-:W-:Y:S02]  /*1d530*/  MOV R11, R10 ;  /* 0x0000000a000b7202 */ /* 0x000fe40000000f00 */
[----:B------:R-:W-:Y:S02]  /*1d540*/  LOP3.LUT R14, R14, R147, RZ, 0x3c, !PT ;  /* 0x000000930e0e7212 */ /* 0x000fe400078e3cff */
[----:B------:R-:W-:Y:S02]  /*1d550*/  F2FP.BF16.F32.PACK_AB R27, R134, R6 ;  /* 0x00000006861b723e */ /* 0x000fe400000010ff */
[----:B------:R-:W-:-:S02]  /*1d560*/  MOV R28, R8 ;  /* 0x00000008001c7202 */ /* 0x000fc40000000f00 */
[----:B------:R-:W-:Y:S01]  /*1d570*/  MOV R10, R34 ;  /* 0x00000022000a7202 */ /* 0x000fe20000000f00 */
[----:B------:R-:W-:Y:S01]  /*1d580*/  STSM.16.M88.4 [R86], R24 ;  /* 0x0000001856007844 */ /* 0x000fe20000000200 */
[----:B------:R-:W-:Y:S02]  /*1d590*/  LOP3.LUT R147, R38, 0x380, RZ, 0xc0, !PT ;  /* 0x0000038026937812 */ /* 0x000fe400078ec0ff */
[----:B------:R-:W-:Y:S02]  /*1d5a0*/  LOP3.LUT R20, R141, R20, RZ, 0x3c, !PT ;  /* 0x000000148d147212 */ /* 0x000fe400078e3cff */
[----:B------:R-:W-:Y:S02]  /*1d5b0*/  MOV R8, R42 ;  /* 0x0000002a00087202 */ /* 0x000fe40000000f00 */
[----:B------:R-:W-:Y:S02]  /*1d5c0*/  F2FP.BF16.F32.PACK_AB R34, R37, R36 ;  /* 0x000000242522723e */ /* 0x000fe400000010ff */
[----:B------:R-:W-:-:S02]  /*1d5d0*/  F2FP.BF16.F32.PACK_AB R35, R132, R122 ;  /* 0x0000007a8423723e */ /* 0x000fc400000010ff */
[----:B------:R-:W-:Y:S02]  /*1d5e0*/  LOP3.LUT R30, R143, R30, RZ, 0x3c, !PT ;  /* 0x0000001e8f1e7212 */ /* 0x000fe400078e3cff */
[----:B------:R-:W-:Y:S01]  /*1d5f0*/  F2FP.BF16.F32.PACK_AB R42, R45, R44 ;  /* 0x0000002c2d2a723e */ /* 0x000fe200000010ff */
[----:B------:R-:W-:Y:S01]  /*1d600*/  STSM.16.M88.4 [R28], R32 ;  /* 0x000000201c007844 */ /* 0x000fe20000000200 */
[----:B------:R-:W-:Y:S02]  /*1d610*/  F2FP.BF16.F32.PACK_AB R43, R130, R120 ;  /* 0x00000078822b723e */ /* 0x000fe400000010ff */
[----:B------:R-:W-:Y:S02]  /*1d620*/  LOP3.LUT R135, R46, 0x380, RZ, 0xc0, !PT ;  /* 0x000003802e877812 */ /* 0x000fe400078ec0ff */
[----:B------:R-:W-:Y:S01]  /*1d630*/  MOV R12, R12 ;  /* 0x0000000c000c7202 */ /* 0x000fe20000000f00 */
[----:B------:R-:W-:Y:S01]  /*1d640*/  STSM.16.M88.4 [R11], R40 ;  /* 0x000000280b007844 */ /* 0x000fe20000000200 */
[----:B------:R-:W-:-:S02]  /*1d650*/  LOP3.LUT R141, R78, 0x380, RZ, 0xc0, !PT ;  /* 0x000003804e8d7812 */ /* 0x000fc400078ec0ff */
[----:B------:R-:W-:Y:S01]  /*1d660*/  MOV R14, R14 ;  /* 0x0000000e000e7202 */ /* 0x000fe20000000f00 */
[----:B------:R-:W-:Y:S01]  /*1d670*/  STSM.16.M88.4 [R12], R48 ;  /* 0x000000300c007844 */ /* 0x000fe20000000200 */
[----:B------:R-:W-:Y:S02]  /*1d680*/  SHF.R.U64 R147, R147, 0x3, RZ ;  /* 0x0000000393937819 */ /* 0x000fe400000012ff */
[----:B------:R-:W-:Y:S01]  /*1d690*/  MOV R20, R20 ;  /* 0x0000001400147202 */ /* 0x000fe20000000f00 */
[----:B------:R-:W-:Y:S01]  /*1d6a0*/  STSM.16.M88.4 [R14], R56 ;  /* 0x000000380e007844 */ /* 0x000fe20000000200 */
[----:B------:R-:W-:Y:S02]  /*1d6b0*/  MOV R30, R30 ;  /* 0x0000001e001e7202 */ /* 0x000fe40000000f00 */
[----:B------:R-:W-:Y:S01]  /*1d6c0*/  SHF.R.U64 R135, R135, 0x3, RZ ;  /* 0x0000000387877819 */ /* 0x000fe200000012ff */
[----:B------:R2:W-:Y:S01]  /*1d6d0*/  STSM.16.M88.4 [R20], R64 ;  /* 0x0000004014007844 */ /* 0x0005e20000000200 */
[----:B------:R-:W-:-:S02]  /*1d6e0*/  SHF.R.U64 R141, R141, 0x3, RZ ;  /* 0x000000038d8d7819 */ /* 0x000fc400000012ff */
[----:B------:R-:W-:Y:S01]  /*1d6f0*/  LOP3.LUT R38, R147, R38, RZ, 0x3c, !PT ;  /* 0x0000002693267212 */ /* 0x000fe200078e3cff */
[----:B------:R-:W-:Y:S01]  /*1d700*/  STSM.16.M88.4 [R30], R72 ;  /* 0x000000481e007844 */ /* 0x000fe20000000200 */
[----:B------:R-:W-:Y:S02]  /*1d710*/  LOP3.LUT R46, R135, R46, RZ, 0x3c, !PT ;  /* 0x0000002e872e7212 */ /* 0x000fe400078e3cff */
[----:B------:R-:W-:Y:S01]  /*1d720*/  LOP3.LUT R6, R141, R78, RZ, 0x3c, !PT ;  /* 0x0000004e8d067212 */ /* 0x000fe200078e3cff */
[----:B------:R3:W-:Y:S01]  /*1d730*/  STSM.16.M88.4 [R10], R80 ;  /* 0x000000500a007844 */ /* 0x0007e20000000200 */
[----:B------:R-:W-:Y:S02]  /*1d740*/  MOV R38, R38 ;  /* 0x0000002600267202 */ /* 0x000fe40000000f00 */
[----:B------:R-:W-:Y:S02]  /*1d750*/  ISETP.NE.U32.AND P0, PT, RZ, UR4, PT ;  /* 0x00000004ff007c0c */ /* 0x000fe4000bf05070 */
[----:B------:R-:W-:Y:S01]  /*1d760*/  MOV R46, R46 ;  /* 0x0000002e002e7202 */ /* 0x000fe20000000f00 */
[----:B------:R-:W-:Y:S01]  /*1d770*/  STSM.16.M88.4 [R38], R88 ;  /* 0x0000005826007844 */ /* 0x000fe20000000200 */
[----:B------:R-:W-:Y:S01]  /*1d780*/  MOV R9, R6 ;  /* 0x0000000600097202 */ /* 0x000fe20000000f00 */
[----:B--2---:R-:W-:Y:S01]  /*1d790*/  IMAD.MOV.U32 R20, RZ, RZ, RZ ;  /* 0x000000ffff147224 */ /* 0x004fe200078e00ff */
[----:B------:R-:W-:Y:S01]  /*1d7a0*/  ISETP.NE.AND.EX P0, PT, RZ, UR5, PT, P0 ;  /* 0x00000005ff007c0c */ /* 0x000fe2000bf05300 */
[----:B------:R2:W-:Y:S04]  /*1d7b0*/  STSM.16.M88.4 [R8], R96 ;  /* 0x0000006008007844 */ /* 0x0005e80000000200 */
[----:B------:R0:W-:Y:S01]  /*1d7c0*/  STSM.16.M88.4 [R46], R104 ;  /* 0x000000682e007844 */ /* 0x0001e20000000200 */
[----:B---3--:R-:W-:-:S03]  /*1d7d0*/  IADD3 R10, P1, R223, UR4, RZ ;  /* 0x00000004df0a7c10 */ /* 0x008fc6000ff3e0ff */
[----:B------:R0:W-:Y:S01]  /*1d7e0*/  STSM.16.M88.4 [R9], R112 ;  /* 0x0000007009007844 */ /* 0x0001e20000000200 */
[----:B------:R-:W-:Y:S01]  /*1d7f0*/  IADD3.X R11, R224, UR5, RZ, P1, !PT ;  /* 0x00000005e00b7c10 */ /* 0x000fe20008ffe4ff */
[----:B------:R-:W-:Y:S01]  /*1d800*/  ULDC.64 UR4, c[0x0][0xc08] ;  /* 0x0003020000047ab9 */ /* 0x000fe20000000a00 */
[----:B------:R-:W-:Y:S01]  /*1d810*/  BAR.SYNC.DEFER_BLOCKING 0x1, 0x100 ;  /* 0x0044000000007b1d */ /* 0x000fe20000010000 */
[----:B------:R-:W-:-:S04]  /*1d820*/  ISETP.NE.U32.AND P2, PT, RZ, UR4, PT ;  /* 0x00000004ff007c0c */ /* 0x000fc8000bf45070 */
[----:B------:R-:W-:-:S13]  /*1d830*/  ISETP.NE.AND.EX P2, PT, RZ, UR5, PT, P2 ;  /* 0x00000005ff007c0c */ /* 0x000fda000bf45320 */
[----:B------:R-:W-:Y:S01]  /*1d840*/  @P2 IADD3 R6, P3, R223, UR4, RZ ;  /* 0x00000004df062c10 */ /* 0x000fe2000ff7e0ff */
[----:B------:R-:W-:Y:S02]  /*1d850*/  ULDC UR4, c[0x0][0xa88] ;  /* 0x0002a20000047ab9 */ /* 0x000fe40000000800 */
[----:B------:R-:W-:Y:S01]  /*1d860*/  IMAD.U32 R15, RZ, RZ, UR4 ;  /* 0x00000004ff0f7e24 */ /* 0x000fe2000f8e00ff */
[----:B------:R-:W-:Y:S01]  /*1d870*/  @P2 IADD3.X R7, R224, UR5, RZ, P3, !PT ;  /* 0x00000005e0072c10 */ /* 0x000fe20009ffe4ff */
[----:B------:R0:W5:Y:S01]  /*1d880*/  @P0 LDG.E R20, desc[UR60][R10.64] ;  /* 0x0000003c0a140981 */ /* 0x000162000c1e1900 */
[----:B----4-:R-:W-:-:S03]  /*1d890*/  ISETP.NE.AND P1, PT, R60, 0x1, PT ;  /* 0x000000013c00780c */ /* 0x010fc60003f25270 */
[----:B------:R0:W5:Y:S10]  /*1d8a0*/  @P2 LDG.E R15, desc[UR60][R6.64] ;  /* 0x0000003c060f2981 */ /* 0x000174000c1e1900 */
[----:B--2---:R-:W2:Y:S08]  /*1d8b0*/  @P1 LDC R8, c[0x0][0xbec] ;  /* 0x0002fb00ff081b82 */ /* 0x004eb00000000800 */
[----:B------:R-:W3:Y:S01]  /*1d8c0*/  @P1 LDC R25, c[0x0][0xbf0] ;  /* 0x0002fc00ff191b82 */ /* 0x000ee20000000800 */
[----:B0-----:R-:W-:Y:S05]  /*1d8d0*/  @P2 BRA `(.L_x_812) ;  /* 0x0000000000102947 */ /* 0x001fea0003800000 */
[----:B------:R-:W-:Y:S05]  /*1d8e0*/  @!P0 BRA `(.L_x_812) ;  /* 0x00000000000c8947 */ /* 0x000fea0003800000 */
[----:B------:R-:W4:Y:S04]  /*1d8f0*/  LDG.E R6, desc[UR60][R10.64] ;  /* 0x0000003c0a067981 */ /* 0x000f28000c1e1900 */
[----:B-----5:R-:W4:Y:S02]  /*1d900*/  LDG.E R15, desc[UR60][R10.64+0x4] ;  /* 0x0000043c0a0f7981 */ /* 0x020f24000c1e1900 */
[----:B----4-:R-:W-:-:S07]  /*1d910*/  IMAD.IADD R15, R15, 0x1, -R6 ;  /* 0x000000010f0f7824 */ /* 0x010fce00078e0a06 */
.L_x_812:
[----:B------:R-:W4:Y:S01]  /*1d920*/  LDL R6, [R1+0x8c] ;  /* 0x00008c0001067983 */ /* 0x000f220000100800 */
[----:B------:R-:W-:Y:S01]  /*1d930*/  SHF.R.S32.HI R61, RZ, 0x1f, R222 ;  /* 0x0000001fff3d7819 */ /* 0x000fe200000114de */
[----:B------:R-:W-:Y:S02]  /*1d940*/  ULDC.64 UR4, c[0x0][0xb90] ;  /* 0x0002e40000047ab9 */ /* 0x000fe40000000a00 */
[----:B------:R-:W3:Y:S01]  /*1d950*/  LDL R14, [R1+0x84] ;  /* 0x00008400010e7983 */ /* 0x000ee20000100800 */
[----:B-----5:R-:W-:Y:S01]  /*1d960*/  SHF.R.S32.HI R21, RZ, 0x1f, R20 ;  /* 0x0000001fff157819 */ /* 0x020fe20000011414 */
[----:B------:R-:W-:Y:S01]  /*1d970*/  IMAD R7, R61, UR4, RZ ;  /* 0x000000043d077c24 */ /* 0x000fe2000f8e02ff */
[----:B------:R-:W-:Y:S01]  /*1d980*/  SEL R230, R230, RZ, !P0 ;  /* 0x000000ffe6e67207 */ /* 0x000fe20004000000 */
[----:B------:R-:W-:Y:S01]  /*1d990*/  IMAD R11, R229, 0x40, R217 ;  /* 0x00000040e50b7824 */ /* 0x000fe200078e02d9 */
[----:B------:R-:W-:Y:S01]  /*1d9a0*/  SEL R225, R225, RZ, !P0 ;  /* 0x000000ffe1e17207 */ /* 0x000fe20004000000 */
[----:B------:R-:W-:Y:S01]  /*1d9b0*/  IMAD R13, R222, UR5, R7 ;  /* 0x00000005de0d7c24 */ /* 0x000fe2000f8e0207 */
[----:B------:R-:W0:Y:S01]  /*1d9c0*/  @P1 LDC R63, c[0x0][0xbec] ;  /* 0x0002fb00ff3f1b82 */ /* 0x000e220000000800 */
[----:B------:R-:W-:-:S04]  /*1d9d0*/  IMAD.WIDE R4, R11, 0x2, R4 ;  /* 0x000000020b047825 */ /* 0x000fc800078e0204 */
[----:B------:R-:W-:Y:S01]  /*1d9e0*/  IMAD R62, R15, R60, RZ ;  /* 0x0000003c0f3e7224 */ /* 0x000fe200078e02ff */
[C---:B------:R-:W-:Y:S02]  /*1d9f0*/  IADD3 R29, P4, R4.reuse, 0x4000, RZ ;  /* 0x00004000041d7810 */ /* 0x040fe40007f9e0ff */
[----:B------:R-:W1:Y:S01]  /*1da00*/  @P1 LDC R65, c[0x0][0xbf0] ;  /* 0x0002fc00ff411b82 */ /* 0x000e620000000800 */
[----:B------:R-:W-:Y:S02]  /*1da10*/  IADD3 R37, P3, R4, 0x6000, RZ ;  /* 0x0000600004257810 */ /* 0x000fe40007f7e0ff */
[----:B------:R-:W-:Y:S02]  /*1da20*/  LOP3.LUT R28, R29, 0x380, RZ, 0xc0, !PT ;  /* 0x000003801d1c7812 */ /* 0x000fe400078ec0ff */
[----:B------:R-:W-:Y:S02]  /*1da30*/  LOP3.LUT R36, R37, 0x380, RZ, 0xc0, !PT ;  /* 0x0000038025247812 */ /* 0x000fe400078ec0ff */
[----:B------:R-:W-:-:S02]  /*1da40*/  SHF.R.U64 R28, R28, 0x3, RZ ;  /* 0x000000031c1c7819 */ /* 0x000fc400000012ff */
[----:B------:R-:W-:Y:S02]  /*1da50*/  SHF.R.U64 R36, R36, 0x3, RZ ;  /* 0x0000000324247819 */ /* 0x000fe400000012ff */
[----:B------:R-:W-:Y:S01]  /*1da60*/  LOP3.LUT R28, R28, R29, RZ, 0x3c, !PT ;  /* 0x0000001d1c1c7212 */ /* 0x000fe200078e3cff */
[--C-:B------:R-:W-:Y:S01]  /*1da70*/  IMAD.X R29, RZ, RZ, R5.reuse, P4 ;  /* 0x000000ffff1d7224 */ /* 0x100fe200020e0605 */
[----:B------:R-:W-:Y:S01]  /*1da80*/  LOP3.LUT R36, R36, R37, RZ, 0x3c, !PT ;  /* 0x0000002524247212 */ /* 0x000fe200078e3cff */
[----:B------:R-:W-:Y:S01]  /*1da90*/  IMAD.X R37, RZ, RZ, R5, P3 ;  /* 0x000000ffff257224 */ /* 0x000fe200018e0605 */
[C---:B------:R-:W-:Y:S02]  /*1daa0*/  IADD3 R53, P4, R4.reuse, 0xa000, RZ ;  /* 0x0000a00004357810 */ /* 0x040fe40007f9e0ff */
[----:B------:R-:W-:Y:S02]  /*1dab0*/  LOP3.LUT R15, R4, 0x380, RZ, 0xc0, !PT ;  /* 0x00000380040f7812 */ /* 0x000fe400078ec0ff */
[----:B------:R-:W-:-:S02]  /*1dac0*/  LOP3.LUT R52, R53, 0x380, RZ, 0xc0, !PT ;  /* 0x0000038035347812 */ /* 0x000fc400078ec0ff */
[----:B------:R-:W-:Y:S02]  /*1dad0*/  SHF.R.U64 R15, R15, 0x3, RZ ;  /* 0x000000030f0f7819 */ /* 0x000fe400000012ff */
[----:B------:R-:W-:-:S04]  /*1dae0*/  SHF.R.U64 R52, R52, 0x3, RZ ;  /* 0x0000000334347819 */ /* 0x000fc800000012ff */
[----:B------:R-:W-:Y:S01]  /*1daf0*/  LOP3.LUT R52, R52, R53, RZ, 0x3c, !PT ;  /* 0x0000003534347212 */ /* 0x000fe200078e3cff */
[----:B------:R-:W-:Y:S02]  /*1db00*/  IMAD.X R53, RZ, RZ, R5, P4 ;  /* 0x000000ffff357224 */ /* 0x000fe400020e0605 */
[C---:B------:R-:W-:Y:S01]  /*1db10*/  IMAD R67, R228.reuse, 0x80, R229 ;  /* 0x00000080e4437824 */ /* 0x040fe200078e02e5 */
[----:B------:R-:W-:Y:S01]  /*1db20*/  BSSY B1, `(.L_x_813) ;  /* 0x000009f000017945 */ /* 0x000fe20003800000 */
[----:B------:R-:W-:Y:S02]  /*1db30*/  SHF.R.S32.HI R68, RZ, 0x1f, R220 ;  /* 0x0000001fff447819 */ /* 0x000fe400000114dc */
[----:B------:R-:W-:Y:S02]  /*1db40*/  SHF.R.S32.HI R69, RZ, 0x1f, R219 ;  /* 0x0000001fff457819 */ /* 0x000fe400000114db */
[----:B------:R-:W-:Y:S01]  /*1db50*/  SHF.R.S32.HI R70, RZ, 0x1f, R217 ;  /* 0x0000001fff467819 */ /* 0x000fe200000114d9 */
[----:B----4-:R-:W-:-:S04]  /*1db60*/  IMAD R27, R228, 0x80, R6 ;  /* 0x00000080e41b7824 */ /* 0x010fc800078e0206 */
[----:B--2---:R-:W-:Y:S01]  /*1db70*/  @P1 IMAD.HI.U32 R8, R27, R8, RZ ;  /* 0x000000081b081227 */ /* 0x004fe200078e00ff */
[----:B------:R-:W-:-:S03]  /*1db80*/  MOV R9, R27 ;  /* 0x0000001b00097202 */ /* 0x000fc60000000f00 */
[----:B------:R-:W-:Y:S01]  /*1db90*/  IMAD.WIDE.U32 R6, R222, UR4, R20 ;  /* 0x00000004de067c25 */ /* 0x000fe2000f8e0014 */
[----:B---3--:R-:W-:Y:S01]  /*1dba0*/  @P1 SHF.R.U32.HI R9, RZ, R25, R8 ;  /* 0x00000019ff091219 */ /* 0x008fe20000011608 */
[----:B------:R-:W-:Y:S02]  /*1dbb0*/  ULDC.64 UR4, c[0x0][0xb98] ;  /* 0x0002e60000047ab9 */ /* 0x000fe40000000a00 */
[----:B------:R-:W-:Y:S02]  /*1dbc0*/  IMAD.IADD R7, R7, 0x1, R13 ;  /* 0x0000000107077824 */ /* 0x000fe400078e020d */
[----:B------:R-:W-:Y:S02]  /*1dbd0*/  IMAD.MOV R13, RZ, RZ, -R9 ;  /* 0x000000ffff0d7224 */ /* 0x000fe400078e0a09 */
[----:B------:R-:W-:Y:S02]  /*1dbe0*/  IMAD R8, R230, UR4, RZ ;  /* 0x00000004e6087c24 */ /* 0x000fe4000f8e02ff */
[----:B------:R-:W-:-:S04]  /*1dbf0*/  IMAD.WIDE.U32 R6, R225, UR4, R6 ;  /* 0x00000004e1067c25 */ /* 0x000fc8000f8e0006 */
[----:B------:R-:W-:Y:S01]  /*1dc00*/  IMAD R11, R60, R13, R27 ;  /* 0x0000000d3c0b7224 */ /* 0x000fe200078e021b */
[----:B------:R-:W-:Y:S01]  /*1dc10*/  SHF.R.S32.HI R13, RZ, 0x1f, R9 ;  /* 0x0000001fff0d7819 */ /* 0x000fe20000011409 */
[----:B------:R-:W-:Y:S01]  /*1dc20*/  IMAD R10, R225, UR5, R8 ;  /* 0x00000005e10a7c24 */ /* 0x000fe2000f8e0208 */
[----:B------:R-:W-:Y:S01]  /*1dc30*/  IADD3 R6, P0, R9, R6, RZ ;  /* 0x0000000609067210 */ /* 0x000fe20007f1e0ff */
[----:B------:R-:W-:Y:S01]  /*1dc40*/  ULDC.64 UR4, c[0x0][0xb88] ;  /* 0x0002e20000047ab9 */ /* 0x000fe20000000a00 */
[----:B------:R-:W-:Y:S02]  /*1dc50*/  SHF.R.S32.HI R8, RZ, 0x1f, R11 ;  /* 0x0000001fff087819 */ /* 0x000fe4000001140b */
[----:B------:R-:W-:-:S03]  /*1dc60*/  IADD3.X R7, R13, R7, R10, P0, !PT ;  /* 0x000000070d077210 */ /* 0x000fc600007fe40a */
[----:B------:R-:W-:Y:S01]  /*1dc70*/  IMAD R10, R8, UR4, RZ ;  /* 0x00000004080a7c24 */ /* 0x000fe2000f8e02ff */
[----:B------:R-:W-:Y:S01]  /*1dc80*/  IADD3 R9, P2, R4, 0x1000, RZ ;  /* 0x0000100004097810 */ /* 0x000fe20007f5e0ff */
[----:B------:R-:W-:-:S04]  /*1dc90*/  IMAD.WIDE.U32 R6, R11, UR4, R6 ;  /* 0x000000040b067c25 */ /* 0x000fc8000f8e0006 */
[----:B------:R-:W-:Y:S01]  /*1dca0*/  IMAD R25, R11, UR5, R10 ;  /* 0x000000050b197c24 */ /* 0x000fe2000f8e020a */
[----:B------:R-:W-:Y:S01]  /*1dcb0*/  ULDC.64 UR4, c[0x0][0xb50] ;  /* 0x0002d40000047ab9 */ /* 0x000fe20000000a00 */
[----:B------:R-:W-:Y:S02]  /*1dcc0*/  LOP3.LUT R8, R9, 0x380, RZ, 0xc0, !PT ;  /* 0x0000038009087812 */ /* 0x000fe400078ec0ff */
[----:B------:R-:W-:Y:S01]  /*1dcd0*/  IMAD.IADD R7, R7, 0x1, R25 ;  /* 0x0000000107077824 */ /* 0x000fe200078e0219 */
[----:B------:R-:W-:Y:S02]  /*1dce0*/  LEA R10, P0, R6, UR4, 0x2 ;  /* 0x00000004060a7c11 */ /* 0x000fe4000f8010ff */
[----:B------:R-:W-:Y:S02]  /*1dcf0*/  SHF.R.U64 R8, R8, 0x3, RZ ;  /* 0x0000000308087819 */ /* 0x000fe400000012ff */
[----:B------:R-:W-:Y:S01]  /*1dd00*/  LEA.HI.X R6, R6, UR5, R7, 0x2, P0 ;  /* 0x0000000506067c11 */ /* 0x000fe200080f1407 */
[----:B------:R-:W-:Y:S01]  /*1dd10*/  SHFL.IDX PT, R50, R10, RZ, 0x1c1f ;  /* 0x001c1fff0a327589 */ /* 0x000fe200000e0000 */
[----:B------:R-:W-:Y:S01]  /*1dd20*/  IADD3 R33, P0, R4, 0x5000, RZ ;  /* 0x0000500004217810 */ /* 0x000fe20007f1e0ff */
[----:B------:R-:W-:Y:S01]  /*1dd30*/  IMAD R27, R228, 0x80, R14 ;  /* 0x00000080e41b7824 */ /* 0x000fe200078e020e */
[----:B------:R-:W-:Y:S01]  /*1dd40*/  LOP3.LUT R8, R8, R9, RZ, 0x3c, !PT ;  /* 0x0000000908087212 */ /* 0x000fe200078e3cff */
[----:B------:R-:W-:Y:S01]  /*1dd50*/  IMAD.X R9, RZ, RZ, R5, P2 ;  /* 0x000000ffff097224 */ /* 0x000fe200010e0605 */
[----:B------:R-:W-:Y:S01]  /*1dd60*/  LOP3.LUT R32, R33, 0x380, RZ, 0xc0, !PT ;  /* 0x0000038021207812 */ /* 0x000fe200078ec0ff */
[----:B------:R-:W-:Y:S01]  /*1dd70*/  SHFL.IDX PT, R54, R10, 0x1, 0x1c1f ;  /* 0x003c1f000a367f89 */ /* 0x000fe200000e0000 */
[----:B------:R-:W-:Y:S01]  /*1dd80*/  IADD3 R41, P2, R4, 0x7000, RZ ;  /* 0x0000700004297810 */ /* 0x000fe20007f5e0ff */
[----:B------:R-:W-:Y:S01]  /*1dd90*/  ULDC.64 UR4, c[0x0][0xaa0] ;  /* 0x0002a80000047ab9 */ /* 0x000fe20000000a00 */
[----:B------:R-:W-:Y:S01]  /*1dda0*/  SHF.R.U64 R32, R32, 0x3, RZ ;  /* 0x0000000320207819 */ /* 0x000fe200000012ff */
[----:B------:R-:W2:Y:S01]  /*1ddb0*/  SHFL.IDX PT, R51, R6, RZ, 0x1c1f ;  /* 0x001c1fff06337589 */ /* 0x000ea200000e0000 */
[----:B------:R-:W-:-:S02]  /*1ddc0*/  LOP3.LUT R40, R41, 0x380, RZ, 0xc0, !PT ;  /* 0x0000038029287812 */ /* 0x000fc400078ec0ff */
[----:B------:R-:W-:Y:S01]  /*1ddd0*/  LOP3.LUT R32, R32, R33, RZ, 0x3c, !PT ;  /* 0x0000002120207212 */ /* 0x000fe200078e3cff */
[--C-:B------:R-:W-:Y:S01]  /*1dde0*/  IMAD.X R33, RZ, RZ, R5.reuse, P0 ;  /* 0x000000ffff217224 */ /* 0x100fe200000e0605 */
[----:B------:R-:W-:Y:S02]  /*1ddf0*/  SHF.R.U64 R40, R40, 0x3, RZ ;  /* 0x0000000328287819 */ /* 0x000fe400000012ff */
[----:B------:R-:W-:Y:S02]  /*1de00*/  LOP3.LUT P0, RZ, R234, 0x3, RZ, 0xc0, !PT ;  /* 0x00000003eaff7812 */ /* 0x000fe4000780c0ff */
[----:B------:R-:W-:Y:S01]  /*1de10*/  LOP3.LUT R40, R40, R41, RZ, 0x3c, !PT ;  /* 0x0000002928287212 */ /* 0x000fe200078e3cff */
[----:B------:R-:W-:Y:S01]  /*1de20*/  IMAD.X R41, RZ, RZ, R5, P2 ;  /* 0x000000ffff297224 */ /* 0x000fe200010e0605 */
[C---:B------:R-:W-:Y:S01]  /*1de30*/  ISETP.GE.OR P2, PT, R27.reuse, R62, P0 ;  /* 0x0000003e1b00720c */ /* 0x040fe20000746670 */
[----:B------:R-:W3:Y:S01]  /*1de40*/  SHFL.IDX PT, R55, R6, 0x1, 0x1c1f ;  /* 0x003c1f0006377f89 */ /* 0x000ee200000e0000 */
[----:B------:R-:W-:Y:S01]  /*1de50*/  VIADD R7, R27, 0x8 ;  /* 0x000000081b077836 */ /* 0x000fe20000000000 */
[----:B------:R-:W-:-:S02]  /*1de60*/  IADD3 R13, P6, R4, 0x2000, RZ ;  /* 0x00002000040d7810 */ /* 0x000fc40007fde0ff */
[----:B------:R-:W-:Y:S02]  /*1de70*/  IADD3 R25, P5, R4, 0x3000, RZ ;  /* 0x0000300004197810 */ /* 0x000fe40007fbe0ff */
[----:B------:R-:W-:-:S06]  /*1de80*/  ISETP.GE.OR P0, PT, R7, R62, P0 ;  /* 0x0000003e0700720c */ /* 0x000fcc0000706670 */
[----:B--2---:R2:W-:Y:S01]  /*1de90*/  @!P2 ST.E desc[UR60][R50.64], R3 ;  /* 0x000000033200a985 */ /* 0x0045e2000c10193c */
[----:B------:R-:W-:Y:S02]  /*1dea0*/  LOP3.LUT R12, R13, 0x380, RZ, 0xc0, !PT ;  /* 0x000003800d0c7812 */ /* 0x000fe400078ec0ff */
[----:B------:R-:W-:Y:S01]  /*1deb0*/  LOP3.LUT R24, R25, 0x380, RZ, 0xc0, !PT ;  /* 0x0000038019187812 */ /* 0x000fe200078ec0ff */
[----:B--2---:R-:W-:-:S04]  /*1dec0*/  IMAD R3, R21, UR4, RZ ;  /* 0x0000000415037c24 */ /* 0x004fc8000f8e02ff */
[C---:B------:R-:W-:Y:S02]  /*1ded0*/  IMAD R3, R20.reuse, UR5, R3 ;  /* 0x0000000514037c24 */ /* 0x040fe4000f8e0203 */
[----:B------:R-:W-:Y:S01]  /*1dee0*/  IMAD.WIDE.U32 R20, R20, UR4, RZ ;  /* 0x0000000414147c25 */ /* 0x000fe2000f8e00ff */
[----:B------:R-:W-:Y:S01]  /*1def0*/  SHF.R.U64 R12, R12, 0x3, RZ ;  /* 0x000000030c0c7819 */ /* 0x000fe200000012ff */
[----:B------:R-:W-:Y:S01]  /*1df00*/  ULDC.64 UR4, c[0x0][0xae8] ;  /* 0x0002ba0000047ab9 */ /* 0x000fe20000000a00 */
[----:B------:R-:W-:Y:S01]  /*1df10*/  SHF.R.U64 R24, R24, 0x3, RZ ;  /* 0x0000000318187819 */ /* 0x000fe200000012ff */
[----:B------:R-:W-:Y:S02]  /*1df20*/  IMAD.IADD R21, R21, 0x1, R3 ;  /* 0x0000000115157824 */ /* 0x000fe400078e0203 */
[----:B------:R-:W-:Y:S01]  /*1df30*/  IMAD R3, R221, 0x20, R229 ;  /* 0x00000020dd037824 */ /* 0x000fe200078e02e5 */
[----:B------:R-:W-:Y:S01]  /*1df40*/  LOP3.LUT R12, R12, R13, RZ, 0x3c, !PT ;  /* 0x0000000d0c0c7212 */ /* 0x000fe200078e3cff */
[--C-:B------:R-:W-:Y:S01]  /*1df50*/  IMAD.X R13, RZ, RZ, R5.reuse, P6 ;  /* 0x000000ffff0d7224 */ /* 0x100fe200030e0605 */
[----:B------:R-:W-:Y:S01]  /*1df60*/  LOP3.LUT R24, R24, R25, RZ, 0x3c, !PT ;  /* 0x0000001918187212 */ /* 0x000fe200078e3cff */
[----:B------:R-:W-:Y:S01]  /*1df70*/  IMAD.X R25, RZ, RZ, R5, P5 ;  /* 0x000000ffff197224 */ /* 0x000fe200028e0605 */
[----:B------:R-:W-:Y:S01]  /*1df80*/  IADD3 R45, P6, R4, 0x8000, RZ ;  /* 0x00008000042d7810 */ /* 0x000fe20007fde0ff */
[----:B------:R-:W-:Y:S01]  /*1df90*/  IMAD R64, R228, 0x80, R3 ;  /* 0x00000080e4407824 */ /* 0x000fe200078e0203 */
[C---:B------:R-:W-:Y:S01]  /*1dfa0*/  IADD3 R49, P5, R4.reuse, 0x9000, RZ ;  /* 0x0000900004317810 */ /* 0x040fe20007fbe0ff */
[----:B------:R-:W-:Y:S01]  /*1dfb0*/  IMAD R61, R61, UR4, RZ ;  /* 0x000000043d3d7c24 */ /* 0x000fe2000f8e02ff */
[----:B------:R-:W-:Y:S01]  /*1dfc0*/  IADD3 R11, P3, R4, 0xb000, RZ ;  /* 0x0000b000040b7810 */ /* 0x000fe20007f7e0ff */
[----:B---3--:R0:W-:Y:S01]  /*1dfd0*/  @!P0 ST.E desc[UR60][R54.64], R0 ;  /* 0x0000000036008985 */ /* 0x0081e2000c10193c */
[----:B------:R-:W-:Y:S01]  /*1dfe0*/  LOP3.LUT R44, R45, 0x380, RZ, 0xc0, !PT ;  /* 0x000003802d2c7812 */ /* 0x000fe200078ec0ff */
[C---:B------:R-:W-:Y:S01]  /*1dff0*/  IMAD R61, R222.reuse, UR5, R61 ;  /* 0x00000005de3d7c24 */ /* 0x040fe2000f8e023d */
[----:B------:R-:W-:Y:S01]  /*1e000*/  LOP3.LUT R48, R49, 0x380, RZ, 0xc0, !PT ;  /* 0x0000038031307812 */ /* 0x000fe200078ec0ff */
[----:B------:R-:W-:Y:S01]  /*1e010*/  IMAD.WIDE.U32 R20, R222, UR4, R20 ;  /* 0x00000004de147c25 */ /* 0x000fe2000f8e0014 */
[----:B------:R-:W-:Y:S01]  /*1e020*/  LOP3.LUT R6, R11, 0x380, RZ, 0xc0, !PT ;  /* 0x000003800b067812 */ /* 0x000fe200078ec0ff */
[----:B------:R-:W-:Y:S01]  /*1e030*/  ULDC.64 UR4, c[0x0][0xaf0] ;  /* 0x0002bc0000047ab9 */ /* 0x000fe20000000a00 */
[----:B------:R-:W-:Y:S01]  /*1e040*/  SHF.R.U64 R44, R44, 0x3, RZ ;  /* 0x000000032c2c7819 */ /* 0x000fe200000012ff */
[----:B------:R-:W-:-:S02]  /*1e050*/  IMAD.MOV.U32 R3, RZ, RZ, R64 ;  /* 0x000000ffff037224 */ /* 0x000fc400078e0040 */
[----:B0-----:R-:W-:Y:S01]  /*1e060*/  @P1 IMAD.HI.U32 R0, R64, R63, RZ ;  /* 0x0000003f40001227 */ /* 0x001fe200078e00ff */
[----:B------:R-:W-:Y:S01]  /*1e070*/  SHF.R.U64 R48, R48, 0x3, RZ ;  /* 0x0000000330307819 */ /* 0x000fe200000012ff */
[----:B------:R-:W5:Y:S01]  /*1e080*/  LD.E.128 R24, desc[UR60][R24.64] ;  /* 0x0000003c18187980 */ /* 0x000f62000c101d00 */
[----:B------:R-:W-:Y:S01]  /*1e090*/  SHF.R.U64 R6, R6, 0x3, RZ ;  /* 0x0000000306067819 */ /* 0x000fe200000012ff */
[----:B------:R-:W-:Y:S01]  /*1e0a0*/  IMAD.IADD R21, R21, 0x1, R61 ;  /* 0x0000000115157824 */ /* 0x000fe200078e023d */
[----:B-1----:R-:W-:Y:S01]  /*1e0b0*/  @P1 SHF.R.U32.HI R3, RZ, R65, R0 ;  /* 0x00000041ff031219 */ /* 0x002fe20000011600 */
[----:B------:R-:W-:Y:S01]  /*1e0c0*/  IMAD R230, R230, UR4, RZ ;  /* 0x00000004e6e67c24 */ /* 0x000fe2000f8e02ff */
[----:B------:R-:W-:Y:S01]  /*1e0d0*/  LOP3.LUT R44, R44, R45, RZ, 0x3c, !PT ;  /* 0x0000002d2c2c7212 */ /* 0x000fe200078e3cff */
[C---:B------:R-:W-:Y:S01]  /*1e0e0*/  IMAD.WIDE.U32 R20, R225.reuse, UR4, R20 ;  /* 0x00000004e1147c25 */ /* 0x040fe2000f8e0014 */
[----:B------:R-:W-:Y:S01]  /*1e0f0*/  LOP3.LUT R48, R48, R49, RZ, 0x3c, !PT ;  /* 0x0000003130307212 */ /* 0x000fe200078e3cff */
[----:B------:R-:W5:Y:S01]  /*1e100*/  LD.E.128 R28, desc[UR60][R28.64] ;  /* 0x0000003c1c1c7980 */ /* 0x000f62000c101d00 */
[----:B------:R-:W-:Y:S01]  /*1e110*/  SHF.R.S32.HI R0, RZ, 0x1f, R3 ;  /* 0x0000001fff007819 */ /* 0x000fe20000011403 */
[----:B------:R-:W-:Y:S01]  /*1e120*/  IMAD R61, R225, UR5, R230 ;  /* 0x00000005e13d7c24 */ /* 0x000fe2000f8e02e6 */
[----:B------:R-:W-:Y:S01]  /*1e130*/  LOP3.LUT R4, R15, R4, RZ, 0x3c, !PT ;  /* 0x000000040f047212 */ /* 0x000fe200078e3cff */
[--C-:B------:R-:W-:Y:S01]  /*1e140*/  IMAD.X R45, RZ, RZ, R5.reuse, P6 ;  /* 0x000000ffff2d7224 */ /* 0x100fe200030e0605 */
[----:B------:R-:W-:Y:S01]  /*1e150*/  LOP3.LUT R56, R6, R11, RZ, 0x3c, !PT ;  /* 0x0000000b06387212 */ /* 0x000fe200078e3cff */
[--C-:B------:R-:W-:Y:S01]  /*1e160*/  IMAD.X R49, RZ, RZ, R5.reuse, P5 ;  /* 0x000000ffff317224 */ /* 0x100fe200028e0605 */
[----:B------:R-:W-:Y:S01]  /*1e170*/  ULDC.64 UR4, c[0x0][0xae0] ;  /* 0x0002b80000047ab9 */ /* 0x000fe20000000a00 */
[----:B------:R-:W-:Y:S01]  /*1e180*/  IMAD.X R57, RZ, RZ, R5, P3 ;  /* 0x000000ffff397224 */ /* 0x000fe200018e0605 */
[----:B------:R-:W5:Y:S01]  /*1e190*/  LD.E.128 R8, desc[UR60][R8.64] ;  /* 0x0000003c08087980 */ /* 0x000f62000c101d00 */
[----:B------:R-:W-:-:S02]  /*1e1a0*/  IMAD.MOV R63, RZ, RZ, -R3 ;  /* 0x000000ffff3f7224 */ /* 0x000fc400078e0a03 */
[----:B------:R-:W-:Y:S01]  /*1e1b0*/  IMAD.IADD R21, R21, 0x1, R61 ;  /* 0x0000000115157824 */ /* 0x000fe200078e023d */
[----:B------:R-:W5:Y:S01]  /*1e1c0*/  LD.E.128 R4, desc[UR60][R4.64] ;  /* 0x0000003c04047980 */ /* 0x000f62000c101d00 */
[----:B------:R-:W-:Y:S02]  /*1e1d0*/  IMAD R0, R0, UR4, RZ ;  /* 0x0000000400007c24 */ /* 0x000fe4000f8e02ff */
[----:B------:R-:W-:Y:S01]  /*1e1e0*/  IMAD R61, R60, R63, R64 ;  /* 0x0000003f3c3d7224 */ /* 0x000fe200078e0240 */
[----:B------:R-:W5:Y:S01]  /*1e1f0*/  LD.E.128 R12, desc[UR60][R12.64] ;  /* 0x0000003c0c0c7980 */ /* 0x000f62000c101d00 */
[----:B------:R-:W-:-:S03]  /*1e200*/  IMAD R63, R3, UR5, R0 ;  /* 0x00000005033f7c24 */ /* 0x000fc6000f8e0200 */
[----:B------:R-:W5:Y:S01]  /*1e210*/  LD.E.128 R32, desc[UR60][R32.64] ;  /* 0x0000003c20207980 */ /* 0x000f62000c101d00 */
[----:B------:R-:W-:-:S03]  /*1e220*/  SHF.R.S32.HI R0, RZ, 0x1f, R61 ;  /* 0x0000001fff007819 */ /* 0x000fc6000001143d */
[----:B------:R-:W5:Y:S04]  /*1e230*/  LD.E.128 R36, desc[UR60][R36.64] ;  /* 0x0000003c24247980 */ /* 0x000f68000c101d00 */
[----:B------:R-:W5:Y:S04]  /*1e240*/  LD.E.128 R40, desc[UR60][R40.64] ;  /* 0x0000003c28287980 */ /* 0x000f68000c101d00 */
[----:B------:R-:W5:Y:S04]  /*1e250*/  LD.E.128 R44, desc[UR60][R44.64] ;  /* 0x0000003c2c2c7980 */ /* 0x000f68000c101d00 */
[----:B------:R-:W5:Y:S04]  /*1e260*/  LD.E.128 R48, desc[UR60][R48.64] ;  /* 0x0000003c30307980 */ /* 0x000f68000c101d00 */
[----:B------:R-:W5:Y:S04]  /*1e270*/  LD.E.128 R52, desc[UR60][R52.64] ;  /* 0x0000003c34347980 */ /* 0x000f68000c101d00 */
[----:B------:R-:W5:Y:S01]  /*1e280*/  LD.E.128 R56, desc[UR60][R56.64] ;  /* 0x0000003c38387980 */ /* 0x000f62000c101d00 */
[----:B------:R-:W-:Y:S01]  /*1e290*/  IMAD.WIDE.U32 R20, R3, UR4, R20 ;  /* 0x0000000403147c25 */ /* 0x000fe2000f8e0014 */
[----:B------:R-:W-:Y:S01]  /*1e2a0*/  ULDC.64 UR4, c[0x0][0xad8] ;  /* 0x0002b60000047ab9 */ /* 0x000fe20000000a00 */
[----:B------:R-:W-:Y:S01]  /*1e2b0*/  @!PT LDS RZ, [RZ] ;  /* 0x00000000fffff984 */ /* 0x000fe20000000800 */
[----:B------:R-:W-:Y:S01]  /*1e2c0*/  @!PT LDS RZ, [RZ] ;  /* 0x00000000fffff984 */ /* 0x000fe20000000800 */
[----:B------:R-:W-:Y:S01]  /*1e2d0*/  @!PT LDS RZ, [RZ] ;  /* 0x00000000fffff984 */ /* 0x000fe20000000800 */
[----:B------:R-:W-:Y:S01]  /*1e2e0*/  @!PT LDS RZ, [RZ] ;  /* 0x00000000fffff984 */ /* 0x000fe20000000800 */
[----:B------:R0:W-:Y:S06]  /*1e2f0*/  MEMBAR.ALL.CTA ;  /* 0x0000000000007992 */ /* 0x0001ec0000008000 */
[----:B0-----:R-:W0:Y:S01]  /*1e300*/  FENCE.VIEW.ASYNC.S ;  /* 0x00000000000073c6 */ /* 0x001e220000000000 */
[----:B------:R-:W-:-:S02]  /*1e310*/  IMAD.IADD R21, R21, 0x1, R63 ;  /* 0x0000000115157824 */ /* 0x000fc400078e023f */
[----:B------:R-:W-:Y:S02]  /*1e320*/  IMAD R0, R0, UR4, RZ ;  /* 0x0000000400007c24 */ /* 0x000fe4000f8e02ff */
[----:B------:R-:W-:Y:S01]  /*1e330*/  IMAD.WIDE.U32 R20, R61, UR4, R20 ;  /* 0x000000043d147c25 */ /* 0x000fe2000f8e0014 */
[----:B------:R-:W-:-:S03]  /*1e340*/  ISETP.GE.AND P2, PT, R67, R62, PT ;  /* 0x0000003e4300720c */ /* 0x000fc60003f46270 */
[----:B------:R-:W-:Y:S01]  /*1e350*/  IMAD R63, R61, UR5, R0 ;  /* 0x000000053d3f7c24 */ /* 0x000fe2000f8e0200 */
[----:B------:R-:W-:Y:S01]  /*1e360*/  ULDC.64 UR4, c[0x0][0xa80] ;  /* 0x0002a00000047ab9 */ /* 0x000fe20000000a00 */
[----:B------:R-:W-:Y:S02]  /*1e370*/  VIADD R0, R2, 0x36820 ;  /* 0x0003682002007836 */ /* 0x000fe40000000000 */
[----:B------:R-:W-:Y:S01]  /*1e380*/  IMAD.IADD R21, R21, 0x1, R63 ;  /* 0x0000000115157824 */ /* 0x000fe200078e023f */
[C---:B------:R-:W-:Y:S01]  /*1e390*/  LEA R63, P3, R20.reuse, UR4, 0x1 ;  /* 0x00000004143f7c11 */ /* 0x040fe2000f8608ff */
[----:B------:R-:W-:Y:S01]  /*1e3a0*/  VIADD R3, R67, 0x20 ;  /* 0x0000002043037836 */ /* 0x000fe20000000000 */
[----:B------:R-:W-:Y:S02]  /*1e3b0*/  PRMT R0, RZ, 0x654, R0 ;  /* 0x00000654ff007816 */ /* 0x000fe40000000000 */
[----:B------:R-:W-:Y:S02]  /*1e3c0*/  LEA.HI.X R66, R20, UR5, R21, 0x1, P3 ;  /* 0x0000000514427c11 */ /* 0x000fe400098f0c15 */
[-C--:B------:R-:W-:Y:S01]  /*1e3d0*/  ISETP.GE.AND P1, PT, R3, R62.reuse, PT ;  /* 0x0000003e0300720c */ /* 0x080fe20003f26270 */
[----:B------:R-:W-:Y:S01]  /*1e3e0*/  VIADD R3, R67, 0x40 ;  /* 0x0000004043037836 */ /* 0x000fe20000000000 */
[----:B0-----:R0:W1:Y:S01]  /*1e3f0*/  SHFL.IDX PT, R64, R63, RZ, 0x181f ;  /* 0x00181fff3f407589 */ /* 0x00106200000e0000 */
[----:B------:R2:W-:Y:S03]  /*1e400*/  SYNCS.ARRIVE.TRANS64.RED.A1T0 RZ, [R0+URZ], RZ ;  /* 0x000000ff00ff79a7 */ /* 0x0005e6000810043f */
[----:B------:R-:W-:Y:S01]  /*1e410*/  ISETP.GE.AND P0, PT, R3, R62, PT ;  /* 0x0000003e0300720c */ /* 0x000fe20003f06270 */
[----:B--2---:R0:W2:Y:S01]  /*1e420*/  SHFL.IDX PT, R0, R66, RZ, 0x181f ;  /* 0x00181fff42007589 */ /* 0x0040a200000e0000 */
[----:B------:R-:W-:Y:S11]  /*1e430*/  @P2 BRA `(.L_x_814) ;  /* 0x0000000000342947 */ /* 0x000ff60003800000 */
[----:B------:R-:W-:Y:S02]  /*1e440*/  ULDC UR4, c[0x0][0xac8] ;  /* 0x0002b20000047ab9 */ /* 0x000fe40000000800 */
[----:B------:R-:W-:Y:S02]  /*1e450*/  ISETP.GE.AND P4, PT, R217, UR4, PT ;  /* 0x00000004d9007c0c */ /* 0x000fe4000bf86270 */
[----:B------:R-:W-:Y:S02]  /*1e460*/  ISETP.GE.AND P3, PT, R219, UR4, PT ;  /* 0x00000004db007c0c */ /* 0x000fe4000bf66270 */
[----:B------:R-:W-:-:S09]  /*1e470*/  ISETP.GE.AND P2, PT, R220, UR4, PT ;  /* 0x00000004dc007c0c */ /* 0x000fd2000bf46270 */
[-C--:B-1----:R-:W-:Y:S02]  /*1e480*/  @!P4 LEA R20, P6, R217, R64.reuse, 0x1 ;  /* 0x00000040d914c211 */ /* 0x082fe400078c08ff */
[----:B------:R-:W-:Y:S02]  /*1e490*/  @!P3 LEA R60, P5, R219, R64, 0x1 ;  /* 0x00000040db3cb211 */ /* 0x000fe400078a08ff */
[----:B--2---:R-:W-:Y:S02]  /*1e4a0*/  @!P4 LEA.HI.X R21, R217, R0, R70, 0x1, P6 ;  /* 0x00000000d915c211 */ /* 0x004fe400030f0c46 */
[C---:B------:R-:W-:Y:S02]  /*1e4b0*/  @!P2 LEA R64, P6, R220.reuse, R64, 0x1 ;  /* 0x00000040dc40a211 */ /* 0x040fe400078c08ff */
[-C--:B------:R-:W-:Y:S01]  /*1e4c0*/  @!P3 LEA.HI.X R61, R219, R0.reuse, R69, 0x1, P5 ;  /* 0x00000000db3db211 */ /* 0x080fe200028f0c45 */
[----:B-----5:R3:W-:Y:S01]  /*1e4d0*/  @!P4 ST.E.128 desc[UR60][R20.64], R4 ;  /* 0x000000041400c985 */ /* 0x0207e2000c101d3c */
[----:B------:R-:W-:-:S03]  /*1e4e0*/  @!P2 LEA.HI.X R65, R220, R0, R68, 0x1, P6 ;  /* 0x00000000dc41a211 */ /* 0x000fc600030f0c44 */
[----:B------:R3:W-:Y:S04]  /*1e4f0*/  @!P3 ST.E.128 desc[UR60][R60.64], R28 ;  /* 0x0000001c3c00b985 */ /* 0x0007e8000c101d3c */
[----:B------:R3:W-:Y:S02]  /*1e500*/  @!P2 ST.E.128 desc[UR60][R64.64], R44 ;  /* 0x0000002c4000a985 */ /* 0x0007e4000c101d3c */
.L_x_814:
[----:B------:R-:W-:Y:S05]  /*1e510*/  BSYNC B1 ;  /* 0x0000000000017941 */ /* 0x000fea0003800000 */
.L_x_813:
[----:B--2---:R2:W4:Y:S01]  /*1e520*/  SHFL.IDX PT, R0, R66, 0x1, 0x181f ;  /* 0x00381f0042007f89 */ /* 0x00452200000e0000 */
[----:B------:R-:W-:Y:S03]  /*1e530*/  BSSY B1, `(.L_x_815) ;  /* 0x0000010000017945 */ /* 0x000fe60003800000 */
[----:B---3--:R2:W3:Y:S01]  /*1e540*/  SHFL.IDX PT, R20, R63, 0x1, 0x181f ;  /* 0x00381f003f147f89 */ /* 0x0084e200000e0000 */
[----:B------:R-:W-:Y:S05]  /*1e550*/  @P1 BRA `(.L_x_816) ;  /* 0x0000000000341947 */ /* 0x000fea0003800000 */
[----:B------:R-:W-:Y:S02]  /*1e560*/  ULDC UR4, c[0x0][0xac8] ;  /* 0x0002b20000047ab9 */ /* 0x000fe40000000800 */
[----:B------:R-:W-:Y:S02]  /*1e570*/  ISETP.GE.AND P4, PT, R217, UR4, PT ;  /* 0x00000004d9007c0c */ /* 0x000fe4000bf86270 */
[----:B------:R-:W-:Y:S02]  /*1e580*/  ISETP.GE.AND P5, PT, R219, UR4, PT ;  /* 0x00000004db007c0c */ /* 0x000fe4000bfa6270 */
[----:B------:R-:W-:-:S09]  /*1e590*/  ISETP.GE.AND P6, PT, R220, UR4, PT ;  /* 0x00000004dc007c0c */ /* 0x000fd2000bfc6270 */
[-C--:B---3-5:R-:W-:Y:S02]  /*1e5a0*/  @!P4 LEA R4, P1, R217, R20.reuse, 0x1 ;  /* 0x00000014d904c211 */ /* 0x0a8fe400078208ff */
[-C--:B------:R-:W-:Y:S02]  /*1e5b0*/  @!P5 LEA R6, P2, R219, R20.reuse, 0x1 ;  /* 0x00000014db06d211 */ /* 0x080fe400078408ff */
[C---:B------:R-:W-:Y:S02]  /*1e5c0*/  @!P6 LEA R20, P3, R220.reuse, R20, 0x1 ;  /* 0x00000014dc14e211 */ /* 0x040fe400078608ff */
[-C--:B----4-:R-:W-:Y:S02]  /*1e5d0*/  @!P4 LEA.HI.X R5, R217, R0.reuse, R70, 0x1, P1 ;  /* 0x00000000d905c211 */ /* 0x090fe400008f0c46 */
[-C--:B------:R-:W-:Y:S02]  /*1e5e0*/  @!P5 LEA.HI.X R7, R219, R0.reuse, R69, 0x1, P2 ;  /* 0x00000000db07d211 */ /* 0x080fe400010f0c45 */
[----:B------:R-:W-:Y:S01]  /*1e5f0*/  @!P6 LEA.HI.X R21, R220, R0, R68, 0x1, P3 ;  /* 0x00000000dc15e211 */ /* 0x000fe200018f0c44 */
[----:B------:R3:W-:Y:S04]  /*1e600*/  @!P4 ST.E.128 desc[UR60][R4.64], R8 ;  /* 0x000000080400c985 */ /* 0x0007e8000c101d3c */
[----:B------:R3:W-:Y:S04]  /*1e610*/  @!P5 ST.E.128 desc[UR60][R6.64], R32 ;  /* 0x000000200600d985 */ /* 0x0007e8000c101d3c */
[----:B------:R3:W-:Y:S02]  /*1e620*/  @!P6 ST.E.128 desc[UR60][R20.64], R48 ;  /* 0x000000301400e985 */ /* 0x0007e4000c101d3c */
.L_x_816:
[----:B------:R-:W-:Y:S05]  /*1e630*/  BSYNC B1 ;  /* 0x0000000000017941 */ /* 0x000fea0003800000 */
.L_x_815:
[----:B----4-:R4:W0:Y:S01]  /*1e640*/  SHFL.IDX PT, R0, R66, 0x2, 0x181f ;  /* 0x00581f0042007f89 */ /* 0x01082200000e0000 */
[----:B------:R-:W-:Y:S03]  /*1e650*/  BSSY B1, `(.L_x_817) ;  /* 0x0000010000017945 */ /* 0x000fe60003800000 */
[----:B---3-5:R4:W3:Y:S01]  /*1e660*/  SHFL.IDX PT, R8, R63, 0x2, 0x181f ;  /* 0x00581f003f087f89 */ /* 0x0288e200000e0000 */
[----:B------:R-:W-:Y:S05]  /*1e670*/  @P0 BRA `(.L_x_818) ;  /* 0x0000000000340947 */ /* 0x000fea0003800000 */
[----:B------:R-:W-:Y:S02]  /*1e680*/  ULDC UR4, c[0x0][0xac8] ;  /* 0x0002b20000047ab9 */ /* 0x000fe40000000800 */
[----:B------:R-:W-:Y:S02]  /*1e690*/  ISETP.GE.AND P3, PT, R217, UR4, PT ;  /* 0x00000004d9007c0c */ /* 0x000fe4000bf66270 */
[----:B------:R-:W-:Y:S02]  /*1e6a0*/  ISETP.GE.AND P4, PT, R219, UR4, PT ;  /* 0x00000004db007c0c */ /* 0x000fe4000bf86270 */
[----:B------:R-:W-:-:S09]  /*1e6b0*/  ISETP.GE.AND P5, PT, R220, UR4, PT ;  /* 0x00000004dc007c0c */ /* 0x000fd2000bfa6270 */
[-C--:B---3--:R-:W-:Y:S02]  /*1e6c0*/  @!P3 LEA R4, P0, R217, R8.reuse, 0x1 ;  /* 0x00000008d904b211 */ /* 0x088fe400078008ff */
[-C--:B------:R-:W-:Y:S02]  /*1e6d0*/  @!P4 LEA R6, P1, R219, R8.reuse, 0x1 ;  /* 0x00000008db06c211 */ /* 0x080fe400078208ff */
[C---:B------:R-:W-:Y:S02]  /*1e6e0*/  @!P5 LEA R8, P2, R220.reuse, R8, 0x1 ;  /* 0x00000008dc08d211 */ /* 0x040fe400078408ff */
[-C--:B0-----:R-:W-:Y:S02]  /*1e6f0*/  @!P3 LEA.HI.X R5, R217, R0.reuse, R70, 0x1, P0 ;  /* 0x00000000d905b211 */ /* 0x081fe400000f0c46 */
[-C--:B------:R-:W-:Y:S02]  /*1e700*/  @!P4 LEA.HI.X R7, R219, R0.reuse, R69, 0x1, P1 ;  /* 0x00000000db07c211 */ /* 0x080fe400008f0c45 */
[----:B------:R-:W-:Y:S01]  /*1e710*/  @!P5 LEA.HI.X R9, R220, R0, R68, 0x1, P2 ;  /* 0x00000000dc09d211 */ /* 0x000fe200010f0c44 */
[----:B------:R0:W-:Y:S04]  /*1e720*/  @!P3 ST.E.128 desc[UR60][R4.64], R12 ;  /* 0x0000000c0400b985 */ /* 0x0001e8000c101d3c */
[----:B------:R0:W-:Y:S04]  /*1e730*/  @!P4 ST.E.128 desc[UR60][R6.64], R36 ;  /* 0x000000240600c985 */ /* 0x0001e8000c101d3c */
[----:B------:R0:W-:Y:S02]  /*1e740*/  @!P5 ST.E.128 desc[UR60][R8.64], R52 ;  /* 0x000000340800d985 */ /* 0x0001e4000c101d3c */
.L_x_818:
[----:B------:R-:W-:Y:S05]  /*1e750*/  BSYNC B1 ;  /* 0x0000000000017941 */ /* 0x000fea0003800000 */
.L_x_817:
[----:B------:R-:W-:Y:S01]  /*1e760*/  VIADD R3, R67, 0x60 ;  /* 0x0000006043037836 */ /* 0x000fe20000000000 */
[----:B0-2-4-:R-:W0:Y:S04]  /*1e770*/  SHFL.IDX PT, R66, R66, 0x3, 0x181f ;  /* 0x00781f0042427f89 */ /* 0x015e2800000e0000 */
[----:B------:R-:W-:Y:S01]  /*1e780*/  ISETP.GE.AND P0, PT, R3, R62, PT ;  /* 0x0000003e0300720c */ /* 0x000fe20003f06270 */
[----:B------:R2:W4:-:S12]  /*1e790*/  SHFL.IDX PT, R0, R63, 0x3, 0x181f ;  /* 0x00781f003f007f89 */ /* 0x00051800000e0000 */
[----:B--2---:R-:W-:Y:S05]  /*1e7a0*/  @P0 BRA `(.L_x_819) ;  /* 0x0000000c00400947 */ /* 0x004fea0003800000 */
[----:B------:R-:W-:Y:S02]  /*1e7b0*/  ULDC UR4, c[0x0][0xac8] ;  /* 0x0002b20000047ab9 */ /* 0x000fe40000000800 */
[----:B------:R-:W-:Y:S02]  /*1e7c0*/  ISETP.GE.AND P2, PT, R217, UR4, PT ;  /* 0x00000004d9007c0c */ /* 0x000fe4000bf46270 */
[----:B------:R-:W-:-:S11]  /*1e7d0*/  ISETP.GE.AND P3, PT, R219, UR4, PT ;  /* 0x00000004db007c0c */ /* 0x000fd6000bf66270 */
[-C--:B----4-:R-:W-:Y:S02]  /*1e7e0*/  @!P2 LEA R4, P0, R217, R0.reuse, 0x1 ;  /* 0x00000000d904a211 */ /* 0x090fe400078008ff */
[----:B------:R-:W-:Y:S02]  /*1e7f0*/  @!P3 LEA R6, P1, R219, R0, 0x1 ;  /* 0x00000000db06b211 */ /* 0x000fe400078208ff */
        /* <DEDUP_REMOVED lines=10> */
.L_x_811:
[----:B------:R-:W-:Y:S01]  /*1e8a0*/  ULDC.64 UR4, c[0x0][0xc00] ;  /* 0x0003000000047ab9 */ /* 0x000fe20000000a00 */
[----:B------:R-:W-:Y:S01]  /*1e8b0*/  IMAD.MOV.U32 R3, RZ, RZ, RZ ;  /* 0x000000ffff037224 */ /* 0x000fe200078e00ff */
[----:B------:R-:W-:Y:S01]  /*1e8c0*/  ISETP.NE.U32.AND P0, PT, RZ, UR4, PT ;  /* 0x00000004ff007c0c */ /* 0x000fe2000bf05070 */
[----:B------:R-:W2:Y:S01]  /*1e8d0*/  LDC R21, c[0x0][0xbe8] ;  /* 0x0002fa00ff157b82 */ /* 0x000ea20000000800 */
[----:B------:R-:W-:Y:S02]  /*1e8e0*/  IADD3 R4, P1, R223, UR4, RZ ;  /* 0x00000004df047c10 */ /* 0x000fe4000ff3e0ff */
[----:B------:R-:W-:Y:S02]  /*1e8f0*/  ISETP.NE.AND.EX P0, PT, RZ, UR5, PT, P0 ;  /* 0x00000005ff007c0c */ /* 0x000fe4000bf05300 */
[----:B------:R-:W-:Y:S01]  /*1e900*/  IADD3.X R5, R224, UR5, RZ, P1, !PT ;  /* 0x00000005e0057c10 */ /* 0x000fe20008ffe4ff */
[----:B------:R-:W-:Y:S02]  /*1e910*/  ULDC.64 UR4, c[0x0][0xc08] ;  /* 0x0003020000047ab9 */ /* 0x000fe40000000a00 */
[----:B------:R-:W-:-:S04]  /*1e920*/  ISETP.NE.U32.AND P1, PT, RZ, UR4, PT ;  /* 0x00000004ff007c0c */ /* 0x000fc8000bf25070 */
[----:B------:R-:W-:-:S04]  /*1e930*/  ISETP.NE.AND.EX P1, PT, RZ, UR5, PT, P1 ;  /* 0x00000005ff007c0c */ /* 0x000fc8000bf25310 */
[----:B------:R3:W5:Y:S09]  /*1e940*/  @P0 LDG.E R3, desc[UR60][R4.64] ;  /* 0x0000003c04030981 */ /* 0x000772000c1e1900 */
[----:B------:R-:W-:Y:S01]  /*1e950*/  @P1 IADD3 R6, P2, R223, UR4, RZ ;  /* 0x00000004df061c10 */ /* 0x000fe2000ff5e0ff */
[----:B------:R-:W-:-:S02]  /*1e960*/  ULDC UR4, c[0x0][0xa88] ;  /* 0x0002a20000047ab9 */ /* 0x000fc40000000800 */
[----:B------:R-:W-:Y:S01]  /*1e970*/  IMAD.U32 R0, RZ, RZ, UR4 ;  /* 0x00000004ff007e24 */ /* 0x000fe2000f8e00ff */
[----:B------:R-:W-:-:S05]  /*1e980*/  @P1 IADD3.X R7, R224, UR5, RZ, P2, !PT ;  /* 0x00000005e0071c10 */ /* 0x000fca00097fe4ff */
[----:B------:R3:W5:Y:S01]  /*1e990*/  @P1 LDG.E R0, desc[UR60][R6.64] ;  /* 0x0000003c06001981 */ /* 0x000762000c1e1900 */
[----:B--2---:R-:W-:Y:S01]  /*1e9a0*/  ISETP.NE.AND P2, PT, R21, 0x1, PT ;  /* 0x000000011500780c */ /* 0x004fe20003f45270 */
[----:B------:R-:W2:-:S12]  /*1e9b0*/  S2R R8, SR_TID.X ;  /* 0x0000000000087919 */ /* 0x000e980000002100 */
[----:B------:R-:W4:Y:S08]  /*1e9c0*/  @P2 LDC R14, c[0x0][0xbec] ;  /* 0x0002fb00ff0e2b82 */ /* 0x000f300000000800 */
[----:B------:R-:W0:Y:S01]  /*1e9d0*/  @P2 LDC R25, c[0x0][0xbf0] ;  /* 0x0002fc00ff192b82 */ /* 0x000e220000000800 */
[----:B--2---:R-:W-:-:S05]  /*1e9e0*/  VIADD R8, R8, 0xffffff80 ;  /* 0xffffff8008087836 */ /* 0x004fca0000000000 */
[----:B------:R-:W-:Y:S01]  /*1e9f0*/  ISETP.GE.AND P3, PT, R8, 0x80, PT ;  /* 0x000000800800780c */ /* 0x000fe20003f66270 */
[----:B---3--:R-:W-:-:S12]  /*1ea00*/  @P1 BRA `(.L_x_820) ;  /* 0x0000000000101947 */ /* 0x008fd80003800000 */
[----:B------:R-:W-:Y:S05]  /*1ea10*/  @!P0 BRA `(.L_x_820) ;  /* 0x00000000000c8947 */ /* 0x000fea0003800000 */
[----:B------:R-:W2:Y:S04]  /*1ea20*/  LDG.E R7, desc[UR60][R4.64] ;  /* 0x0000003c04077981 */ /* 0x000ea8000c1e1900 */
[----:B-----5:R-:W2:Y:S02]  /*1ea30*/  LDG.E R0, desc[UR60][R4.64+0x4] ;  /* 0x0000043c04007981 */ /* 0x020ea4000c1e1900 */
[----:B--2---:R-:W-:-:S07]  /*1ea40*/  IMAD.IADD R0, R0, 0x1, -R7 ;  /* 0x0000000100007824 */ /* 0x004fce00078e0a07 */
.L_x_820:
[----:B------:R-:W-:Y:S01]  /*1ea50*/  BSSY B1, `(.L_x_821) ;  /* 0x000002e000017945 */ /* 0x000fe20003800000 */
[----:B------:R-:W-:Y:S02]  /*1ea60*/  SHF.R.S32.HI R12, RZ, 0x1f, R222 ;  /* 0x0000001fff0c7819 */ /* 0x000fe400000114de */
[----:B------:R-:W-:Y:S02]  /*1ea70*/  SEL R225, R225, RZ, !P0 ;  /* 0x000000ffe1e17207 */ /* 0x000fe40004000000 */
[----:B------:R-:W-:Y:S02]  /*1ea80*/  SEL R230, R230, RZ, !P0 ;  /* 0x000000ffe6e67207 */ /* 0x000fe40004000000 */
[----:B-----5:R-:W-:Y:S01]  /*1ea90*/  SHF.R.S32.HI R10, RZ, 0x1f, R3 ;  /* 0x0000001fff0a7819 */ /* 0x020fe20000011403 */
[----:B------:R-:W-:Y:S06]  /*1eaa0*/  @P3 BRA `(.L_x_822) ;  /* 0x0000000000a03947 */ /* 0x000fec0003800000 */
[----:B------:R-:W2:Y:S01]  /*1eab0*/  S2R R5, SR_TID.X ;  /* 0x0000000000057919 */ /* 0x000ea20000002100 */
[----:B------:R-:W3:Y:S01]  /*1eac0*/  LDC R11, c[0x0][0xbe8] ;  /* 0x0002fa00ff0b7b82 */ /* 0x000ee20000000800 */
[----:B--2---:R-:W-:Y:S02]  /*1ead0*/  IMAD R4, R228, 0x80, R5 ;  /* 0x00000080e4047824 */ /* 0x004fe400078e0205 */
[----:B---3--:R-:W-:Y:S02]  /*1eae0*/  IMAD R5, R0, R11, RZ ;  /* 0x0000000b00057224 */ /* 0x008fe400078e02ff */
[----:B------:R-:W-:-:S05]  /*1eaf0*/  VIADD R8, R4, 0xffffff80 ;  /* 0xffffff8004087836 */ /* 0x000fca0000000000 */
[----:B------:R-:W-:-:S13]  /*1eb00*/  ISETP.GE.AND P0, PT, R8, R5, PT ;  /* 0x000000050800720c */ /* 0x000fda0003f06270 */
[----:B------:R-:W-:Y:S05]  /*1eb10*/  @P0 BRA `(.L_x_822) ;  /* 0x0000000000840947 */ /* 0x000fea0003800000 */
[----:B------:R-:W-:Y:S01]  /*1eb20*/  ISETP.NE.AND P0, PT, R11, 0x1, PT ;  /* 0x000000010b00780c */ /* 0x000fe20003f05270 */
[----:B------:R-:W-:Y:S01]  /*1eb30*/  ULDC.64 UR4, c[0x0][0xb90] ;  /* 0x0002e40000047ab9 */ /* 0x000fe20000000a00 */
[----:B------:R-:W-:Y:S02]  /*1eb40*/  IMAD.MOV.U32 R4, RZ, RZ, R3 ;  /* 0x000000ffff047224 */ /* 0x000fe400078e0003 */
[----:B------:R-:W-:Y:S02]  /*1eb50*/  IMAD R9, R12, UR4, RZ ;  /* 0x000000040c097c24 */ /* 0x000fe4000f8e02ff */
[----:B------:R-:W-:Y:S02]  /*1eb60*/  IMAD.MOV.U32 R5, RZ, RZ, R10 ;  /* 0x000000ffff057224 */ /* 0x000fe400078e000a */
[----:B------:R-:W-:Y:S02]  /*1eb70*/  IMAD.MOV.U32 R7, RZ, RZ, R8 ;  /* 0x000000ffff077224 */ /* 0x000fe400078e0008 */
[----:B------:R-:W-:-:S03]  /*1eb80*/  IMAD.WIDE.U32 R4, R222, UR4, R4 ;  /* 0x00000004de047c25 */ /* 0x000fc6000f8e0004 */
[----:B------:R-:W2:Y:S01]  /*1eb90*/  @P0 LDC R13, c[0x0][0xbec] ;  /* 0x0002fb00ff0d0b82 */ /* 0x000ea20000000800 */
[----:B------:R-:W-:Y:S01]  /*1eba0*/  IMAD R9, R222, UR5, R9 ;  /* 0x00000005de097c24 */ /* 0x000fe2000f8e0209 */
[----:B------:R-:W-:-:S03]  /*1ebb0*/  ULDC.64 UR4, c[0x0][0xb98] ;  /* 0x0002e60000047ab9 */ /* 0x000fc60000000a00 */
[----:B------:R-:W-:-:S03]  /*1ebc0*/  IMAD.IADD R5, R5, 0x1, R9 ;  /* 0x0000000105057824 */ /* 0x000fc600078e0209 */
[----:B------:R-:W3:Y:S01]  /*1ebd0*/  @P0 LDC R15, c[0x0][0xbf0] ;  /* 0x0002fc00ff0f0b82 */ /* 0x000ee20000000800 */
[----:B------:R-:W-:-:S04]  /*1ebe0*/  IMAD.WIDE.U32 R4, R225, UR4, R4 ;  /* 0x00000004e1047c25 */ /* 0x000fc8000f8e0004 */
[----:B--2---:R-:W-:-:S05]  /*1ebf0*/  @P0 IMAD.HI.U32 R6, R8, R13, RZ ;  /* 0x0000000d08060227 */ /* 0x004fca00078e00ff */
[----:B---3--:R-:W-:Y:S01]  /*1ec00*/  @P0 SHF.R.U32.HI R7, RZ, R15, R6 ;  /* 0x0000000fff070219 */ /* 0x008fe20000011606 */
        /* <DEDUP_REMOVED lines=18> */
.L_x_822:
[----:B------:R-:W-:Y:S05]  /*1ed30*/  BSYNC B1 ;  /* 0x0000000000017941 */ /* 0x000fea0003800000 */
.L_x_821:
[----:B------:R-:W-:Y:S01]  /*1ed40*/  ULDC.64 UR4, c[0x0][0xaa0] ;  /* 0x0002a80000047ab9 */ /* 0x000fe20000000a00 */
[----:B------:R-:W-:Y:S01]  /*1ed50*/  BSSY B1, `(.L_x_823) ;  /* 0x000003f000017945 */ /* 0x000fe20003800000 */
[----:B------:R-:W-:Y:S01]  /*1ed60*/  IMAD R4, R10, UR4, RZ ;  /* 0x000000040a047c24 */ /* 0x000fe2000f8e02ff */
[----:B------:R-:W-:Y:S01]  /*1ed70*/  SHF.R.S32.HI R15, RZ, 0x1f, R220 ;  /* 0x0000001fff0f7819 */ /* 0x000fe200000114dc */
[----:B------:R-:W-:Y:S01]  /*1ed80*/  IMAD R10, R228, 0x80, R229 ;  /* 0x00000080e40a7824 */ /* 0x000fe200078e02e5 */
[----:B------:R-:W-:Y:S01]  /*1ed90*/  SHF.R.S32.HI R20, RZ, 0x1f, R219 ;  /* 0x0000001fff147819 */ /* 0x000fe200000114db */
[C---:B--2---:R-:W-:Y:S01]  /*1eda0*/  IMAD R7, R3.reuse, UR5, R4 ;  /* 0x0000000503077c24 */ /* 0x044fe2000f8e0204 */
[----:B------:R-:W-:Y:S01]  /*1edb0*/  SHF.R.S32.HI R24, RZ, 0x1f, R217 ;  /* 0x0000001fff187819 */ /* 0x000fe200000114d9 */
[----:B------:R-:W-:Y:S01]  /*1edc0*/  IMAD.WIDE.U32 R4, R3, UR4, RZ ;  /* 0x0000000403047c25 */ /* 0x000fe2000f8e00ff */
[----:B------:R-:W-:-:S03]  /*1edd0*/  ULDC.64 UR4, c[0x0][0xae8] ;  /* 0x0002ba0000047ab9 */ /* 0x000fc60000000a00 */
[----:B------:R-:W-:Y:S02]  /*1ede0*/  IMAD R3, R221, 0x20, R229 ;  /* 0x00000020dd037824 */ /* 0x000fe400078e02e5 */
[----:B------:R-:W-:Y:S02]  /*1edf0*/  IMAD.IADD R5, R5, 0x1, R7 ;  /* 0x0000000105057824 */ /* 0x000fe400078e0207 */
[----:B------:R-:W-:Y:S02]  /*1ee00*/  IMAD R9, R228, 0x80, R3 ;  /* 0x00000080e4097824 */ /* 0x000fe400078e0203 */
[----:B------:R-:W-:Y:S02]  /*1ee10*/  IMAD R7, R12, UR4, RZ ;  /* 0x000000040c077c24 */ /* 0x000fe4000f8e02ff */
[----:B----4-:R-:W-:-:S04]  /*1ee20*/  @P2 IMAD.HI.U32 R6, R9, R14, RZ ;  /* 0x0000000e09062227 */ /* 0x010fc800078e00ff */
[C---:B------:R-:W-:Y:S02]  /*1ee30*/  IMAD R7, R222.reuse, UR5, R7 ;  /* 0x00000005de077c24 */ /* 0x040fe4000f8e0207 */
[----:B------:R-:W-:Y:S01]  /*1ee40*/  IMAD.WIDE.U32 R4, R222, UR4, R4 ;  /* 0x00000004de047c25 */ /* 0x000fe2000f8e0004 */
[----:B------:R-:W-:-:S03]  /*1ee50*/  ULDC.64 UR4, c[0x0][0xaf0] ;  /* 0x0002bc0000047ab9 */ /* 0x000fc60000000a00 */
[----:B------:R-:W-:Y:S01]  /*1ee60*/  IMAD.MOV.U32 R3, RZ, RZ, R9 ;  /* 0x000000ffff037224 */ /* 0x000fe200078e0009 */
[----:B0-----:R-:W-:Y:S01]  /*1ee70*/  @P2 SHF.R.U32.HI R3, RZ, R25, R6 ;  /* 0x00000019ff032219 */ /* 0x001fe20000011606 */
[----:B------:R-:W-:Y:S02]  /*1ee80*/  IMAD R8, R230, UR4, RZ ;  /* 0x00000004e6087c24 */ /* 0x000fe4000f8e02ff */
[----:B------:R-:W-:Y:S01]  /*1ee90*/  IMAD.IADD R5, R5, 0x1, R7 ;  /* 0x0000000105057824 */ /* 0x000fe200078e0207 */
[----:B------:R-:W-:Y:S01]  /*1eea0*/  SHF.R.S32.HI R6, RZ, 0x1f, R3 ;  /* 0x0000001fff067819 */ /* 0x000fe20000011403 */
[C---:B------:R-:W-:Y:S02]  /*1eeb0*/  IMAD R7, R225.reuse, UR5, R8 ;  /* 0x00000005e1077c24 */ /* 0x040fe4000f8e0208 */
[----:B------:R-:W-:Y:S01]  /*1eec0*/  IMAD.WIDE.U32 R4, R225, UR4, R4 ;  /* 0x00000004e1047c25 */ /* 0x000fe2000f8e0004 */
[----:B------:R-:W-:-:S03]  /*1eed0*/  ULDC.64 UR4, c[0x0][0xae0] ;  /* 0x0002b80000047ab9 */ /* 0x000fc60000000a00 */
[----:B------:R-:W-:Y:S02]  /*1eee0*/  IMAD.MOV R8, RZ, RZ, -R3 ;  /* 0x000000ffff087224 */ /* 0x000fe400078e0a03 */
        /* <DEDUP_REMOVED lines=20> */
[----:B------:R0:W2:Y:S02]  /*1f030*/  SHFL.IDX PT, R4, R6, RZ, 0x181f ;  /* 0x00181fff06047589 */ /* 0x0000a400000e0000 */
[----:B------:R-:W-:Y:S02]  /*1f040*/  ISETP.GE.AND P0, PT, R0, R21, PT ;  /* 0x000000150000720c */ /* 0x000fe40003f06270 */
[----:B------:R0:W3:Y:S01]  /*1f050*/  SHFL.IDX PT, R0, R3, RZ, 0x181f ;  /* 0x00181fff03007589 */ /* 0x0000e200000e0000 */
[----:B------:R-:W-:Y:S10]  /*1f060*/  @P2 BRA `(.L_x_824) ;  /* 0x0000000000342947 */ /* 0x000ff40003800000 */
[----:B------:R-:W-:Y:S02]  /*1f070*/  ULDC UR4, c[0x0][0xac8] ;  /* 0x0002b20000047ab9 */ /* 0x000fe40000000800 */
[----:B------:R-:W-:Y:S02]  /*1f080*/  ISETP.GE.AND P4, PT, R217, UR4, PT ;  /* 0x00000004d9007c0c */ /* 0x000fe4000bf86270 */
[----:B------:R-:W-:Y:S02]  /*1f090*/  ISETP.GE.AND P3, PT, R219, UR4, PT ;  /* 0x00000004db007c0c */ /* 0x000fe4000bf66270 */
[----:B------:R-:W-:-:S09]  /*1f0a0*/  ISETP.GE.AND P2, PT, R220, UR4, PT ;  /* 0x00000004dc007c0c */ /* 0x000fd2000bf46270 */
[-C--:B--2---:R-:W-:Y:S02]  /*1f0b0*/  @!P4 LEA R8, P6, R217, R4.reuse, 0x1 ;  /* 0x00000004d908c211 */ /* 0x084fe400078c08ff */
[----:B------:R-:W-:Y:S02]  /*1f0c0*/  @!P3 LEA R12, P5, R219, R4, 0x1 ;  /* 0x00000004db0cb211 */ /* 0x000fe400078a08ff */
[----:B---3--:R-:W-:Y:S02]  /*1f0d0*/  @!P4 LEA.HI.X R9, R217, R0, R24, 0x1, P6 ;  /* 0x00000000d909c211 */ /* 0x008fe400030f0c18 */
[C---:B------:R-:W-:Y:S02]  /*1f0e0*/  @!P2 LEA R4, P6, R220.reuse, R4, 0x1 ;  /* 0x00000004dc04a211 */ /* 0x040fe400078c08ff */
[-C--:B------:R-:W-:Y:S01]  /*1f0f0*/  @!P3 LEA.HI.X R13, R219, R0.reuse, R20, 0x1, P5 ;  /* 0x00000000db0db211 */ /* 0x080fe200028f0c14 */
[----:B------:R4:W-:Y:S01]  /*1f100*/  @!P4 ST.E.128 desc[UR60][R8.64], RZ ;  /* 0x000000ff0800c985 */ /* 0x0009e2000c101d3c */
[----:B------:R-:W-:-:S03]  /*1f110*/  @!P2 LEA.HI.X R5, R220, R0, R15, 0x1, P6 ;  /* 0x00000000dc05a211 */ /* 0x000fc600030f0c0f */
[----:B------:R4:W-:Y:S04]  /*1f120*/  @!P3 ST.E.128 desc[UR60][R12.64], RZ ;  /* 0x000000ff0c00b985 */ /* 0x0009e8000c101d3c */
[----:B------:R4:W-:Y:S02]  /*1f130*/  @!P2 ST.E.128 desc[UR60][R4.64], RZ ;  /* 0x000000ff0400a985 */ /* 0x0009e4000c101d3c */
.L_x_824:
[----:B------:R-:W-:Y:S05]  /*1f140*/  BSYNC B1 ;  /* 0x0000000000017941 */ /* 0x000fea0003800000 */
.L_x_823:
[----:B---3--:R3:W0:Y:S01]  /*1f150*/  SHFL.IDX PT, R0, R3, 0x1, 0x181f ;  /* 0x00381f0003007f89 */ /* 0x00862200000e0000 */
[----:B------:R-:W-:Y:S03]  /*1f160*/  BSSY B1, `(.L_x_825) ;  /* 0x0000010000017945 */ /* 0x000fe60003800000 */
[----:B--2-4-:R3:W2:Y:S01]  /*1f170*/  SHFL.IDX PT, R4, R6, 0x1, 0x181f ;  /* 0x00381f0006047f89 */ /* 0x0146a200000e0000 */
[----:B------:R-:W-:Y:S05]  /*1f180*/  @P1 BRA `(.L_x_826) ;  /* 0x0000000000341947 */ /* 0x000fea0003800000 */
[----:B------:R-:W-:Y:S02]  /*1f190*/  ULDC UR4, c[0x0][0xac8] ;  /* 0x0002b20000047ab9 */ /* 0x000fe40000000800 */
[----:B------:R-:W-:Y:S02]  /*1f1a0*/  ISETP.GE.AND P4, PT, R217, UR4, PT ;  /* 0x00000004d9007c0c */ /* 0x000fe4000bf86270 */
[----:B------:R-:W-:Y:S02]  /*1f1b0*/  ISETP.GE.AND P5, PT, R219, UR4, PT ;  /* 0x00000004db007c0c */ /* 0x000fe4000bfa6270 */
[----:B------:R-:W-:-:S09]  /*1f1c0*/  ISETP.GE.AND P6, PT, R220, UR4, PT ;  /* 0x00000004dc007c0c */ /* 0x000fd2000bfc6270 */
[-C--:B--2---:R-:W-:Y:S02]  /*1f1d0*/  @!P4 LEA R8, P1, R217, R4.reuse, 0x1 ;  /* 0x00000004d908c211 */ /* 0x084fe400078208ff */
[-C--:B------:R-:W-:Y:S02]  /*1f1e0*/  @!P5 LEA R12, P2, R219, R4.reuse, 0x1 ;  /* 0x00000004db0cd211 */ /* 0x080fe400078408ff */
[C---:B------:R-:W-:Y:S02]  /*1f1f0*/  @!P6 LEA R4, P3, R220.reuse, R4, 0x1 ;  /* 0x00000004dc04e211 */ /* 0x040fe400078608ff */
[-C--:B0-----:R-:W-:Y:S02]  /*1f200*/  @!P4 LEA.HI.X R9, R217, R0.reuse, R24, 0x1, P1 ;  /* 0x00000000d909c211 */ /* 0x081fe400008f0c18 */
[-C--:B------:R-:W-:Y:S02]  /*1f210*/  @!P5 LEA.HI.X R13, R219, R0.reuse, R20, 0x1, P2 ;  /* 0x00000000db0dd211 */ /* 0x080fe400010f0c14 */
[----:B------:R-:W-:Y:S01]  /*1f220*/  @!P6 LEA.HI.X R5, R220, R0, R15, 0x1, P3 ;  /* 0x00000000dc05e211 */ /* 0x000fe200018f0c0f */
[----:B------:R4:W-:Y:S04]  /*1f230*/  @!P4 ST.E.128 desc[UR60][R8.64], RZ ;  /* 0x000000ff0800c985 */ /* 0x0009e8000c101d3c */
[----:B------:R4:W-:Y:S04]  /*1f240*/  @!P5 ST.E.128 desc[UR60][R12.64], RZ ;  /* 0x000000ff0c00d985 */ /* 0x0009e8000c101d3c */
[----:B------:R4:W-:Y:S02]  /*1f250*/  @!P6 ST.E.128 desc[UR60][R4.64], RZ ;  /* 0x000000ff0400e985 */ /* 0x0009e4000c101d3c */
.L_x_826:
[----:B------:R-:W-:Y:S05]  /*1f260*/  BSYNC B1 ;  /* 0x0000000000017941 */ /* 0x000fea0003800000 */
.L_x_825:
[----:B0-----:R0:W0:Y:S01]  /*1f270*/  SHFL.IDX PT, R0, R3, 0x2, 0x181f ;  /* 0x00581f0003007f89 */ /* 0x00102200000e0000 */
[----:B------:R-:W-:Y:S03]  /*1f280*/  BSSY B1, `(.L_x_827) ;  /* 0x0000010000017945 */ /* 0x000fe60003800000 */
[----:B--2-4-:R2:W4:Y:S01]  /*1f290*/  SHFL.IDX PT, R4, R6, 0x2, 0x181f ;  /* 0x00581f0006047f89 */ /* 0x01452200000e0000 */
[----:B------:R-:W-:Y:S05]  /*1f2a0*/  @P0 BRA `(.L_x_828) ;  /* 0x0000000000340947 */ /* 0x000fea0003800000 */
[----:B------:R-:W-:Y:S02]  /*1f2b0*/  ULDC UR4, c[0x0][0xac8] ;  /* 0x0002b20000047ab9 */ /* 0x000fe40000000800 */
[----:B------:R-:W-:Y:S02]  /*1f2c0*/  ISETP.GE.AND P3, PT, R217, UR4, PT ;  /* 0x00000004d9007c0c */ /* 0x000fe4000bf66270 */
[----:B------:R-:W-:Y:S02]  /*1f2d0*/  ISETP.GE.AND P4, PT, R219, UR4, PT ;  /* 0x00000004db007c0c */ /* 0x000fe4000bf86270 */
[----:B------:R-:W-:-:S09]  /*1f2e0*/  ISETP.GE.AND P5, PT, R220, UR4, PT ;  /* 0x00000004dc007c0c */ /* 0x000fd2000bfa6270 */
[-C--:B----4-:R-:W-:Y:S02]  /*1f2f0*/  @!P3 LEA R8, P0, R217, R4.reuse, 0x1 ;  /* 0x00000004d908b211 */ /* 0x090fe400078008ff */
        /* <DEDUP_REMOVED lines=8> */
.L_x_828:
[----:B------:R-:W-:Y:S05]  /*1f380*/  BSYNC B1 ;  /* 0x0000000000017941 */ /* 0x000fea0003800000 */
.L_x_827:
[----:B0-----:R-:W-:Y:S01]  /*1f390*/  IADD3 R0, R10, 0x60, RZ ;  /* 0x000000600a007810 */ /* 0x001fe20007ffe0ff */
[----:B------:R0:W0:Y:S03]  /*1f3a0*/  SHFL.IDX PT, R8, R3, 0x3, 0x181f ;  /* 0x00781f0003087f89 */ /* 0x00002600000e0000 */
[----:B------:R-:W-:Y:S01]  /*1f3b0*/  ISETP.GE.AND P0, PT, R0, R21, PT ;  /* 0x000000150000720c */ /* 0x000fe20003f06270 */
[----:B----4-:R4:W0:-:S12]  /*1f3c0*/  SHFL.IDX PT, R4, R6, 0x3, 0x181f ;  /* 0x00781f0006047f89 */ /* 0x01081800000e0000 */
[----:B----4-:R-:W-:Y:S05]  /*1f3d0*/  @P0 BRA `(.L_x_819) ;  /* 0x0000000000340947 */ /* 0x010fea0003800000 */
[----:B------:R-:W-:Y:S02]  /*1f3e0*/  ULDC UR4, c[0x0][0xac8] ;  /* 0x0002b20000047ab9 */ /* 0x000fe40000000800 */
[----:B------:R-:W-:Y:S02]  /*1f3f0*/  ISETP.GE.AND P3, PT, R217, UR4, PT ;  /* 0x00000004d9007c0c */ /* 0x000fe4000bf66270 */
[----:B------:R-:W-:Y:S02]  /*1f400*/  ISETP.GE.AND P4, PT, R219, UR4, PT ;  /* 0x00000004db007c0c */ /* 0x000fe4000bf86270 */
[----:B------:R-:W-:-:S09]  /*1f410*/  ISETP.GE.AND P5, PT, R220, UR4, PT ;  /* 0x00000004dc007c0c */ /* 0x000fd2000bfa6270 */
[-C--:B0-23--:R-:W-:Y:S02]  /*1f420*/  @!P3 LEA R6, P0, R217, R4.reuse, 0x1 ;  /* 0x00000004d906b211 */ /* 0x08dfe400078008ff */
[-C--:B------:R-:W-:Y:S02]  /*1f430*/  @!P4 LEA R10, P1, R219, R4.reuse, 0x1 ;  /* 0x00000004db0ac211 */ /* 0x080fe400078208ff */
[C---:B------:R-:W-:Y:S02]  /*1f440*/  @!P5 LEA R4, P2, R220.reuse, R4, 0x1 ;  /* 0x00000004dc04d211 */ /* 0x040fe400078408ff */
[-C--:B------:R-:W-:Y:S02]  /*1f450*/  @!P3 LEA.HI.X R7, R217, R8.reuse, R24, 0x1, P0 ;  /* 0x00000008d907b211 */ /* 0x080fe400000f0c18 */
[-C--:B------:R-:W-:Y:S02]  /*1f460*/  @!P4 LEA.HI.X R11, R219, R8.reuse, R20, 0x1, P1 ;  /* 0x00000008db0bc211 */ /* 0x080fe400008f0c14 */
[----:B------:R-:W-:Y:S01]  /*1f470*/  @!P5 LEA.HI.X R5, R220, R8, R15, 0x1, P2 ;  /* 0x00000008dc05d211 */ /* 0x000fe200010f0c0f */
[----:B------:R0:W-:Y:S04]  /*1f480*/  @!P3 ST.E.128 desc[UR60][R6.64], RZ ;  /* 0x000000ff0600b985 */ /* 0x0001e8000c101d3c */
[----:B------:R0:W-:Y:S04]  /*1f490*/  @!P4 ST.E.128 desc[UR60][R10.64], RZ ;  /* 0x000000ff0a00c985 */ /* 0x0001e8000c101d3c */
[----:B------:R0:W-:Y:S02]  /*1f4a0*/  @!P5 ST.E.128 desc[UR60][R4.64], RZ ;  /* 0x000000ff0400d985 */ /* 0x0001e4000c101d3c */
.L_x_819:
[----:B------:R-:W-:Y:S05]  /*1f4b0*/  BSYNC B0 ;  /* 0x0000000000007941 */ /* 0x000fea0003800000 */
.L_x_810:
[----:B------:R-:W-:Y:S02]  /*1f4c0*/  ULDC UR4, c[0x0][0xc3c] ;  /* 0x00030f0000047ab9 */ /* 0x000fe40000000800 */
[----:B-1----:R-:W-:-:S13]  /*1f4d0*/  ISETP.GE.AND P0, PT, R139, UR4, PT ;  /* 0x000000048b007c0c */ /* 0x002fda000bf06270 */
[----:B------:R-:W-:Y:S05]  /*1f4e0*/  @!P0 BRA `(.L_x_829) ;  /* 0xfffffe1c00ec8947 */ /* 0x000fea000383ffff */
[----:B------:R-:W-:Y:S05]  /*1f4f0*/  BRA `(.L_x_624) ;  /* 0x0000007c00287947 */ /* 0x000fea0003800000 */
.L_x_622:
[----:B------:R-:W-:-:S08]  /*1f500*/  NOP ;  /* 0x0000000000007918 */ /* 0x000fd00000000000 */
[----:B0-----:R-:W0:-:S00]  /*1f510*/  USETMAXREG.DEALLOC.CTAPOOL 0x18 ;  /* 0x00000018000079c8 */ /* 0x001e0000080e0500 */
[----:B0-----:R-:W2:Y:S01]  /*1f520*/  LDL.LU R3, [R1+0x10] ;  /* 0x0000100001037983 */ /* 0x001ea20000300800 */
[----:B------:R-:W-:Y:S01]  /*1f530*/  LOP3.LUT R2, R2, 0x3, RZ, 0xc0, !PT ;  /* 0x0000000302027812 */ /* 0x000fe200078ec0ff */
[----:B------:R-:W-:-:S05]  /*1f540*/  IMAD.MOV.U32 R4, RZ, RZ, RZ ;  /* 0x000000ffff047224 */ /* 0x000fca00078e00ff */
[----:B------:R-:W0:Y:S02]  /*1f550*/  SHFL.IDX PT, R2, R2, RZ, 0x1f ;  /* 0x00001fff02027589 */ /* 0x000e2400000e0000 */
[----:B0-----:R-:W-:Y:S02]  /*1f560*/  ISETP.NE.AND P0, PT, R2, RZ, PT ;  /* 0x000000ff0200720c */ /* 0x001fe40003f05270 */
[----:B--2---:R-:W-:-:S11]  /*1f570*/  LOP3.LUT R3, R3, 0xfffffffd, RZ, 0xc0, !PT ;  /* 0xfffffffd03037812 */ /* 0x004fd600078ec0ff */
[----:B------:R-:W-:-:S05]  /*1f580*/  @P0 LOP3.LUT R3, R3, 0x2, RZ, 0xfc, !PT ;  /* 0x0000000203030812 */ /* 0x000fca00078efcff */
[----:B------:R0:W-:Y:S01]  /*1f590*/  STL [R1+0x10], R3 ;  /* 0x0000100301007387 */ /* 0x0001e20000100800 */
        /* <DEDUP_REMOVED lines=8> */
.L_x_830:
[----:B------:R-:W-:Y:S01]  /*1f620*/  LOP3.LUT R5, R0, 0x1f, RZ, 0xc0, !PT ;  /* 0x0000001f00057812 */ /* 0x000fe200078ec0ff */
[----:B------:R-:W-:Y:S01]  /*1f630*/  ULDC UR4, c[0x0][0xc3c] ;  /* 0x00030f0000047ab9 */ /* 0x000fe20000000800 */
[----:B------:R-:W1:Y:S01]  /*1f640*/  S2UR UR6, SR_CTAID.X ;  /* 0x00000000000679c3 */ /* 0x000e620000002500 */
[----:B------:R-:W-:Y:S01]  /*1f650*/  ULDC UR5, c[0x0][0xc38] ;  /* 0x00030e0000057ab9 */ /* 0x000fe20000000800 */
[----:B------:R-:W-:-:S04]  /*1f660*/  ISETP.NE.AND P0, PT, R5, 0x1f, PT ;  /* 0x0000001f0500780c */ /* 0x000fc80003f05270 */
[----:B------:R-:W-:-:S13]  /*1f670*/  ISETP.GE.OR P1, PT, R5, UR4, !P0 ;  /* 0x0000000405007c0c */ /* 0x000fda000c726670 */
[----:B0-----:R-:W0:Y:S02]  /*1f680*/  @!P1 LDC.64 R2, c[0x0][0xc80] ;  /* 0x00032000ff029b82 */ /* 0x001e240000000a00 */
        /* <DEDUP_REMOVED lines=34> */
.L_x_836:
        /* <DEDUP_REMOVED lines=12> */
.L_x_835:
[----:B------:R-:W-:Y:S05]  /*1f970*/  BSYNC B0 ;  /* 0x0000000000007941 */ /* 0x000fea0003800000 */
.L_x_834:
[----:B0----5:R-:W0:Y:S02]  /*1f980*/  SHFL.UP PT, R2, R4, 0x1, RZ ;  /* 0x0420000004027989 */ /* 0x021e2400000e00ff */
        /* <DEDUP_REMOVED lines=19> */
[----:B------:R-:W-:-:S07]  /*1fac0*/  IMAD.MOV.U32 R2, RZ, RZ, R11 ;  /* 0x000000ffff027224 */ /* 0x000fce00078e000b */
.L_x_832:
        /* <DEDUP_REMOVED lines=16> */
.L_x_837:
[----:B-1----:R-:W-:Y:S02]  /*1fbd0*/  IMAD R16, R16, UR5, R7 ;  /* 0x0000000510107c24 */ /* 0x002fe4000f8e0207 */
[----:B------:R-:W-:Y:S02]  /*1fbe0*/  IMAD R7, R11, R6, RZ ;  /* 0x000000060b077224 */ /* 0x000fe400078e02ff */
[----:B0-----:R-:W-:Y:S01]  /*1fbf0*/  IMAD.MOV.U32 R2, RZ, RZ, RZ ;  /* 0x000000ffff027224 */ /* 0x001fe200078e00ff */
[----:B------:R-:W-:Y:S01]  /*1fc00*/  IADD3 R17, -R16, UR6, RZ ;  /* 0x0000000610117c10 */ /* 0x000fe2000fffe1ff */
[----:B------:R-:W-:Y:S02]  /*1fc10*/  VIADD R19, R19, UR4 ;  /* 0x0000000413137c36 */ /* 0x000fe40008000000 */
[----:B------:R-:W-:Y:S01]  /*1fc20*/  IMAD.HI.U32 R2, R3, R7, R2 ;  /* 0x0000000703027227 */ /* 0x000fe200078e0002 */
[----:B------:R-:W-:Y:S02]  /*1fc30*/  IABS R7, R4 ;  /* 0x0000000400077213 */ /* 0x000fe40000000000 */
[----:B------:R-:W-:-:S03]  /*1fc40*/  IABS R3, R17 ;  /* 0x0000001100037213 */ /* 0x000fc60000000000 */
[----:B------:R-:W-:Y:S02]  /*1fc50*/  IMAD.MOV R7, RZ, RZ, -R7 ;  /* 0x000000ffff077224 */ /* 0x000fe400078e0a07 */
        /* <DEDUP_REMOVED lines=16> */
.L_x_833:
[----:B------:R-:W-:Y:S02]  /*1fd60*/  IMAD.MOV.U32 R17, RZ, RZ, RZ ;  /* 0x000000ffff117224 */ /* 0x000fe400078e00ff */
[----:B------:R-:W-:Y:S02]  /*1fd70*/  IMAD.U32 R16, RZ, RZ, UR6 ;  /* 0x00000006ff107e24 */ /* 0x000fe4000f8e00ff */
[----:B------:R-:W-:-:S07]  /*1fd80*/  IMAD.MOV.U32 R18, RZ, RZ, RZ ;  /* 0x000000ffff127224 */ /* 0x000fce00078e00ff */
.L_x_838:
[----:B------:R-:W-:-:S13]  /*1fd90*/  ISETP.NE.AND P0, PT, R5, RZ, PT ;  /* 0x000000ff0500720c */ /* 0x000fda0003f05270 */
[----:B------:R-:W0:Y:S01]  /*1fda0*/  @!P0 S2R R3, SR_CgaCtaId ;  /* 0x0000000000038919 */ /* 0x000e220000008800 */
[----:B------:R-:W-:-:S04]  /*1fdb0*/  @!P0 MOV R2, 0x400 ;  /* 0x0000040000028802 */ /* 0x000fc80000000f00 */
[----:B0-----:R-:W-:-:S05]  /*1fdc0*/  @!P0 LEA R2, R3, R2, 0x18 ;  /* 0x0000000203028211 */ /* 0x001fca00078ec0ff */
[----:B------:R2:W-:Y:S01]  /*1fdd0*/  @!P0 STS.128 [R2+0x368d0], R16 ;  /* 0x0368d01002008388 */ /* 0x0005e20000000c00 */
[----:B------:R-:W-:Y:S06]  /*1fde0*/  BAR.ARV 0x5, 0x180 ;  /* 0x0146000000007b1d */ /* 0x000fec0000002000 */
.L_x_831:
[----:B--2---:R-:W-:Y:S01]  /*1fdf0*/  IMAD.MOV.U32 R2, RZ, RZ, 0x1 ;  /* 0x00000001ff027424 */ /* 0x004fe200078e00ff */
[----:B------:R2:W-:Y:S01]  /*1fe00*/  STL [R1+0x54], RZ ;  /* 0x000054ff01007387 */ /* 0x0005e20000100800 */
[----:B------:R-:W-:Y:S02]  /*1fe10*/  ULDC UR4, c[0x0][0xc3c] ;  /* 0x00030f0000047ab9 */ /* 0x000fe40000000800 */
[----:B-1----:R-:W-:Y:S01]  /*1fe20*/  ISETP.GE.AND P0, PT, R19, UR4, PT ;  /* 0x0000000413007c0c */ /* 0x002fe2000bf06270 */
[----:B------:R2:W-:Y:S04]  /*1fe30*/  STL [R1+0x14], R2 ;  /* 0x0000140201007387 */ /* 0x0005e80000100800 */
[----:B------:R2:W-:Y:S08]  /*1fe40*/  STL [R1+0x8], RZ ;  /* 0x000008ff01007387 */ /* 0x0005f00000100800 */
[----:B--2---:R-:W-:Y:S05]  /*1fe50*/  @P0 BRA `(.L_x_839) ;  /* 0x0000006c00e00947 */ /* 0x004fea0003800000 */
[----:B------:R-:W1:Y:S01]  /*1fe60*/  S2UR UR5, SR_CgaCtaId ;  /* 0x00000000000579c3 */ /* 0x000e620000008800 */
[C---:B------:R-:W-:Y:S01]  /*1fe70*/  IMAD.SHL.U32 R2, R0.reuse, 0x8, RZ ;  /* 0x0000000800027824 */ /* 0x040fe200078e00ff */
[----:B------:R-:W-:Y:S01]  /*1fe80*/  LOP3.LUT R5, R0, 0x7f, RZ, 0xc0, !PT ;  /* 0x0000007f00057812 */ /* 0x000fe200078ec0ff */
[----:B------:R-:W-:Y:S01]  /*1fe90*/  UMOV UR4, 0x400 ;  /* 0x0000040000047882 */ /* 0x000fe20000000000 */
[----:B------:R-:W-:Y:S01]  /*1fea0*/  BSSY B8, `(.L_x_839) ;  /* 0x00006f3000087945 */ /* 0x000fe20003800000 */
[----:B------:R-:W-:Y:S01]  /*1feb0*/  ULDC.64 UR36, c[0x0][0x198] ;  /* 0x0000660000247ab9 */ /* 0x000fe20000000a00 */
[C---:B0-----:R-:W-:Y:S01]  /*1fec0*/  LOP3.LUT R3, R2.reuse, 0x1f8, RZ, 0xc0, !PT ;  /* 0x000001f802037812 */ /* 0x041fe200078ec0ff */
[----:B------:R-:W-:Y:S01]  /*1fed0*/  ULDC UR38, c[0x0][0xc] ;  /* 0x0000030000267ab9 */ /* 0x000fe20000000800 */
[----:B------:R-:W-:Y:S02]  /*1fee0*/  LOP3.LUT R2, R2, 0x38, RZ, 0xc0, !PT ;  /* 0x0000003802027812 */ /* 0x000fe400078ec0ff */
[----:B------:R-:W-:Y:S01]  /*1fef0*/  LOP3.LUT R4, R3, 0x38, R0, 0x78, !PT ;  /* 0x0000003803047812 */ /* 0x000fe200078e7800 */
[----:B------:R-:W-:Y:S01]  /*1ff00*/  IMAD.SHL.U32 R3, R5, 0x8, RZ ;  /* 0x0000000805037824 */ /* 0x000fe200078e00ff */
[----:B------:R-:W-:Y:S01]  /*1ff10*/  SHF.R.U32.HI R5, RZ, 0x3, R5 ;  /* 0x00000003ff057819 */ /* 0x000fe20000011605 */
[----:B------:R-:W-:-:S03]  /*1ff20*/  IMAD.SHL.U32 R0, R0, 0x10, RZ ;  /* 0x0000001000007824 */ /* 0x000fc600078e00ff */
[----:B------:R-:W-:Y:S02]  /*1ff30*/  LOP3.LUT R3, R4, 0x200, R3, 0xf8, !PT ;  /* 0x0000020004037812 */ /* 0x000fe400078ef803 */
[----:B------:R-:W-:Y:S01]  /*1ff40*/  LOP3.LUT R0, R5, 0x70, R0, 0xf8, !PT ;  /* 0x0000007005007812 */ /* 0x000fe200078ef800 */
[----:B------:R-:W-:Y:S01]  /*1ff50*/  IMAD.MOV.U32 R0, RZ, RZ, 0x1 ;  /* 0x00000001ff007424 */ /* 0x000fe200078e00ff */
[----:B-1----:R-:W-:-:S06]  /*1ff60*/  ULEA UR4, UR5, UR4, 0x18 ;  /* 0x0000000405047291 */ /* 0x002fcc000f8ec03f */
[----:B------:R-:W-:-:S04]  /*1ff70*/  IMAD.U32 R4, RZ, RZ, UR4 ;  /* 0x00000004ff047e24 */ /* 0x000fc8000f8e00ff */
[----:B------:R-:W-:Y:S01]  /*1ff80*/  IMAD R3, R3, 0x2, R4 ;  /* 0x0000000203037824 */ /* 0x000fe200078e0204 */
[----:B------:R-:W-:Y:S04]  /*1ff90*/  STL [R1+0x4], R4 ;  /* 0x0000040401007387 */ /* 0x000fe80000100800 */
[----:B------:R0:W-:Y:S04]  /*1ffa0*/  STL [R1+0x2c], R3 ;  /* 0x00002c0301007387 */ /* 0x0001e80000100800 */
[----:B------:R-:W-:Y:S04]  /*1ffb0*/  STL [R1+0x8], RZ ;  /* 0x000008ff01007387 */ /* 0x000fe80000100800 */
[----:B------:R-:W-:Y:S01]  /*1ffc0*/  STL [R1+0x14], R0 ;  /* 0x0000140001007387 */ /* 0x000fe20000100800 */
[----:B0-----:R-:W-:-:S03]  /*1ffd0*/  LOP3.LUT R3, R2, 0x40, RZ, 0xfc, !PT ;  /* 0x0000004002037812 */ /* 0x001fc600078efcff */
[----:B------:R-:W-:Y:S04]  /*1ffe0*/  STL [R1+0x20], RZ ;  /* 0x000020ff01007387 */ /* 0x000fe80000100800 */
[----:B------:R0:W-:Y:S04]  /*1fff0*/  STL [R1+0x24], R0 ;  /* 0x0000240001007387 */ /* 0x0001e80000100800 */
[----:B------:R1:W-:Y:S01]  /*20000*/  STL [R1+0x54], RZ ;  /* 0x000054ff01007387 */ /* 0x0003e20000100800 */
[----:B0-----:R-:W-:-:S07]  /*20010*/  LOP3.LUT R0, R2, 0x80, RZ, 0xfc, !PT ;  /* 0x0000008002007812 */ /* 0x001fce00078efcff */
.L_x_985:
[----:B0--3--:R-:W0:Y:S02]  /*20020*/  LDC.64 R2, c[0x0][0xc88] ;  /* 0x00032200ff027b82 */ /* 0x009e240000000a00 */
[----:B0-----:R-:W-:-:S05]  /*20030*/  IMAD.WIDE R2, R19, 0x4, R2 ;  /* 0x0000000413027825 */ /* 0x001fca00078e0202 */
[----:B------:R-:W2:Y:S01]  /*20040*/  LDG.E R15, desc[UR60][R2.64] ;  /* 0x0000003c020f7981 */ /* 0x000ea2000c1e1900 */
[----:B------:R-:W-:Y:S05]  /*20050*/  YIELD ;  /* 0x0000000000007946 */ /* 0x000fea0003800000 */
[----:B------:R-:W-:Y:S01]  /*20060*/  ULDC.64 UR4, c[0x0][0xa28] ;  /* 0x00028a0000047ab9 */ /* 0x000fe20000000a00 */
[----:B------:R-:W-:Y:S01]  /*20070*/  IMAD.MOV.U32 R0, RZ, RZ, RZ ;  /* 0x000000ffff007224 */ /* 0x000fe200078e00ff */
[----:B------:R-:W-:Y:S01]  /*20080*/  ISETP.NE.U32.AND P0, PT, RZ, UR4, PT ;  /* 0x00000004ff007c0c */ /* 0x000fe2000bf05070 */
[----:B----45:R-:W-:Y:S01]  /*20090*/  IMAD.MOV.U32 R8, RZ, RZ, RZ ;  /* 0x000000ffff087224 */ /* 0x030fe200078e00ff */
[----:B------:R-:W-:Y:S01]  /*200a0*/  ULDC.64 UR10, c[0x0][0xa18] ;  /* 0x00028600000a7ab9 */ /* 0x000fe20000000a00 */
[----:B------:R-:W-:Y:S01]  /*200b0*/  ULDC.64 UR8, c[0x0][0xa10] ;  /* 0x0002840000087ab9 */ /* 0x000fe20000000a00 */
[----:B------:R-:W-:Y:S01]  /*200c0*/  ISETP.NE.AND.EX P0, PT, RZ, UR5, PT, P0 ;  /* 0x00000005ff007c0c */ /* 0x000fe2000bf05300 */
[----:B------:R-:W-:Y:S01]  /*200d0*/  ULDC.64 UR6, c[0x0][0xa08] ;  /* 0x0002820000067ab9 */ /* 0x000fe20000000a00 */
        /* <DEDUP_REMOVED lines=9> */
[----:B------:R2:W5:Y:S01]  /*20170*/  @P0 LDG.E R0, desc[UR60][R2.64] ;  /* 0x0000003c02000981 */ /* 0x000562000c1e1900 */
[----:B------:R-:W-:Y:S02]  /*20180*/  ISETP.NE.AND.EX P2, PT, RZ, UR5, PT, P2 ;  /* 0x00000005ff007c0c */ /* 0x000fe4000bf45320 */
[----:B------:R-:W-:Y:S02]  /*20190*/  CS2R R10, SRZ ;  /* 0x00000000000a7805 */ /* 0x000fe4000001ff00 */
[----:B------:R-:W-:Y:S01]  /*201a0*/  ISETP.NE.U32.AND P3, PT, RZ, UR10, PT ;  /* 0x0000000aff007c0c */ /* 0x000fe2000bf65070 */
[----:B------:R-:W-:Y:S01]  /*201b0*/  STL [R1], R14 ;  /* 0x0000000e01007387 */ /* 0x000fe20000100800 */
[----:B------:R-:W-:Y:S02]  /*201c0*/  ISETP.NE.U32.AND P0, PT, RZ, UR6, PT ;  /* 0x00000006ff007c0c */ /* 0x000fe4000bf05070 */
[----:B------:R-:W-:Y:S01]  /*201d0*/  ISETP.NE.AND.EX P3, PT, RZ, UR11, PT, P3 ;  /* 0x0000000bff007c0c */ /* 0x000fe2000bf65330 */
[----:B------:R-:W-:Y:S01]  /*201e0*/  STL [R1+0x28], R13 ;  /* 0x0000280d01007387 */ /* 0x000fe20000100800 */
[----:B------:R-:W-:-:S02]  /*201f0*/  ISETP.NE.U32.AND P1, PT, RZ, UR8, PT ;  /* 0x00000008ff007c0c */ /* 0x000fc4000bf25070 */
[C---:B--2---:R-:W-:Y:S02]  /*20200*/  IADD3 R2, P4, R14.reuse, UR4, RZ ;  /* 0x000000040e027c10 */ /* 0x044fe4000ff9e0ff */
[----:B------:R-:W-:Y:S02]  /*20210*/  ISETP.NE.AND.EX P0, PT, RZ, UR7, PT, P0 ;  /* 0x00000007ff007c0c */ /* 0x000fe4000bf05300 */
[C---:B------:R-:W-:Y:S02]  /*20220*/  IADD3.X R3, R13.reuse, UR5, RZ, P4, !PT ;  /* 0x000000050d037c10 */ /* 0x040fe4000a7fe4ff */
[C---:B0-----:R-:W-:Y:S02]  /*20230*/  IADD3 R4, P4, R14.reuse, UR8, RZ ;  /* 0x000000080e047c10 */ /* 0x041fe4000ff9e0ff */
[----:B------:R-:W-:Y:S01]  /*20240*/  ISETP.NE.AND.EX P1, PT, RZ, UR9, PT, P1 ;  /* 0x00000009ff007c0c */ /* 0x000fe2000bf25310 */
[----:B------:R-:W2:Y:S01]  /*20250*/  @P2 LDG.E R8, desc[UR60][R2.64] ;  /* 0x0000003c02082981 */ /* 0x000ea2000c1e1900 */
[----:B------:R-:W-:Y:S01]  /*20260*/  IADD3.X R5, R13, UR9, RZ, P4, !PT ;  /* 0x000000090d057c10 */ /* 0x000fe2000a7fe4ff */
[----:B------:R-:W-:Y:S01]  /*20270*/  ULDC UR4, c[0x0][0x288] ;  /* 0x0000a20000047ab9 */ /* 0x000fe20000000800 */
[----:B------:R-:W-:Y:S01]  /*20280*/  IADD3 R6, P5, R14, UR6, RZ ;  /* 0x000000060e067c10 */ /* 0x000fe2000ffbe0ff */
[----:B------:R-:W-:Y:S01]  /*20290*/  IMAD.U32 R12, RZ, RZ, UR4 ;  /* 0x00000004ff0c7e24 */ /* 0x000fe2000f8e00ff */
[----:B------:R-:W-:-:S02]  /*202a0*/  ULDC.64 UR4, c[0x0][0x418] ;  /* 0x0001060000047ab9 */ /* 0x000fc40000000a00 */
[----:B------:R-:W-:-:S05]  /*202b0*/  IADD3.X R7, R13, UR7, RZ, P5, !PT ;  /* 0x000000070d077c10 */ /* 0x000fca000affe4ff */
[----:B------:R-:W5:Y:S04]  /*202c0*/  @P0 LDG.E R11, desc[UR60][R6.64] ;  /* 0x0000003c060b0981 */ /* 0x000f68000c1e1900 */
        /* <DEDUP_REMOVED lines=10> */
[----:B------:R-:W-:-:S03]  /*20370*/  UIMAD UR4, UR4, UR5, URZ ;  /* 0x00000005040472a4 */ /* 0x000fc6000f8e023f */
[----:B------:R-:W-:Y:S02]  /*20380*/  ULDC UR5, c[0x0][0x348] ;  /* 0x0000d20000057ab9 */ /* 0x000fe40000000800 */
[----:B0-----:R-:W-:Y:S02]  /*20390*/  IMAD.U32 R9, RZ, RZ, UR5 ;  /* 0x00000005ff097e24 */ /* 0x001fe4000f8e00ff */
[----:B------:R-:W-:Y:S01]  /*203a0*/  IMAD.U32 R8, RZ, RZ, UR4 ;  /* 0x00000004ff087e24 */ /* 0x000fe2000f8e00ff */
[----:B--2---:R0:W-:Y:S01]  /*203b0*/  STL [R1+0x50], R12 ;  /* 0x0000500c01007387 */ /* 0x0041e20000100800 */
[----:B------:R-:W-:Y:S05]  /*203c0*/  @P3 BRA `(.L_x_840) ;  /* 0x0000000000143947 */ /* 0x000fea0003800000 */
[----:B------:R-:W-:Y:S05]  /*203d0*/  @!P2 BRA `(.L_x_840) ;  /* 0x000000000010a947 */ /* 0x000fea0003800000 */
[----:B0-----:R-:W2:Y:S04]  /*203e0*/  LDG.E R12, desc[UR60][R2.64] ;  /* 0x0000003c020c7981 */ /* 0x001ea8000c1e1900 */
[----:B------:R-:W2:Y:S02]  /*203f0*/  LDG.E R2, desc[UR60][R2.64+0x4] ;  /* 0x0000043c02027981 */ /* 0x000ea4000c1e1900 */
[----:B--2---:R-:W-:-:S05]  /*20400*/  IMAD.IADD R2, R2, 0x1, -R12 ;  /* 0x0000000102027824 */ /* 0x004fca00078e0a0c */
[----:B------:R2:W-:Y:S02]  /*20410*/  STL [R1+0x50], R2 ;  /* 0x0000500201007387 */ /* 0x0005e40000100800 */
.L_x_840:
[----:B0-----:R-:W-:Y:S01]  /*20420*/  IMAD.MOV.U32 R12, RZ, RZ, R15 ;  /* 0x000000ffff0c7224 */ /* 0x001fe200078e000f */
[----:B------:R-:W-:Y:S01]  /*20430*/  ULDC.64 UR4, c[0x0][0xa20] ;  /* 0x0002880000047ab9 */ /* 0x000fe20000000a00 */
[----:B--2--5:R-:W-:Y:S01]  /*20440*/  IMAD.IADD R2, R11, 0x1, R0 ;  /* 0x000000010b027824 */ /* 0x024fe200078e0200 */
[----:B------:R-:W-:Y:S02]  /*20450*/  ISETP.NE.U32.AND P2, PT, RZ, UR4, PT ;  /* 0x00000004ff007c0c */ /* 0x000fe4000bf45070 */
[----:B------:R0:W-:Y:S02]  /*20460*/  STL [R1+0xc], R12 ;  /* 0x00000c0c01007387 */ /* 0x0001e40000100800 */
[----:B------:R-:W-:Y:S02]  /*20470*/  ISETP.NE.AND.EX P2, PT, RZ, UR5, PT, P2 ;  /* 0x00000005ff007c0c */ /* 0x000fe4000bf45320 */
[----:B------:R0:W-:Y:S11]  /*20480*/  STL [R1+0x1c], R2 ;  /* 0x00001c0201007387 */ /* 0x0001f60000100800 */
[----:B0-----:R-:W-:Y:S05]  /*20490*/  @!P2 BRA `(.L_x_841) ;  /* 0x000000000010a947 */ /* 0x001fea0003800000 */
[----:B------:R-:W-:-:S04]  /*204a0*/  IADD3 R2, P0, R14, UR4, RZ ;  /* 0x000000040e027c10 */ /* 0x000fc8000ff1e0ff */
[----:B------:R-:W-:-:S05]  /*204b0*/  IADD3.X R3, R13, UR5, RZ, P0, !PT ;  /* 0x000000050d037c10 */ /* 0x000fca00087fe4ff */
[----:B------:R0:W5:Y:S01]  /*204c0*/  LDG.E R8, desc[UR60][R2.64] ;  /* 0x0000003c02087981 */ /* 0x000162000c1e1900 */
[----:B------:R-:W-:Y:S05]  /*204d0*/  BRA `(.L_x_842) ;  /* 0x0000000000107947 */ /* 0x000fea0003800000 */
.L_x_841:
[----:B------:R-:W-:Y:S05]  /*204e0*/  @!P0 BRA `(.L_x_842) ;  /* 0x00000000000c8947 */ /* 0x000fea0003800000 */
[----:B------:R-:W2:Y:S04]  /*204f0*/  LDG.E R8, desc[UR60][R6.64] ;  /* 0x0000003c06087981 */ /* 0x000ea8000c1e1900 */
[----:B------:R-:W2:Y:S02]  /*20500*/  LDG.E R6, desc[UR60][R6.64+0x4] ;  /* 0x0000043c06067981 */ /* 0x000ea4000c1e1900 */
[----:B--2---:R-:W-:-:S07]  /*20510*/  IMAD.IADD R8, R6, 0x1, -R8 ;  /* 0x0000000106087824 */ /* 0x004fce00078e0a08 */
.L_x_842:
[----:B0-----:R-:W2:Y:S01]  /*20520*/  @P1 LDG.E R2, desc[UR60][R4.64] ;  /* 0x0000003c04021981 */ /* 0x001ea2000c1e1900 */
[----:B-----5:R-:W-:-:S03]  /*20530*/  IMAD.IADD R0, R8, 0x1, -R0 ;  /* 0x0000000108007824 */ /* 0x020fc600078e0a00 */
[----:B------:R-:W2:Y:S01]  /*20540*/  @P1 LDG.E R4, desc[UR60][R4.64+0x4] ;  /* 0x0000043c04041981 */ /* 0x000ea2000c1e1900 */
[----:B------:R-:W-:Y:S01]  /*20550*/  BSSY B0, `(.L_x_843) ;  /* 0x000016e000007945 */ /* 0x000fe20003800000 */
[----:B--2---:R-:W-:-:S04]  /*20560*/  @P1 IMAD.IADD R9, R4, 0x1, -R2 ;  /* 0x0000000104091824 */ /* 0x004fc800078e0a02 */
[----:B------:R-:W-:Y:S01]  /*20570*/  IMAD.IADD R3, R0, 0x1, R9 ;  /* 0x0000000100037824 */ /* 0x000fe200078e0209 */
[----:B------:R-:W-:-:S04]  /*20580*/  MOV R2, RZ ;  /* 0x000000ff00027202 */ /* 0x000fc80000000f00 */
[----:B------:R0:W-:Y:S02]  /*20590*/  STL [R1+0x4c], R3 ;  /* 0x00004c0301007387 */ /* 0x0001e40000100800 */
[----:B0-----:R-:W-:-:S04]  /*205a0*/  VIADD R3, R3, 0x6f ;  /* 0x0000006f03037836 */ /* 0x001fc80000000000 */
[----:B------:R-:W-:-:S05]  /*205b0*/  IMAD.HI R2, R3, -0x6db6db6d, R2 ;  /* 0x9249249303027827 */ /* 0x000fca00078e0202 */
[----:B------:R-:W-:-:S04]  /*205c0*/  SHF.R.U32.HI R3, RZ, 0x1f, R2 ;  /* 0x0000001fff037819 */ /* 0x000fc80000011602 */
[----:B------:R-:W-:-:S05]  /*205d0*/  LEA.HI.SX32 R4, R2, R3, 0x1a ;  /* 0x0000000302047211 */ /* 0x000fca00078fd2ff */
[--C-:B------:R-:W-:Y:S02]  /*205e0*/  IMAD R2, R4, 0x70, -R0.reuse ;  /* 0x0000007004027824 */ /* 0x100fe400078e0a00 */
[----:B------:R-:W-:-:S03]  /*205f0*/  IMAD.MOV R0, RZ, RZ, -R0 ;  /* 0x000000ffff007224 */ /* 0x000fc600078e0a00 */
[----:B------:R-:W-:Y:S02]  /*20600*/  VIMNMX R2, R2, R9, PT ;  /* 0x0000000902027248 */ /* 0x000fe40003fe0100 */
[----:B------:R-:W-:-:S04]  /*20610*/  VIMNMX R0, RZ, R0, !PT ;  /* 0x00000000ff007248 */ /* 0x000fc80007fe0100 */
[----:B------:R-:W-:Y:S01]  /*20620*/  ISETP.GT.AND P0, PT, R2, R0, PT ;  /* 0x000000000200720c */ /* 0x000fe20003f04270 */
[----:B------:R0:W-:Y:S02]  /*20630*/  STL [R1+0x38], R4 ;  /* 0x0000380401007387 */ /* 0x0001e40000100800 */
[----:B0-----:R-:W-:-:S10]  /*20640*/  SHF.R.U32.HI R4, RZ, 0x4, R0 ;  /* 0x00000004ff047819 */ /* 0x001fd40000011600 */
[----:B------:R-:W-:Y:S02]  /*20650*/  @P0 VIADD R3, R2, 0x6f ;  /* 0x0000006f02030836 */ /* 0x000fe40000000000 */
[----:B------:R-:W-:Y:S02]  /*20660*/  @P0 IMAD.MOV.U32 R2, RZ, RZ, RZ ;  /* 0x000000ffff020224 */ /* 0x000fe400078e00ff */
[----:B------:R-:W-:-:S04]  /*20670*/  IMAD.WIDE.U32 R4, R4, 0x24924925, RZ ;  /* 0x2492492504047825 */ /* 0x000fc800078e00ff */
[----:B------:R-:W-:-:S04]  /*20680*/  @P0 IMAD.HI R2, R3, -0x6db6db6d, R2 ;  /* 0x9249249303020827 */ /* 0x000fc800078e0202 */
[----:B------:R-:W-:Y:S01]  /*20690*/  IMAD.MOV.U32 R9, RZ, RZ, R5 ;  /* 0x000000ffff097224 */ /* 0x000fe200078e0005 */
[----:B------:R-:W-:-:S03]  /*206a0*/  @P0 SHF.R.U32.HI R0, RZ, 0x1f, R2 ;  /* 0x0000001fff000819 */ /* 0x000fc60000011602 */
[----:B------:R-:W-:Y:S01]  /*206b0*/  IMAD.MOV.U32 R7, RZ, RZ, R9 ;  /* 0x000000ffff077224 */ /* 0x000fe200078e0009 */
[----:B------:R-:W-:-:S04]  /*206c0*/  @P0 LEA.HI.SX32 R7, R2, R0, 0x1a ;  /* 0x0000000002070211 */ /* 0x000fc800078fd2ff */
[----:B------:R-:W-:Y:S02]  /*206d0*/  ISETP.GT.AND P2, PT, R7, R9, PT ;  /* 0x000000090700720c */ /* 0x000fe40003f44270 */
[----:B------:R-:W-:-:S11]  /*206e0*/  PLOP3.LUT P0, PT, PT, PT, PT, 0x80, 0x0 ;  /* 0x000000000000781c */ /* 0x000fd60003f0f070 */
[----:B------:R-:W-:Y:S05]  /*206f0*/  @!P2 BRA `(.L_x_844) ;  /* 0x00000014004ca947 */ /* 0x000fea0003800000 */
[----:B------:R-:W-:Y:S01]  /*20700*/  UMOV UR4, 0xffffffff ;  /* 0xffffffff00047882 */ /* 0x000fe20000000000 */
[----:B------:R-:W-:Y:S02]  /*20710*/  SEL R0, R12, RZ, !P1 ;  /* 0x000000ff0c007207 */ /* 0x000fe40004800000 */
[----:B------:R-:W-:Y:S05]  /*20720*/  BRA.DIV UR4, `(.L_x_845) ;  /* 0x0000007204547947 */ /* 0x000fea000b800000 */
[----:B------:R-:W0:Y:S02]  /*20730*/  S2R R2, SR_TID.X ;  /* 0x0000000000027919 */ /* 0x000e240000002100 */
[----:B0-----:R-:W-:-:S04]  /*20740*/  SHF.R.U32.HI R2, RZ, 0x5, R2 ;  /* 0x00000005ff027819 */ /* 0x001fc80000011602 */
[----:B------:R-:W-:-:S05]  /*20750*/  LOP3.LUT R2, R2, 0x3, RZ, 0xc0, !PT ;  /* 0x0000000302027812 */ /* 0x000fca00078ec0ff */
[----:B------:R0:W2:Y:S02]  /*20760*/  SHFL.IDX PT, R14, R2, RZ, 0x1f ;  /* 0x00001fff020e7589 */ /* 0x0000a400000e0000 */
.L_x_1016:
[----:B--2---:R-:W-:Y:S02]  /*20770*/  ISETP.NE.AND P0, PT, R14, RZ, PT ;  /* 0x000000ff0e00720c */ /* 0x004fe40003f05270 */
[----:B------:R-:W-:-:S11]  /*20780*/  PLOP3.LUT P6, PT, PT, PT, PT, 0x8, 0x0 ;  /* 0x000000000000781c */ /* 0x000fd60003fce170 */
[----:B------:R-:W-:Y:S05]  /*20790*/  @P0 BRA `(.L_x_846) ;  /* 0x00000000000c0947 */ /* 0x000fea0003800000 */
[----:B------:R-:W-:-:S03]  /*207a0*/  UMOV UR4, 0xffffffff ;  /* 0xffffffff00047882 */ /* 0x000fc60000000000 */
[----:B------:R-:W-:Y:S05]  /*207b0*/  BRA.DIV UR4, `(.L_x_847) ;  /* 0x0000007204647947 */ /* 0x000fea000b800000 */
[----:B------:R-:W-:-:S13]  /*207c0*/  ELECT P6, URZ, PT ;  /* 0x00000000003f782f */ /* 0x000fda00038c0000 */
.L_x_846:
[----:B0-----:R-:W2:Y:S04]  /*207d0*/  LDL R2, [R1+0x54] ;  /* 0x0000540001027983 */ /* 0x001ea80000100800 */
[----:B------:R-:W3:Y:S01]  /*207e0*/  LDL R4, [R1+0x4] ;  /* 0x0000040001047983 */ /* 0x000ee20000100800 */
[----:B------:R-:W-:Y:S01]  /*207f0*/  BSSY B1, `(.L_x_848) ;  /* 0x0000008000017945 */ /* 0x000fe20003800000 */
[----:B--2---:R-:W-:-:S05]  /*20800*/  VIADD R2, R2, 0x1 ;  /* 0x0000000102027836 */ /* 0x004fca0000000000 */
[----:B------:R-:W-:-:S04]  /*20810*/  LEA.HI R3, R2, R2, RZ, 0x1 ;  /* 0x0000000202037211 */ /* 0x000fc800078f08ff */
[----:B------:R-:W-:-:S05]  /*20820*/  LOP3.LUT R3, R3, 0xfffffffe, RZ, 0xc0, !PT ;  /* 0xfffffffe03037812 */ /* 0x000fca00078ec0ff */
[----:B------:R-:W-:-:S05]  /*20830*/  IMAD.IADD R2, R2, 0x1, -R3 ;  /* 0x0000000102027824 */ /* 0x000fca00078e0a03 */
[----:B------:R-:W-:-:S04]  /*20840*/  SHF.L.U32 R2, R2, 0x1f, RZ ;  /* 0x0000001f02027819 */ /* 0x000fc800000006ff */
[----:B---3--:R-:W0:Y:S02]  /*20850*/  SYNCS.PHASECHK.TRANS64.TRYWAIT P0, [R4+URZ+0x36820], R2 ;  /* 0x03682002040075a7 */ /* 0x008e24000800017f */
[----:B0-----:R-:W-:Y:S05]  /*20860*/  @!P0 BRA `(.L_x_849) ;  /* 0x0000007000588947 */ /* 0x001fea0003800000 */
.L_x_1019:
[----:B------:R-:W-:Y:S05]  /*20870*/  BSYNC B1 ;  /* 0x0000000000017941 */ /* 0x000fea0003800000 */
.L_x_848:
[----:B------:R-:W-:Y:S04]  /*20880*/  BSSY B1, `(.L_x_850) ;  /* 0x0000090000017945 */ /* 0x000fe80003800000 */
[----:B------:R-:W-:Y:S05]  /*20890*/  @!P6 BRA `(.L_x_851) ;  /* 0x000000080038e947 */ /* 0x000fea0003800000 */
[----:B------:R-:W2:Y:S04]  /*208a0*/  LDL R6, [R1+0x4] ;  /* 0x0000040001067983 */ /* 0x000ea80000100800 */
[----:B------:R-:W2:Y:S04]  /*208b0*/  LDL R4, [R1+0x20] ;  /* 0x0000200001047983 */ /* 0x000ea80000100800 */
[----:B------:R-:W3:Y:S01]  /*208c0*/  LDL R5, [R1+0x24] ;  /* 0x0000240001057983 */ /* 0x000ee20000100800 */
[----:B------:R-:W-:Y:S01]  /*208d0*/  BSSY B2, `(.L_x_852) ;  /* 0x0000008000027945 */ /* 0x000fe20003800000 */
[----:B0-----:R-:W0:Y:S02]  /*208e0*/  S2R R3, SR_TID.X ;  /* 0x0000000000037919 */ /* 0x001e240000002100 */
[----:B0-----:R-:W-:-:S04]  /*208f0*/  LOP3.LUT R3, R3, 0x7f, RZ, 0xc0, !PT ;  /* 0x0000007f03037812 */ /* 0x001fc800078ec0ff */
[----:B------:R-:W-:Y:S01]  /*20900*/  ISETP.NE.AND P1, PT, R3, RZ, PT ;  /* 0x000000ff0300720c */ /* 0x000fe20003f25270 */
[----:B--2---:R-:W-:Y:S01]  /*20910*/  IMAD R4, R4, 0x8, R6 ;  /* 0x0000000804047824 */ /* 0x004fe200078e0206 */
[----:B---3--:R-:W-:-:S04]  /*20920*/  SHF.L.U32 R8, R5, 0x1f, RZ ;  /* 0x0000001f05087819 */ /* 0x008fc800000006ff */
[----:B------:R-:W0:Y:S02]  /*20930*/  SYNCS.PHASECHK.TRANS64.TRYWAIT P0, [R4+URZ+0x368a0], R8 ;  /* 0x0368a008040075a7 */ /* 0x000e24000800017f */
[----:B0-----:R-:W-:Y:S05]  /*20940*/  @!P0 BRA `(.L_x_853) ;  /* 0x0000007000388947 */ /* 0x001fea0003800000 */
.L_x_1020:
[----:B------:R-:W-:Y:S05]  /*20950*/  BSYNC B2 ;  /* 0x0000000000027941 */ /* 0x000fea0003800000 */
.L_x_852:
[----:B------:R-:W-:Y:S04]  /*20960*/  BSSY B2, `(.L_x_854) ;  /* 0x0000009000027945 */ /* 0x000fe80003800000 */
[----:B------:R-:W-:Y:S05]  /*20970*/  @P1 BRA `(.L_x_855) ;  /* 0x00000000001c1947 */ /* 0x000fea0003800000 */
[----:B------:R-:W2:Y:S01]  /*20980*/  S2R R3, SR_TID.X ;  /* 0x0000000000037919 */ /* 0x000ea20000002100 */
[----:B------:R-:W-:-:S04]  /*20990*/  IMAD.MOV.U32 R2, RZ, RZ, 0xa800 ;  /* 0x0000a800ff027424 */ /* 0x000fc800078e00ff */
[----:B------:R3:W-:Y:S01]  /*209a0*/  SYNCS.ARRIVE.TRANS64 RZ, [R4+URZ+0x36890], R2 ;  /* 0x0368900204ff79a7 */ /* 0x0007e2000800003f */
[----:B--2---:R-:W-:-:S04]  /*209b0*/  LOP3.LUT R3, R3, 0x1f, RZ, 0xc0, !PT ;  /* 0x0000001f03037812 */ /* 0x004fc800078ec0ff */
[----:B------:R-:W-:-:S13]  /*209c0*/  ISETP.NE.AND P0, PT, R3, RZ, PT ;  /* 0x000000ff0300720c */ /* 0x000fda0003f05270 */
[----:B---3--:R-:W-:Y:S05]  /*209d0*/  @!P0 BRA `(.L_x_855) ;  /* 0x0000000000048947 */ /* 0x008fea0003800000 */
[----:B------:R-:W-:Y:S01]  /*209e0*/  BPT.TRAP 0x1 ;  /* 0x000000040000795c */ /* 0x000fe20000300000 */
.L_x_855:
[----:B------:R-:W-:Y:S05]  /*209f0*/  BSYNC B2 ;  /* 0x0000000000027941 */ /* 0x000fea0003800000 */
.L_x_854:
[----:B------:R-:W2:Y:S04]  /*20a00*/  LDL R5, [R1+0x4] ;  /* 0x0000040001057983 */ /* 0x000ea80000100800 */
[----:B------:R-:W2:Y:S01]  /*20a10*/  LDL R2, [R1+0x20] ;  /* 0x0000200001027983 */ /* 0x000ea20000100800 */
[----:B------:R-:W-:Y:S01]  /*20a20*/  IMAD.MOV.U32 R15, RZ, RZ, RZ ;  /* 0x000000ffff0f7224 */ /* 0x000fe200078e00ff */
[----:B------:R-:W-:Y:S01]  /*20a30*/  UIADD3 UR4, UP0, UR36, 0x570, URZ ;  /* 0x0000057024047890 */ /* 0x000fe2000ff1e03f */
[----:B------:R-:W-:Y:S01]  /*20a40*/  IMAD R3, R7, 0x70, R10 ;  /* 0x0000007007037824 */ /* 0x000fe200078e020a */
[----:B------:R-:W-:Y:S01]  /*20a50*/  PLOP3.LUT P0, PT, PT, PT, PT, 0x80, 0x0 ;  /* 0x000000000000781c */ /* 0x000fe20003f0f070 */
[----:B------:R-:W-:Y:S01]  /*20a60*/  UMOV UR6, 0x0 ;  /* 0x0000000000067882 */ /* 0x000fe20000000000 */
[----:B------:R-:W-:Y:S01]  /*20a70*/  R2UR UR10, R15 ;  /* 0x000000000f0a72ca */ /* 0x000fe200000e0000 */
[----:B------:R-:W-:Y:S01]  /*20a80*/  VIADD R3, R3, 0xffffff90 ;  /* 0xffffff9003037836 */ /* 0x000fe20000000000 */
[----:B------:R-:W-:Y:S01]  /*20a90*/  UIADD3.X UR5, URZ, UR37, URZ, UP0, !UPT ;  /* 0x000000253f057290 */ /* 0x000fe200087fe43f */
[----:B------:R-:W-:Y:S01]  /*20aa0*/  UMOV UR7, 0x12f00000 ;  /* 0x12f0000000077882 */ /* 0x000fe20000000000 */
[----:B--2---:R-:W-:-:S02]  /*20ab0*/  IMAD R6, R2, 0xa800, R5 ;  /* 0x0000a80002067824 */ /* 0x004fc400078e0205 */
[----:B------:R-:W-:Y:S02]  /*20ac0*/  VIADD R2, R4, 0x36890 ;  /* 0x0003689004027836 */ /* 0x000fe40000000000 */
[----:B------:R-:W-:-:S07]  /*20ad0*/  VIADD R5, R6, 0x21400 ;  /* 0x0002140006057836 */ /* 0x000fce0000000000 */
.L_x_856:
        /* <DEDUP_REMOVED lines=16> */
.L_x_857:
        /* <DEDUP_REMOVED lines=16> */
.L_x_858:
        /* <DEDUP_REMOVED lines=10> */
[----:B------:R-:W2:Y:S01]  /*20d80*/  SYNCS.PHASECHK.TRANS64.TRYWAIT P0, [R4+URZ+0x368c0], R8 ;  /* 0x0368c008040075a7 */ /* 0x000ea2000800017f */
[----:B------:R-:W-:Y:S04]  /*20d90*/  BSSY B2, `(.L_x_859) ;  /* 0x0000002000027945 */ /* 0x000fe80003800000 */
[----:B--2---:R-:W-:Y:S05]  /*20da0*/  @!P0 BRA `(.L_x_860) ;  /* 0x0000006c00348947 */ /* 0x004fea0003800000 */
.L_x_1021:
[----:B------:R-:W-:Y:S05]  /*20db0*/  BSYNC B2 ;  /* 0x0000000000027941 */ /* 0x000fea0003800000 */
.L_x_859:
[----:B------:R-:W-:Y:S01]  /*20dc0*/  BSSY B2, `(.L_x_861) ;  /* 0x000000b000027945 */ /* 0x000fe20003800000 */
[----:B------:R-:W-:Y:S02]  /*20dd0*/  IMAD.MOV.U32 R12, RZ, RZ, 0x0 ;  /* 0x00000000ff0c7424 */ /* 0x000fe400078e00ff */
[----:B------:R-:W-:Y:S01]  /*20de0*/  IMAD.MOV.U32 R13, RZ, RZ, 0x12f00000 ;  /* 0x12f00000ff0d7424 */ /* 0x000fe200078e00ff */
[----:B------:R-:W-:Y:S06]  /*20df0*/  @P1 BRA `(.L_x_862) ;  /* 0x00000000001c1947 */ /* 0x000fec0003800000 */
[----:B------:R-:W3:Y:S01]  /*20e00*/  S2R R5, SR_TID.X ;  /* 0x0000000000057919 */ /* 0x000ee20000002100 */
[----:B------:R-:W-:-:S04]  /*20e10*/  IMAD.MOV.U32 R2, RZ, RZ, 0xa800 ;  /* 0x0000a800ff027424 */ /* 0x000fc800078e00ff */
[----:B------:R4:W-:Y:S01]  /*20e20*/  SYNCS.ARRIVE.TRANS64 RZ, [R4+URZ+0x368b0], R2 ;  /* 0x0368b00204ff79a7 */ /* 0x0009e2000800003f */
[----:B---3--:R-:W-:-:S04]  /*20e30*/  LOP3.LUT R5, R5, 0x1f, RZ, 0xc0, !PT ;  /* 0x0000001f05057812 */ /* 0x008fc800078ec0ff */
[----:B------:R-:W-:-:S13]  /*20e40*/  ISETP.NE.AND P0, PT, R5, RZ, PT ;  /* 0x000000ff0500720c */ /* 0x000fda0003f05270 */
[----:B----4-:R-:W-:Y:S05]  /*20e50*/  @!P0 BRA `(.L_x_862) ;  /* 0x0000000000048947 */ /* 0x010fea0003800000 */
[----:B------:R-:W-:Y:S01]  /*20e60*/  BPT.TRAP 0x1 ;  /* 0x000000040000795c */ /* 0x000fe20000300000 */
.L_x_862:
[----:B------:R-:W-:Y:S05]  /*20e70*/  BSYNC B2 ;  /* 0x0000000000027941 */ /* 0x000fea0003800000 */
.L_x_861:
[----:B------:R-:W-:Y:S01]  /*20e80*/  R2UR UR10, R15 ;  /* 0x000000000f0a72ca */ /* 0x000fe200000e0000 */
[----:B------:R-:W-:Y:S01]  /*20e90*/  UIADD3 UR4, UP0, UR36, 0x670, URZ ;  /* 0x0000067024047890 */ /* 0x000fe2000ff1e03f */
[----:B------:R-:W-:Y:S01]  /*20ea0*/  R2UR UR6, R12 ;  /* 0x000000000c0672ca */ /* 0x000fe200000e0000 */
[----:B0-2---:R-:W-:Y:S01]  /*20eb0*/  VIADD R4, R4, 0x368b0 ;  /* 0x000368b004047836 */ /* 0x005fe20000000000 */
[----:B------:R-:W-:Y:S01]  /*20ec0*/  R2UR UR7, R13 ;  /* 0x000000000d0772ca */ /* 0x000fe200000e0000 */
[----:B------:R-:W-:Y:S01]  /*20ed0*/  VIADD R2, R6, 0x400 ;  /* 0x0000040006027836 */ /* 0x000fe20000000000 */
[----:B------:R-:W-:Y:S01]  /*20ee0*/  PLOP3.LUT P0, PT, PT, PT, PT, 0x80, 0x0 ;  /* 0x000000000000781c */ /* 0x000fe20003f0f070 */
[----:B------:R-:W-:-:S12]  /*20ef0*/  UIADD3.X UR5, URZ, UR37, URZ, UP0, !UPT ;  /* 0x000000253f057290 */ /* 0x000fd800087fe43f */
.L_x_863:
        /* <DEDUP_REMOVED lines=15> */
.L_x_864:
        /* <DEDUP_REMOVED lines=15> */
.L_x_865:
        /* <DEDUP_REMOVED lines=10> */
.L_x_851:
[----:B------:R-:W-:Y:S05]  /*21180*/  BSYNC B1 ;  /* 0x0000000000017941 */ /* 0x000fea0003800000 */
.L_x_850:
[----:B0-----:R-:W2:Y:S04]  /*21190*/  LDL.LU R2, [R1+0x20] ;  /* 0x0000200001027983 */ /* 0x001ea80000300800 */
[----:B------:R-:W3:Y:S01]  /*211a0*/  LDL.LU R5, [R1+0x24] ;  /* 0x0000240001057983 */ /* 0x000ee20000300800 */
[----:B------:R-:W-:Y:S01]  /*211b0*/  VIADD R7, R7, 0xfffffffe ;  /* 0xfffffffe07077836 */ /* 0x000fe20000000000 */
[----:B------:R-:W-:-:S04]  /*211c0*/  PLOP3.LUT P0, PT, PT, PT, PT, 0x8, 0x0 ;  /* 0x000000000000781c */ /* 0x000fc80003f0e170 */
[----:B------:R-:W-:Y:S01]  /*211d0*/  ISETP.GE.AND P2, PT, R7, R9, PT ;  /* 0x000000090700720c */ /* 0x000fe20003f46270 */
[----:B--2---:R-:W-:-:S05]  /*211e0*/  VIADD R2, R2, 0x1 ;  /* 0x0000000102027836 */ /* 0x004fca0000000000 */
[----:B------:R-:W-:-:S04]  /*211f0*/  ISETP.NE.AND P1, PT, R2, 0x2, PT ;  /* 0x000000020200780c */ /* 0x000fc80003f25270 */
[----:B------:R-:W-:Y:S02]  /*21200*/  SEL R3, RZ, 0x1, P1 ;  /* 0x00000001ff037807 */ /* 0x000fe40000800000 */
[----:B------:R-:W-:Y:S02]  /*21210*/  SEL R2, R2, RZ, P1 ;  /* 0x000000ff02027207 */ /* 0x000fe40000800000 */
[----:B---3--:R-:W-:-:S03]  /*21220*/  LOP3.LUT R5, R5, R3, RZ, 0x3c, !PT ;  /* 0x0000000305057212 */ /* 0x008fc600078e3cff */
[----:B------:R0:W-:Y:S04]  /*21230*/  STL [R1+0x20], R2 ;  /* 0x0000200201007387 */ /* 0x0001e80000100800 */
[----:B------:R0:W-:Y:S01]  /*21240*/  STL [R1+0x24], R5 ;  /* 0x0000240501007387 */ /* 0x0001e20000100800 */
[----:B------:R-:W-:Y:S05]  /*21250*/  @!P2 BRA `(.L_x_844) ;  /* 0x000000080074a947 */ /* 0x000fea0003800000 */
.L_x_882:
[----:B------:R-:W-:Y:S05]  /*21260*/  YIELD ;  /* 0x0000000000007946 */ /* 0x000fea0003800000 */
[----:B------:R-:W-:Y:S04]  /*21270*/  BSSY B1, `(.L_x_866) ;  /* 0x000008f000017945 */ /* 0x000fe80003800000 */
[----:B--2---:R-:W-:Y:S05]  /*21280*/  @!P6 BRA `(.L_x_867) ;  /* 0x000000080034e947 */ /* 0x004fea0003800000 */
[----:B0-----:R-:W2:Y:S04]  /*21290*/  LDL R5, [R1+0x4] ;  /* 0x0000040001057983 */ /* 0x001ea80000100800 */
[----:B------:R-:W2:Y:S04]  /*212a0*/  LDL R4, [R1+0x20] ;  /* 0x0000200001047983 */ /* 0x000ea80000100800 */
[----:B------:R-:W3:Y:S01]  /*212b0*/  LDL R3, [R1+0x24] ;  /* 0x0000240001037983 */ /* 0x000ee20000100800 */
[----:B------:R-:W-:Y:S01]  /*212c0*/  BSSY B2, `(.L_x_868) ;  /* 0x0000008000027945 */ /* 0x000fe20003800000 */
[----:B------:R-:W0:Y:S02]  /*212d0*/  S2R R2, SR_TID.X ;  /* 0x0000000000027919 */ /* 0x000e240000002100 */
[----:B0-----:R-:W-:-:S04]  /*212e0*/  LOP3.LUT R2, R2, 0x7f, RZ, 0xc0, !PT ;  /* 0x0000007f02027812 */ /* 0x001fc800078ec0ff */
[----:B------:R-:W-:Y:S01]  /*212f0*/  ISETP.NE.AND P2, PT, R2, RZ, PT ;  /* 0x000000ff0200720c */ /* 0x000fe20003f45270 */
[----:B--2---:R-:W-:Y:S01]  /*21300*/  IMAD R6, R4, 0x8, R5 ;  /* 0x0000000804067824 */ /* 0x004fe200078e0205 */
[----:B---3--:R-:W-:-:S04]  /*21310*/  SHF.L.U32 R5, R3, 0x1f, RZ ;  /* 0x0000001f03057819 */ /* 0x008fc800000006ff */
[----:B------:R-:W0:Y:S02]  /*21320*/  SYNCS.PHASECHK.TRANS64.TRYWAIT P1, [R6+URZ+0x368a0], R5 ;  /* 0x0368a005060075a7 */ /* 0x000e24000802017f */
[----:B0-----:R-:W-:Y:S05]  /*21330*/  @!P1 BRA `(.L_x_869) ;  /* 0x0000006400e49947 */ /* 0x001fea0003800000 */
.L_x_1022:
[----:B------:R-:W-:Y:S05]  /*21340*/  BSYNC B2 ;  /* 0x0000000000027941 */ /* 0x000fea0003800000 */
.L_x_868:
        /* <DEDUP_REMOVED lines=9> */
.L_x_871:
[----:B------:R-:W-:Y:S05]  /*213e0*/  BSYNC B2 ;  /* 0x0000000000027941 */ /* 0x000fea0003800000 */
.L_x_870:
[----:B------:R-:W2:Y:S04]  /*213f0*/  LDL R3, [R1+0x4] ;  /* 0x0000040001037983 */ /* 0x000ea80000100800 */
[----:B------:R-:W2:Y:S01]  /*21400*/  LDL R2, [R1+0x20] ;  /* 0x0000200001027983 */ /* 0x000ea20000100800 */
[----:B------:R-:W-:Y:S01]  /*21410*/  IMAD.MOV.U32 R11, RZ, RZ, RZ ;  /* 0x000000ffff0b7224 */ /* 0x000fe200078e00ff */
[----:B------:R-:W-:Y:S01]  /*21420*/  UIADD3 UR4, UP0, UR36, 0x570, URZ ;  /* 0x0000057024047890 */ /* 0x000fe2000ff1e03f */
[----:B------:R-:W-:Y:S01]  /*21430*/  PLOP3.LUT P1, PT, PT, PT, PT, 0x80, 0x0 ;  /* 0x000000000000781c */ /* 0x000fe20003f2f070 */
[----:B------:R-:W-:Y:S01]  /*21440*/  UMOV UR6, 0x0 ;  /* 0x0000000000067882 */ /* 0x000fe20000000000 */
[----:B------:R-:W-:Y:S01]  /*21450*/  UMOV UR7, 0x12f00000 ;  /* 0x12f0000000077882 */ /* 0x000fe20000000000 */
[----:B------:R-:W-:Y:S01]  /*21460*/  R2UR UR10, R11 ;  /* 0x000000000b0a72ca */ /* 0x000fe200000e0000 */
[----:B------:R-:W-:Y:S01]  /*21470*/  UIADD3.X UR5, URZ, UR37, URZ, UP0, !UPT ;  /* 0x000000253f057290 */ /* 0x000fe200087fe43f */
[----:B--2---:R-:W-:-:S02]  /*21480*/  IMAD R4, R2, 0xa800, R3 ;  /* 0x0000a80002047824 */ /* 0x004fc400078e0203 */
[----:B------:R-:W-:Y:S02]  /*21490*/  IMAD R3, R7, 0x70, R10 ;  /* 0x0000007007037824 */ /* 0x000fe400078e020a */
[----:B------:R-:W-:Y:S02]  /*214a0*/  VIADD R2, R6, 0x36890 ;  /* 0x0003689006027836 */ /* 0x000fe40000000000 */
[----:B------:R-:W-:-:S07]  /*214b0*/  VIADD R8, R4, 0x21400 ;  /* 0x0002140004087836 */ /* 0x000fce0000000000 */
.L_x_872:
        /* <DEDUP_REMOVED lines=16> */
.L_x_873:
        /* <DEDUP_REMOVED lines=16> */
.L_x_874:
        /* <DEDUP_REMOVED lines=13> */
.L_x_1023:
[----:B------:R-:W-:Y:S05]  /*21790*/  BSYNC B2 ;  /* 0x0000000000027941 */ /* 0x000fea0003800000 */
.L_x_875:
        /* <DEDUP_REMOVED lines=11> */
.L_x_878:
[----:B------:R-:W-:Y:S05]  /*21850*/  BSYNC B2 ;  /* 0x0000000000027941 */ /* 0x000fea0003800000 */
.L_x_877:
        /* <DEDUP_REMOVED lines=8> */
.L_x_879:
        /* <DEDUP_REMOVED lines=15> */
.L_x_880:
        /* <DEDUP_REMOVED lines=15> */
.L_x_881:
        /* <DEDUP_REMOVED lines=10> */
.L_x_867:
[----:B------:R-:W-:Y:S05]  /*21b60*/  BSYNC B1 ;  /* 0x0000000000017941 */ /* 0x000fea0003800000 */
.L_x_866:
[----:B0-----:R-:W2:Y:S04]  /*21b70*/  LDL.LU R2, [R1+0x20] ;  /* 0x0000200001027983 */ /* 0x001ea80000300800 */
[----:B------:R-:W3:Y:S01]  /*21b80*/  LDL.LU R5, [R1+0x24] ;  /* 0x0000240001057983 */ /* 0x000ee20000300800 */
[C---:B------:R-:W-:Y:S01]  /*21b90*/  ISETP.GT.AND P2, PT, R7.reuse, R9, PT ;  /* 0x000000090700720c */ /* 0x040fe20003f44270 */
[----:B------:R-:W-:Y:S02]  /*21ba0*/  VIADD R7, R7, 0xffffffff ;  /* 0xffffffff07077836 */ /* 0x000fe40000000000 */
[----:B--2---:R-:W-:-:S05]  /*21bb0*/  VIADD R2, R2, 0x1 ;  /* 0x0000000102027836 */ /* 0x004fca0000000000 */
[----:B------:R-:W-:-:S04]  /*21bc0*/  ISETP.NE.AND P1, PT, R2, 0x2, PT ;  /* 0x000000020200780c */ /* 0x000fc80003f25270 */
[----:B------:R-:W-:Y:S02]  /*21bd0*/  SEL R3, RZ, 0x1, P1 ;  /* 0x00000001ff037807 */ /* 0x000fe40000800000 */
[----:B------:R-:W-:Y:S02]  /*21be0*/  SEL R2, R2, RZ, P1 ;  /* 0x000000ff02027207 */ /* 0x000fe40000800000 */
[----:B---3--:R-:W-:-:S05]  /*21bf0*/  LOP3.LUT R5, R5, R3, RZ, 0x3c, !PT ;  /* 0x0000000305057212 */ /* 0x008fca00078e3cff */
[----:B------:R2:W-:Y:S04]  /*21c00*/  STL [R1+0x24], R5 ;  /* 0x0000240501007387 */ /* 0x0005e80000100800 */
[----:B------:R2:W-:Y:S01]  /*21c10*/  STL [R1+0x20], R2 ;  /* 0x0000200201007387 */ /* 0x0005e20000100800 */
[----:B------:R-:W-:Y:S05]  /*21c20*/  @P2 BRA `(.L_x_882) ;  /* 0xfffffff4008c2947 */ /* 0x000fea000383ffff */
.L_x_844:
[----:B------:R-:W-:Y:S05]  /*21c30*/  BSYNC B0 ;  /* 0x0000000000007941 */ /* 0x000fea0003800000 */
.L_x_843:
[----:B0-2---:R-:W2:Y:S01]  /*21c40*/  LDL R2, [R1+0x4c] ;  /* 0x00004c0001027983 */ /* 0x005ea20000100800 */
[----:B------:R-:W-:Y:S05]  /*21c50*/  @!P0 WARPSYNC.ALL ;  /* 0x0000000000008948 */ /* 0x000fea0003800000 */
[----:B------:R-:W-:Y:S06]  /*21c60*/  @!P0 BAR.SYNC.DEFER_BLOCKING 0xc, 0x180 ;  /* 0x0306000000008b1d */ /* 0x000fec0000010000 */
[----:B------:R-:W-:Y:S01]  /*21c70*/  BSSY B7, `(.L_x_883) ;  /* 0x0000473000077945 */ /* 0x000fe20003800000 */
[----:B--2---:R-:W-:-:S13]  /*21c80*/  ISETP.GT.AND P0, PT, R2, RZ, PT ;  /* 0x000000ff0200720c */ /* 0x004fda0003f04270 */
[----:B------:R-:W-:Y:S05]  /*21c90*/  @P0 BRA `(.L_x_884) ;  /* 0x0000000000440947 */ /* 0x000fea0003800000 */
[----:B------:R-:W0:Y:S02]  /*21ca0*/  S2R R2, SR_TID.X ;  /* 0x0000000000027919 */ /* 0x000e240000002100 */
[----:B0-----:R-:W-:-:S04]  /*21cb0*/  LOP3.LUT R2, R2, 0x7f, RZ, 0xc0, !PT ;  /* 0x0000007f02027812 */ /* 0x001fc800078ec0ff */
[----:B------:R-:W-:-:S13]  /*21cc0*/  ISETP.NE.AND P0, PT, R2, RZ, PT ;  /* 0x000000ff0200720c */ /* 0x000fda0003f05270 */
[----:B------:R-:W-:Y:S05]  /*21cd0*/  @P0 BRA `(.L_x_885) ;  /* 0x0000004400b00947 */ /* 0x000fea0003800000 */
[----:B------:R-:W0:Y:S01]  /*21ce0*/  S2R R3, SR_LANEID ;  /* 0x0000000000037919 */ /* 0x000e220000000000 */
[----:B------:R-:W-:Y:S01]  /*21cf0*/  VOTEU.ANY UR4, UPT, PT ;  /* 0x0000000000047886 */ /* 0x000fe200038e0100 */
[----:B------:R-:W2:Y:S01]  /*21d00*/  LDC.64 R4, c[0x0][0xc60] ;  /* 0x00031800ff047b82 */ /* 0x000ea20000000a00 */
[----:B------:R-:W0:Y:S08]  /*21d10*/  FLO.U32 R0, UR4 ;  /* 0x0000000400007d00 */ /* 0x000e3000080e0000 */
[----:B------:R-:W2:Y:S01]  /*21d20*/  POPC R2, UR4 ;  /* 0x0000000400027d09 */ /* 0x000ea20008000000 */
[----:B0-----:R-:W-:-:S13]  /*21d30*/  ISETP.EQ.U32.AND P0, PT, R0, R3, PT ;  /* 0x000000030000720c */ /* 0x001fda0003f02070 */
[----:B--2---:R-:W2:Y:S01]  /*21d40*/  @P0 ATOMG.E.ADD.STRONG.GPU PT, R5, desc[UR60][R4.64], R2 ;  /* 0x00000002040509a8 */ /* 0x004ea200081ee1fc */
[----:B------:R-:W0:Y:S02]  /*21d50*/  S2R R3, SR_LTMASK ;  /* 0x0000000000037919 */ /* 0x000e240000003900 */
[----:B0-----:R-:W-:-:S06]  /*21d60*/  LOP3.LUT R3, R3, UR4, RZ, 0xc0, !PT ;  /* 0x0000000403037c12 */ /* 0x001fcc000f8ec0ff */
[----:B------:R-:W0:Y:S01]  /*21d70*/  POPC R3, R3 ;  /* 0x0000000300037309 */ /* 0x000e220000000000 */
[----:B--2---:R-:W0:Y:S02]  /*21d80*/  SHFL.IDX PT, R0, R5, R0, 0x1f ;  /* 0x00001f0005007589 */ /* 0x004e2400000e0000 */
[----:B0-----:R-:W-:Y:S01]  /*21d90*/  IADD3 R16, R0, UR38, R3 ;  /* 0x0000002600107c10 */ /* 0x001fe2000fffe003 */
[----:B------:R-:W-:Y:S06]  /*21da0*/  BRA `(.L_x_885) ;  /* 0x00000044007c7947 */ /* 0x000fec0003800000 */
.L_x_884:
        /* <DEDUP_REMOVED lines=9> */
[----:B------:R-:W-:Y:S02]  /*21e40*/  IMAD.U32 R4, RZ, RZ, UR6 ;  /* 0x00000006ff047e24 */ /* 0x000fe4000f8e00ff */
        /* <DEDUP_REMOVED lines=10> */
[----:B01----:R-:W-:Y:S05]  /*21ef0*/  CALL.ABS.NOINC R2 ;  /* 0x0000000002007343 */ /* 0x003fea0003c00000 */
.L_x_887:
[----:B------:R-:W-:Y:S05]  /*21f00*/  BSYNC B6 ;  /* 0x0000000000067941 */ /* 0x000fea0003800000 */
.L_x_886:
        /* <DEDUP_REMOVED lines=9> */
[----:B------:R0:W2:Y:S01]  /*21fa0*/  LDC.64 R2, c[0x4][R0] ;  /* 0x0100000000027b82 */ /* 0x0000a20000000a00 */
        /* <DEDUP_REMOVED lines=10> */
[----:B-12---:R-:W-:Y:S05]  /*22050*/  CALL.ABS.NOINC R2 ;  /* 0x0000000002007343 */ /* 0x006fea0003c00000 */
.L_x_890:
        /* <DEDUP_REMOVED lines=16> */
.L_x_889:
[----:B------:R-:W-:Y:S05]  /*22160*/  BSYNC B6 ;  /* 0x0000000000067941 */ /* 0x000fea0003800000 */
.L_x_888:
[----:B------:R-:W2:Y:S01]  /*22170*/  LDL.LU R2, [R1] ;  /* 0x0000000001027983 */ /* 0x000ea20000300800 */
[----:B------:R-:W-:-:S03]  /*22180*/  ULDC.64 UR4, c[0x0][0x9f8] ;  /* 0x00027e0000047ab9 */ /* 0x000fc60000000a00 */
[----:B------:R-:W3:Y:S04]  /*22190*/  LDL.LU R4, [R1+0x28] ;  /* 0x0000280001047983 */ /* 0x000ee80000300800 */
[----:B------:R-:W4:Y:S01]  /*221a0*/  LDL R7, [R1+0xc] ;  /* 0x00000c0001077983 */ /* 0x000f220000100800 */
        /* <DEDUP_REMOVED lines=8> */
[----:B0-----:R-:W0:Y:S01]  /*22230*/  LDC.64 R2, c[0x0][0x418] ;  /* 0x00010600ff027b82 */ /* 0x001e220000000a00 */
[----:B--2---:R-:W-:Y:S01]  /*22240*/  SHF.R.S32.HI R8, RZ, 0x1f, R7 ;  /* 0x0000001fff087819 */ /* 0x004fe20000011407 */
[----:B------:R2:W-:Y:S04]  /*22250*/  @P0 STL [R1+0xc], R7 ;  /* 0x00000c0701000387 */ /* 0x0005e80000100800 */
[----:B------:R2:W-:Y:S04]  /*22260*/  STL [R1+0x3c], R9 ;  /* 0x00003c0901007387 */ /* 0x0005e80000100800 */
[----:B------:R2:W-:Y:S01]  /*22270*/  STL [R1+0x28], R8 ;  /* 0x0000280801007387 */ /* 0x0005e20000100800 */
[----:B0-----:R-:W-:Y:S01]  /*22280*/  LOP3.LUT P0, RZ, R2, UR4, RZ, 0xfc, !PT ;  /* 0x0000000402ff7c12 */ /* 0x001fe2000f80fcff */
[----:B------:R-:W-:-:S03]  /*22290*/  UMOV UR4, 0xffffffff ;  /* 0xffffffff00047882 */ /* 0x000fc60000000000 */
[----:B------:R-:W-:-:S04]  /*222a0*/  LOP3.LUT P0, RZ, R3, UR5, RZ, 0xfc, P0 ;  /* 0x0000000503ff7c12 */ /* 0x000fc8000800fcff */
[----:B------:R-:W-:Y:S01]  /*222b0*/  SEL R0, R7, RZ, !P0 ;  /* 0x000000ff07007207 */ /* 0x000fe20004000000 */
[----:B--2---:R-:W-:Y:S08]  /*222c0*/  BRA.DIV UR4, `(.L_x_891) ;  /* 0x0000005a04287947 */ /* 0x004ff0000b800000 */
[----:B------:R-:W0:Y:S02]  /*222d0*/  S2R R4, SR_TID.X ;  /* 0x0000000000047919 */ /* 0x000e240000002100 */
[----:B0-----:R-:W-:-:S04]  /*222e0*/  SHF.R.U32.HI R4, RZ, 0x5, R4 ;  /* 0x00000005ff047819 */ /* 0x001fc80000011604 */
[----:B------:R-:W-:-:S05]  /*222f0*/  LOP3.LUT R4, R4, 0x3, RZ, 0xc0, !PT ;  /* 0x0000000304047812 */ /* 0x000fca00078ec0ff */
[----:B------:R0:W2:Y:S02]  /*22300*/  SHFL.IDX PT, R14, R4, RZ, 0x1f ;  /* 0x00001fff040e7589 */ /* 0x0000a400000e0000 */
.L_x_1026:
[----:B0-----:R-:W3:Y:S01]  /*22310*/  LDL.LU R4, [R1+0x10] ;  /* 0x0000100001047983 */ /* 0x001ee20000300800 */
[----:B------:R-:W-:Y:S02]  /*22320*/  PLOP3.LUT P1, PT, PT, PT, PT, 0x8, 0x0 ;  /* 0x000000000000781c */ /* 0x000fe40003f2e170 */
[----:B--2---:R-:W-:Y:S01]  /*22330*/  ISETP.NE.AND P0, PT, R14, RZ, PT ;  /* 0x000000ff0e00720c */ /* 0x004fe20003f05270 */
[----:B------:R0:W-:Y:S01]  /*22340*/  STL [R1], R0 ;  /* 0x0000000001007387 */ /* 0x0001e20000100800 */
[----:B---3--:R-:W-:-:S09]  /*22350*/  LOP3.LUT R4, R4, 0xfffffffe, RZ, 0xc0, !PT ;  /* 0xfffffffe04047812 */ /* 0x008fd200078ec0ff */
[----:B------:R-:W-:-:S05]  /*22360*/  @P1 LOP3.LUT R4, R4, 0x1, RZ, 0xfc, !PT ;  /* 0x0000000104041812 */ /* 0x000fca00078efcff */
[----:B------:R0:W-:Y:S01]  /*22370*/  STL [R1+0x10], R4 ;  /* 0x0000100401007387 */ /* 0x0001e20000100800 */
[----:B------:R-:W-:Y:S05]  /*22380*/  @P0 BRA `(.L_x_892) ;  /* 0x0000000400500947 */ /* 0x000fea0003800000 */
[----:B------:R-:W-:-:S03]  /*22390*/  UMOV UR4, 0xffffffff ;  /* 0xffffffff00047882 */ /* 0x000fc60000000000 */
[----:B------:R-:W-:Y:S05]  /*223a0*/  BRA.DIV UR4, `(.L_x_893) ;  /* 0x0000005a04247947 */ /* 0x000fea000b800000 */
[----:B------:R-:W-:-:S13]  /*223b0*/  ELECT P6, URZ, PT ;  /* 0x00000000003f782f */ /* 0x000fda00038c0000 */
.L_x_1029:
[----:B------:R-:W-:Y:S05]  /*223c0*/  @!P6 BRA `(.L_x_892) ;  /* 0x000000040040e947 */ /* 0x000fea0003800000 */
[----:B------:R2:W-:Y:S01]  /*223d0*/  STL [R1+0x18], R9 ;  /* 0x0000180901007387 */ /* 0x0005e20000100800 */
[----:B------:R-:W-:-:S04]  /*223e0*/  ISETP.NE.U32.AND P0, PT, R2, RZ, PT ;  /* 0x000000ff0200720c */ /* 0x000fc80003f05070 */
[----:B------:R-:W-:-:S13]  /*223f0*/  ISETP.NE.AND.EX P0, PT, R3, RZ, PT, P0 ;  /* 0x000000ff0300720c */ /* 0x000fda0003f05300 */
[----:B--2---:R-:W-:Y:S05]  /*22400*/  @!P0 BRA `(.L_x_894) ;  /* 0x0000000000508947 */ /* 0x004fea0003800000 */
[----:B------:R-:W2:Y:S01]  /*22410*/  LDC R6, c[0x0][0x43c] ;  /* 0x00010f00ff067b82 */ /* 0x000ea20000000800 */
[----:B0-----:R-:W-:Y:S01]  /*22420*/  IMAD.MOV.U32 R0, RZ, RZ, R9 ;  /* 0x000000ffff007224 */ /* 0x001fe200078e0009 */
[----:B------:R-:W-:Y:S01]  /*22430*/  ULDC.64 UR4, c[0x0][0x428] ;  /* 0x00010a0000047ab9 */ /* 0x000fe20000000a00 */
[----:B--2---:R-:W-:-:S13]  /*22440*/  ISETP.NE.AND P0, PT, R6, 0x1, PT ;  /* 0x000000010600780c */ /* 0x004fda0003f05270 */
[----:B------:R-:W0:Y:S02]  /*22450*/  @P0 LDC.64 R4, c[0x0][0x440] ;  /* 0x00011000ff040b82 */ /* 0x000e240000000a00 */
[----:B0-----:R-:W-:-:S05]  /*22460*/  @P0 IMAD.HI.U32 R4, R9, R4, RZ ;  /* 0x0000000409040227 */ /* 0x001fca00078e00ff */
        /* <DEDUP_REMOVED lines=12> */
[----:B------:R-:W2:Y:S04]  /*22530*/  LDG.E R0, desc[UR60][R2.64] ;  /* 0x0000003c02007981 */ /* 0x000ea8000c1e1900 */
[----:B--2---:R2:W-:Y:S02]  /*22540*/  STL [R1], R0 ;  /* 0x0000000001007387 */ /* 0x0045e40000100800 */
.L_x_894:
[----:B------:R-:W3:Y:S04]  /*22550*/  LDL R7, [R1+0x4] ;  /* 0x0000040001077983 */ /* 0x000ee80000100800 */
[----:B0-2---:R-:W3:Y:S04]  /*22560*/  LDL R0, [R1+0x8] ;  /* 0x0000080001007983 */ /* 0x005ee80000100800 */
[----:B------:R-:W2:Y:S01]  /*22570*/  LDL R2, [R1+0x14] ;  /* 0x0000140001027983 */ /* 0x000ea20000100800 */
[----:B---3--:R-:W-:Y:S01]  /*22580*/  IMAD R0, R0, 0x8, R7 ;  /* 0x0000000800007824 */ /* 0x008fe200078e0207 */
[----:B--2---:R-:W-:-:S04]  /*22590*/  SHF.L.U32 R2, R2, 0x1f, RZ ;  /* 0x0000001f02027819 */ /* 0x004fc800000006ff */
[----:B------:R-:W0:Y:S02]  /*225a0*/  SYNCS.PHASECHK.TRANS64.TRYWAIT P0, [R0+URZ+0x36840], R2 ;  /* 0x03684002000075a7 */ /* 0x000e24000800017f */
[----:B0-----:R-:W-:Y:S05]  /*225b0*/  @!P0 BRA `(.L_x_895) ;  /* 0x0000005400c08947 */ /* 0x001fea0003800000 */
.L_x_1030:
[----:B------:R-:W2:Y:S02]  /*225c0*/  S2R R3, SR_TID.X ;  /* 0x0000000000037919 */ /* 0x000ea40000002100 */
[----:B--2---:R-:W-:-:S04]  /*225d0*/  LOP3.LUT R3, R3, 0x7f, RZ, 0xc0, !PT ;  /* 0x0000007f03037812 */ /* 0x004fc800078ec0ff */
[----:B------:R-:W-:-:S13]  /*225e0*/  ISETP.NE.AND P0, PT, R3, RZ, PT ;  /* 0x000000ff0300720c */ /* 0x000fda0003f05270 */
        /* <DEDUP_REMOVED lines=8> */
.L_x_896:
[----:B------:R-:W2:Y:S04]  /*22670*/  LDL R7, [R1+0x4] ;  /* 0x0000040001077983 */ /* 0x000ea80000100800 */
[----:B------:R-:W2:Y:S04]  /*22680*/  LDL R6, [R1+0x8] ;  /* 0x0000080001067983 */ /* 0x000ea80000100800 */
[----:B------:R-:W3:Y:S04]  /*22690*/  LDL R5, [R1+0x18] ;  /* 0x0000180001057983 */ /* 0x000ee80000100800 */
[----:B------:R-:W4:Y:S04]  /*226a0*/  LDL R4, [R1+0x1c] ;  /* 0x00001c0001047983 */ /* 0x000f280000100800 */
[----:B------:R-:W5:Y:S04]  /*226b0*/  LDL R3, [R1] ;  /* 0x0000000001037983 */ /* 0x000f680000100800 */
[----:B0-----:R-:W5:Y:S01]  /*226c0*/  LDL.LU R2, [R1+0x10] ;  /* 0x0000100001027983 */ /* 0x001f620000300800 */
        /* <DEDUP_REMOVED lines=9> */
[----:B--2---:R-:W-:Y:S01]  /*22760*/  IMAD R0, R6, 0xa800, R7 ;  /* 0x0000a80006007824 */ /* 0x004fe200078e0207 */
[----:B---3--:R-:W-:-:S04]  /*22770*/  R2UR UR11, R5 ;  /* 0x00000000050b72ca */ /* 0x008fc800000e0000 */
[----:B------:R-:W-:Y:S02]  /*22780*/  R2UR UR8, R0 ;  /* 0x00000000000872ca */ /* 0x000fe400000e0000 */
[----:B----4-:R-:W-:Y:S02]  /*22790*/  R2UR UR5, R4 ;  /* 0x00000000040572ca */ /* 0x010fe400000e0000 */
[----:B-----5:R-:W-:Y:S02]  /*227a0*/  R2UR UR13, R3 ;  /* 0x00000000030d72ca */ /* 0x020fe400000e0000 */
[----:B------:R-:W-:-:S07]  /*227b0*/  LOP3.LUT R2, R2, 0xfffffffe, RZ, 0xc0, !PT ;  /* 0xfffffffe02027812 */ /* 0x000fce00078ec0ff */
[----:B------:R-:W-:Y:S01]  /*227c0*/  UIADD3 UR14, UR8, 0x21400, URZ ;  /* 0x00021400080e7890 */ /* 0x000fe2000fffe03f */
[----:B------:R-:W-:Y:S01]  /*227d0*/  @P0 LOP3.LUT R2, R2, 0x1, RZ, 0xfc, !PT ;  /* 0x0000000102020812 */ /* 0x000fe200078efcff */
[----:B------:R-:W-:Y:S02]  /*227e0*/  UIMAD UR11, UR11, 0x70, UR5 ;  /* 0x000000700b0b78a4 */ /* 0x000fe4000f8e0205 */
[----:B------:R-:W-:Y:S02]  /*227f0*/  UIADD3.X UR5, URZ, UR37, URZ, UP0, !UPT ;  /* 0x000000253f057290 */ /* 0x000fe400087fe43f */
[----:B------:R-:W-:Y:S01]  /*22800*/  UIADD3 UR15, UR8, 0x24c00, URZ ;  /* 0x00024c00080f7890 */ /* 0x000fe2000fffe03f */
[----:B------:R2:W-:Y:S01]  /*22810*/  STL [R1+0x10], R2 ;  /* 0x0000100201007387 */ /* 0x0005e20000100800 */
[----:B------:R-:W-:-:S03]  /*22820*/  UIADD3 UR16, UR8, 0x28400, URZ ;  /* 0x0002840008107890 */ /* 0x000fc6000fffe03f */
[----:B------:R-:W-:Y:S01]  /*22830*/  UMOV UR8, UR14 ;  /* 0x0000000e00087c82 */ /* 0x000fe20008000000 */
[----:B------:R-:W-:Y:S01]  /*22840*/  UMOV UR14, 0x80 ;  /* 0x00000080000e7882 */ /* 0x000fe20000000000 */
[----:B------:R0:W-:Y:S02]  /*22850*/  UTMALDG.4D [UR8], [UR4], desc[UR6] ;  /* 0x00000608040075b4 */ /* 0x0001e40008019000 */
[----:B0-----:R-:W-:Y:S01]  /*22860*/  UMOV UR8, UR15 ;  /* 0x0000000f00087c82 */ /* 0x001fe20008000000 */
[----:B------:R-:W-:Y:S02]  /*22870*/  UMOV UR10, UR17 ;  /* 0x00000011000a7c82 */ /* 0x000fe40008000000 */
[----:B------:R0:W-:Y:S02]  /*22880*/  UTMALDG.4D [UR8], [UR4], desc[UR6] ;  /* 0x00000608040075b4 */ /* 0x0001e40008019000 */
[----:B0-----:R-:W-:Y:S01]  /*22890*/  UMOV UR8, UR16 ;  /* 0x0000001000087c82 */ /* 0x001fe20008000000 */
[----:B------:R-:W-:-:S02]  /*228a0*/  UMOV UR10, UR14 ;  /* 0x0000000e000a7c82 */ /* 0x000fc40008000000 */
[----:B------:R2:W-:Y:S02]  /*228b0*/  UTMALDG.4D [UR8], [UR4], desc[UR6] ;  /* 0x00000608040075b4 */ /* 0x0005e40008019000 */
[----:B--2---:R-:W-:Y:S01]  /*228c0*/  NOP ;  /* 0x0000000000007918 */ /* 0x004fe20000000000 */
.L_x_892:
[----:B------:R-:W2:Y:S04]  /*228d0*/  LDL R2, [R1+0x4] ;  /* 0x0000040001027983 */ /* 0x000ea80000100800 */
[----:B------:R-:W3:Y:S04]  /*228e0*/  LDL.LU R3, [R1+0x40] ;  /* 0x0000400001037983 */ /* 0x000ee80000300800 */
[----:B------:R-:W4:Y:S04]  /*228f0*/  LDL.LU R5, [R1+0x30] ;  /* 0x0000300001057983 */ /* 0x000f280000300800 */
[----:B0-----:R-:W5:Y:S01]  /*22900*/  LDL.LU R4, [R1+0x48] ;  /* 0x0000480001047983 */ /* 0x001f620000300800 */
[----:B------:R-:W-:Y:S05]  /*22910*/  WARPSYNC.ALL ;  /* 0x0000000000007948 */ /* 0x000fea0003800000 */
[----:B------:R-:W-:Y:S01]  /*22920*/  ULDC.64 UR4, c[0x0][0x298] ;  /* 0x0000a60000047ab9 */ /* 0x000fe20000000a00 */
[----:B------:R-:W-:Y:S01]  /*22930*/  ULDC.64 UR6, c[0x0][0xa00] ;  /* 0x0002800000067ab9 */ /* 0x000fe20000000a00 */
[----:B------:R-:W-:Y:S01]  /*22940*/  BSSY B6, `(.L_x_897) ;  /* 0x0000024000067945 */ /* 0x000fe20003800000 */
[----:B------:R-:W-:Y:S01]  /*22950*/  BAR.SYNC.DEFER_BLOCKING 0x8, 0x180 ;  /* 0x0206000000007b1d */ /* 0x000fe20000010000 */
[----:B------:R-:W-:-:S04]  /*22960*/  ISETP.NE.U32.AND P0, PT, RZ, UR6, PT ;  /* 0x00000006ff007c0c */ /* 0x000fc8000bf05070 */
[----:B------:R-:W-:Y:S01]  /*22970*/  ISETP.NE.AND.EX P0, PT, RZ, UR7, PT, P0 ;  /* 0x00000007ff007c0c */ /* 0x000fe2000bf05300 */
[----:B--2---:R-:W-:Y:S01]  /*22980*/  VIADD R2, R2, 0x15400 ;  /* 0x0001540002027836 */ /* 0x004fe20000000000 */
[----:B---3--:R-:W-:-:S04]  /*22990*/  SHF.R.S32.HI R0, RZ, 0x1f, R3 ;  /* 0x0000001fff007819 */ /* 0x008fc80000011403 */
        /* <DEDUP_REMOVED lines=9> */
[----:B0-----:R-:W-:Y:S01]  /*22a30*/  IMAD.IADD R2, R3, 0x1, R0 ;  /* 0x0000000103027824 */ /* 0x001fe200078e0200 */
        /* <DEDUP_REMOVED lines=20> */
.L_x_898:
[----:B------:R-:W-:Y:S05]  /*22b80*/  BSYNC B6 ;  /* 0x0000000000067941 */ /* 0x000fea0003800000 */
.L_x_897:
[----:B------:R-:W3:Y:S01]  /*22b90*/  LDL.LU R6, [R1+0x48] ;  /* 0x0000480001067983 */ /* 0x000ee20000300800 */
[----:B------:R-:W-:Y:S01]  /*22ba0*/  ULDC.64 UR4, c[0x0][0x2d8] ;  /* 0x0000b60000047ab9 */ /* 0x000fe20000000a00 */
[----:B------:R-:W0:Y:S01]  /*22bb0*/  LDC R7, c[0x0][0x448] ;  /* 0x00011200ff077b82 */ /* 0x000e220000000800 */
[----:B------:R-:W-:Y:S01]  /*22bc0*/  IMAD.SHL.U32 R17, R17, 0x80, RZ ;  /* 0x0000008011117824 */ /* 0x000fe200078e00ff */
[----:B--2---:R-:W3:Y:S01]  /*22bd0*/  LDL.LU.64 R2, [R1+0x40] ;  /* 0x0000400001027983 */ /* 0x004ee20000300a00 */
[----:B------:R-:W-:-:S03]  /*22be0*/  ULDC.64 UR6, c[0x0][0x280] ;  /* 0x0000a00000067ab9 */ /* 0x000fc60000000a00 */
[----:B------:R-:W2:Y:S04]  /*22bf0*/  LDL.LU R0, [R1+0x58] ;  /* 0x0000580001007983 */ /* 0x000ea80000300800 */
[----:B------:R-:W4:Y:S04]  /*22c00*/  LDL.LU R5, [R1+0x5c] ;  /* 0x00005c0001057983 */ /* 0x000f280000300800 */
[----:B------:R-:W4:Y:S01]  /*22c10*/  LDL.LU R4, [R1+0x30] ;  /* 0x0000300001047983 */ /* 0x000f220000300800 */
[----:B------:R-:W1:Y:S01]  /*22c20*/  S2R R10, SR_TID.X ;  /* 0x00000000000a7919 */ /* 0x000e620000002100 */
[----:B0-----:R-:W-:Y:S01]  /*22c30*/  ISETP.NE.AND P0, PT, R7, 0x1, PT ;  /* 0x000000010700780c */ /* 0x001fe20003f05270 */
[----:B-1----:R-:W-:-:S05]  /*22c40*/  IMAD.SHL.U32 R10, R10, 0x8, RZ ;  /* 0x000000080a0a7824 */ /* 0x002fca00078e00ff */
[----:B------:R-:W-:-:S04]  /*22c50*/  LOP3.LUT R10, R10, 0x38, RZ, 0xc0, !PT ;  /* 0x000000380a0a7812 */ /* 0x000fc800078ec0ff */
[C---:B------:R-:W-:Y:S02]  /*22c60*/  LOP3.LUT R9, R10.reuse, 0x40, RZ, 0xfc, !PT ;  /* 0x000000400a097812 */ /* 0x040fe400078efcff */
[----:B------:R-:W-:Y:S01]  /*22c70*/  LOP3.LUT R8, R10, 0x80, RZ, 0xfc, !PT ;  /* 0x000000800a087812 */ /* 0x000fe200078efcff */
[----:B---3--:R-:W-:Y:S02]  /*22c80*/  IMAD.MOV.U32 R3, RZ, RZ, R6 ;  /* 0x000000ffff037224 */ /* 0x008fe400078e0006 */
[----:B------:R-:W0:Y:S01]  /*22c90*/  @P0 LDC R6, c[0x0][0x450] ;  /* 0x00011400ff060b82 */ /* 0x000e220000000800 */
[----:B--2---:R-:W-:Y:S02]  /*22ca0*/  IMAD R0, R0, UR4, RZ ;  /* 0x0000000400007c24 */ /* 0x004fe4000f8e02ff */
[----:B------:R-:W-:-:S04]  /*22cb0*/  IMAD.WIDE.U32 R2, R18, UR4, R2 ;  /* 0x0000000412027c25 */ /* 0x000fc8000f8e0002 */
[----:B------:R-:W-:Y:S01]  /*22cc0*/  IMAD R0, R18, UR5, R0 ;  /* 0x0000000512007c24 */ /* 0x000fe2000f8e0200 */
[----:B------:R-:W-:-:S03]  /*22cd0*/  ULDC.64 UR4, c[0x0][0x2e0] ;  /* 0x0000b80000047ab9 */ /* 0x000fc60000000a00 */
[----:B------:R-:W-:Y:S02]  /*22ce0*/  IMAD.IADD R3, R3, 0x1, R0 ;  /* 0x0000000103037824 */ /* 0x000fe400078e0200 */
[----:B----4-:R-:W-:Y:S02]  /*22cf0*/  IMAD R0, R5, UR4, RZ ;  /* 0x0000000405007c24 */ /* 0x010fe4000f8e02ff */
[----:B------:R-:W-:-:S04]  /*22d00*/  IMAD.WIDE.U32 R2, R4, UR4, R2 ;  /* 0x0000000404027c25 */ /* 0x000fc8000f8e0002 */
[----:B------:R-:W-:Y:S01]  /*22d10*/  IMAD R0, R4, UR5, R0 ;  /* 0x0000000504007c24 */ /* 0x000fe2000f8e0200 */
[----:B------:R-:W-:Y:S01]  /*22d20*/  ULDC.64 UR4, c[0x0][0x2d0] ;  /* 0x0000b40000047ab9 */ /* 0x000fe20000000a00 */
[----:B------:R-:W1:Y:S02]  /*22d30*/  S2R R4, SR_TID.X ;  /* 0x0000000000047919 */ /* 0x000e640000002100 */
[----:B------:R-:W-:Y:S01]  /*22d40*/  IMAD.IADD R3, R3, 0x1, R0 ;  /* 0x0000000103037824 */ /* 0x000fe200078e0200 */
[----:B-1----:R-:W-:-:S04]  /*22d50*/  LOP3.LUT R4, R4, 0x7f, RZ, 0xc0, !PT ;  /* 0x0000007f04047812 */ /* 0x002fc800078ec0ff */
[----:B------:R-:W-:Y:S02]  /*22d60*/  SHF.R.U32.HI R5, RZ, 0x3, R4 ;  /* 0x00000003ff057819 */ /* 0x000fe40000011604 */
[----:B------:R-:W1:Y:S02]  /*22d70*/  S2R R4, SR_TID.X ;  /* 0x0000000000047919 */ /* 0x000e640000002100 */
[----:B-1----:R-:W-:-:S05]  /*22d80*/  IMAD.SHL.U32 R4, R4, 0x10, RZ ;  /* 0x0000001004047824 */ /* 0x002fca00078e00ff */
[----:B------:R-:W-:Y:S02]  /*22d90*/  LOP3.LUT R4, R5, 0x70, R4, 0xf8, !PT ;  /* 0x0000007005047812 */ /* 0x000fe400078ef804 */
[----:B------:R-:W1:Y:S02]  /*22da0*/  @P0 LDC R5, c[0x0][0x44c] ;  /* 0x00011300ff050b82 */ /* 0x000e640000000800 */
[----:B------:R-:W-:-:S05]  /*22db0*/  LOP3.LUT R4, R4, R17, RZ, 0xfc, !PT ;  /* 0x0000001104047212 */ /* 0x000fca00078efcff */
[----:B------:R-:W-:Y:S02]  /*22dc0*/  IMAD.MOV.U32 R0, RZ, RZ, R4 ;  /* 0x000000ffff007224 */ /* 0x000fe400078e0004 */
[----:B-1----:R-:W-:-:S05]  /*22dd0*/  @P0 IMAD.HI.U32 R5, R4, R5, RZ ;  /* 0x0000000504050227 */ /* 0x002fca00078e00ff */
[----:B0-----:R-:W-:-:S05]  /*22de0*/  @P0 SHF.R.U32.HI R0, RZ, R6, R5 ;  /* 0x00000006ff000219 */ /* 0x001fca0000011605 */
        /* <DEDUP_REMOVED lines=25> */
[----:B------:R-:W2:Y:S03]  /*22f80*/  LDL.LU R6, [R1+0x50] ;  /* 0x0000500001067983 */ /* 0x000ea60000300800 */
[----:B------:R-:W-:Y:S01]  /*22f90*/  IMAD.IADD R0, R8, 0x1, R17 ;  /* 0x0000000108007824 */ /* 0x000fe200078e0211 */
[----:B------:R-:W0:Y:S03]  /*22fa0*/  S2R R11, SR_TID.X ;  /* 0x00000000000b7919 */ /* 0x000e260000002100 */
[----:B------:R-:W-:Y:S01]  /*22fb0*/  VIADD R5, R0, 0x10 ;  /* 0x0000001000057836 */ /* 0x000fe20000000000 */
[----:B------:R-:W-:Y:S01]  /*22fc0*/  SHFL.IDX PT, R9, R3, 0x1, 0x181f ;  /* 0x00381f0003097f89 */ /* 0x000fe200000e0000 */
[----:B0-----:R-:W-:-:S05]  /*22fd0*/  IMAD.SHL.U32 R11, R11, 0x8, RZ ;  /* 0x000000080b0b7824 */ /* 0x001fca00078e00ff */
[----:B------:R-:W-:Y:S01]  /*22fe0*/  LOP3.LUT R11, R11, 0x38, RZ, 0xc0, !PT ;  /* 0x000000380b0b7812 */ /* 0x000fe200078ec0ff */
[----:B--2---:R-:W-:Y:S02]  /*22ff0*/  IMAD R2, R6, R7, RZ ;  /* 0x0000000706027224 */ /* 0x004fe400078e02ff */
[----:B------:R-:W0:Y:S03]  /*23000*/  SHFL.IDX PT, R7, R4, RZ, 0x181f ;  /* 0x00181fff04077589 */ /* 0x000e2600000e0000 */
[-C--:B------:R-:W-:Y:S01]  /*23010*/  ISETP.GE.AND P4, PT, R0, R2.reuse, PT ;  /* 0x000000020000720c */ /* 0x080fe20003f86270 */
[----:B------:R-:W1:Y:S01]  /*23020*/  SHFL.IDX PT, R6, R3, RZ, 0x181f ;  /* 0x00181fff03067589 */ /* 0x000e6200000e0000 */
[----:B------:R-:W-:-:S03]  /*23030*/  ISETP.GE.AND P3, PT, R5, R2, PT ;  /* 0x000000020500720c */ /* 0x000fc60003f66270 */
[----:B------:R-:W2:Y:S08]  /*23040*/  SHFL.IDX PT, R5, R4, 0x1, 0x181f ;  /* 0x00381f0004057f89 */ /* 0x000eb000000e0000 */
[----:B0-----:R-:W-:-:S05]  /*23050*/  @!P4 LEA R7, P5, R11, R7, 0x1 ;  /* 0x000000070b07c211 */ /* 0x001fca00078a08ff */
[----:B-1----:R-:W-:Y:S01]  /*23060*/  @!P4 IMAD.X R6, RZ, RZ, R6, P5 ;  /* 0x000000ffff06c224 */ /* 0x002fe200028e0606 */
[----:B--2---:R-:W-:-:S04]  /*23070*/  @!P3 LEA R8, P5, R11, R5, 0x1 ;  /* 0x000000050b08b211 */ /* 0x004fc800078a08ff */
        /* <DEDUP_REMOVED lines=27> */
[----:B-1----:R-:W-:-:S04]  /*23230*/  @!P3 LEA R5, P4, R11, R5, 0x1 ;  /* 0x000000050b05b211 */ /* 0x002fc800078808ff */
[----:B0-----:R-:W-:-:S05]  /*23240*/  @!P3 IADD3.X R6, RZ, R6, RZ, P4, !PT ;  /* 0x00000006ff06b210 */ /* 0x001fca00027fe4ff */
        /* <DEDUP_REMOVED lines=25> */
[----:B------:R-:W-:Y:S02]  /*233e0*/  @!P3 LDGSTS.E.BYPASS.LTC128B.128 [R10+0x17c00], desc[UR60][R6.64], !P2 ;  /* 0x17c00000060abfae */ /* 0x000fe4000d101d7c */
[----:B------:R-:W-:Y:S02]  /*233f0*/  ISETP.GE.AND P4, PT, R5, R2, PT ;  /* 0x000000020500720c */ /* 0x000fe40003f86270 */
[----:B------:R-:W0:Y:S04]  /*23400*/  SHFL.IDX PT, R5, R4, 0x6, 0x181f ;  /* 0x00d81f0004057f89 */ /* 0x000e2800000e0000 */
[----:B------:R-:W-:Y:S04]  /*23410*/  @!P3 LDGSTS.E.BYPASS.LTC128B.128 [R10+0x1bc00], desc[UR60][R6.64+0x80], !P1 ;  /* 0x1bc00080060abfae */ /* 0x000fe8000c901d7c */
[----:B------:R1:W-:Y:S04]  /*23420*/  @!P3 LDGSTS.E.BYPASS.LTC128B.128 [R10+0x1fc00], desc[UR60][R6.64+0x100], !P0 ;  /* 0x1fc00100060abfae */ /* 0x0003e8000c101d7c */
[----:B-1----:R-:W1:Y:S01]  /*23430*/  SHFL.IDX PT, R6, R3, 0x6, 0x181f ;  /* 0x00d81f0003067f89 */ /* 0x002e6200000e0000 */
[----:B0-----:R-:W-:-:S05]  /*23440*/  @!P4 LEA R5, P3, R11, R5, 0x1 ;  /* 0x000000050b05c211 */ /* 0x001fca00078608ff */
[----:B-1----:R-:W-:-:S04]  /*23450*/  @!P4 IMAD.X R6, RZ, RZ, R6, P3 ;  /* 0x000000ffff06c224 */ /* 0x002fc800018e0606 */
[----:B------:R-:W-:Y:S02]  /*23460*/  @!P4 IMAD.MOV.U32 R7, RZ, RZ, R6 ;  /* 0x000000ffff07c224 */ /* 0x000fe400078e0006 */
[----:B------:R-:W-:Y:S02]  /*23470*/  @!P4 IMAD.MOV.U32 R6, RZ, RZ, R5 ;  /* 0x000000ffff06c224 */ /* 0x000fe400078e0005 */
[----:B------:R1:W2:Y:S04]  /*23480*/  SHFL.IDX PT, R5, R3, 0x7, 0x181f ;  /* 0x00f81f0003057f89 */ /* 0x0002a800000e0000 */
[----:B------:R1:W-:Y:S04]  /*23490*/  @!P4 LDGSTS.E.BYPASS.LTC128B.128 [R10+0x18400], desc[UR60][R6.64], !P2 ;  /* 0x18400000060acfae */ /* 0x0003e8000d101d7c */
[----:B------:R1:W-:Y:S04]  /*234a0*/  @!P4 LDGSTS.E.BYPASS.LTC128B.128 [R10+0x1c400], desc[UR60][R6.64+0x80], !P1 ;  /* 0x1c400080060acfae */ /* 0x0003e8000c901d7c */
[----:B------:R1:W-:Y:S04]  /*234b0*/  @!P4 LDGSTS.E.BYPASS.LTC128B.128 [R10+0x20400], desc[UR60][R6.64+0x100], !P0 ;  /* 0x20400100060acfae */ /* 0x0003e8000c101d7c */
[----:B------:R1:W3:Y:S02]  /*234c0*/  SHFL.IDX PT, R3, R4, 0x7, 0x181f ;  /* 0x00f81f0004037f89 */ /* 0x0002e400000e0000 */
.L_x_1047:
[----:B------:R-:W-:Y:S01]  /*234d0*/  VIADD R0, R0, 0x70 ;  /* 0x0000007000007836 */ /* 0x000fe20000000000 */
[----:B------:R-:W-:Y:S04]  /*234e0*/  BSSY B0, `(.L_x_900) ;  /* 0x000000e000007945 */ /* 0x000fe80003800000 */
[----:B------:R-:W-:-:S13]  /*234f0*/  ISETP.GE.AND P3, PT, R0, R2, PT ;  /* 0x000000020000720c */ /* 0x000fda0003f66270 */
[----:B------:R-:W-:Y:S05]  /*23500*/  @P3 BRA `(.L_x_901) ;  /* 0x00000000002c3947 */ /* 0x000fea0003800000 */
[----:B-1----:R-:W1:Y:S02]  /*23510*/  S2R R4, SR_TID.X ;  /* 0x0000000000047919 */ /* 0x002e640000002100 */
[----:B-1----:R-:W-:-:S05]  /*23520*/  IMAD.SHL.U32 R4, R4, 0x8, RZ ;  /* 0x0000000804047824 */ /* 0x002fca00078e00ff */
[----:B------:R-:W-:-:S04]  /*23530*/  LOP3.LUT R4, R4, 0x38, RZ, 0xc0, !PT ;  /* 0x0000003804047812 */ /* 0x000fc800078ec0ff */
[----:B---3--:R-:W-:-:S05]  /*23540*/  LEA R2, P3, R4, R3, 0x1 ;  /* 0x0000000304027211 */ /* 0x008fca00078608ff */
[----:B--2---:R-:W-:-:S05]  /*23550*/  IMAD.X R3, RZ, RZ, R5, P3 ;  /* 0x000000ffff037224 */ /* 0x004fca00018e0605 */
[----:B------:R-:W-:Y:S01]  /*23560*/  @!PT LDS RZ, [RZ] ;  /* 0x00000000fffff984 */ /* 0x000fe20000000800 */
[----:B------:R-:W-:Y:S01]  /*23570*/  @!PT LDS RZ, [RZ] ;  /* 0x00000000fffff984 */ /* 0x000fe20000000800 */
[----:B------:R-:W-:Y:S01]  /*23580*/  @!PT LDS RZ, [RZ] ;  /* 0x00000000fffff984 */ /* 0x000fe20000000800 */
[----:B------:R4:W-:Y:S04]  /*23590*/  LDGSTS.E.BYPASS.LTC128B.128 [R10+0x18c00], desc[UR60][R2.64], !P2 ;  /* 0x18c00000020a7fae */ /* 0x0009e8000d101d7c */
[----:B------:R4:W-:Y:S04]  /*235a0*/  LDGSTS.E.BYPASS.LTC128B.128 [R10+0x1cc00], desc[UR60][R2.64+0x80], !P1 ;  /* 0x1cc00080020a7fae */ /* 0x0009e8000c901d7c */
[----:B------:R4:W-:Y:S02]  /*235b0*/  LDGSTS.E.BYPASS.LTC128B.128 [R10+0x20c00], desc[UR60][R2.64+0x100], !P0 ;  /* 0x20c00100020a7fae */ /* 0x0009e4000c101d7c */
.L_x_901:
[----:B------:R-:W-:Y:S05]  /*235c0*/  BSYNC B0 ;  /* 0x0000000000007941 */ /* 0x000fea0003800000 */
.L_x_900:
[----:B01--4-:R-:W4:Y:S01]  /*235d0*/  LDL R10, [R1+0x4] ;  /* 0x00000400010a7983 */ /* 0x013f220000100800 */
[----:B------:R-:W-:Y:S01]  /*235e0*/  PLOP3.LUT P0, PT, PT, PT, PT, 0x80, 0x0 ;  /* 0x000000000000781c */ /* 0x000fe20003f0f070 */
[----:B------:R-:W-:Y:S01]  /*235f0*/  NOP ;  /* 0x0000000000007918 */ /* 0x000fe20000000000 */
[----:B----4-:R-:W-:-:S11]  /*23600*/  VIADD R10, R10, 0x36800 ;  /* 0x000368000a0a7836 */ /* 0x010fd60000000000 */
.L_x_902:
[----:B------:R-:W4:Y:S01]  /*23610*/  LDL R2, [R1+0x4] ;  /* 0x0000040001027983 */ /* 0x000f220000100800 */
[----:B------:R-:W-:Y:S02]  /*23620*/  PLOP3.LUT P1, PT, P1, P0, PT, 0xa2, 0x0 ;  /* 0x000000000000781c */ /* 0x000fe40000f21472 */
[----:B----4-:R-:W-:-:S08]  /*23630*/  @P0 R2UR P1, UR4, R2 ;  /* 0x00000000020402ca */ /* 0x010fd00000020000 */
[----:B------:R-:W-:-:S05]  /*23640*/  @P0 PLOP3.LUT P0, PT, P1, PT, PT, 0x80, 0x0 ;  /* 0x000000000000081c */ /* 0x000fca0000f0f070 */
[----:B------:R-:W-:Y:S01]  /*23650*/  @!P1 SYNCS.ARRIVE.TRANS64.RED.A0T1 RZ, [UR4+0x36800], RZ ;  /* 0x036800ffffff99a7 */ /* 0x000fe20008200404 */
[----:B------:R-:W-:Y:S07]  /*23660*/  @!P1 ARRIVES.LDGSTSBAR.64.TRANSCNT [UR4+0x36800] ;  /* 0x03680000ff0099b0 */ /* 0x000fee0008000a84 */
[----:B------:R-:W-:Y:S05]  /*23670*/  @P0 BRA.U.ANY `(.L_x_902) ;  /* 0xfffffffd00e40947 */ /* 0x000fea000393ffff */
[----:B---3--:R-:W3:Y:S02]  /*23680*/  LDL.LU R3, [R1+0x54] ;  /* 0x0000540001037983 */ /* 0x008ee40000300800 */
[----:B---3--:R-:W-:-:S05]  /*23690*/  VIADD R3, R3, 0x1 ;  /* 0x0000000103037836 */ /* 0x008fca0000000000 */
        /* <DEDUP_REMOVED lines=10> */
.L_x_1048:
[----:B------:R-:W-:Y:S05]  /*23740*/  BSYNC B0 ;  /* 0x0000000000007941 */ /* 0x000fea0003800000 */
.L_x_903:
[----:B0-----:R-:W3:Y:S01]  /*23750*/  LDL.LU R2, [R1+0x4c] ;  /* 0x00004c0001027983 */ /* 0x001ee20000300800 */
[----:B------:R-:W-:Y:S01]  /*23760*/  BSSY B0, `(.L_x_905) ;  /* 0x0000256000007945 */ /* 0x000fe20003800000 */
[----:B---3--:R-:W-:-:S13]  /*23770*/  ISETP.GE.AND P0, PT, R2, 0x71, PT ;  /* 0x000000710200780c */ /* 0x008fda0003f06270 */
[----:B------:R-:W-:Y:S05]  /*23780*/  @!P0 BRA `(.L_x_906) ;  /* 0x00000024004c8947 */ /* 0x000fea0003800000 */
[----:B------:R-:W3:Y:S01]  /*23790*/  LDL R2, [R1+0x38] ;  /* 0x0000380001027983 */ /* 0x000ee20000100800 */
[----:B------:R-:W-:Y:S01]  /*237a0*/  IMAD.MOV.U32 R0, RZ, RZ, 0x1 ;  /* 0x00000001ff007424 */ /* 0x000fe200078e00ff */
[----:B------:R-:W-:Y:S01]  /*237b0*/  BSSY B2, `(.L_x_907) ;  /* 0x00000cc000027945 */ /* 0x000fe20003800000 */
        /* <DEDUP_REMOVED lines=8> */
[----:B------:R-:W4:Y:S04]  /*23840*/  LDL R3, [R1+0x8] ;  /* 0x0000080001037983 */ /* 0x000f280000100800 */
[----:B------:R-:W5:Y:S01]  /*23850*/  LDL R2, [R1+0x14] ;  /* 0x0000140001027983 */ /* 0x000f620000100800 */
[----:B------:R-:W-:Y:S01]  /*23860*/  BSSY B1, `(.L_x_909) ;  /* 0x00000bc000017945 */ /* 0x000fe20003800000 */
[----:B---3--:R-:W-:Y:S01]  /*23870*/  LOP3.LUT P1, RZ, R4, 0x1, RZ, 0xc0, !PT ;  /* 0x0000000104ff7812 */ /* 0x008fe2000782c0ff */
[----:B----4-:R-:W-:-:S05]  /*23880*/  VIADD R7, R3, 0x1 ;  /* 0x0000000103077836 */ /* 0x010fca0000000000 */
[----:B------:R-:W-:-:S04]  /*23890*/  ISETP.NE.AND P0, PT, R7, 0x2, PT ;  /* 0x000000020700780c */ /* 0x000fc80003f05270 */
[----:B------:R-:W-:Y:S02]  /*238a0*/  SEL R9, RZ, 0x1, P0 ;  /* 0x00000001ff097807 */ /* 0x000fe40000000000 */
[----:B------:R-:W-:Y:S02]  /*238b0*/  SEL R7, R7, RZ, P0 ;  /* 0x000000ff07077207 */ /* 0x000fe40000000000 */
[----:B-----5:R-:W-:Y:S01]  /*238c0*/  LOP3.LUT R9, R2, R9, RZ, 0x3c, !PT ;  /* 0x0000000902097212 */ /* 0x020fe200078e3cff */
[----:B------:R-:W-:Y:S06]  /*238d0*/  @!P1 BRA `(.L_x_910) ;  /* 0x0000000800d09947 */ /* 0x000fec0003800000 */
[----:B------:R0:W5:Y:S01]  /*238e0*/  LDL R4, [R1] ;  /* 0x0000000001047983 */ /* 0x0001620000100800 */
[----:B------:R-:W-:Y:S02]  /*238f0*/  ULDC.64 UR4, c[0x0][0x418] ;  /* 0x0001060000047ab9 */ /* 0x000fe40000000a00 */
[----:B------:R-:W-:-:S04]  /*23900*/  ISETP.NE.U32.AND P0, PT, RZ, UR4, PT ;  /* 0x00000004ff007c0c */ /* 0x000fc8000bf05070 */
[----:B------:R-:W-:-:S13]  /*23910*/  ISETP.NE.AND.EX P0, PT, RZ, UR5, PT, P0 ;  /* 0x00000005ff007c0c */ /* 0x000fda000bf05300 */
[----:B0-----:R-:W-:Y:S05]  /*23920*/  @!P0 BRA `(.L_x_911) ;  /* 0x00000000004c8947 */ /* 0x001fea0003800000 */
[----:B------:R-:W3:Y:S01]  /*23930*/  LDL R11, [R1+0x28] ;  /* 0x00002800010b7983 */ /* 0x000ee20000100800 */
[----:B--2---:R-:W0:Y:S01]  /*23940*/  LDC R5, c[0x0][0x43c] ;  /* 0x00010f00ff057b82 */ /* 0x004e220000000800 */
[----:B------:R-:W-:Y:S02]  /*23950*/  ULDC.64 UR6, c[0x0][0x428] ;  /* 0x00010a0000067ab9 */ /* 0x000fe40000000a00 */
[----:B------:R-:W2:Y:S01]  /*23960*/  LDL R6, [R1+0xc] ;  /* 0x00000c0001067983 */ /* 0x000ea20000100800 */
        /* <DEDUP_REMOVED lines=8> */
[----:B---3--:R-:W-:-:S04]  /*239f0*/  IMAD R4, R11, UR6, RZ ;  /* 0x000000060b047c24 */ /* 0x008fc8000f8e02ff */
[C---:B--2---:R-:W-:Y:S02]  /*23a00*/  IMAD R4, R6.reuse, UR7, R4 ;  /* 0x0000000706047c24 */ /* 0x044fe4000f8e0204 */
[----:B------:R-:W-:-:S04]  /*23a10*/  IMAD.WIDE.U32 R2, R6, UR6, R2 ;  /* 0x0000000606027c25 */ /* 0x000fc8000f8e0002 */
[----:B------:R-:W-:Y:S01]  /*23a20*/  IMAD.IADD R3, R4, 0x1, R3 ;  /* 0x0000000104037824 */ /* 0x000fe200078e0203 */
[----:B------:R-:W-:-:S04]  /*23a30*/  LEA R4, P0, R2, UR4, 0x2 ;  /* 0x0000000402047c11 */ /* 0x000fc8000f8010ff */
[----:B------:R-:W-:-:S05]  /*23a40*/  LEA.HI.X R5, R2, UR5, R3, 0x2, P0 ;  /* 0x0000000502057c11 */ /* 0x000fca00080f1403 */
[----:B------:R0:W5:Y:S04]  /*23a50*/  LDG.E R4, desc[UR60][R4.64] ;  /* 0x0000003c04047981 */ /* 0x000168000c1e1900 */
.L_x_911:
[----:B------:R-:W3:Y:S01]  /*23a60*/  LDL R2, [R1+0x4] ;  /* 0x0000040001027983 */ /* 0x000ee20000100800 */
[----:B------:R-:W-:Y:S01]  /*23a70*/  BSSY B3, `(.L_x_912) ;  /* 0x0000005000037945 */ /* 0x000fe20003800000 */
[----:B---3--:R-:W-:Y:S01]  /*23a80*/  IMAD R3, R7, 0x8, R2 ;  /* 0x0000000807037824 */ /* 0x008fe200078e0202 */
[----:B------:R-:W-:-:S04]  /*23a90*/  SHF.L.U32 R2, R9, 0x1f, RZ ;  /* 0x0000001f09027819 */ /* 0x000fc800000006ff */
[----:B------:R-:W1:Y:S02]  /*23aa0*/  SYNCS.PHASECHK.TRANS64.TRYWAIT P0, [R3+URZ+0x36840], R2 ;  /* 0x03684002030075a7 */ /* 0x000e64000800017f */
[----:B-1----:R-:W-:Y:S05]  /*23ab0*/  @!P0 BRA `(.L_x_913) ;  /* 0x0000004c00988947 */ /* 0x002fea0003800000 */
.L_x_1049:
[----:B------:R-:W-:Y:S05]  /*23ac0*/  BSYNC B3 ;  /* 0x0000000000037941 */ /* 0x000fea0003800000 */
.L_x_912:
[----:B0-2---:R-:W0:Y:S01]  /*23ad0*/  S2R R5, SR_TID.X ;  /* 0x0000000000057919 */ /* 0x005e220000002100 */
        /* <DEDUP_REMOVED lines=11> */
.L_x_915:
[----:B------:R-:W-:Y:S05]  /*23b90*/  BSYNC B3 ;  /* 0x0000000000037941 */ /* 0x000fea0003800000 */
.L_x_914:
[----:B------:R-:W2:Y:S04]  /*23ba0*/  LDL R5, [R1+0x4] ;  /* 0x0000040001057983 */ /* 0x000ea80000100800 */
[----:B-1----:R-:W3:Y:S01]  /*23bb0*/  LDL R2, [R1+0x1c] ;  /* 0x00001c0001027983 */ /* 0x002ee20000100800 */
        /* <DEDUP_REMOVED lines=11> */
.L_x_916:
        /* <DEDUP_REMOVED lines=16> */
.L_x_917:
        /* <DEDUP_REMOVED lines=16> */
.L_x_918:
        /* <DEDUP_REMOVED lines=17> */
.L_x_1050:
[----:B------:R-:W-:Y:S05]  /*23f80*/  BSYNC B3 ;  /* 0x0000000000037941 */ /* 0x000fea0003800000 */
.L_x_919:
[----:B------:R1:W5:Y:S04]  /*23f90*/  LDL R17, [R1+0x4] ;  /* 0x0000040001117983 */ /* 0x0003680000100800 */
[----:B------:R1:W5:Y:S01]  /*23fa0*/  LDL R6, [R1+0x8] ;  /* 0x0000080001067983 */ /* 0x0003620000100800 */
[----:B------:R-:W-:Y:S01]  /*23fb0*/  BSSY B3, `(.L_x_921) ;  /* 0x000000c000037945 */ /* 0x000fe20003800000 */
[----:B------:R-:W-:Y:S02]  /*23fc0*/  IMAD.MOV.U32 R12, RZ, RZ, 0x0 ;  /* 0x00000000ff0c7424 */ /* 0x000fe400078e00ff */
[----:B------:R-:W-:Y:S01]  /*23fd0*/  IMAD.MOV.U32 R13, RZ, RZ, 0x14f00000 ;  /* 0x14f00000ff0d7424 */ /* 0x000fe200078e00ff */
[----:B------:R-:W-:Y:S06]  /*23fe0*/  @P1 BRA `(.L_x_922) ;  /* 0x0000000000201947 */ /* 0x000fec0003800000 */
[----:B------:R-:W2:Y:S01]  /*23ff0*/  S2R R5, SR_TID.X ;  /* 0x0000000000057919 */ /* 0x000ea20000002100 */
[----:B0----5:R-:W-:Y:S02]  /*24000*/  IMAD R2, R6, 0x8, R17 ;  /* 0x0000000806027824 */ /* 0x021fe400078e0211 */
[----:B------:R-:W-:-:S04]  /*24010*/  IMAD.MOV.U32 R3, RZ, RZ, 0xa800 ;  /* 0x0000a800ff037424 */ /* 0x000fc800078e00ff */
[----:B------:R3:W-:Y:S01]  /*24020*/  SYNCS.ARRIVE.TRANS64 RZ, [R2+URZ+0x36850], R3 ;  /* 0x0368500302ff79a7 */ /* 0x0007e2000800003f */
[----:B--2---:R-:W-:-:S04]  /*24030*/  LOP3.LUT R5, R5, 0x1f, RZ, 0xc0, !PT ;  /* 0x0000001f05057812 */ /* 0x004fc800078ec0ff */
[----:B------:R-:W-:-:S13]  /*24040*/  ISETP.NE.AND P0, PT, R5, RZ, PT ;  /* 0x000000ff0500720c */ /* 0x000fda0003f05270 */
[----:B---3--:R-:W-:Y:S05]  /*24050*/  @!P0 BRA `(.L_x_922) ;  /* 0x0000000000048947 */ /* 0x008fea0003800000 */
[----:B------:R-:W-:Y:S01]  /*24060*/  BPT.TRAP 0x1 ;  /* 0x000000040000795c */ /* 0x000fe20000300000 */
.L_x_922:
[----:B------:R-:W-:Y:S05]  /*24070*/  BSYNC B3 ;  /* 0x0000000000037941 */ /* 0x000fea0003800000 */
.L_x_921:
[----:B------:R-:W2:Y:S04]  /*24080*/  LDL R5, [R1+0x1c] ;  /* 0x00001c0001057983 */ /* 0x000ea80000100800 */
[----:B0-----:R-:W2:Y:S01]  /*24090*/  LDL.LU R3, [R1+0x18] ;  /* 0x0000180001037983 */ /* 0x001ea20000300800 */
[----:B------:R-:W-:Y:S01]  /*240a0*/  R2UR UR10, R11 ;  /* 0x000000000b0a72ca */ /* 0x000fe200000e0000 */
[--C-:B-----5:R-:W-:Y:S01]  /*240b0*/  IMAD R2, R6, 0x8, R17.reuse ;  /* 0x0000000806027824 */ /* 0x120fe200078e0211 */
[----:B------:R-:W-:Y:S01]  /*240c0*/  R2UR UR6, R12 ;  /* 0x000000000c0672ca */ /* 0x000fe200000e0000 */
[----:B------:R-:W-:Y:S01]  /*240d0*/  IMAD R6, R6, 0xa800, R17 ;  /* 0x0000a80006067824 */ /* 0x000fe200078e0211 */
[----:B------:R-:W-:Y:S01]  /*240e0*/  R2UR UR7, R13 ;  /* 0x000000000d0772ca */ /* 0x000fe200000e0000 */
[----:B------:R-:W-:Y:S01]  /*240f0*/  UIADD3 UR4, UP0, UR36, 0x470, URZ ;  /* 0x0000047024047890 */ /* 0x000fe2000ff1e03f */
[----:B------:R-:W-:Y:S01]  /*24100*/  PLOP3.LUT P0, PT, PT, PT, PT, 0x80, 0x0 ;  /* 0x000000000000781c */ /* 0x000fe20003f0f070 */
[----:B------:R-:W-:-:S02]  /*24110*/  VIADD R2, R2, 0x36850 ;  /* 0x0003685002027836 */ /* 0x000fc40000000000 */
[----:B------:R-:W-:Y:S01]  /*24120*/  UIADD3.X UR5, URZ, UR37, URZ, UP0, !UPT ;  /* 0x000000253f057290 */ /* 0x000fe200087fe43f */
[----:B--2---:R-:W-:Y:S02]  /*24130*/  IMAD R3, R3, 0x70, R5 ;  /* 0x0000007003037824 */ /* 0x004fe400078e0205 */
[----:B------:R-:W-:-:S09]  /*24140*/  VIADD R5, R6, 0x400 ;  /* 0x0000040006057836 */ /* 0x000fd20000000000 */
.L_x_923:
        /* <DEDUP_REMOVED lines=16> */
.L_x_924:
        /* <DEDUP_REMOVED lines=16> */
.L_x_925:
        /* <DEDUP_REMOVED lines=13> */
.L_x_910:
[----:B------:R-:W-:Y:S05]  /*24420*/  BSYNC B1 ;  /* 0x0000000000017941 */ /* 0x000fea0003800000 */
.L_x_909:
[----:B0-----:R-:W3:Y:S04]  /*24430*/  LDL.LU R0, [R1+0x38] ;  /* 0x0000380001007983 */ /* 0x001ee80000300800 */
[----:B------:R0:W-:Y:S04]  /*24440*/  STL [R1+0x8], R7 ;  /* 0x0000080701007387 */ /* 0x0001e80000100800 */
[----:B------:R0:W-:Y:S02]  /*24450*/  STL [R1+0x14], R9 ;  /* 0x0000140901007387 */ /* 0x0001e40000100800 */
[----:B0--3--:R-:W-:-:S07]  /*24460*/  VIADD R0, R0, 0xfffffffd ;  /* 0xfffffffd00007836 */ /* 0x009fce0000000000 */
.L_x_908:
[----:B------:R-:W-:Y:S05]  /*24470*/  BSYNC B2 ;  /* 0x0000000000027941 */ /* 0x000fea0003800000 */
.L_x_907:
[----:B------:R-:W3:Y:S01]  /*24480*/  LDL.LU R2, [R1+0x3c] ;  /* 0x00003c0001027983 */ /* 0x000ee20000300800 */
[----:B------:R-:W-:-:S05]  /*24490*/  IMAD.MOV R8, RZ, RZ, -R8 ;  /* 0x000000ffff087224 */ /* 0x000fca00078e0a08 */
[----:B---3--:R-:W-:-:S13]  /*244a0*/  ISETP.NE.AND P0, PT, R2, R8, PT ;  /* 0x000000080200720c */ /* 0x008fda0003f05270 */
[----:B------:R-:W-:Y:S05]  /*244b0*/  @!P0 BRA `(.L_x_906) ;  /* 0x0000001800008947 */ /* 0x000fea0003800000 */
[----:B------:R0:W5:Y:S02]  /*244c0*/  LDL R8, [R1] ;  /* 0x0000000001087983 */ /* 0x0001640000100800 */
.L_x_960:
[----:B---3--:R-:W3:Y:S04]  /*244d0*/  LDL R4, [R1+0x10] ;  /* 0x0000100001047983 */ /* 0x008ee80000100800 */
[----:B----4-:R-:W4:Y:S04]  /*244e0*/  LDL R3, [R1+0x8] ;  /* 0x0000080001037983 */ /* 0x010f280000100800 */
[----:B--2---:R-:W2:Y:S01]  /*244f0*/  LDL R2, [R1+0x14] ;  /* 0x0000140001027983 */ /* 0x004ea20000100800 */
[----:B------:R-:W-:Y:S05]  /*24500*/  YIELD ;  /* 0x0000000000007946 */ /* 0x000fea0003800000 */
[----:B------:R-:W-:Y:S01]  /*24510*/  BSSY B1, `(.L_x_926) ;  /* 0x00000ba000017945 */ /* 0x000fe20003800000 */
[----:B---3--:R-:W-:Y:S01]  /*24520*/  LOP3.LUT P1, RZ, R4, 0x1, RZ, 0xc0, !PT ;  /* 0x0000000104ff7812 */ /* 0x008fe2000782c0ff */
[----:B----4-:R-:W-:-:S05]  /*24530*/  VIADD R4, R3, 0x1 ;  /* 0x0000000103047836 */ /* 0x010fca0000000000 */
[----:B------:R-:W-:-:S04]  /*24540*/  ISETP.NE.AND P0, PT, R4, 0x2, PT ;  /* 0x000000020400780c */ /* 0x000fc80003f05270 */
[----:B--2---:R-:W-:Y:S02]  /*24550*/  SEL R5, RZ, 0x1, P0 ;  /* 0x00000001ff057807 */ /* 0x004fe40000000000 */
[----:B------:R-:W-:Y:S02]  /*24560*/  SEL R4, R4, RZ, P0 ;  /* 0x000000ff04047207 */ /* 0x000fe40000000000 */
[----:B------:R-:W-:Y:S01]  /*24570*/  LOP3.LUT R5, R2, R5, RZ, 0x3c, !PT ;  /* 0x0000000502057212 */ /* 0x000fe200078e3cff */
[----:B------:R-:W-:Y:S06]  /*24580*/  @!P1 BRA `(.L_x_927) ;  /* 0x0000000800c89947 */ /* 0x000fec0003800000 */
[----:B------:R-:W-:Y:S01]  /*24590*/  ULDC.64 UR4, c[0x0][0x418] ;  /* 0x0001060000047ab9 */ /* 0x000fe20000000a00 */
[----:B------:R-:W-:Y:S01]  /*245a0*/  IMAD.MOV.U32 R6, RZ, RZ, R0 ;  /* 0x000000ffff067224 */ /* 0x000fe200078e0000 */
[----:B------:R-:W-:-:S04]  /*245b0*/  ISETP.NE.U32.AND P0, PT, RZ, UR4, PT ;  /* 0x00000004ff007c0c */ /* 0x000fc8000bf05070 */
[----:B------:R-:W-:-:S13]  /*245c0*/  ISETP.NE.AND.EX P0, PT, RZ, UR5, PT, P0 ;  /* 0x00000005ff007c0c */ /* 0x000fda000bf05300 */
[----:B------:R-:W-:Y:S05]  /*245d0*/  @!P0 BRA `(.L_x_928) ;  /* 0x00000000004c8947 */ /* 0x000fea0003800000 */
[----:B------:R-:W2:Y:S01]  /*245e0*/  LDL R11, [R1+0x28] ;  /* 0x00002800010b7983 */ /* 0x000ea20000100800 */
[----:B------:R-:W3:Y:S01]  /*245f0*/  LDC R7, c[0x0][0x43c] ;  /* 0x00010f00ff077b82 */ /* 0x000ee20000000800 */
        /* <DEDUP_REMOVED lines=12> */
[----:B------:R-:W-:-:S04]  /*246c0*/  IMAD.WIDE.U32 R2, R9, UR6, R2 ;  /* 0x0000000609027c25 */ /* 0x000fc8000f8e0002 */
[----:B------:R-:W-:Y:S01]  /*246d0*/  IMAD.IADD R3, R7, 0x1, R3 ;  /* 0x0000000107037824 */ /* 0x000fe200078e0203 */
[----:B-----5:R-:W-:-:S04]  /*246e0*/  LEA R8, P0, R2, UR4, 0x2 ;  /* 0x0000000402087c11 */ /* 0x020fc8000f8010ff */
[----:B------:R-:W-:-:S05]  /*246f0*/  LEA.HI.X R9, R2, UR5, R3, 0x2, P0 ;  /* 0x0000000502097c11 */ /* 0x000fca00080f1403 */
[----:B------:R2:W5:Y:S04]  /*24700*/  LDG.E R8, desc[UR60][R8.64] ;  /* 0x0000003c08087981 */ /* 0x000568000c1e1900 */
.L_x_928:
[----:B------:R-:W3:Y:S01]  /*24710*/  LDL R2, [R1+0x4] ;  /* 0x0000040001027983 */ /* 0x000ee20000100800 */
[----:B------:R-:W-:Y:S01]  /*24720*/  BSSY B2, `(.L_x_929) ;  /* 0x0000005000027945 */ /* 0x000fe20003800000 */
[----:B---3--:R-:W-:Y:S01]  /*24730*/  IMAD R3, R4, 0x8, R2 ;  /* 0x0000000804037824 */ /* 0x008fe200078e0202 */
[----:B------:R-:W-:-:S04]  /*24740*/  SHF.L.U32 R2, R5, 0x1f, RZ ;  /* 0x0000001f05027819 */ /* 0x000fc800000006ff */
[----:B------:R-:W3:Y:S02]  /*24750*/  SYNCS.PHASECHK.TRANS64.TRYWAIT P0, [R3+URZ+0x36840], R2 ;  /* 0x03684002030075a7 */ /* 0x000ee4000800017f */
[----:B---3--:R-:W-:Y:S05]  /*24760*/  @!P0 BRA `(.L_x_930) ;  /* 0x0000004000948947 */ /* 0x008fea0003800000 */
.L_x_1051:
[----:B------:R-:W-:Y:S05]  /*24770*/  BSYNC B2 ;  /* 0x0000000000027941 */ /* 0x000fea0003800000 */
.L_x_929:
[----:B------:R-:W4:Y:S01]  /*24780*/  S2R R7, SR_TID.X ;  /* 0x0000000000077919 */ /* 0x000f220000002100 */
[----:B------:R-:W-:Y:S01]  /*24790*/  BSSY B2, `(.L_x_931) ;  /* 0x000000b000027945 */ /* 0x000fe20003800000 */
[----:B----4-:R-:W-:-:S04]  /*247a0*/  LOP3.LUT R7, R7, 0x7f, RZ, 0xc0, !PT ;  /* 0x0000007f07077812 */ /* 0x010fc800078ec0ff */
[----:B------:R-:W-:-:S13]  /*247b0*/  ISETP.NE.AND P1, PT, R7, RZ, PT ;  /* 0x000000ff0700720c */ /* 0x000fda0003f25270 */
[----:B------:R-:W-:Y:S05]  /*247c0*/  @P1 BRA `(.L_x_932) ;  /* 0x00000000001c1947 */ /* 0x000fea0003800000 */
[----:B------:R-:W4:Y:S01]  /*247d0*/  S2R R7, SR_TID.X ;  /* 0x0000000000077919 */ /* 0x000f220000002100 */
[----:B---3--:R-:W-:-:S04]  /*247e0*/  IMAD.MOV.U32 R2, RZ, RZ, 0xa800 ;  /* 0x0000a800ff027424 */ /* 0x008fc800078e00ff */
[----:B------:R3:W-:Y:S01]  /*247f0*/  SYNCS.ARRIVE.TRANS64 RZ, [R3+URZ+0x36830], R2 ;  /* 0x0368300203ff79a7 */ /* 0x0007e2000800003f */
[----:B----4-:R-:W-:-:S04]  /*24800*/  LOP3.LUT R7, R7, 0x1f, RZ, 0xc0, !PT ;  /* 0x0000001f07077812 */ /* 0x010fc800078ec0ff */
[----:B------:R-:W-:-:S13]  /*24810*/  ISETP.NE.AND P0, PT, R7, RZ, PT ;  /* 0x000000ff0700720c */ /* 0x000fda0003f05270 */
[----:B---3--:R-:W-:Y:S05]  /*24820*/  @!P0 BRA `(.L_x_932) ;  /* 0x0000000000048947 */ /* 0x008fea0003800000 */
[----:B------:R-:W-:Y:S01]  /*24830*/  BPT.TRAP 0x1 ;  /* 0x000000040000795c */ /* 0x000fe20000300000 */
.L_x_932:
[----:B------:R-:W-:Y:S05]  /*24840*/  BSYNC B2 ;  /* 0x0000000000027941 */ /* 0x000fea0003800000 */
.L_x_931:
[----:B------:R-:W4:Y:S04]  /*24850*/  LDL R7, [R1+0x4] ;  /* 0x0000040001077983 */ /* 0x000f280000100800 */
[----:B---3--:R-:W3:Y:S01]  /*24860*/  LDL R2, [R1+0x1c] ;  /* 0x00001c0001027983 */ /* 0x008ee20000100800 */
[----:B------:R-:W-:Y:S01]  /*24870*/  MOV R11, RZ ;  /* 0x000000ff000b7202 */ /* 0x000fe20000000f00 */
[----:B------:R-:W-:Y:S01]  /*24880*/  UIADD3 UR4, UP0, UR36, 0x370, URZ ;  /* 0x0000037024047890 */ /* 0x000fe2000ff1e03f */
[----:B------:R-:W-:Y:S01]  /*24890*/  PLOP3.LUT P0, PT, PT, PT, PT, 0x80, 0x0 ;  /* 0x000000000000781c */ /* 0x000fe20003f0f070 */
[----:B------:R-:W-:Y:S01]  /*248a0*/  VIADD R3, R3, 0x36830 ;  /* 0x0003683003037836 */ /* 0x000fe20000000000 */
[----:B------:R-:W-:Y:S01]  /*248b0*/  R2UR UR10, R11 ;  /* 0x000000000b0a72ca */ /* 0x000fe200000e0000 */
[----:B------:R-:W-:Y:S01]  /*248c0*/  UIADD3.X UR5, URZ, UR37, URZ, UP0, !UPT ;  /* 0x000000253f057290 */ /* 0x000fe200087fe43f */
[----:B------:R-:W-:Y:S01]  /*248d0*/  UMOV UR6, 0x0 ;  /* 0x0000000000067882 */ /* 0x000fe20000000000 */
[----:B------:R-:W-:Y:S01]  /*248e0*/  UMOV UR7, 0x14f00000 ;  /* 0x14f0000000077882 */ /* 0x000fe20000000000 */
[----:B----4-:R-:W-:-:S02]  /*248f0*/  IMAD R7, R4, 0xa800, R7 ;  /* 0x0000a80004077824 */ /* 0x010fc400078e0207 */
[----:B---3--:R-:W-:Y:S02]  /*24900*/  IMAD R2, R6, 0x70, R2 ;  /* 0x0000007006027824 */ /* 0x008fe400078e0202 */
[----:B--2---:R-:W-:-:S07]  /*24910*/  VIADD R9, R7, 0x21400 ;  /* 0x0002140007097836 */ /* 0x004fce0000000000 */
.L_x_933:
        /* <DEDUP_REMOVED lines=16> */
.L_x_934:
        /* <DEDUP_REMOVED lines=16> */
.L_x_935:
        /* <DEDUP_REMOVED lines=17> */
.L_x_1052:
[----:B------:R-:W-:Y:S05]  /*24c30*/  BSYNC B2 ;  /* 0x0000000000027941 */ /* 0x000fea0003800000 */
.L_x_936:
[----:B------:R-:W-:Y:S01]  /*24c40*/  BSSY B2, `(.L_x_938) ;  /* 0x000000b000027945 */ /* 0x000fe20003800000 */
[----:B------:R-:W-:Y:S02]  /*24c50*/  IMAD.MOV.U32 R12, RZ, RZ, 0x0 ;  /* 0x00000000ff0c7424 */ /* 0x000fe400078e00ff */
[----:B------:R-:W-:Y:S01]  /*24c60*/  IMAD.MOV.U32 R13, RZ, RZ, 0x14f00000 ;  /* 0x14f00000ff0d7424 */ /* 0x000fe200078e00ff */
[----:B------:R-:W-:Y:S06]  /*24c70*/  @P1 BRA `(.L_x_939) ;  /* 0x00000000001c1947 */ /* 0x000fec0003800000 */
[----:B------:R-:W3:Y:S01]  /*24c80*/  S2R R7, SR_TID.X ;  /* 0x0000000000077919 */ /* 0x000ee20000002100 */
[----:B--2---:R-:W-:-:S04]  /*24c90*/  IMAD.MOV.U32 R3, RZ, RZ, 0xa800 ;  /* 0x0000a800ff037424 */ /* 0x004fc800078e00ff */
[----:B------:R4:W-:Y:S01]  /*24ca0*/  SYNCS.ARRIVE.TRANS64 RZ, [R2+URZ+0x50], R3 ;  /* 0x0000500302ff79a7 */ /* 0x0009e2000800003f */
[----:B---3--:R-:W-:-:S04]  /*24cb0*/  LOP3.LUT R7, R7, 0x1f, RZ, 0xc0, !PT ;  /* 0x0000001f07077812 */ /* 0x008fc800078ec0ff */
[----:B------:R-:W-:-:S13]  /*24cc0*/  ISETP.NE.AND P0, PT, R7, RZ, PT ;  /* 0x000000ff0700720c */ /* 0x000fda0003f05270 */
[----:B----4-:R-:W-:Y:S05]  /*24cd0*/  @!P0 BRA `(.L_x_939) ;  /* 0x0000000000048947 */ /* 0x010fea0003800000 */
[----:B------:R-:W-:Y:S01]  /*24ce0*/  BPT.TRAP 0x1 ;  /* 0x000000040000795c */ /* 0x000fe20000300000 */
.L_x_939:
[----:B------:R-:W-:Y:S05]  /*24cf0*/  BSYNC B2 ;  /* 0x0000000000027941 */ /* 0x000fea0003800000 */
.L_x_938:
        /* <DEDUP_REMOVED lines=14> */
.L_x_940:
        /* <DEDUP_REMOVED lines=16> */
.L_x_941:
        /* <DEDUP_REMOVED lines=16> */
.L_x_942:
        /* <DEDUP_REMOVED lines=13> */
.L_x_927:
[----:B------:R-:W-:Y:S05]  /*250b0*/  BSYNC B1 ;  /* 0x0000000000017941 */ /* 0x000fea0003800000 */
.L_x_926:
[----:B------:R-:W3:Y:S01]  /*250c0*/  LDL R2, [R1+0x10] ;  /* 0x0000100001027983 */ /* 0x000ee20000100800 */
[----:B------:R-:W-:Y:S01]  /*250d0*/  VIADD R3, R4, 0x1 ;  /* 0x0000000104037836 */ /* 0x000fe20000000000 */
[----:B------:R-:W-:Y:S04]  /*250e0*/  BSSY B1, `(.L_x_943) ;  /* 0x00000ba000017945 */ /* 0x000fe80003800000 */
[----:B------:R-:W-:-:S04]  /*250f0*/  ISETP.NE.AND P0, PT, R3, 0x2, PT ;  /* 0x000000020300780c */ /* 0x000fc80003f05270 */
[----:B------:R-:W-:Y:S02]  /*25100*/  SEL R12, R3, RZ, P0 ;  /* 0x000000ff030c7207 */ /* 0x000fe40000000000 */
[----:B---3--:R-:W-:Y:S02]  /*25110*/  LOP3.LUT P1, RZ, R2, 0x1, RZ, 0xc0, !PT ;  /* 0x0000000102ff7812 */ /* 0x008fe4000782c0ff */
        /* <DEDUP_REMOVED lines=11> */
[----:B-----5:R-:W4:Y:S01]  /*251d0*/  LDC R8, c[0x0][0x43c] ;  /* 0x00010f00ff087b82 */ /* 0x020f220000000800 */
[----:B------:R-:W-:Y:S02]  /*251e0*/  ULDC.64 UR6, c[0x0][0x428] ;  /* 0x00010a0000067ab9 */ /* 0x000fe40000000a00 */
[----:B------:R-:W3:Y:S01]  /*251f0*/  LDL R9, [R1+0xc] ;  /* 0x00000c0001097983 */ /* 0x000ee20000100800 */
[----:B----4-:R-:W-:-:S13]  /*25200*/  ISETP.NE.AND P0, PT, R8, 0x1, PT ;  /* 0x000000010800780c */ /* 0x010fda0003f05270 */
[----:B------:R-:W4:Y:S02]  /*25210*/  @P0 LDC.64 R2, c[0x0][0x440] ;  /* 0x00011000ff020b82 */ /* 0x000f240000000a00 */
[----:B----4-:R-:W-:-:S04]  /*25220*/  @P0 IMAD.HI.U32 R7, R6, R2, RZ ;  /* 0x0000000206070227 */ /* 0x010fc800078e00ff */
        /* <DEDUP_REMOVED lines=12> */
.L_x_945:
[----:B------:R-:W4:Y:S01]  /*252f0*/  LDL R2, [R1+0x4] ;  /* 0x0000040001027983 */ /* 0x000f220000100800 */
[----:B------:R-:W-:Y:S01]  /*25300*/  SHF.L.U32 R3, R11, 0x1f, RZ ;  /* 0x0000001f0b037819 */ /* 0x000fe200000006ff */
[----:B------:R-:W-:Y:S01]  /*25310*/  BSSY B2, `(.L_x_946) ;  /* 0x0000004000027945 */ /* 0x000fe20003800000 */
[----:B----4-:R-:W-:-:S04]  /*25320*/  IMAD R2, R12, 0x8, R2 ;  /* 0x000000080c027824 */ /* 0x010fc800078e0202 */
[----:B------:R-:W4:Y:S02]  /*25330*/  SYNCS.PHASECHK.TRANS64.TRYWAIT P0, [R2+URZ+0x36840], R3 ;  /* 0x03684003020075a7 */ /* 0x000f24000800017f */
[----:B----4-:R-:W-:Y:S05]  /*25340*/  @!P0 BRA `(.L_x_947) ;  /* 0x0000003400c48947 */ /* 0x010fea0003800000 */
.L_x_1053:
[----:B------:R-:W-:Y:S05]  /*25350*/  BSYNC B2 ;  /* 0x0000000000027941 */ /* 0x000fea0003800000 */
.L_x_946:
[----:B------:R-:W0:Y:S01]  /*25360*/  S2R R7, SR_TID.X ;  /* 0x0000000000077919 */ /* 0x000e220000002100 */
[----:B------:R-:W-:Y:S01]  /*25370*/  BSSY B2, `(.L_x_948) ;  /* 0x000000b000027945 */ /* 0x000fe20003800000 */
[----:B0-----:R-:W-:-:S04]  /*25380*/  LOP3.LUT R7, R7, 0x7f, RZ, 0xc0, !PT ;  /* 0x0000007f07077812 */ /* 0x001fc800078ec0ff */
[----:B------:R-:W-:-:S13]  /*25390*/  ISETP.NE.AND P1, PT, R7, RZ, PT ;  /* 0x000000ff0700720c */ /* 0x000fda0003f25270 */
[----:B------:R-:W-:Y:S05]  /*253a0*/  @P1 BRA `(.L_x_949) ;  /* 0x00000000001c1947 */ /* 0x000fea0003800000 */
[----:B------:R-:W0:Y:S01]  /*253b0*/  S2R R7, SR_TID.X ;  /* 0x0000000000077919 */ /* 0x000e220000002100 */
[----:B----4-:R-:W-:-:S04]  /*253c0*/  IMAD.MOV.U32 R3, RZ, RZ, 0xa800 ;  /* 0x0000a800ff037424 */ /* 0x010fc800078e00ff */
[----:B------:R4:W-:Y:S01]  /*253d0*/  SYNCS.ARRIVE.TRANS64 RZ, [R2+URZ+0x36830], R3 ;  /* 0x0368300302ff79a7 */ /* 0x0009e2000800003f */
[----:B0-----:R-:W-:-:S04]  /*253e0*/  LOP3.LUT R7, R7, 0x1f, RZ, 0xc0, !PT ;  /* 0x0000001f07077812 */ /* 0x001fc800078ec0ff */
[----:B------:R-:W-:-:S13]  /*253f0*/  ISETP.NE.AND P0, PT, R7, RZ, PT ;  /* 0x000000ff0700720c */ /* 0x000fda0003f05270 */
[----:B----4-:R-:W-:Y:S05]  /*25400*/  @!P0 BRA `(.L_x_949) ;  /* 0x0000000000048947 */ /* 0x010fea0003800000 */
[----:B------:R-:W-:Y:S01]  /*25410*/  BPT.TRAP 0x1 ;  /* 0x000000040000795c */ /* 0x000fe20000300000 */
.L_x_949:
[----:B------:R-:W-:Y:S05]  /*25420*/  BSYNC B2 ;  /* 0x0000000000027941 */ /* 0x000fea0003800000 */
.L_x_948:
[----:B------:R-:W3:Y:S04]  /*25430*/  LDL R7, [R1+0x8] ;  /* 0x0000080001077983 */ /* 0x000ee80000100800 */
[----:B--2---:R-:W2:Y:S04]  /*25440*/  LDL R9, [R1+0x4] ;  /* 0x0000040001097983 */ /* 0x004ea80000100800 */
[----:B----4-:R-:W4:Y:S01]  /*25450*/  LDL R2, [R1+0x1c] ;  /* 0x00001c0001027983 */ /* 0x010f220000100800 */
[----:B---3--:R-:W-:-:S05]  /*25460*/  IMAD.MOV.U32 R11, RZ, RZ, RZ ;  /* 0x000000ffff0b7224 */ /* 0x008fca00078e00ff */
[----:B------:R-:W-:Y:S01]  /*25470*/  R2UR UR10, R11 ;  /* 0x000000000b0a72ca */ /* 0x000fe200000e0000 */
[----:B------:R-:W-:Y:S01]  /*25480*/  UIADD3 UR4, UP0, UR36, 0x370, URZ ;  /* 0x0000037024047890 */ /* 0x000fe2000ff1e03f */
[----:B------:R-:W-:Y:S01]  /*25490*/  PLOP3.LUT P0, PT, PT, PT, PT, 0x80, 0x0 ;  /* 0x000000000000781c */ /* 0x000fe20003f0f070 */
[----:B------:R-:W-:Y:S01]  /*254a0*/  UMOV UR6, 0x0 ;  /* 0x0000000000067882 */ /* 0x000fe20000000000 */
[----:B------:R-:W-:Y:S01]  /*254b0*/  UMOV UR7, 0x14f00000 ;  /* 0x14f0000000077882 */ /* 0x000fe20000000000 */
[----:B------:R-:W-:Y:S01]  /*254c0*/  UIADD3.X UR5, URZ, UR37, URZ, UP0, !UPT ;  /* 0x000000253f057290 */ /* 0x000fe200087fe43f */
[C---:B------:R-:W-:Y:S02]  /*254d0*/  IMAD R3, R7.reuse, 0x8, R10 ;  /* 0x0000000807037824 */ /* 0x040fe400078e020a */
[----:B--2---:R-:W-:Y:S02]  /*254e0*/  IMAD R7, R7, 0xa800, R9 ;  /* 0x0000a80007077824 */ /* 0x004fe400078e0209 */
[----:B------:R-:W-:-:S02]  /*254f0*/  VIADD R3, R3, 0x30 ;  /* 0x0000003003037836 */ /* 0x000fc40000000000 */
[----:B----4-:R-:W-:Y:S02]  /*25500*/  IMAD R2, R6, 0x70, R2 ;  /* 0x0000007006027824 */ /* 0x010fe400078e0202 */
[----:B------:R-:W-:-:S07]  /*25510*/  VIADD R9, R7, 0x21400 ;  /* 0x0002140007097836 */ /* 0x000fce0000000000 */
.L_x_950:
        /* <DEDUP_REMOVED lines=16> */
.L_x_951:
        /* <DEDUP_REMOVED lines=16> */
.L_x_952:
        /* <DEDUP_REMOVED lines=15> */
.L_x_1054:
[----:B------:R-:W-:Y:S05]  /*25810*/  BSYNC B2 ;  /* 0x0000000000027941 */ /* 0x000fea0003800000 */
.L_x_953:
[----:B------:R-:W-:Y:S01]  /*25820*/  BSSY B2, `(.L_x_955) ;  /* 0x000000b000027945 */ /* 0x000fe20003800000 */
[----:B------:R-:W-:Y:S02]  /*25830*/  IMAD.MOV.U32 R12, RZ, RZ, 0x0 ;  /* 0x00000000ff0c7424 */ /* 0x000fe400078e00ff */
[----:B------:R-:W-:Y:S01]  /*25840*/  IMAD.MOV.U32 R13, RZ, RZ, 0x14f00000 ;  /* 0x14f00000ff0d7424 */ /* 0x000fe200078e00ff */
[----:B------:R-:W-:Y:S06]  /*25850*/  @P1 BRA `(.L_x_956) ;  /* 0x00000000001c1947 */ /* 0x000fec0003800000 */
[----:B------:R-:W2:Y:S01]  /*25860*/  S2R R7, SR_TID.X ;  /* 0x0000000000077919 */ /* 0x000ea20000002100 */
[----:B------:R-:W-:-:S04]  /*25870*/  IMAD.MOV.U32 R3, RZ, RZ, 0xa800 ;  /* 0x0000a800ff037424 */ /* 0x000fc800078e00ff */
[----:B------:R3:W-:Y:S01]  /*25880*/  SYNCS.ARRIVE.TRANS64 RZ, [R2+URZ+0x50], R3 ;  /* 0x0000500302ff79a7 */ /* 0x0007e2000800003f */
[----:B--2---:R-:W-:-:S04]  /*25890*/  LOP3.LUT R7, R7, 0x1f, RZ, 0xc0, !PT ;  /* 0x0000001f07077812 */ /* 0x004fc800078ec0ff */
[----:B------:R-:W-:-:S13]  /*258a0*/  ISETP.NE.AND P0, PT, R7, RZ, PT ;  /* 0x000000ff0700720c */ /* 0x000fda0003f05270 */
[----:B---3--:R-:W-:Y:S05]  /*258b0*/  @!P0 BRA `(.L_x_956) ;  /* 0x0000000000048947 */ /* 0x008fea0003800000 */
[----:B------:R-:W-:Y:S01]  /*258c0*/  BPT.TRAP 0x1 ;  /* 0x000000040000795c */ /* 0x000fe20000300000 */
.L_x_956:
[----:B------:R-:W-:Y:S05]  /*258d0*/  BSYNC B2 ;  /* 0x0000000000027941 */ /* 0x000fea0003800000 */
.L_x_955:
[----:B------:R-:W2:Y:S04]  /*258e0*/  LDL R7, [R1+0x4] ;  /* 0x0000040001077983 */ /* 0x000ea80000100800 */
[----:B0-----:R-:W3:Y:S04]  /*258f0*/  LDL R5, [R1+0x1c] ;  /* 0x00001c0001057983 */ /* 0x001ee80000100800 */
[----:B------:R-:W3:Y:S01]  /*25900*/  LDL.LU R3, [R1+0x18] ;  /* 0x0000180001037983 */ /* 0x000ee20000300800 */
[----:B------:R-:W-:Y:S01]  /*25910*/  R2UR UR10, R11 ;  /* 0x000000000b0a72ca */ /* 0x000fe200000e0000 */
[----:B------:R-:W-:Y:S01]  /*25920*/  UIADD3 UR4, UP0, UR36, 0x470, URZ ;  /* 0x0000047024047890 */ /* 0x000fe2000ff1e03f */
[----:B------:R-:W-:Y:S01]  /*25930*/  R2UR UR6, R12 ;  /* 0x000000000c0672ca */ /* 0x000fe200000e0000 */
[----:B------:R-:W-:Y:S01]  /*25940*/  VIADD R2, R2, 0x50 ;  /* 0x0000005002027836 */ /* 0x000fe20000000000 */
[----:B------:R-:W-:Y:S01]  /*25950*/  R2UR UR7, R13 ;  /* 0x000000000d0772ca */ /* 0x000fe200000e0000 */
[----:B------:R-:W-:Y:S01]  /*25960*/  UIADD3.X UR5, URZ, UR37, URZ, UP0, !UPT ;  /* 0x000000253f057290 */ /* 0x000fe200087fe43f */
[----:B------:R-:W-:Y:S01]  /*25970*/  PLOP3.LUT P0, PT, PT, PT, PT, 0x80, 0x0 ;  /* 0x000000000000781c */ /* 0x000fe20003f0f070 */
[----:B--2---:R-:W-:-:S02]  /*25980*/  IMAD R4, R4, 0xa800, R7 ;  /* 0x0000a80004047824 */ /* 0x004fc400078e0207 */
[----:B---3--:R-:W-:Y:S02]  /*25990*/  IMAD R3, R3, 0x70, R5 ;  /* 0x0000007003037824 */ /* 0x008fe400078e0205 */
[----:B------:R-:W-:-:S08]  /*259a0*/  VIADD R5, R4, 0x400 ;  /* 0x0000040004057836 */ /* 0x000fd00000000000 */
.L_x_957:
        /* <DEDUP_REMOVED lines=16> */
.L_x_958:
        /* <DEDUP_REMOVED lines=16> */
.L_x_959:
        /* <DEDUP_REMOVED lines=11> */
[----:B------:R4:W-:Y:S04]  /*25c60*/  STL [R1+0x18], R6 ;  /* 0x0000180601007387 */ /* 0x0009e80000100800 */
[----:B------:R4:W-:Y:S02]  /*25c70*/  STL [R1], R8 ;  /* 0x0000000801007387 */ /* 0x0009e40000100800 */
.L_x_944:
[----:B------:R-:W-:Y:S05]  /*25c80*/  BSYNC B1 ;  /* 0x0000000000017941 */ /* 0x000fea0003800000 */
.L_x_943:
[C---:B------:R-:W-:Y:S01]  /*25c90*/  ISETP.GT.AND P0, PT, R0.reuse, 0x1, PT ;  /* 0x000000010000780c */ /* 0x040fe20003f04270 */
[----:B------:R-:W-:-:S12]  /*25ca0*/  VIADD R0, R0, 0xfffffffe ;  /* 0xfffffffe00007836 */ /* 0x000fd80000000000 */
[----:B------:R-:W-:Y:S05]  /*25cb0*/  @P0 BRA `(.L_x_960) ;  /* 0xffffffe800040947 */ /* 0x000fea000383ffff */
.L_x_906:
[----:B------:R-:W-:Y:S05]  /*25cc0*/  BSYNC B0 ;  /* 0x0000000000007941 */ /* 0x000fea0003800000 */
.L_x_905:
[----:B------:R-:W0:Y:S01]  /*25cd0*/  S2R R3, SR_TID.X ;  /* 0x0000000000037919 */ /* 0x000e220000002100 */
[----:B------:R-:W-:Y:S01]  /*25ce0*/  BSSY B0, `(.L_x_961) ;  /* 0x0000010000007945 */ /* 0x000fe20003800000 */
[----:B0-----:R-:W-:-:S04]  /*25cf0*/  LOP3.LUT R3, R3, 0x7f, RZ, 0xc0, !PT ;  /* 0x0000007f03037812 */ /* 0x001fc800078ec0ff */
[----:B------:R-:W-:-:S13]  /*25d00*/  ISETP.NE.AND P0, PT, R3, RZ, PT ;  /* 0x000000ff0300720c */ /* 0x000fda0003f05270 */
[----:B------:R-:W-:Y:S05]  /*25d10*/  @P0 BRA `(.L_x_962) ;  /* 0x0000000000300947 */ /* 0x000fea0003800000 */
[----:B------:R-:W0:Y:S01]  /*25d20*/  S2R R2, SR_LANEID ;  /* 0x0000000000027919 */ /* 0x000e220000000000 */
[----:B------:R-:W-:Y:S01]  /*25d30*/  VOTEU.ANY UR4, UPT, PT ;  /* 0x0000000000047886 */ /* 0x000fe200038e0100 */
[----:B--2---:R-:W2:Y:S01]  /*25d40*/  LDC.64 R4, c[0x0][0xc60] ;  /* 0x00031800ff047b82 */ /* 0x004ea20000000a00 */
[----:B------:R-:W0:Y:S02]  /*25d50*/  FLO.U32 R0, UR4 ;  /* 0x0000000400007d00 */ /* 0x000e2400080e0000 */
[----:B0-----:R-:W-:-:S06]  /*25d60*/  ISETP.EQ.U32.AND P0, PT, R0, R2, PT ;  /* 0x000000020000720c */ /* 0x001fcc0003f02070 */
[----:B------:R-:W2:Y:S07]  /*25d70*/  POPC R2, UR4 ;  /* 0x0000000400027d09 */ /* 0x000eae0008000000 */
[----:B--2---:R-:W2:Y:S04]  /*25d80*/  @P0 ATOMG.E.ADD.STRONG.GPU PT, R2, desc[UR60][R4.64], R2 ;  /* 0x00000002040209a8 */ /* 0x004ea800081ee1fc */
[----:B--2---:R0:W2:Y:S02]  /*25d90*/  SHFL.IDX PT, R2, R2, R0, 0x1f ;  /* 0x00001f0002027589 */ /* 0x0040a400000e0000 */
[----:B0-----:R-:W0:Y:S02]  /*25da0*/  S2R R0, SR_LTMASK ;  /* 0x0000000000007919 */ /* 0x001e240000003900 */
[----:B0-----:R-:W-:-:S06]  /*25db0*/  LOP3.LUT R0, R0, UR4, RZ, 0xc0, !PT ;  /* 0x0000000400007c12 */ /* 0x001fcc000f8ec0ff */
[----:B------:R-:W2:Y:S02]  /*25dc0*/  POPC R0, R0 ;  /* 0x0000000000007309 */ /* 0x000ea40000000000 */
[----:B--2---:R-:W-:-:S07]  /*25dd0*/  IADD3 R16, R2, UR38, R0 ;  /* 0x0000002602107c10 */ /* 0x004fce000fffe000 */
.L_x_962:
[----:B------:R-:W-:Y:S05]  /*25de0*/  BSYNC B0 ;  /* 0x0000000000007941 */ /* 0x000fea0003800000 */
.L_x_961:
[----:B------:R-:W2:Y:S01]  /*25df0*/  LDL R0, [R1+0x10] ;  /* 0x0000100001007983 */ /* 0x000ea20000100800 */
[----:B------:R-:W-:Y:S01]  /*25e00*/  BSSY B0, `(.L_x_963) ;  /* 0x0000050000007945 */ /* 0x000fe20003800000 */
[----:B--2---:R-:W-:-:S13]  /*25e10*/  LOP3.LUT P0, RZ, R0, 0x1, RZ, 0xc0, !PT ;  /* 0x0000000100ff7812 */ /* 0x004fda000780c0ff */
        /* <DEDUP_REMOVED lines=10> */
.L_x_1055:
[----:B------:R-:W-:Y:S05]  /*25ec0*/  BSYNC B1 ;  /* 0x0000000000017941 */ /* 0x000fea0003800000 */
.L_x_965:
        /* <DEDUP_REMOVED lines=9> */
.L_x_968:
[----:B------:R-:W-:Y:S05]  /*25f60*/  BSYNC B1 ;  /* 0x0000000000017941 */ /* 0x000fea0003800000 */
.L_x_967:
[----:B------:R-:W2:Y:S04]  /*25f70*/  LDL R5, [R1+0x4] ;  /* 0x0000040001057983 */ /* 0x000ea80000100800 */
[----:B0-----:R-:W2:Y:S04]  /*25f80*/  LDL R0, [R1+0x8] ;  /* 0x0000080001007983 */ /* 0x001ea80000100800 */
[----:B------:R-:W3:Y:S04]  /*25f90*/  LDL.LU R4, [R1+0x1c] ;  /* 0x00001c0001047983 */ /* 0x000ee80000300800 */
[----:B------:R-:W3:Y:S01]  /*25fa0*/  LDL R3, [R1+0x18] ;  /* 0x0000180001037983 */ /* 0x000ee20000100800 */
[----:B------:R-:W-:Y:S01]  /*25fb0*/  UIADD3 UR4, UP0, UR36, 0x470, URZ ;  /* 0x0000047024047890 */ /* 0x000fe2000ff1e03f */
[----:B------:R-:W-:Y:S01]  /*25fc0*/  PLOP3.LUT P0, PT, PT, PT, PT, 0x80, 0x0 ;  /* 0x000000000000781c */ /* 0x000fe20003f0f070 */
[----:B------:R-:W-:Y:S01]  /*25fd0*/  VIADD R2, R2, 0x36850 ;  /* 0x0003685002027836 */ /* 0x000fe20000000000 */
[----:B------:R-:W-:Y:S01]  /*25fe0*/  UMOV UR6, 0x0 ;  /* 0x0000000000067882 */ /* 0x000fe20000000000 */
[----:B------:R-:W-:Y:S01]  /*25ff0*/  UIADD3.X UR5, URZ, UR37, URZ, UP0, !UPT ;  /* 0x000000253f057290 */ /* 0x000fe200087fe43f */
[----:B------:R-:W-:Y:S01]  /*26000*/  UMOV UR7, 0x14f00000 ;  /* 0x14f0000000077882 */ /* 0x000fe20000000000 */
[----:B------:R-:W-:Y:S01]  /*26010*/  UMOV UR10, URZ ;  /* 0x0000003f000a7c82 */ /* 0x000fe20008000000 */
[----:B--2---:R-:W-:-:S02]  /*26020*/  IMAD R0, R0, 0xa800, R5 ;  /* 0x0000a80000007824 */ /* 0x004fc400078e0205 */
[----:B---3--:R-:W-:Y:S02]  /*26030*/  IMAD R3, R3, 0x70, R4 ;  /* 0x0000007003037824 */ /* 0x008fe400078e0204 */
[----:B------:R-:W-:-:S07]  /*26040*/  VIADD R4, R0, 0x400 ;  /* 0x0000040000047836 */ /* 0x000fce0000000000 */
.L_x_969:
        /* <DEDUP_REMOVED lines=16> */
.L_x_970:
        /* <DEDUP_REMOVED lines=16> */
.L_x_971:
        /* <DEDUP_REMOVED lines=11> */
.L_x_964:
[----:B------:R-:W-:Y:S05]  /*26300*/  BSYNC B0 ;  /* 0x0000000000007941 */ /* 0x000fea0003800000 */
.L_x_963:
        /* <DEDUP_REMOVED lines=9> */
.L_x_885:
[----:B------:R-:W-:Y:S05]  /*263a0*/  BSYNC B7 ;  /* 0x0000000000077941 */ /* 0x000fea0003800000 */
.L_x_883:
[----:B0-----:R-:W2:Y:S02]  /*263b0*/  LDL R0, [R1+0x10] ;  /* 0x0000100001007983 */ /* 0x001ea40000100800 */
[----:B--2---:R-:W-:-:S13]  /*263c0*/  LOP3.LUT P0, RZ, R0, 0x2, RZ, 0xc0, !PT ;  /* 0x0000000200ff7812 */ /* 0x004fda000780c0ff */
        /* <DEDUP_REMOVED lines=11> */
.L_x_972:
[----:B------:R-:W0:Y:S01]  /*26480*/  S2R R7, SR_TID.X ;  /* 0x0000000000077919 */ /* 0x000e220000002100 */
[----:B------:R-:W-:Y:S01]  /*26490*/  UMOV UR4, 0xffffffff ;  /* 0xffffffff00047882 */ /* 0x000fe20000000000 */
[----:B0-----:R-:W-:-:S04]  /*264a0*/  LOP3.LUT R7, R7, 0x1f, RZ, 0xc0, !PT ;  /* 0x0000001f07077812 */ /* 0x001fc800078ec0ff */
        /* <DEDUP_REMOVED lines=10> */
[----:B------:R-:W-:Y:S01]  /*26550*/  SHFL.IDX PT, R0, R16, RZ, 0x1f ;  /* 0x00001fff10007589 */ /* 0x000fe200000e0000 */
[C---:B------:R-:W-:Y:S02]  /*26560*/  ISETP.GE.U32.AND P4, PT, R7.reuse, 0x8, PT ;  /* 0x000000080700780c */ /* 0x040fe40003f86070 */
[C---:B------:R-:W-:Y:S01]  /*26570*/  ISETP.GE.U32.AND P5, PT, R7.reuse, 0x10, PT ;  /* 0x000000100700780c */ /* 0x040fe20003fa6070 */
[----:B------:R-:W-:Y:S01]  /*26580*/  SHFL.IDX PT, R4, R16, 0x1, 0x1f ;  /* 0x00201f0010047f89 */ /* 0x000fe200000e0000 */
        /* <DEDUP_REMOVED lines=18> */
[----:B----4-:R0:W2:Y:S02]  /*266b0*/  SHFL.IDX PT, R6, R5, 0x1f, 0x1f ;  /* 0x03e01f0005067f89 */ /* 0x0100a400000e0000 */
.L_x_1065:
[----:B------:R-:W-:Y:S02]  /*266c0*/  ULDC UR4, c[0x0][0xc38] ;  /* 0x00030e0000047ab9 */ /* 0x000fe40000000800 */
[----:B------:R-:W-:-:S04]  /*266d0*/  IMAD.U32 R16, RZ, RZ, UR4 ;  /* 0x00000004ff107e24 */ /* 0x000fc8000f8e00ff */
[----:B--2---:R-:W-:-:S04]  /*266e0*/  IMAD R6, R6, R16, RZ ;  /* 0x0000001006067224 */ /* 0x004fc800078e02ff */
[----:B------:R-:W-:-:S05]  /*266f0*/  IMAD.IADD R4, R4, 0x1, R6 ;  /* 0x0000000104047824 */ /* 0x000fca00078e0206 */
[----:B------:R-:W-:-:S13]  /*26700*/  ISETP.GT.AND P6, PT, R4, R0, PT ;  /* 0x000000000400720c */ /* 0x000fda0003fc4270 */
[----:B------:R-:W-:Y:S05]  /*26710*/  @P6 BRA `(.L_x_975) ;  /* 0x00000000009c6947 */ /* 0x000fea0003800000 */
.L_x_980:
[----:B------:R-:W2:Y:S01]  /*26720*/  LDC R2, c[0x0][0xc3c] ;  /* 0x00030f00ff027b82 */ /* 0x000ea20000000800 */
[----:B------:R-:W-:-:S04]  /*26730*/  IADD3 R19, R19, 0x1f, RZ ;  /* 0x0000001f13137810 */ /* 0x000fc80007ffe0ff */
[----:B--2---:R-:W-:-:S13]  /*26740*/  ISETP.GE.AND P6, PT, R19, R2, PT ;  /* 0x000000021300720c */ /* 0x004fda0003fc6270 */
[----:B------:R-:W-:Y:S05]  /*26750*/  @P6 BRA `(.L_x_976) ;  /* 0x0000000400446947 */ /* 0x000fea0003800000 */
[----:B------:R-:W2:Y:S01]  /*26760*/  S2R R3, SR_TID.X ;  /* 0x0000000000037919 */ /* 0x000ea20000002100 */
[----:B------:R-:W-:Y:S01]  /*26770*/  BSSY B0, `(.L_x_977) ;  /* 0x0000009000007945 */ /* 0x000fe20003800000 */
[----:B--2---:R-:W-:-:S05]  /*26780*/  LOP3.LUT R3, R3, 0x1f, RZ, 0xc0, !PT ;  /* 0x0000001f03037812 */ /* 0x004fca00078ec0ff */
[----:B0-----:R-:W-:-:S05]  /*26790*/  IMAD.IADD R5, R19, 0x1, R3 ;  /* 0x0000000113057824 */ /* 0x001fca00078e0203 */
[----:B------:R-:W-:Y:S01]  /*267a0*/  ISETP.GE.OR P6, PT, R5, R2, !P0 ;  /* 0x000000020500720c */ /* 0x000fe200047c6670 */
[----:B------:R-:W-:-:S12]  /*267b0*/  IMAD.MOV.U32 R2, RZ, RZ, RZ ;  /* 0x000000ffff027224 */ /* 0x000fd800078e00ff */
[----:B------:R-:W-:Y:S05]  /*267c0*/  @P6 BRA `(.L_x_978) ;  /* 0x00000000000c6947 */ /* 0x000fea0003800000 */
[----:B------:R-:W0:Y:S02]  /*267d0*/  LDC.64 R2, c[0x0][0xc80] ;  /* 0x00032000ff027b82 */ /* 0x000e240000000a00 */
[----:B0-----:R-:W-:-:S06]  /*267e0*/  IMAD.WIDE R2, R5, 0x4, R2 ;  /* 0x0000000405027825 */ /* 0x001fcc00078e0202 */
[----:B------:R0:W5:Y:S02]  /*267f0*/  LDG.E R2, desc[UR60][R2.64] ;  /* 0x0000003c02027981 */ /* 0x000164000c1e1900 */
.L_x_978:
[----:B------:R-:W-:Y:S05]  /*26800*/  BSYNC B0 ;  /* 0x0000000000007941 */ /* 0x000fea0003800000 */
.L_x_977:
[----:B------:R-:W-:-:S03]  /*26810*/  UMOV UR4, 0xffffffff ;  /* 0xffffffff00047882 */ /* 0x000fc60000000000 */
[----:B------:R-:W-:Y:S05]  /*26820*/  BRA.DIV UR4, `(.L_x_979) ;  /* 0x0000002a04047947 */ /* 0x000fea000b800000 */
        /* <DEDUP_REMOVED lines=15> */
[----:B------:R0:W2:Y:S02]  /*26920*/  SHFL.IDX PT, R6, R5, 0x1f, 0x1f ;  /* 0x03e01f0005067f89 */ /* 0x0000a400000e0000 */
.L_x_1073:
[----:B------:R-:W-:Y:S02]  /*26930*/  ULDC UR4, c[0x0][0xc38] ;  /* 0x00030e0000047ab9 */ /* 0x000fe40000000800 */
[----:B------:R-:W-:-:S04]  /*26940*/  IMAD.U32 R16, RZ, RZ, UR4 ;  /* 0x00000004ff107e24 */ /* 0x000fc8000f8e00ff */
[----:B--2---:R-:W-:-:S04]  /*26950*/  IMAD R6, R6, R16, RZ ;  /* 0x0000001006067224 */ /* 0x004fc800078e02ff */
[----:B------:R-:W-:-:S05]  /*26960*/  IMAD.IADD R4, R6, 0x1, R4 ;  /* 0x0000000106047824 */ /* 0x000fca00078e0204 */
[----:B------:R-:W-:-:S13]  /*26970*/  ISETP.GT.AND P6, PT, R4, R0, PT ;  /* 0x000000000400720c */ /* 0x000fda0003fc4270 */
[----:B------:R-:W-:Y:S05]  /*26980*/  @!P6 BRA `(.L_x_980) ;  /* 0xfffffffc0064e947 */ /* 0x000fea000383ffff */
.L_x_975:
[----:B------:R-:W-:Y:S01]  /*26990*/  IMAD.IADD R6, R4, 0x1, -R6 ;  /* 0x0000000104067824 */ /* 0x000fe200078e0a06 */
[----:B------:R-:W-:-:S03]  /*269a0*/  UMOV UR4, 0xffffffff ;  /* 0xffffffff00047882 */ /* 0x000fc60000000000 */
[----:B------:R-:W-:-:S05]  /*269b0*/  IMAD R3, R5, R16, R6 ;  /* 0x0000001005037224 */ /* 0x000fca00078e0206 */
[----:B------:R-:W-:Y:S01]  /*269c0*/  ISETP.GT.AND P6, PT, R3, R0, PT ;  /* 0x000000000300720c */ /* 0x000fe20003fc4270 */
[----:B------:R-:W-:-:S12]  /*269d0*/  BRA.DIV UR4, `(.L_x_981) ;  /* 0x0000002a04707947 */ /* 0x000fd8000b800000 */
[----:B------:R-:W-:-:S04]  /*269e0*/  VOTE.ANY R3, PT, !P6 ;  /* 0x0000000000037806 */ /* 0x000fc800070e0100 */
[----:B------:R-:W2:Y:S02]  /*269f0*/  POPC R4, R3 ;  /* 0x0000000300047309 */ /* 0x000ea40000000000 */
[----:B--2---:R2:W3:Y:S02]  /*26a00*/  SHFL.IDX PT, R17, R2, R4, 0x1f ;  /* 0x00001f0402117589 */ /* 0x0044e400000e0000 */
.L_x_1077:
[----:B------:R-:W-:Y:S01]  /*26a10*/  ISETP.NE.AND P0, PT, R3, RZ, PT ;  /* 0x000000ff0300720c */ /* 0x000fe20003f05270 */
[----:B--2---:R-:W-:-:S12]  /*26a20*/  IMAD.MOV.U32 R2, RZ, RZ, RZ ;  /* 0x000000ffff027224 */ /* 0x004fd800078e00ff */
[----:B------:R-:W-:Y:S05]  /*26a30*/  @!P0 BRA `(.L_x_982) ;  /* 0x0000000000108947 */ /* 0x000fea0003800000 */
[----:B------:R-:W-:Y:S01]  /*26a40*/  UMOV UR4, 0xffffffff ;  /* 0xffffffff00047882 */ /* 0x000fe20000000000 */
[----:B------:R-:W-:Y:S02]  /*26a50*/  VIADD R12, R4, 0xffffffff ;  /* 0xffffffff040c7836 */ /* 0x000fe40000000000 */
[----:B------:R-:W-:Y:S05]  /*26a60*/  BRA.DIV UR4, `(.L_x_983) ;  /* 0x0000002a04947947 */ /* 0x000fea000b800000 */
[----:B------:R2:W4:Y:S02]  /*26a70*/  SHFL.IDX PT, R2, R5, R12, 0x1f ;  /* 0x00001f0c05027589 */ /* 0x00052400000e0000 */
.L_x_982:
[----:B0-23--:R-:W-:Y:S01]  /*26a80*/  IABS R5, R17 ;  /* 0x0000001100057213 */ /* 0x00dfe20000000000 */
[----:B----4-:R-:W-:Y:S02]  /*26a90*/  IMAD R16, R2, R16, R6 ;  /* 0x0000001002107224 */ /* 0x010fe400078e0206 */
[----:B------:R-:W-:Y:S01]  /*26aa0*/  IMAD.IADD R19, R4, 0x1, R19 ;  /* 0x0000000104137824 */ /* 0x000fe200078e0213 */
[----:B------:R-:W0:Y:S01]  /*26ab0*/  I2F.RP R2, R5 ;  /* 0x0000000500027306 */ /* 0x000e220000209400 */
[----:B------:R-:W-:-:S07]  /*26ac0*/  IMAD.IADD R0, R0, 0x1, -R16 ;  /* 0x0000000100007824 */ /* 0x000fce00078e0a10 */
[----:B0-----:R-:W0:Y:S02]  /*26ad0*/  MUFU.RCP R2, R2 ;  /* 0x0000000200027308 */ /* 0x001e240000001000 */
[----:B0-----:R-:W-:-:S06]  /*26ae0*/  VIADD R2, R2, 0xffffffe ;  /* 0x0ffffffe02027836 */ /* 0x001fcc0000000000 */
[----:B------:R-:W0:Y:S02]  /*26af0*/  F2I.FTZ.U32.TRUNC.NTZ R3, R2 ;  /* 0x0000000200037305 */ /* 0x000e24000021f000 */
[----:B0-----:R-:W-:-:S04]  /*26b00*/  IMAD.MOV R2, RZ, RZ, -R3 ;  /* 0x000000ffff027224 */ /* 0x001fc800078e0a03 */
[----:B------:R-:W-:Y:S02]  /*26b10*/  IMAD R6, R2, R5, RZ ;  /* 0x0000000502067224 */ /* 0x000fe400078e02ff */
[----:B------:R-:W-:-:S04]  /*26b20*/  IMAD.MOV.U32 R2, RZ, RZ, RZ ;  /* 0x000000ffff027224 */ /* 0x000fc800078e00ff */
        /* <DEDUP_REMOVED lines=20> */
.L_x_976:
[----:B------:R-:W-:Y:S01]  /*26c70*/  UMOV UR4, URZ ;  /* 0x0000003f00047c82 */ /* 0x000fe20008000000 */
[----:B------:R-:W-:Y:S01]  /*26c80*/  UMOV UR5, URZ ;  /* 0x0000003f00057c82 */ /* 0x000fe20008000000 */
[----:B------:R-:W-:Y:S01]  /*26c90*/  ULDC UR6, c[0x0][0xc3c] ;  /* 0x00030f0000067ab9 */ /* 0x000fe20000000800 */
[----:B------:R-:W-:Y:S02]  /*26ca0*/  IMAD.MOV.U32 R16, RZ, RZ, R0 ;  /* 0x000000ffff107224 */ /* 0x000fe400078e0000 */
[----:B------:R-:W-:Y:S02]  /*26cb0*/  IMAD.U32 R17, RZ, RZ, UR4 ;  /* 0x00000004ff117e24 */ /* 0x000fe4000f8e00ff */
[----:B------:R-:W-:Y:S02]  /*26cc0*/  IMAD.U32 R18, RZ, RZ, UR5 ;  /* 0x00000005ff127e24 */ /* 0x000fe4000f8e00ff */
[----:B------:R-:W-:-:S07]  /*26cd0*/  IMAD.U32 R19, RZ, RZ, UR6 ;  /* 0x00000006ff137e24 */ /* 0x000fce000f8e00ff */
.L_x_984:
[----:B------:R3:W2:Y:S01]  /*26ce0*/  LDL R3, [R1+0x4] ;  /* 0x0000040001037983 */ /* 0x0006a20000100800 */
[----:B------:R-:W4:Y:S01]  /*26cf0*/  S2R R0, SR_TID.X ;  /* 0x0000000000007919 */ /* 0x000f220000002100 */
[----:B------:R-:W-:Y:S05]  /*26d00*/  WARPSYNC.ALL ;  /* 0x0000000000007948 */ /* 0x000fea0003800000 */
[----:B----4-:R-:W-:Y:S01]  /*26d10*/  LOP3.LUT R0, R0, 0x1f, RZ, 0xc0, !PT ;  /* 0x0000001f00007812 */ /* 0x010fe200078ec0ff */
        /* <DEDUP_REMOVED lines=8> */
.L_x_973:
[----:B------:R-:W-:Y:S02]  /*26da0*/  ULDC UR4, c[0x0][0xc3c] ;  /* 0x00030f0000047ab9 */ /* 0x000fe40000000800 */
[----:B--2---:R-:W-:-:S13]  /*26db0*/  ISETP.GE.AND P0, PT, R19, UR4, PT ;  /* 0x0000000413007c0c */ /* 0x004fda000bf06270 */
[----:B------:R-:W-:Y:S05]  /*26dc0*/  @!P0 BRA `(.L_x_985) ;  /* 0xffffff9000948947 */ /* 0x000fea000383ffff */
[----:B------:R-:W-:Y:S05]  /*26dd0*/  BSYNC B8 ;  /* 0x0000000000087941 */ /* 0x000fea0003800000 */
.L_x_839:
        /* <DEDUP_REMOVED lines=12> */
.L_x_1080:
[----:B------:R-:W-:Y:S05]  /*26ea0*/  BSYNC B0 ;  /* 0x0000000000007941 */ /* 0x000fea0003800000 */
.L_x_986:
[----:B------:R-:W-:-:S03]  /*26eb0*/  UMOV UR4, 0xffffffff ;  /* 0xffffffff00047882 */ /* 0x000fc60000000000 */
[----:B------:R-:W-:Y:S05]  /*26ec0*/  BRA.DIV UR4, `(.L_x_988) ;  /* 0x0000002604b87947 */ /* 0x000fea000b800000 */
[----:B------:R-:W2:Y:S02]  /*26ed0*/  S2R R2, SR_TID.X ;  /* 0x0000000000027919 */ /* 0x000ea40000002100 */
[----:B--2---:R-:W-:-:S04]  /*26ee0*/  SHF.R.U32.HI R2, RZ, 0x5, R2 ;  /* 0x00000005ff027819 */ /* 0x004fc80000011602 */
[----:B------:R-:W-:-:S05]  /*26ef0*/  LOP3.LUT R2, R2, 0x3, RZ, 0xc0, !PT ;  /* 0x0000000302027812 */ /* 0x000fca00078ec0ff */
[----:B------:R2:W3:Y:S02]  /*26f00*/  SHFL.IDX PT, R14, R2, RZ, 0x1f ;  /* 0x00001fff020e7589 */ /* 0x0004e400000e0000 */
.L_x_1083:
[----:B---3--:R-:W-:-:S13]  /*26f10*/  ISETP.NE.AND P0, PT, R14, RZ, PT ;  /* 0x000000ff0e00720c */ /* 0x008fda0003f05270 */
[----:B------:R-:W-:Y:S05]  /*26f20*/  @P0 BRA `(.L_x_624) ;  /* 0x00000000009c0947 */ /* 0x000fea0003800000 */
[----:B------:R-:W-:-:S03]  /*26f30*/  UMOV UR4, 0xffffffff ;  /* 0xffffffff00047882 */ /* 0x000fc60000000000 */
[----:B------:R-:W-:Y:S05]  /*26f40*/  BRA.DIV UR4, `(.L_x_989) ;  /* 0x0000002604cc7947 */ /* 0x000fea000b800000 */
[----:B------:R-:W-:-:S13]  /*26f50*/  ELECT P6, URZ, PT ;  /* 0x00000000003f782f */ /* 0x000fda00038c0000 */
.L_x_1086:
[----:B------:R-:W-:Y:S05]  /*26f60*/  @!P6 BRA `(.L_x_624) ;  /* 0x00000000008ce947 */ /* 0x000fea0003800000 */
[----:B--2---:R-:W2:Y:S02]  /*26f70*/  LDL R2, [R1+0x94] ;  /* 0x0000940001027983 */ /* 0x004ea40000100800 */
[----:B--2---:R-:W-:-:S13]  /*26f80*/  R2UR UR4, R2 ;  /* 0x00000000020472ca */ /* 0x004fda00000e0000 */
[----:B------:R-:W-:-:S06]  /*26f90*/  ULOP3.LUT UR4, UR4, 0x2, URZ, 0xfc, !UPT ;  /* 0x0000000204047892 */ /* 0x000fcc000f8efc3f */
[----:B------:R-:W-:-:S05]  /*26fa0*/  IMAD.U32 R2, RZ, RZ, UR4 ;  /* 0x00000004ff027e24 */ /* 0x000fca000f8e00ff */
[----:B------:R-:W-:-:S13]  /*26fb0*/  ISETP.NE.AND P2, PT, R2, 0x3, PT ;  /* 0x000000030200780c */ /* 0x000fda0003f45270 */
[----:B------:R-:W-:Y:S05]  /*26fc0*/  @!P2 BRA `(.L_x_990) ;  /* 0x000000000004a947 */ /* 0x000fea0003800000 */
[----:B------:R-:W-:Y:S01]  /*26fd0*/  BPT.TRAP 0x1 ;  /* 0x000000040000795c */ /* 0x000fe20000300000 */
.L_x_990:
[----:B0-----:R-:W4:Y:S04]  /*26fe0*/  LDL R3, [R1+0x8] ;  /* 0x0000080001037983 */ /* 0x001f280000100800 */
[----:B------:R-:W2:Y:S01]  /*26ff0*/  LDL.LU R7, [R1+0x14] ;  /* 0x0000140001077983 */ /* 0x000ea20000300800 */
[----:B------:R-:W-:-:S04]  /*27000*/  VIADD R2, R0, 0x36840 ;  /* 0x0003684000027836 */ /* 0x000fc80000000000 */
[C---:B----4-:R-:W-:Y:S02]  /*27010*/  IMAD R6, R3.reuse, 0x8, R2 ;  /* 0x0000000803067824 */ /* 0x050fe400078e0202 */
[----:B------:R-:W-:Y:S01]  /*27020*/  VIADD R3, R3, 0x1 ;  /* 0x0000000103037836 */ /* 0x000fe20000000000 */
[----:B--2---:R-:W-:-:S04]  /*27030*/  SHF.L.U32 R5, R7, 0x1f, RZ ;  /* 0x0000001f07057819 */ /* 0x004fc800000006ff */
        /* <DEDUP_REMOVED lines=8> */
.L_x_1087:
[----:B------:R-:W2:Y:S02]  /*270c0*/  SYNCS.PHASECHK.TRANS64.TRYWAIT P0, [R7+URZ], R2 ;  /* 0x00000002070075a7 */ /* 0x000ea4000800017f */
[----:B--2---:R-:W-:Y:S05]  /*270d0*/  @!P0 BRA `(.L_x_992) ;  /* 0x00000024009c8947 */ /* 0x004fea0003800000 */
.L_x_1088:
[----:B------:R-:W-:Y:S05]  /*270e0*/  @!P2 BRA `(.L_x_993) ;  /* 0x000000000004a947 */ /* 0x000fea0003800000 */
[----:B------:R-:W-:Y:S01]  /*270f0*/  BPT.TRAP 0x1 ;  /* 0x000000040000795c */ /* 0x000fe20000300000 */
.L_x_993:
[----:B------:R-:W3:Y:S01]  /*27100*/  LDL.LU R4, [R1+0x8] ;  /* 0x0000080001047983 */ /* 0x000ee20000300800 */
[----:B------:R-:W-:-:S04]  /*27110*/  VIADD R0, R0, 0x36860 ;  /* 0x0003686000007836 */ /* 0x000fc80000000000 */
[----:B---3--:R-:W-:-:S04]  /*27120*/  IMAD R4, R4, 0x8, R0 ;  /* 0x0000000804047824 */ /* 0x008fc800078e0200 */
[----:B------:R-:W3:Y:S02]  /*27130*/  SYNCS.PHASECHK.TRANS64.TRYWAIT P0, [R4+URZ], R5 ;  /* 0x00000005040075a7 */ /* 0x000ee4000800017f */
[----:B---3--:R-:W-:Y:S05]  /*27140*/  @!P0 BRA `(.L_x_994) ;  /* 0x0000002400948947 */ /* 0x008fea0003800000 */
.L_x_1089:
[----:B------:R-:W-:-:S07]  /*27150*/  IMAD R3, R3, 0x8, R0 ;  /* 0x0000000803037824 */ /* 0x000fce00078e0200 */
.L_x_995:
[----:B----4-:R4:W0:Y:S02]  /*27160*/  SYNCS.PHASECHK.TRANS64.TRYWAIT P0, [R3+URZ], R2 ;  /* 0x00000002030075a7 */ /* 0x010824000800017f */
[----:B0-----:R-:W-:Y:S05]  /*27170*/  @!P0 NANOSLEEP.SYNCS 0x989680 ;  /* 0x009896800000895d */ /* 0x001fea0003900000 */
[----:B------:R-:W0:Y:S02]  /*27180*/  @!P0 SYNCS.PHASECHK.TRANS64 P0, [R3+URZ], R2 ;  /* 0x00000002030085a7 */ /* 0x000e24000800007f */
[----:B0-----:R-:W-:Y:S05]  /*27190*/  @!P0 BRA `(.L_x_995) ;  /* 0xfffffffc00f08947 */ /* 0x001fea000383ffff */
.L_x_624:
[----:B------:R-:W-:Y:S05]  /*271a0*/  BSYNC B9 ;  /* 0x0000000000097941 */ /* 0x000fea0003800000 */
.L_x_621:
[----:B------:R-:W-:Y:S05]  /*271b0*/  EXIT ;  /* 0x000000000000794d */ /* 0x000fea0003800000 */
.L_x_642:
[----:B0-----:R0:W1:Y:S02]  /*271c0*/  SYNCS.PHASECHK.TRANS64.TRYWAIT P5, [R100+URZ+0x36890], R101 ;  /* 0x03689065640075a7 */ /* 0x00106400080a017f */
[----:B-1----:R-:W-:Y:S05]  /*271d0*/  @!P5 NANOSLEEP.SYNCS 0x989680 ;  /* 0x009896800000d95d */ /* 0x002fea0003900000 */
[----:B------:R-:W1:Y:S02]  /*271e0*/  @!P5 SYNCS.PHASECHK.TRANS64 P5, [R100+URZ+0x36890], R101 ;  /* 0x036890656400d5a7 */ /* 0x000e6400080a007f */
[----:B-1----:R-:W-:Y:S05]  /*271f0*/  @!P5 BRA `(.L_x_642) ;  /* 0xfffffffc00f0d947 */ /* 0x002fea000383ffff */
[----:B------:R-:W-:Y:S05]  /*27200*/  BRA `(.L_x_996) ;  /* 0xfffffdc400c87947 */ /* 0x000fea000383ffff */
.L_x_696:
[----:B-1----:R1:W3:Y:S02]  /*27210*/  SYNCS.PHASECHK.TRANS64.TRYWAIT P5, [R100+URZ+0x36890], R101 ;  /* 0x03689065640075a7 */ /* 0x0022e400080a017f */
[----:B---3--:R-:W-:Y:S05]  /*27220*/  @!P5 NANOSLEEP.SYNCS 0x989680 ;  /* 0x009896800000d95d */ /* 0x008fea0003900000 */
[----:B------:R-:W3:Y:S02]  /*27230*/  @!P5 SYNCS.PHASECHK.TRANS64 P5, [R100+URZ+0x36890], R101 ;  /* 0x036890656400d5a7 */ /* 0x000ee400080a007f */
[----:B---3--:R-:W-:Y:S05]  /*27240*/  @!P5 BRA `(.L_x_696) ;  /* 0xfffffffc00f0d947 */ /* 0x008fea000383ffff */
[----:B------:R-:W-:Y:S05]  /*27250*/  BRA `(.L_x_997) ;  /* 0xfffffdfc00287947 */ /* 0x000fea000383ffff */
.L_x_721:
[----:B0-----:R0:W1:Y:S02]  /*27260*/  SYNCS.PHASECHK.TRANS64.TRYWAIT P3, [R100+URZ+0x36890], R101 ;  /* 0x03689065640075a7 */ /* 0x001064000806017f */
[----:B-1----:R-:W-:Y:S05]  /*27270*/  @!P3 NANOSLEEP.SYNCS 0x989680 ;  /* 0x009896800000b95d */ /* 0x002fea0003900000 */
[----:B------:R-:W1:Y:S02]  /*27280*/  @!P3 SYNCS.PHASECHK.TRANS64 P3, [R100+URZ+0x36890], R101 ;  /* 0x036890656400b5a7 */ /* 0x000e64000806007f */
[----:B-1----:R-:W-:Y:S05]  /*27290*/  @!P3 BRA `(.L_x_721) ;  /* 0xfffffffc00f0b947 */ /* 0x002fea000383ffff */
[----:B------:R-:W-:Y:S05]  /*272a0*/  BRA `(.L_x_998) ;  /* 0xfffffe2c00d47947 */ /* 0x000fea000383ffff */
.L_x_727:
[----:B0-----:R0:W1:Y:S02]  /*272b0*/  SYNCS.PHASECHK.TRANS64.TRYWAIT P2, [R100+URZ+0x368b0], R101 ;  /* 0x0368b065640075a7 */ /* 0x001064000804017f */
[----:B-1----:R-:W-:Y:S05]  /*272c0*/  @!P2 NANOSLEEP.SYNCS 0x989680 ;  /* 0x009896800000a95d */ /* 0x002fea0003900000 */
[----:B------:R-:W1:Y:S02]  /*272d0*/  @!P2 SYNCS.PHASECHK.TRANS64 P2, [R100+URZ+0x368b0], R101 ;  /* 0x0368b0656400a5a7 */ /* 0x000e64000804007f */
[----:B-1----:R-:W-:Y:S05]  /*272e0*/  @!P2 BRA `(.L_x_727) ;  /* 0xfffffffc00f0a947 */ /* 0x002fea000383ffff */
[----:B------:R-:W-:Y:S05]  /*272f0*/  BRA `(.L_x_999) ;  /* 0xfffffe3000ec7947 */ /* 0x000fea000383ffff */
.L_x_745:
[----:B------:R-:W-:Y:S01]  /*27300*/  BSSY B1, `(.L_x_1000) ;  /* 0x0000008000017945 */ /* 0x000fe20003800000 */
[----:B------:R-:W-:Y:S02]  /*27310*/  IMAD.MOV.U32 R13, RZ, RZ, R25 ;  /* 0x000000ffff0d7224 */ /* 0x000fe400078e0019 */
[----:B------:R-:W-:Y:S02]  /*27320*/  IMAD.MOV.U32 R12, RZ, RZ, RZ ;  /* 0x000000ffff0c7224 */ /* 0x000fe400078e00ff */
[----:B------:R-:W-:Y:S02]  /*27330*/  IMAD.MOV.U32 R11, RZ, RZ, 0x1c1f ;  /* 0x00001c1fff0b7424 */ /* 0x000fe400078e00ff */
[----:B------:R-:W-:-:S07]  /*27340*/  IMAD.MOV.U32 R15, RZ, RZ, -0x1 ;  /* 0xffffffffff0f7424 */ /* 0x000fce00078e00ff */
[----:B------:R-:W-:Y:S05]  /*27350*/  WARPSYNC.COLLECTIVE R15, `(.L_x_1001) ;  /* 0x000000000f087348 */ /* 0x000fea0003c00000 */
[----:B------:R0:W1:Y:S02]  /*27360*/  SHFL.IDX P6, R14, R13, R12, R11 ;  /* 0x0000000c0d0e7389 */ /* 0x00006400000c000b */
[----:B01----:R-:W-:Y:S01]  /*27370*/  ENDCOLLECTIVE ;  /* 0x000000000000791b */ /* 0x003fe20003800000 */
.L_x_1001:
[----:B------:R-:W-:Y:S05]  /*27380*/  BSYNC B1 ;  /* 0x0000000000017941 */ /* 0x000fea0003800000 */
.L_x_1000:
[----:B------:R-:W-:Y:S02]  /*27390*/  IMAD.MOV.U32 R13, RZ, RZ, R24 ;  /* 0x000000ffff0d7224 */ /* 0x000fe400078e0018 */
[----:B------:R-:W-:Y:S02]  /*273a0*/  IMAD.MOV.U32 R12, RZ, RZ, RZ ;  /* 0x000000ffff0c7224 */ /* 0x000fe400078e00ff */
[----:B------:R-:W-:Y:S02]  /*273b0*/  IMAD.MOV.U32 R11, RZ, RZ, 0x1c1f ;  /* 0x00001c1fff0b7424 */ /* 0x000fe400078e00ff */
[----:B------:R-:W-:Y:S02]  /*273c0*/  IMAD.MOV.U32 R15, RZ, RZ, -0x1 ;  /* 0xffffffffff0f7424 */ /* 0x000fe400078e00ff */
[----:B------:R-:W-:-:S07]  /*273d0*/  IMAD.MOV.U32 R0, RZ, RZ, R14 ;  /* 0x000000ffff007224 */ /* 0x000fce00078e000e */
[----:B------:R-:W-:Y:S05]  /*273e0*/  WARPSYNC.COLLECTIVE R15, `(.L_x_1002) ;  /* 0x000000000f087348 */ /* 0x000fea0003c00000 */
[----:B------:R0:W1:Y:S02]  /*273f0*/  SHFL.IDX P6, R14, R13, R12, R11 ;  /* 0x0000000c0d0e7389 */ /* 0x00006400000c000b */
[----:B01----:R-:W-:Y:S01]  /*27400*/  ENDCOLLECTIVE ;  /* 0x000000000000791b */ /* 0x003fe20003800000 */
.L_x_1002:
[----:B------:R-:W-:Y:S02]  /*27410*/  IMAD.MOV.U32 R13, RZ, RZ, R27 ;  /* 0x000000ffff0d7224 */ /* 0x000fe400078e001b */
[----:B------:R-:W-:-:S07]  /*27420*/  IMAD.MOV.U32 R3, RZ, RZ, R14 ;  /* 0x000000ffff037224 */ /* 0x000fce00078e000e */
[----:B------:R-:W-:Y:S05]  /*27430*/  WARPSYNC.COLLECTIVE R15, `(.L_x_1003) ;  /* 0x000000000f087348 */ /* 0x000fea0003c00000 */
[----:B------:R0:W1:Y:S02]  /*27440*/  SHFL.IDX P6, R14, R13, R12, R11 ;  /* 0x0000000c0d0e7389 */ /* 0x00006400000c000b */
[----:B01----:R-:W-:Y:S01]  /*27450*/  ENDCOLLECTIVE ;  /* 0x000000000000791b */ /* 0x003fe20003800000 */
.L_x_1003:
[----:B------:R-:W-:Y:S02]  /*27460*/  IMAD.MOV.U32 R13, RZ, RZ, R26 ;  /* 0x000000ffff0d7224 */ /* 0x000fe400078e001a */
[----:B------:R-:W-:-:S07]  /*27470*/  IMAD.MOV.U32 R4, RZ, RZ, R14 ;  /* 0x000000ffff047224 */ /* 0x000fce00078e000e */
[----:B------:R-:W-:Y:S05]  /*27480*/  WARPSYNC.COLLECTIVE R15, `(.L_x_1004) ;  /* 0x000000000f087348 */ /* 0x000fea0003c00000 */
[----:B------:R0:W1:Y:S02]  /*27490*/  SHFL.IDX P6, R14, R13, R12, R11 ;  /* 0x0000000c0d0e7389 */ /* 0x00006400000c000b */
[----:B01----:R-:W-:Y:S01]  /*274a0*/  ENDCOLLECTIVE ;  /* 0x000000000000791b */ /* 0x003fe20003800000 */
.L_x_1004:
[----:B------:R-:W-:Y:S05]  /*274b0*/  BRA `(.L_x_1005) ;  /* 0xfffffe4000847947 */ /* 0x000fea000383ffff */
.L_x_749:
[----:B0-----:R0:W1:Y:S02]  /*274c0*/  SYNCS.PHASECHK.TRANS64.TRYWAIT P0, [R2+URZ+0x36800], R7 ;  /* 0x03680007020075a7 */ /* 0x001064000800017f */
[----:B-1----:R-:W-:Y:S05]  /*274d0*/  @!P0 NANOSLEEP.SYNCS 0x989680 ;  /* 0x009896800000895d */ /* 0x002fea0003900000 */
[----:B------:R-:W1:Y:S02]  /*274e0*/  @!P0 SYNCS.PHASECHK.TRANS64 P0, [R2+URZ+0x36800], R7 ;  /* 0x03680007020085a7 */ /* 0x000e64000800007f */
[----:B-1----:R-:W-:Y:S05]  /*274f0*/  @!P0 BRA `(.L_x_749) ;  /* 0xfffffffc00f08947 */ /* 0x002fea000383ffff */
[----:B------:R-:W-:Y:S05]  /*27500*/  BRA `(.L_x_1006) ;  /* 0xfffffe4c000c7947 */ /* 0x000fea000383ffff */
.L_x_773:
        /* <DEDUP_REMOVED lines=8> */
.L_x_1008:
[----:B------:R-:W-:Y:S05]  /*27590*/  BSYNC B1 ;  /* 0x0000000000017941 */ /* 0x000fea0003800000 */
.L_x_1007:
[----:B------:R-:W-:Y:S01]  /*275a0*/  MOV R13, R24 ;  /* 0x00000018000d7202 */ /* 0x000fe20000000f00 */
[----:B------:R-:W-:Y:S02]  /*275b0*/  IMAD.MOV.U32 R12, RZ, RZ, RZ ;  /* 0x000000ffff0c7224 */ /* 0x000fe400078e00ff */
[----:B------:R-:W-:Y:S02]  /*275c0*/  IMAD.MOV.U32 R11, RZ, RZ, 0x1c1f ;  /* 0x00001c1fff0b7424 */ /* 0x000fe400078e00ff */
[----:B------:R-:W-:Y:S02]  /*275d0*/  IMAD.MOV.U32 R15, RZ, RZ, -0x1 ;  /* 0xffffffffff0f7424 */ /* 0x000fe400078e00ff */
[----:B------:R-:W-:-:S07]  /*275e0*/  IMAD.MOV.U32 R3, RZ, RZ, R14 ;  /* 0x000000ffff037224 */ /* 0x000fce00078e000e */
[----:B------:R-:W-:Y:S05]  /*275f0*/  WARPSYNC.COLLECTIVE R15, `(.L_x_1009) ;  /* 0x000000000f087348 */ /* 0x000fea0003c00000 */
[----:B------:R0:W1:Y:S02]  /*27600*/  SHFL.IDX P6, R14, R13, R12, R11 ;  /* 0x0000000c0d0e7389 */ /* 0x00006400000c000b */
[----:B01----:R-:W-:Y:S01]  /*27610*/  ENDCOLLECTIVE ;  /* 0x000000000000791b */ /* 0x003fe20003800000 */
.L_x_1009:
[----:B------:R-:W-:Y:S02]  /*27620*/  IMAD.MOV.U32 R43, RZ, RZ, R3 ;  /* 0x000000ffff2b7224 */ /* 0x000fe400078e0003 */
[----:B------:R-:W-:Y:S02]  /*27630*/  IMAD.MOV.U32 R13, RZ, RZ, R27 ;  /* 0x000000ffff0d7224 */ /* 0x000fe400078e001b */
[----:B------:R-:W-:-:S07]  /*27640*/  IMAD.MOV.U32 R0, RZ, RZ, R14 ;  /* 0x000000ffff007224 */ /* 0x000fce00078e000e */
[----:B------:R-:W-:Y:S05]  /*27650*/  WARPSYNC.COLLECTIVE R15, `(.L_x_1010) ;  /* 0x000000000f087348 */ /* 0x000fea0003c00000 */
[----:B------:R0:W1:Y:S02]  /*27660*/  SHFL.IDX P6, R14, R13, R12, R11 ;  /* 0x0000000c0d0e7389 */ /* 0x00006400000c000b */
[----:B01----:R-:W-:Y:S01]  /*27670*/  ENDCOLLECTIVE ;  /* 0x000000000000791b */ /* 0x003fe20003800000 */
.L_x_1010:
[----:B------:R-:W-:Y:S02]  /*27680*/  IMAD.MOV.U32 R42, RZ, RZ, R0 ;  /* 0x000000ffff2a7224 */ /* 0x000fe400078e0000 */
[----:B------:R-:W-:Y:S02]  /*27690*/  IMAD.MOV.U32 R13, RZ, RZ, R26 ;  /* 0x000000ffff0d7224 */ /* 0x000fe400078e001a */
[----:B------:R-:W-:-:S07]  /*276a0*/  IMAD.MOV.U32 R5, RZ, RZ, R14 ;  /* 0x000000ffff057224 */ /* 0x000fce00078e000e */
[----:B------:R-:W-:Y:S05]  /*276b0*/  WARPSYNC.COLLECTIVE R15, `(.L_x_1011) ;  /* 0x000000000f087348 */ /* 0x000fea0003c00000 */
[----:B------:R0:W1:Y:S02]  /*276c0*/  SHFL.IDX P6, R14, R13, R12, R11 ;  /* 0x0000000c0d0e7389 */ /* 0x00006400000c000b */
[----:B01----:R-:W-:Y:S01]  /*276d0*/  ENDCOLLECTIVE ;  /* 0x000000000000791b */ /* 0x003fe20003800000 */
.L_x_1011:
[----:B------:R-:W-:Y:S05]  /*276e0*/  BRA `(.L_x_1012) ;  /* 0xfffffe6800b87947 */ /* 0x000fea000383ffff */
.L_x_777:
[----:B0-----:R0:W1:Y:S02]  /*276f0*/  SYNCS.PHASECHK.TRANS64.TRYWAIT P0, [R2+URZ+0x36800], R5 ;  /* 0x03680005020075a7 */ /* 0x001064000800017f */
[----:B-1----:R-:W-:Y:S05]  /*27700*/  @!P0 NANOSLEEP.SYNCS 0x989680 ;  /* 0x009896800000895d */ /* 0x002fea0003900000 */
[----:B------:R-:W1:Y:S02]  /*27710*/  @!P0 SYNCS.PHASECHK.TRANS64 P0, [R2+URZ+0x36800], R5 ;  /* 0x03680005020085a7 */ /* 0x000e64000800007f */
[----:B-1----:R-:W-:Y:S05]  /*27720*/  @!P0 BRA `(.L_x_777) ;  /* 0xfffffffc00f08947 */ /* 0x002fea000383ffff */
[----:B------:R-:W-:Y:S05]  /*27730*/  BRA `(.L_x_1013) ;  /* 0xfffffe7000ac7947 */ /* 0x000fea000383ffff */
.L_x_791:
[----:B-1----:R1:W2:Y:S02]  /*27740*/  SYNCS.PHASECHK.TRANS64.TRYWAIT P2, [R0+URZ+0x36830], R3 ;  /* 0x03683003000075a7 */ /* 0x0022a4000804017f */
[----:B--2---:R-:W-:Y:S05]  /*27750*/  @!P2 NANOSLEEP.SYNCS 0x989680 ;  /* 0x009896800000a95d */ /* 0x004fea0003900000 */
[----:B------:R-:W2:Y:S02]  /*27760*/  @!P2 SYNCS.PHASECHK.TRANS64 P2, [R0+URZ+0x36830], R3 ;  /* 0x036830030000a5a7 */ /* 0x000ea4000804007f */
[----:B--2---:R-:W-:Y:S05]  /*27770*/  @!P2 BRA `(.L_x_791) ;  /* 0xfffffffc00f0a947 */ /* 0x004fea000383ffff */
[----:B------:R-:W-:Y:S05]  /*27780*/  BRA `(.L_x_790) ;  /* 0xfffffe9400cc7947 */ /* 0x000fea000383ffff */
.L_x_798:
[----:B-1----:R1:W2:Y:S02]  /*27790*/  SYNCS.PHASECHK.TRANS64.TRYWAIT P2, [R12+URZ+0x36830], R5 ;  /* 0x036830050c0075a7 */ /* 0x0022a4000804017f */
[----:B--2---:R-:W-:Y:S05]  /*277a0*/  @!P2 NANOSLEEP.SYNCS 0x989680 ;  /* 0x009896800000a95d */ /* 0x004fea0003900000 */
[----:B------:R-:W2:Y:S02]  /*277b0*/  @!P2 SYNCS.PHASECHK.TRANS64 P2, [R12+URZ+0x36830], R5 ;  /* 0x036830050c00a5a7 */ /* 0x000ea4000804007f */
[----:B--2---:R-:W-:Y:S05]  /*277c0*/  @!P2 BRA `(.L_x_798) ;  /* 0xfffffffc00f0a947 */ /* 0x004fea000383ffff */
[----:B------:R-:W-:Y:S05]  /*277d0*/  BRA `(.L_x_797) ;  /* 0xfffffef000507947 */ /* 0x000fea000383ffff */
.L_x_803:
[----:B-1----:R1:W2:Y:S02]  /*277e0*/  SYNCS.PHASECHK.TRANS64.TRYWAIT P2, [R14+URZ+0x36850], R0 ;  /* 0x036850000e0075a7 */ /* 0x0022a4000804017f */
[----:B--2---:R-:W-:Y:S05]  /*277f0*/  @!P2 NANOSLEEP.SYNCS 0x989680 ;  /* 0x009896800000a95d */ /* 0x004fea0003900000 */
[----:B------:R-:W2:Y:S02]  /*27800*/  @!P2 SYNCS.PHASECHK.TRANS64 P2, [R14+URZ+0x36850], R0 ;  /* 0x036850000e00a5a7 */ /* 0x000ea4000804007f */
[----:B--2---:R-:W-:Y:S05]  /*27810*/  @!P2 BRA `(.L_x_803) ;  /* 0xfffffffc00f0a947 */ /* 0x004fea000383ffff */
[----:B------:R-:W-:Y:S05]  /*27820*/  BRA `(.L_x_802) ;  /* 0xffffff2400f47947 */ /* 0x000fea000383ffff */
.L_x_809:
[----:B-1----:R1:W2:Y:S02]  /*27830*/  SYNCS.PHASECHK.TRANS64.TRYWAIT P0, [R0+URZ+0x36850], R3 ;  /* 0x03685003000075a7 */ /* 0x0022a4000800017f */
[----:B--2---:R-:W-:Y:S05]  /*27840*/  @!P0 NANOSLEEP.SYNCS 0x989680 ;  /* 0x009896800000895d */ /* 0x004fea0003900000 */
[----:B------:R-:W2:Y:S02]  /*27850*/  @!P0 SYNCS.PHASECHK.TRANS64 P0, [R0+URZ+0x36850], R3 ;  /* 0x03685003000085a7 */ /* 0x000ea4000800007f */
[----:B--2---:R-:W-:Y:S05]  /*27860*/  @!P0 BRA `(.L_x_809) ;  /* 0xfffffffc00f08947 */ /* 0x004fea000383ffff */
[----:B------:R-:W-:Y:S05]  /*27870*/  BRA `(.L_x_808) ;  /* 0xffffff4800b07947 */ /* 0x000fea000383ffff */
.L_x_845:
        /* <DEDUP_REMOVED lines=11> */
.L_x_1015:
[----:B------:R-:W-:Y:S05]  /*27930*/  BSYNC B1 ;  /* 0x0000000000017941 */ /* 0x000fea0003800000 */
.L_x_1014:
[----:B------:R-:W-:Y:S05]  /*27940*/  BRA `(.L_x_1016) ;  /* 0xffffff8c00887947 */ /* 0x000fea000383ffff */
.L_x_847:
[----:B------:R-:W-:Y:S01]  /*27950*/  BSSY B1, `(.L_x_1017) ;  /* 0x0000006000017945 */ /* 0x000fe20003800000 */
[----:B------:R-:W-:-:S07]  /*27960*/  IMAD.MOV.U32 R15, RZ, RZ, -0x1 ;  /* 0xffffffffff0f7424 */ /* 0x000fce00078e00ff */
[----:B01----:R-:W-:Y:S05]  /*27970*/  WARPSYNC.COLLECTIVE R15, `(.L_x_1018) ;  /* 0x000000000f0c7348 */ /* 0x003fea0003c00000 */
[----:B------:R-:W-:Y:S02]  /*27980*/  ELECT P6, UR62, PT ;  /* 0x00000000003e782f */ /* 0x000fe400038c0000 */
[----:B------:R-:W-:Y:S01]  /*27990*/  MOV R14, UR62 ;  /* 0x0000003e000e7c02 */ /* 0x000fe20008000f00 */
[----:B01----:R-:W-:Y:S10]  /*279a0*/  ENDCOLLECTIVE ;  /* 0x000000000000791b */ /* 0x003ff40003800000 */
.L_x_1018:
[----:B------:R-:W-:Y:S05]  /*279b0*/  BSYNC B1 ;  /* 0x0000000000017941 */ /* 0x000fea0003800000 */
.L_x_1017:
[----:B------:R-:W-:Y:S05]  /*279c0*/  BRA `(.L_x_846) ;  /* 0xffffff8c00807947 */ /* 0x000fea000383ffff */
.L_x_849:
[----:B0-----:R-:W2:Y:S02]  /*279d0*/  LDL R3, [R1+0x4] ;  /* 0x0000040001037983 */ /* 0x001ea40000100800 */
[----:B--2---:R0:W2:Y:S02]  /*279e0*/  SYNCS.PHASECHK.TRANS64.TRYWAIT P0, [R3+URZ+0x36820], R2 ;  /* 0x03682002030075a7 */ /* 0x0040a4000800017f */
[----:B--2---:R-:W-:Y:S05]  /*279f0*/  @!P0 NANOSLEEP.SYNCS 0x989680 ;  /* 0x009896800000895d */ /* 0x004fea0003900000 */
[----:B------:R-:W2:Y:S02]  /*27a00*/  @!P0 SYNCS.PHASECHK.TRANS64 P0, [R3+URZ+0x36820], R2 ;  /* 0x03682002030085a7 */ /* 0x000ea4000800007f */
[----:B--2---:R-:W-:Y:S05]  /*27a10*/  @!P0 BRA `(.L_x_849) ;  /* 0xfffffffc00ec8947 */ /* 0x004fea000383ffff */
[----:B------:R-:W-:Y:S05]  /*27a20*/  BRA `(.L_x_1019) ;  /* 0xffffff8c00907947 */ /* 0x000fea000383ffff */
.L_x_853:
[----:B0-----:R0:W2:Y:S02]  /*27a30*/  SYNCS.PHASECHK.TRANS64.TRYWAIT P0, [R4+URZ+0x368a0], R8 ;  /* 0x0368a008040075a7 */ /* 0x0010a4000800017f */
[----:B--2---:R-:W-:Y:S05]  /*27a40*/  @!P0 NANOSLEEP.SYNCS 0x989680 ;  /* 0x009896800000895d */ /* 0x004fea0003900000 */
[----:B------:R-:W2:Y:S02]  /*27a50*/  @!P0 SYNCS.PHASECHK.TRANS64 P0, [R4+URZ+0x368a0], R8 ;  /* 0x0368a008040085a7 */ /* 0x000ea4000800007f */
[----:B--2---:R-:W-:Y:S05]  /*27a60*/  @!P0 BRA `(.L_x_853) ;  /* 0xfffffffc00f08947 */ /* 0x004fea000383ffff */
[----:B------:R-:W-:Y:S05]  /*27a70*/  BRA `(.L_x_1020) ;  /* 0xffffff8c00b47947 */ /* 0x000fea000383ffff */
.L_x_860:
[----:B--2---:R2:W3:Y:S02]  /*27a80*/  SYNCS.PHASECHK.TRANS64.TRYWAIT P0, [R4+URZ+0x368c0], R8 ;  /* 0x0368c008040075a7 */ /* 0x0044e4000800017f */
[----:B---3--:R-:W-:Y:S05]  /*27a90*/  @!P0 NANOSLEEP.SYNCS 0x989680 ;  /* 0x009896800000895d */ /* 0x008fea0003900000 */
[----:B------:R-:W3:Y:S02]  /*27aa0*/  @!P0 SYNCS.PHASECHK.TRANS64 P0, [R4+URZ+0x368c0], R8 ;  /* 0x0368c008040085a7 */ /* 0x000ee4000800007f */
[----:B---3--:R-:W-:Y:S05]  /*27ab0*/  @!P0 BRA `(.L_x_860) ;  /* 0xfffffffc00f08947 */ /* 0x008fea000383ffff */
[----:B------:R-:W-:Y:S05]  /*27ac0*/  BRA `(.L_x_1021) ;  /* 0xffffff9000b87947 */ /* 0x000fea000383ffff */
.L_x_869:
[----:B0-----:R0:W2:Y:S02]  /*27ad0*/  SYNCS.PHASECHK.TRANS64.TRYWAIT P1, [R6+URZ+0x368a0], R5 ;  /* 0x0368a005060075a7 */ /* 0x0010a4000802017f */
[----:B--2---:R-:W-:Y:S05]  /*27ae0*/  @!P1 NANOSLEEP.SYNCS 0x989680 ;  /* 0x009896800000995d */ /* 0x004fea0003900000 */
[----:B------:R-:W2:Y:S02]  /*27af0*/  @!P1 SYNCS.PHASECHK.TRANS64 P1, [R6+URZ+0x368a0], R5 ;  /* 0x0368a005060095a7 */ /* 0x000ea4000802007f */
[----:B--2---:R-:W-:Y:S05]  /*27b00*/  @!P1 BRA `(.L_x_869) ;  /* 0xfffffffc00f09947 */ /* 0x004fea000383ffff */
[----:B------:R-:W-:Y:S05]  /*27b10*/  BRA `(.L_x_1022) ;  /* 0xffffff9800087947 */ /* 0x000fea000383ffff */
.L_x_876:
[----:B--2---:R2:W3:Y:S02]  /*27b20*/  SYNCS.PHASECHK.TRANS64.TRYWAIT P1, [R6+URZ+0x368c0], R5 ;  /* 0x0368c005060075a7 */ /* 0x0044e4000802017f */
[----:B---3--:R-:W-:Y:S05]  /*27b30*/  @!P1 NANOSLEEP.SYNCS 0x989680 ;  /* 0x009896800000995d */ /* 0x008fea0003900000 */
[----:B------:R-:W3:Y:S02]  /*27b40*/  @!P1 SYNCS.PHASECHK.TRANS64 P1, [R6+URZ+0x368c0], R5 ;  /* 0x0368c005060095a7 */ /* 0x000ee4000802007f */
[----:B---3--:R-:W-:Y:S05]  /*27b50*/  @!P1 BRA `(.L_x_876) ;  /* 0xfffffffc00f09947 */ /* 0x008fea000383ffff */
[----:B------:R-:W-:Y:S05]  /*27b60*/  BRA `(.L_x_1023) ;  /* 0xffffff9c00087947 */ /* 0x000fea000383ffff */
.L_x_891:
        /* <DEDUP_REMOVED lines=11> */
.L_x_1025:
[----:B------:R-:W-:Y:S05]  /*27c20*/  BSYNC B0 ;  /* 0x0000000000007941 */ /* 0x000fea0003800000 */
.L_x_1024:
[----:B------:R-:W-:Y:S05]  /*27c30*/  BRA `(.L_x_1026) ;  /* 0xffffffa400b47947 */ /* 0x000fea000383ffff */
.L_x_893:
[----:B------:R-:W-:Y:S01]  /*27c40*/  BSSY B0, `(.L_x_1027) ;  /* 0x0000006000007945 */ /* 0x000fe20003800000 */
[----:B------:R-:W-:-:S07]  /*27c50*/  IMAD.MOV.U32 R15, RZ, RZ, -0x1 ;  /* 0xffffffffff0f7424 */ /* 0x000fce00078e00ff */
[----:B01----:R-:W-:Y:S05]  /*27c60*/  WARPSYNC.COLLECTIVE R15, `(.L_x_1028) ;  /* 0x000000000f0c7348 */ /* 0x003fea0003c00000 */
[----:B------:R-:W-:Y:S02]  /*27c70*/  ELECT P6, UR62, PT ;  /* 0x00000000003e782f */ /* 0x000fe400038c0000 */
[----:B------:R-:W-:Y:S01]  /*27c80*/  MOV R14, UR62 ;  /* 0x0000003e000e7c02 */ /* 0x000fe20008000f00 */
[----:B01----:R-:W-:Y:S10]  /*27c90*/  ENDCOLLECTIVE ;  /* 0x000000000000791b */ /* 0x003ff40003800000 */
.L_x_1028:
[----:B------:R-:W-:Y:S05]  /*27ca0*/  BSYNC B0 ;  /* 0x0000000000007941 */ /* 0x000fea0003800000 */
.L_x_1027:
[----:B------:R-:W-:Y:S05]  /*27cb0*/  BRA `(.L_x_1029) ;  /* 0xffffffa400c07947 */ /* 0x000fea000383ffff */
.L_x_895:
[----:B0-----:R0:W2:Y:S02]  /*27cc0*/  SYNCS.PHASECHK.TRANS64.TRYWAIT P0, [R0+URZ+0x36840], R2 ;  /* 0x03684002000075a7 */ /* 0x0010a4000800017f */
[----:B--2---:R-:W-:Y:S05]  /*27cd0*/  @!P0 NANOSLEEP.SYNCS 0x989680 ;  /* 0x009896800000895d */ /* 0x004fea0003900000 */
[----:B------:R-:W2:Y:S02]  /*27ce0*/  @!P0 SYNCS.PHASECHK.TRANS64 P0, [R0+URZ+0x36840], R2 ;  /* 0x03684002000085a7 */ /* 0x000ea4000800007f */
[----:B--2---:R-:W-:Y:S05]  /*27cf0*/  @!P0 BRA `(.L_x_895) ;  /* 0xfffffffc00f08947 */ /* 0x004fea000383ffff */
[----:B------:R-:W-:Y:S05]  /*27d00*/  BRA `(.L_x_1030) ;  /* 0xffffffa8002c7947 */ /* 0x000fea000383ffff */
.L_x_899:
[----:B------:R0:W5:Y:S01]  /*27d10*/  LDL.LU R8, [R1+0x50] ;  /* 0x0000500001087983 */ /* 0x0001620000300800 */
[----:B------:R-:W-:Y:S02]  /*27d20*/  IMAD.MOV.U32 R13, RZ, RZ, R3 ;  /* 0x000000ffff0d7224 */ /* 0x000fe400078e0003 */
[----:B------:R-:W-:Y:S02]  /*27d30*/  IMAD.MOV.U32 R12, RZ, RZ, RZ ;  /* 0x000000ffff0c7224 */ /* 0x000fe400078e00ff */
[----:B------:R-:W-:Y:S02]  /*27d40*/  IMAD.MOV.U32 R11, RZ, RZ, 0x181f ;  /* 0x0000181fff0b7424 */ /* 0x000fe400078e00ff */
[----:B------:R-:W-:-:S07]  /*27d50*/  IMAD.MOV.U32 R15, RZ, RZ, -0x1 ;  /* 0xffffffffff0f7424 */ /* 0x000fce00078e00ff */
[----:B0----5:R-:W-:Y:S05]  /*27d60*/  WARPSYNC.COLLECTIVE R15, `(.L_x_1031) ;  /* 0x000000000f087348 */ /* 0x021fea0003c00000 */
[----:B------:R1:W2:Y:S02]  /*27d70*/  SHFL.IDX P6, R14, R13, R12, R11 ;  /* 0x0000000c0d0e7389 */ /* 0x0002a400000c000b */
[----:B012--5:R-:W-:Y:S01]  /*27d80*/  ENDCOLLECTIVE ;  /* 0x000000000000791b */ /* 0x027fe20003800000 */
.L_x_1031:
[----:B------:R-:W-:Y:S02]  /*27d90*/  IMAD.MOV.U32 R13, RZ, RZ, R4 ;  /* 0x000000ffff0d7224 */ /* 0x000fe400078e0004 */
[----:B------:R-:W-:-:S07]  /*27da0*/  IMAD.MOV.U32 R6, RZ, RZ, R14 ;  /* 0x000000ffff067224 */ /* 0x000fce00078e000e */
[----:B------:R-:W-:Y:S05]  /*27db0*/  WARPSYNC.COLLECTIVE R15, `(.L_x_1032) ;  /* 0x000000000f087348 */ /* 0x000fea0003c00000 */
[----:B------:R0:W1:Y:S02]  /*27dc0*/  SHFL.IDX P6, R14, R13, R12, R11 ;  /* 0x0000000c0d0e7389 */ /* 0x00006400000c000b */
[----:B01----:R-:W-:Y:S01]  /*27dd0*/  ENDCOLLECTIVE ;  /* 0x000000000000791b */ /* 0x003fe20003800000 */
.L_x_1032:
        /* <DEDUP_REMOVED lines=8> */
.L_x_1033:
[----:B------:R-:W-:Y:S02]  /*27e60*/  IMAD.MOV.U32 R13, RZ, RZ, R4 ;  /* 0x000000ffff0d7224 */ /* 0x000fe400078e0004 */
[----:B------:R-:W-:-:S07]  /*27e70*/  IMAD.MOV.U32 R9, RZ, RZ, R14 ;  /* 0x000000ffff097224 */ /* 0x000fce00078e000e */
[----:B------:R-:W-:Y:S05]  /*27e80*/  WARPSYNC.COLLECTIVE R15, `(.L_x_1034) ;  /* 0x000000000f087348 */ /* 0x000fea0003c00000 */
[----:B------:R0:W1:Y:S02]  /*27e90*/  SHFL.IDX P6, R14, R13, R12, R11 ;  /* 0x0000000c0d0e7389 */ /* 0x00006400000c000b */
[----:B01----:R-:W-:Y:S01]  /*27ea0*/  ENDCOLLECTIVE ;  /* 0x000000000000791b */ /* 0x003fe20003800000 */
.L_x_1034:
[----:B------:R-:W-:-:S04]  /*27eb0*/  LOP3.LUT R8, R8, 0x7f, RZ, 0xc0, !PT ;  /* 0x0000007f08087812 */ /* 0x000fc800078ec0ff */
[----:B------:R-:W-:-:S05]  /*27ec0*/  SHF.R.U32.HI R5, RZ, 0x3, R8 ;  /* 0x00000003ff057819 */ /* 0x000fca0000011608 */
[----:B------:R-:W-:Y:S02]  /*27ed0*/  IMAD.IADD R0, R5, 0x1, R17 ;  /* 0x0000000105007824 */ /* 0x000fe400078e0211 */
[----:B------:R-:W0:Y:S01]  /*27ee0*/  S2R R17, SR_TID.X ;  /* 0x0000000000117919 */ /* 0x000e220000002100 */
[----:B------:R-:W-:Y:S02]  /*27ef0*/  IMAD.MOV.U32 R13, RZ, RZ, R3 ;  /* 0x000000ffff0d7224 */ /* 0x000fe400078e0003 */
[C---:B------:R-:W-:Y:S01]  /*27f00*/  ISETP.GE.AND P3, PT, R0.reuse, R2, PT ;  /* 0x000000020000720c */ /* 0x040fe20003f66270 */
[----:B------:R-:W-:Y:S02]  /*27f10*/  VIADD R5, R0, 0x10 ;  /* 0x0000001000057836 */ /* 0x000fe40000000000 */
[----:B------:R-:W-:Y:S02]  /*27f20*/  IMAD.MOV.U32 R12, RZ, RZ, 0x2 ;  /* 0x00000002ff0c7424 */ /* 0x000fe400078e00ff */
[----:B0-----:R-:W-:-:S05]  /*27f30*/  IMAD.SHL.U32 R17, R17, 0x8, RZ ;  /* 0x0000000811117824 */ /* 0x001fca00078e00ff */
[----:B------:R-:W-:-:S04]  /*27f40*/  LOP3.LUT R17, R17, 0x38, RZ, 0xc0, !PT ;  /* 0x0000003811117812 */ /* 0x000fc800078ec0ff */
        /* <DEDUP_REMOVED lines=16> */
.L_x_1035:
[----:B------:R-:W-:Y:S01]  /*28050*/  @!P3 LEA R8, P5, R17, R5, 0x1 ;  /* 0x000000051108b211 */ /* 0x000fe200078a08ff */
[----:B------:R-:W-:-:S04]  /*28060*/  IMAD.MOV.U32 R13, RZ, RZ, R4 ;  /* 0x000000ffff0d7224 */ /* 0x000fc800078e0004 */
[----:B------:R-:W-:Y:S02]  /*28070*/  @!P3 IMAD.MOV.U32 R6, RZ, RZ, R8 ;  /* 0x000000ffff06b224 */ /* 0x000fe400078e0008 */
[----:B------:R-:W-:-:S04]  /*28080*/  @!P3 IMAD.X R5, RZ, RZ, R9, P5 ;  /* 0x000000ffff05b224 */ /* 0x000fc800028e0609 */
[----:B------:R-:W-:Y:S02]  /*28090*/  @!P3 IMAD.MOV.U32 R7, RZ, RZ, R5 ;  /* 0x000000ffff07b224 */ /* 0x000fe400078e0005 */
[----:B------:R-:W-:-:S07]  /*280a0*/  IMAD.MOV.U32 R8, RZ, RZ, R14 ;  /* 0x000000ffff087224 */ /* 0x000fce00078e000e */
[----:B------:R-:W-:Y:S05]  /*280b0*/  WARPSYNC.COLLECTIVE R15, `(.L_x_1036) ;  /* 0x000000000f087348 */ /* 0x000fea0003c00000 */
[----:B------:R0:W1:Y:S02]  /*280c0*/  SHFL.IDX P6, R14, R13, R12, R11 ;  /* 0x0000000c0d0e7389 */ /* 0x00006400000c000b */
[----:B01----:R-:W-:Y:S01]  /*280d0*/  ENDCOLLECTIVE ;  /* 0x000000000000791b */ /* 0x003fe20003800000 */
.L_x_1036:
        /* <DEDUP_REMOVED lines=8> */
[----:B------:R-:W-:-:S02]  /*28160*/  IMAD.MOV.U32 R13, RZ, RZ, R3 ;  /* 0x000000ffff0d7224 */ /* 0x000fc400078e0003 */
[----:B------:R-:W-:Y:S02]  /*28170*/  IMAD.MOV.U32 R12, RZ, RZ, 0x3 ;  /* 0x00000003ff0c7424 */ /* 0x000fe400078e00ff */
[----:B------:R-:W-:-:S08]  /*28180*/  IMAD.MOV.U32 R5, RZ, RZ, R14 ;  /* 0x000000ffff057224 */ /* 0x000fd000078e000e */
[----:B0-----:R-:W-:Y:S05]  /*28190*/  WARPSYNC.COLLECTIVE R15, `(.L_x_1037) ;  /* 0x000000000f087348 */ /* 0x001fea0003c00000 */
[----:B------:R1:W2:Y:S02]  /*281a0*/  SHFL.IDX P6, R14, R13, R12, R11 ;  /* 0x0000000c0d0e7389 */ /* 0x0002a400000c000b */
[----:B012---:R-:W-:Y:S01]  /*281b0*/  ENDCOLLECTIVE ;  /* 0x000000000000791b */ /* 0x007fe20003800000 */
.L_x_1037:
        /* <DEDUP_REMOVED lines=17> */
.L_x_1038:
[----:B------:R-:W-:Y:S02]  /*282d0*/  IMAD.MOV.U32 R13, RZ, RZ, R3 ;  /* 0x000000ffff0d7224 */ /* 0x000fe400078e0003 */
[----:B------:R-:W-:Y:S02]  /*282e0*/  IMAD.MOV.U32 R12, RZ, RZ, 0x4 ;  /* 0x00000004ff0c7424 */ /* 0x000fe400078e00ff */
[----:B------:R-:W-:-:S07]  /*282f0*/  IMAD.MOV.U32 R5, RZ, RZ, R14 ;  /* 0x000000ffff057224 */ /* 0x000fce00078e000e */
[----:B------:R-:W-:Y:S05]  /*28300*/  WARPSYNC.COLLECTIVE R15, `(.L_x_1039) ;  /* 0x000000000f087348 */ /* 0x000fea0003c00000 */
[----:B------:R0:W1:Y:S02]  /*28310*/  SHFL.IDX P6, R14, R13, R12, R11 ;  /* 0x0000000c0d0e7389 */ /* 0x00006400000c000b */
[----:B01----:R-:W-:Y:S01]  /*28320*/  ENDCOLLECTIVE ;  /* 0x000000000000791b */ /* 0x003fe20003800000 */
.L_x_1039:
[----:B------:R-:W-:-:S05]  /*28330*/  @!P3 LEA R5, P4, R17, R5, 0x1 ;  /* 0x000000051105b211 */ /* 0x000fca00078808ff */
[----:B------:R-:W-:-:S04]  /*28340*/  @!P3 IMAD.X R6, RZ, RZ, R6, P4 ;  /* 0x000000ffff06b224 */ /* 0x000fc800020e0606 */
[----:B------:R-:W-:Y:S02]  /*28350*/  @!P3 IMAD.MOV.U32 R7, RZ, RZ, R6 ;  /* 0x000000ffff07b224 */ /* 0x000fe400078e0006 */
[----:B------:R-:W-:Y:S01]  /*28360*/  @!P3 IMAD.MOV.U32 R6, RZ, RZ, R5 ;  /* 0x000000ffff06b224 */ /* 0x000fe200078e0005 */
[----:B------:R-:W-:Y:S01]  /*28370*/  IADD3 R5, R0, 0x40, RZ ;  /* 0x0000004000057810 */ /* 0x000fe20007ffe0ff */
[----:B------:R-:W-:-:S03]  /*28380*/  IMAD.MOV.U32 R13, RZ, RZ, R4 ;  /* 0x000000ffff0d7224 */ /* 0x000fc600078e0004 */
        /* <DEDUP_REMOVED lines=11> */
.L_x_1040:
[----:B------:R-:W-:Y:S02]  /*28440*/  IMAD.MOV.U32 R13, RZ, RZ, R3 ;  /* 0x000000ffff0d7224 */ /* 0x000fe400078e0003 */
[----:B------:R-:W-:Y:S02]  /*28450*/  IMAD.MOV.U32 R12, RZ, RZ, 0x5 ;  /* 0x00000005ff0c7424 */ /* 0x000fe400078e00ff */
[----:B------:R-:W-:-:S07]  /*28460*/  IMAD.MOV.U32 R5, RZ, RZ, R14 ;  /* 0x000000ffff057224 */ /* 0x000fce00078e000e */
[----:B------:R-:W-:Y:S05]  /*28470*/  WARPSYNC.COLLECTIVE R15, `(.L_x_1041) ;  /* 0x000000000f087348 */ /* 0x000fea0003c00000 */
[----:B------:R0:W1:Y:S02]  /*28480*/  SHFL.IDX P6, R14, R13, R12, R11 ;  /* 0x0000000c0d0e7389 */ /* 0x00006400000c000b */
[----:B01----:R-:W-:Y:S01]  /*28490*/  ENDCOLLECTIVE ;  /* 0x000000000000791b */ /* 0x003fe20003800000 */
.L_x_1041:
        /* <DEDUP_REMOVED lines=17> */
.L_x_1042:
[----:B------:R-:W-:Y:S02]  /*285b0*/  IMAD.MOV.U32 R13, RZ, RZ, R3 ;  /* 0x000000ffff0d7224 */ /* 0x000fe400078e0003 */
[----:B------:R-:W-:Y:S02]  /*285c0*/  IMAD.MOV.U32 R12, RZ, RZ, 0x6 ;  /* 0x00000006ff0c7424 */ /* 0x000fe400078e00ff */
[----:B------:R-:W-:-:S07]  /*285d0*/  IMAD.MOV.U32 R5, RZ, RZ, R14 ;  /* 0x000000ffff057224 */ /* 0x000fce00078e000e */
[----:B------:R-:W-:Y:S05]  /*285e0*/  WARPSYNC.COLLECTIVE R15, `(.L_x_1043) ;  /* 0x000000000f087348 */ /* 0x000fea0003c00000 */
[----:B------:R0:W1:Y:S02]  /*285f0*/  SHFL.IDX P6, R14, R13, R12, R11 ;  /* 0x0000000c0d0e7389 */ /* 0x00006400000c000b */
[----:B01----:R-:W-:Y:S01]  /*28600*/  ENDCOLLECTIVE ;  /* 0x000000000000791b */ /* 0x003fe20003800000 */
.L_x_1043:
[----:B------:R-:W-:-:S05]  /*28610*/  @!P3 LEA R5, P4, R17, R5, 0x1 ;  /* 0x000000051105b211 */ /* 0x000fca00078808ff */
[----:B------:R-:W-:-:S04]  /*28620*/  @!P3 IMAD.X R6, RZ, RZ, R6, P4 ;  /* 0x000000ffff06b224 */ /* 0x000fc800020e0606 */
        /* <DEDUP_REMOVED lines=13> */
.L_x_1044:
[----:B------:R-:W-:-:S05]  /*28700*/  VIADD R7, R0, 0x60 ;  /* 0x0000006000077836 */ /* 0x000fca0000000000 */
[----:B------:R-:W-:Y:S01]  /*28710*/  ISETP.GE.AND P4, PT, R7, R2, PT ;  /* 0x000000020700720c */ /* 0x000fe20003f86270 */
[----:B------:R-:W-:Y:S02]  /*28720*/  IMAD.MOV.U32 R13, RZ, RZ, R3 ;  /* 0x000000ffff0d7224 */ /* 0x000fe400078e0003 */
[----:B------:R-:W-:Y:S02]  /*28730*/  IMAD.MOV.U32 R12, RZ, RZ, 0x7 ;  /* 0x00000007ff0c7424 */ /* 0x000fe400078e00ff */
[----:B------:R-:W-:-:S08]  /*28740*/  IMAD.MOV.U32 R5, RZ, RZ, R14 ;  /* 0x000000ffff057224 */ /* 0x000fd000078e000e */
[----:B------:R-:W-:Y:S05]  /*28750*/  WARPSYNC.COLLECTIVE R15, `(.L_x_1045) ;  /* 0x000000000f087348 */ /* 0x000fea0003c00000 */
[----:B------:R0:W1:Y:S02]  /*28760*/  SHFL.IDX P6, R14, R13, R12, R11 ;  /* 0x0000000c0d0e7389 */ /* 0x00006400000c000b */
[----:B01----:R-:W-:Y:S01]  /*28770*/  ENDCOLLECTIVE ;  /* 0x000000000000791b */ /* 0x003fe20003800000 */
.L_x_1045:
        /* <DEDUP_REMOVED lines=14> */
.L_x_1046:
[----:B------:R-:W-:Y:S01]  /*28860*/  @!PT LDS RZ, [RZ] ;  /* 0x00000000fffff984 */ /* 0x000fe20000000800 */
[----:B------:R-:W-:Y:S01]  /*28870*/  @!PT LDS RZ, [RZ] ;  /* 0x00000000fffff984 */ /* 0x000fe20000000800 */
[----:B------:R-:W-:Y:S01]  /*28880*/  @!PT LDS RZ, [RZ] ;  /* 0x00000000fffff984 */ /* 0x000fe20000000800 */
[----:B------:R0:W-:Y:S01]  /*28890*/  @!P4 LDGSTS.E.BYPASS.LTC128B.128 [R10+0x20400], desc[UR60][R6.64+0x100], !P0 ;  /* 0x20400100060acfae */ /* 0x0001e2000c101d7c */
[----:B------:R-:W-:Y:S01]  /*288a0*/  IMAD.MOV.U32 R3, RZ, RZ, R14 ;  /* 0x000000ffff037224 */ /* 0x000fe200078e000e */
[----:B------:R-:W-:Y:S06]  /*288b0*/  BRA `(.L_x_1047) ;  /* 0xffffffac00047947 */ /* 0x000fec000383ffff */
.L_x_904:
[----:B0-----:R-:W3:Y:S02]  /*288c0*/  LDL R2, [R1+0x4] ;  /* 0x0000040001027983 */ /* 0x001ee40000100800 */
[----:B---3--:R0:W1:Y:S02]  /*288d0*/  SYNCS.PHASECHK.TRANS64.TRYWAIT P0, [R2+URZ+0x36820], R0 ;  /* 0x03682000020075a7 */ /* 0x008064000800017f */
[----:B-1----:R-:W-:Y:S05]  /*288e0*/  @!P0 NANOSLEEP.SYNCS 0x989680 ;  /* 0x009896800000895d */ /* 0x002fea0003900000 */
[----:B------:R-:W1:Y:S02]  /*288f0*/  @!P0 SYNCS.PHASECHK.TRANS64 P0, [R2+URZ+0x36820], R0 ;  /* 0x03682000020085a7 */ /* 0x000e64000800007f */
[----:B-1----:R-:W-:Y:S05]  /*28900*/  @!P0 BRA `(.L_x_904) ;  /* 0xfffffffc00ec8947 */ /* 0x002fea000383ffff */
[----:B------:R-:W-:Y:S05]  /*28910*/  BRA `(.L_x_1048) ;  /* 0xffffffac00887947 */ /* 0x000fea000383ffff */
.L_x_913:
[----:B-1----:R1:W3:Y:S02]  /*28920*/  SYNCS.PHASECHK.TRANS64.TRYWAIT P0, [R3+URZ+0x36840], R2 ;  /* 0x03684002030075a7 */ /* 0x0022e4000800017f */
[----:B---3--:R-:W-:Y:S05]  /*28930*/  @!P0 NANOSLEEP.SYNCS 0x989680 ;  /* 0x009896800000895d */ /* 0x008fea0003900000 */
[----:B------:R-:W3:Y:S02]  /*28940*/  @!P0 SYNCS.PHASECHK.TRANS64 P0, [R3+URZ+0x36840], R2 ;  /* 0x03684002030085a7 */ /* 0x000ee4000800007f */
[----:B---3--:R-:W-:Y:S05]  /*28950*/  @!P0 BRA `(.L_x_913) ;  /* 0xfffffffc00f08947 */ /* 0x008fea000383ffff */
[----:B------:R-:W-:Y:S05]  /*28960*/  BRA `(.L_x_1049) ;  /* 0xffffffb000547947 */ /* 0x000fea000383ffff */
.L_x_920:
[----:B0-----:R0:W1:Y:S02]  /*28970*/  SYNCS.PHASECHK.TRANS64.TRYWAIT P0, [R3+URZ+0x60], R2 ;  /* 0x00006002030075a7 */ /* 0x001064000800017f */
[----:B-1----:R-:W-:Y:S05]  /*28980*/  @!P0 NANOSLEEP.SYNCS 0x989680 ;  /* 0x009896800000895d */ /* 0x002fea0003900000 */
[----:B------:R-:W1:Y:S02]  /*28990*/  @!P0 SYNCS.PHASECHK.TRANS64 P0, [R3+URZ+0x60], R2 ;  /* 0x00006002030085a7 */ /* 0x000e64000800007f */
[----:B-1----:R-:W-:Y:S05]  /*289a0*/  @!P0 BRA `(.L_x_920) ;  /* 0xfffffffc00f08947 */ /* 0x002fea000383ffff */
[----:B------:R-:W-:Y:S05]  /*289b0*/  BRA `(.L_x_1050) ;  /* 0xffffffb400707947 */ /* 0x000fea000383ffff */
.L_x_930:
[----:B---3--:R3:W4:Y:S02]  /*289c0*/  SYNCS.PHASECHK.TRANS64.TRYWAIT P0, [R3+URZ+0x36840], R2 ;  /* 0x03684002030075a7 */ /* 0x008724000800017f */
[----:B----4-:R-:W-:Y:S05]  /*289d0*/  @!P0 NANOSLEEP.SYNCS 0x989680 ;  /* 0x009896800000895d */ /* 0x010fea0003900000 */
[----:B------:R-:W4:Y:S02]  /*289e0*/  @!P0 SYNCS.PHASECHK.TRANS64 P0, [R3+URZ+0x36840], R2 ;  /* 0x03684002030085a7 */ /* 0x000f24000800007f */
[----:B----4-:R-:W-:Y:S05]  /*289f0*/  @!P0 BRA `(.L_x_930) ;  /* 0xfffffffc00f08947 */ /* 0x010fea000383ffff */
[----:B------:R-:W-:Y:S05]  /*28a00*/  BRA `(.L_x_1051) ;  /* 0xffffffbc00587947 */ /* 0x000fea000383ffff */
.L_x_937:
[----:B--2---:R2:W3:Y:S02]  /*28a10*/  SYNCS.PHASECHK.TRANS64.TRYWAIT P0, [R2+URZ+0x60], R3 ;  /* 0x00006003020075a7 */ /* 0x0044e4000800017f */
[----:B---3--:R-:W-:Y:S05]  /*28a20*/  @!P0 NANOSLEEP.SYNCS 0x989680 ;  /* 0x009896800000895d */ /* 0x008fea0003900000 */
[----:B------:R-:W3:Y:S02]  /*28a30*/  @!P0 SYNCS.PHASECHK.TRANS64 P0, [R2+URZ+0x60], R3 ;  /* 0x00006003020085a7 */ /* 0x000ee4000800007f */
[----:B---3--:R-:W-:Y:S05]  /*28a40*/  @!P0 BRA `(.L_x_937) ;  /* 0xfffffffc00f08947 */ /* 0x008fea000383ffff */
[----:B------:R-:W-:Y:S05]  /*28a50*/  BRA `(.L_x_1052) ;  /* 0xffffffc000747947 */ /* 0x000fea000383ffff */
.L_x_947:
[----:B----4-:R4:W0:Y:S02]  /*28a60*/  SYNCS.PHASECHK.TRANS64.TRYWAIT P0, [R2+URZ+0x36840], R3 ;  /* 0x03684003020075a7 */ /* 0x010824000800017f */
[----:B0-----:R-:W-:Y:S05]  /*28a70*/  @!P0 NANOSLEEP.SYNCS 0x989680 ;  /* 0x009896800000895d */ /* 0x001fea0003900000 */
[----:B------:R-:W0:Y:S02]  /*28a80*/  @!P0 SYNCS.PHASECHK.TRANS64 P0, [R2+URZ+0x36840], R3 ;  /* 0x03684003020085a7 */ /* 0x000e24000800007f */
[----:B0-----:R-:W-:Y:S05]  /*28a90*/  @!P0 BRA `(.L_x_947) ;  /* 0xfffffffc00f08947 */ /* 0x001fea000383ffff */
[----:B------:R-:W-:Y:S05]  /*28aa0*/  BRA `(.L_x_1053) ;  /* 0xffffffc800287947 */ /* 0x000fea000383ffff */
.L_x_954:
[----:B0-----:R0:W2:Y:S02]  /*28ab0*/  SYNCS.PHASECHK.TRANS64.TRYWAIT P0, [R2+URZ+0x60], R5 ;  /* 0x00006005020075a7 */ /* 0x0010a4000800017f */
[----:B--2---:R-:W-:Y:S05]  /*28ac0*/  @!P0 NANOSLEEP.SYNCS 0x989680 ;  /* 0x009896800000895d */ /* 0x004fea0003900000 */
[----:B------:R-:W2:Y:S02]  /*28ad0*/  @!P0 SYNCS.PHASECHK.TRANS64 P0, [R2+URZ+0x60], R5 ;  /* 0x00006005020085a7 */ /* 0x000ea4000800007f */
[----:B--2---:R-:W-:Y:S05]  /*28ae0*/  @!P0 BRA `(.L_x_954) ;  /* 0xfffffffc00f08947 */ /* 0x004fea000383ffff */
[----:B------:R-:W-:Y:S05]  /*28af0*/  BRA `(.L_x_1054) ;  /* 0xffffffcc00447947 */ /* 0x000fea000383ffff */
.L_x_966:
[----:B0-----:R0:W2:Y:S02]  /*28b00*/  SYNCS.PHASECHK.TRANS64.TRYWAIT P0, [R2+URZ+0x36860], R0 ;  /* 0x03686000020075a7 */ /* 0x0010a4000800017f */
[----:B--2---:R-:W-:Y:S05]  /*28b10*/  @!P0 NANOSLEEP.SYNCS 0x989680 ;  /* 0x009896800000895d */ /* 0x004fea0003900000 */
[----:B------:R-:W2:Y:S02]  /*28b20*/  @!P0 SYNCS.PHASECHK.TRANS64 P0, [R2+URZ+0x36860], R0 ;  /* 0x03686000020085a7 */ /* 0x000ea4000800007f */
[----:B--2---:R-:W-:Y:S05]  /*28b30*/  @!P0 BRA `(.L_x_966) ;  /* 0xfffffffc00f08947 */ /* 0x004fea000383ffff */
[----:B------:R-:W-:Y:S05]  /*28b40*/  BRA `(.L_x_1055) ;  /* 0xffffffd000dc7947 */ /* 0x000fea000383ffff */
.L_x_974:
[----:B------:R-:W-:Y:S01]  /*28b50*/  BSSY B0, `(.L_x_1056) ;  /* 0x0000008000007945 */ /* 0x000fe20003800000 */
[----:B------:R-:W-:Y:S02]  /*28b60*/  IMAD.MOV.U32 R13, RZ, RZ, R16 ;  /* 0x000000ffff0d7224 */ /* 0x000fe400078e0010 */
[----:B------:R-:W-:Y:S02]  /*28b70*/  IMAD.MOV.U32 R12, RZ, RZ, RZ ;  /* 0x000000ffff0c7224 */ /* 0x000fe400078e00ff */
[----:B------:R-:W-:Y:S02]  /*28b80*/  IMAD.MOV.U32 R11, RZ, RZ, 0x1f ;  /* 0x0000001fff0b7424 */ /* 0x000fe400078e00ff */
[----:B------:R-:W-:-:S07]  /*28b90*/  IMAD.MOV.U32 R15, RZ, RZ, -0x1 ;  /* 0xffffffffff0f7424 */ /* 0x000fce00078e00ff */
[----:B-1--45:R-:W-:Y:S05]  /*28ba0*/  WARPSYNC.COLLECTIVE R15, `(.L_x_1057) ;  /* 0x000000000f087348 */ /* 0x032fea0003c00000 */
[----:B------:R0:W2:Y:S02]  /*28bb0*/  SHFL.IDX P6, R14, R13, R12, R11 ;  /* 0x0000000c0d0e7389 */ /* 0x0000a400000c000b */
[----:B012-45:R-:W-:Y:S01]  /*28bc0*/  ENDCOLLECTIVE ;  /* 0x000000000000791b */ /* 0x037fe20003800000 */
.L_x_1057:
[----:B------:R-:W-:Y:S05]  /*28bd0*/  BSYNC B0 ;  /* 0x0000000000007941 */ /* 0x000fea0003800000 */
.L_x_1056:
[----:B------:R-:W-:Y:S02]  /*28be0*/  IMAD.MOV.U32 R13, RZ, RZ, R16 ;  /* 0x000000ffff0d7224 */ /* 0x000fe400078e0010 */
[----:B------:R-:W-:Y:S02]  /*28bf0*/  IMAD.MOV.U32 R12, RZ, RZ, 0x1 ;  /* 0x00000001ff0c7424 */ /* 0x000fe400078e00ff */
[----:B------:R-:W-:Y:S02]  /*28c00*/  IMAD.MOV.U32 R11, RZ, RZ, 0x1f ;  /* 0x0000001fff0b7424 */ /* 0x000fe400078e00ff */
[----:B------:R-:W-:Y:S02]  /*28c10*/  IMAD.MOV.U32 R15, RZ, RZ, -0x1 ;  /* 0xffffffffff0f7424 */ /* 0x000fe400078e00ff */
[----:B------:R-:W-:Y:S02]  /*28c20*/  IMAD.IADD R5, R19, 0x1, R7 ;  /* 0x0000000113057824 */ /* 0x000fe400078e0207 */
[----:B------:R-:W-:-:S07]  /*28c30*/  IMAD.MOV.U32 R0, RZ, RZ, R14 ;  /* 0x000000ffff007224 */ /* 0x000fce00078e000e */
[----:B------:R-:W-:Y:S05]  /*28c40*/  WARPSYNC.COLLECTIVE R15, `(.L_x_1058) ;  /* 0x000000000f087348 */ /* 0x000fea0003c00000 */
[----:B------:R0:W1:Y:S02]  /*28c50*/  SHFL.IDX P6, R14, R13, R12, R11 ;  /* 0x0000000c0d0e7389 */ /* 0x00006400000c000b */
[----:B01----:R-:W-:Y:S01]  /*28c60*/  ENDCOLLECTIVE ;  /* 0x000000000000791b */ /* 0x003fe20003800000 */
.L_x_1058:
        /* <DEDUP_REMOVED lines=18> */
.L_x_1059:
        /* <DEDUP_REMOVED lines=8> */
.L_x_1060:
        /* <DEDUP_REMOVED lines=8> */
.L_x_1061:
        /* <DEDUP_REMOVED lines=8> */
.L_x_1062:
        /* <DEDUP_REMOVED lines=8> */
.L_x_1063:
        /* <DEDUP_REMOVED lines=9> */
.L_x_1064:
[----:B------:R-:W-:Y:S01]  /*29020*/  IMAD.MOV.U32 R6, RZ, RZ, R14 ;  /* 0x000000ffff067224 */ /* 0x000fe200078e000e */
[----:B------:R-:W-:Y:S06]  /*29030*/  BRA `(.L_x_1065) ;  /* 0xffffffd400a07947 */ /* 0x000fec000383ffff */
.L_x_979:
[----:B------:R-:W-:Y:S01]  /*29040*/  BSSY B0, `(.L_x_1066) ;  /* 0x0000008000007945 */ /* 0x000fe20003800000 */
[----:B-----5:R-:W-:Y:S02]  /*29050*/  IMAD.MOV.U32 R13, RZ, RZ, R2 ;  /* 0x000000ffff0d7224 */ /* 0x020fe400078e0002 */
[----:B------:R-:W-:Y:S02]  /*29060*/  IMAD.MOV.U32 R12, RZ, RZ, 0x1 ;  /* 0x00000001ff0c7424 */ /* 0x000fe400078e00ff */
[----:B------:R-:W-:Y:S02]  /*29070*/  IMAD.MOV.U32 R11, RZ, RZ, RZ ;  /* 0x000000ffff0b7224 */ /* 0x000fe400078e00ff */
[----:B------:R-:W-:-:S07]  /*29080*/  IMAD.MOV.U32 R15, RZ, RZ, -0x1 ;  /* 0xffffffffff0f7424 */ /* 0x000fce00078e00ff */
[----:B01----:R-:W-:Y:S05]  /*29090*/  WARPSYNC.COLLECTIVE R15, `(.L_x_1067) ;  /* 0x000000000f087348 */ /* 0x003fea0003c00000 */
[----:B------:R2:W3:Y:S02]  /*290a0*/  SHFL.UP P6, R14, R13, R12, R11 ;  /* 0x0400000c0d0e7389 */ /* 0x0004e400000c000b */
[----:B0123--:R-:W-:Y:S01]  /*290b0*/  ENDCOLLECTIVE ;  /* 0x000000000000791b */ /* 0x00ffe20003800000 */
.L_x_1067:
[----:B------:R-:W-:Y:S05]  /*290c0*/  BSYNC B0 ;  /* 0x0000000000007941 */ /* 0x000fea0003800000 */
.L_x_1066:
[----:B------:R-:W-:Y:S02]  /*290d0*/  IMAD.MOV.U32 R3, RZ, RZ, R14 ;  /* 0x000000ffff037224 */ /* 0x000fe400078e000e */
[----:B------:R-:W-:Y:S02]  /*290e0*/  IMAD.MOV.U32 R12, RZ, RZ, 0x2 ;  /* 0x00000002ff0c7424 */ /* 0x000fe400078e00ff */
[----:B------:R-:W-:Y:S01]  /*290f0*/  IMAD.MOV.U32 R11, RZ, RZ, RZ ;  /* 0x000000ffff0b7224 */ /* 0x000fe200078e00ff */
[----:B------:R-:W-:Y:S01]  /*29100*/  SEL R3, R3, RZ, P1 ;  /* 0x000000ff03037207 */ /* 0x000fe20000800000 */
[----:B------:R-:W-:-:S04]  /*29110*/  IMAD.MOV.U32 R15, RZ, RZ, -0x1 ;  /* 0xffffffffff0f7424 */ /* 0x000fc800078e00ff */
[----:B------:R-:W-:-:S04]  /*29120*/  IMAD.IADD R3, R2, 0x1, R3 ;  /* 0x0000000102037824 */ /* 0x000fc800078e0203 */
[----:B------:R-:W-:-:S07]  /*29130*/  IMAD.MOV.U32 R13, RZ, RZ, R3 ;  /* 0x000000ffff0d7224 */ /* 0x000fce00078e0003 */
[----:B------:R-:W-:Y:S05]  /*29140*/  WARPSYNC.COLLECTIVE R15, `(.L_x_1068) ;  /* 0x000000000f087348 */ /* 0x000fea0003c00000 */
[----:B------:R0:W1:Y:S02]  /*29150*/  SHFL.UP P6, R14, R13, R12, R11 ;  /* 0x0400000c0d0e7389 */ /* 0x00006400000c000b */
[----:B01----:R-:W-:Y:S01]  /*29160*/  ENDCOLLECTIVE ;  /* 0x000000000000791b */ /* 0x003fe20003800000 */
.L_x_1068:
        /* <DEDUP_REMOVED lines=8> */
.L_x_1069:
        /* <DEDUP_REMOVED lines=8> */
.L_x_1070:
        /* <DEDUP_REMOVED lines=8> */
.L_x_1071:
        /* <DEDUP_REMOVED lines=9> */
.L_x_1072:
[----:B------:R-:W-:Y:S01]  /*29380*/  IMAD.MOV.U32 R6, RZ, RZ, R14 ;  /* 0x000000ffff067224 */ /* 0x000fe200078e000e */
[----:B------:R-:W-:Y:S06]  /*29390*/  BRA `(.L_x_1073) ;  /* 0xffffffd400647947 */ /* 0x000fec000383ffff */
.L_x_981:
[----:B------:R-:W-:Y:S01]  /*293a0*/  BSSY B0, `(.L_x_1074) ;  /* 0x0000006000007945 */ /* 0x000fe20003800000 */
[----:B------:R-:W-:Y:S01]  /*293b0*/  PLOP3.LUT P6, PT, P6, PT, PT, 0x8, 0x0 ;  /* 0x000000000000781c */ /* 0x000fe200037ce170 */
[----:B------:R-:W-:-:S12]  /*293c0*/  IMAD.MOV.U32 R15, RZ, RZ, -0x1 ;  /* 0xffffffffff0f7424 */ /* 0x000fd800078e00ff */
[----:B01---5:R-:W-:Y:S05]  /*293d0*/  WARPSYNC.COLLECTIVE R15, `(.L_x_1075) ;  /* 0x000000000f087348 */ /* 0x023fea0003c00000 */
[----:B------:R-:W-:Y:S01]  /*293e0*/  VOTE.ANY R14, PT, P6 ;  /* 0x00000000000e7806 */ /* 0x000fe200030e0100 */
[----:B01---5:R-:W-:Y:S06]  /*293f0*/  ENDCOLLECTIVE ;  /* 0x000000000000791b */ /* 0x023fec0003800000 */
.L_x_1075:
[----:B------:R-:W-:Y:S05]  /*29400*/  BSYNC B0 ;  /* 0x0000000000007941 */ /* 0x000fea0003800000 */
.L_x_1074:
        /* <DEDUP_REMOVED lines=9> */
.L_x_1076:
[----:B------:R-:W-:Y:S01]  /*294a0*/  IMAD.MOV.U32 R17, RZ, RZ, R14 ;  /* 0x000000ffff117224 */ /* 0x000fe200078e000e */
[----:B------:R-:W-:Y:S06]  /*294b0*/  BRA `(.L_x_1077) ;  /* 0xffffffd400547947 */ /* 0x000fec000383ffff */
.L_x_983:
[----:B------:R-:W-:Y:S01]  /*294c0*/  BSSY B0, `(.L_x_1078) ;  /* 0x0000007000007945 */ /* 0x000fe20003800000 */
[----:B------:R-:W-:Y:S02]  /*294d0*/  IMAD.MOV.U32 R13, RZ, RZ, R5 ;  /* 0x000000ffff0d7224 */ /* 0x000fe400078e0005 */
[----:B------:R-:W-:Y:S02]  /*294e0*/  IMAD.MOV.U32 R11, RZ, RZ, 0x1f ;  /* 0x0000001fff0b7424 */ /* 0x000fe400078e00ff */
[----:B------:R-:W-:-:S07]  /*294f0*/  IMAD.MOV.U32 R15, RZ, RZ, -0x1 ;  /* 0xffffffffff0f7424 */ /* 0x000fce00078e00ff */
[----:B01-3-5:R-:W-:Y:S05]  /*29500*/  WARPSYNC.COLLECTIVE R15, `(.L_x_1079) ;  /* 0x000000000f087348 */ /* 0x02bfea0003c00000 */
[----:B------:R2:W4:Y:S02]  /*29510*/  SHFL.IDX P6, R14, R13, R12, R11 ;  /* 0x0000000c0d0e7389 */ /* 0x00052400000c000b */
[----:B012345:R-:W-:Y:S01]  /*29520*/  ENDCOLLECTIVE ;  /* 0x000000000000791b */ /* 0x03ffe20003800000 */
.L_x_1079:
[----:B------:R-:W-:Y:S05]  /*29530*/  BSYNC B0 ;  /* 0x0000000000007941 */ /* 0x000fea0003800000 */
.L_x_1078:
[----:B------:R-:W-:Y:S01]  /*29540*/  IMAD.MOV.U32 R2, RZ, RZ, R14 ;  /* 0x000000ffff027224 */ /* 0x000fe200078e000e */
[----:B------:R-:W-:Y:S06]  /*29550*/  BRA `(.L_x_982) ;  /* 0xffffffd400487947 */ /* 0x000fec000383ffff */
.L_x_987:
[----:B0-----:R0:W2:Y:S02]  /*29560*/  SYNCS.PHASECHK.TRANS64.TRYWAIT P0, [R0+URZ+0x36820], R3 ;  /* 0x03682003000075a7 */ /* 0x0010a4000800017f */
[----:B--2---:R-:W-:Y:S05]  /*29570*/  @!P0 NANOSLEEP.SYNCS 0x989680 ;  /* 0x009896800000895d */ /* 0x004fea0003900000 */
[----:B------:R-:W2:Y:S02]  /*29580*/  @!P0 SYNCS.PHASECHK.TRANS64 P0, [R0+URZ+0x36820], R3 ;  /* 0x03682003000085a7 */ /* 0x000ea4000800007f */
[----:B--2---:R-:W-:Y:S05]  /*29590*/  @!P0 BRA `(.L_x_987) ;  /* 0xfffffffc00f08947 */ /* 0x004fea000383ffff */
[----:B------:R-:W-:Y:S05]  /*295a0*/  BRA `(.L_x_1080) ;  /* 0xffffffd8003c7947 */ /* 0x000fea000383ffff */
.L_x_988:
        /* <DEDUP_REMOVED lines=11> */
.L_x_1082:
[----:B------:R-:W-:Y:S05]  /*29660*/  BSYNC B0 ;  /* 0x0000000000007941 */ /* 0x000fea0003800000 */
.L_x_1081:
[----:B------:R-:W-:Y:S05]  /*29670*/  BRA `(.L_x_1083) ;  /* 0xffffffd800247947 */ /* 0x000fea000383ffff */
.L_x_989:
[----:B------:R-:W-:Y:S01]  /*29680*/  BSSY B0, `(.L_x_1084) ;  /* 0x0000006000007945 */ /* 0x000fe20003800000 */
[----:B------:R-:W-:-:S07]  /*29690*/  IMAD.MOV.U32 R15, RZ, RZ, -0x1 ;  /* 0xffffffffff0f7424 */ /* 0x000fce00078e00ff */
[----:B012-45:R-:W-:Y:S05]  /*296a0*/  WARPSYNC.COLLECTIVE R15, `(.L_x_1085) ;  /* 0x000000000f0c7348 */ /* 0x037fea0003c00000 */
[----:B------:R-:W-:Y:S02]  /*296b0*/  ELECT P6, UR62, PT ;  /* 0x00000000003e782f */ /* 0x000fe400038c0000 */
[----:B------:R-:W-:Y:S01]  /*296c0*/  MOV R14, UR62 ;  /* 0x0000003e000e7c02 */ /* 0x000fe20008000f00 */
[----:B012-45:R-:W-:Y:S10]  /*296d0*/  ENDCOLLECTIVE ;  /* 0x000000000000791b */ /* 0x037ff40003800000 */
.L_x_1085:
[----:B------:R-:W-:Y:S05]  /*296e0*/  BSYNC B0 ;  /* 0x0000000000007941 */ /* 0x000fea0003800000 */
.L_x_1084:
[----:B------:R-:W-:Y:S05]  /*296f0*/  BRA `(.L_x_1086) ;  /* 0xffffffd800187947 */ /* 0x000fea000383ffff */
.L_x_991:
[----:B0-----:R0:W2:Y:S02]  /*29700*/  SYNCS.PHASECHK.TRANS64.TRYWAIT P0, [R6+URZ], R5 ;  /* 0x00000005060075a7 */ /* 0x0010a4000800017f */
[----:B--2---:R-:W-:Y:S05]  /*29710*/  @!P0 NANOSLEEP.SYNCS 0x989680 ;  /* 0x009896800000895d */ /* 0x004fea0003900000 */
[----:B------:R-:W2:Y:S02]  /*29720*/  @!P0 SYNCS.PHASECHK.TRANS64 P0, [R6+URZ], R5 ;  /* 0x00000005060085a7 */ /* 0x000ea4000800007f */
[----:B--2---:R-:W-:Y:S05]  /*29730*/  @!P0 BRA `(.L_x_991) ;  /* 0xfffffffc00f08947 */ /* 0x004fea000383ffff */
[----:B------:R-:W-:Y:S05]  /*29740*/  BRA `(.L_x_1087) ;  /* 0xffffffd8005c7947 */ /* 0x000fea000383ffff */
.L_x_992:
[----:B--2---:R2:W3:Y:S02]  /*29750*/  SYNCS.PHASECHK.TRANS64.TRYWAIT P0, [R7+URZ], R2 ;  /* 0x00000002070075a7 */ /* 0x0044e4000800017f */
[----:B---3--:R-:W-:Y:S05]  /*29760*/  @!P0 NANOSLEEP.SYNCS 0x989680 ;  /* 0x009896800000895d */ /* 0x008fea0003900000 */
[----:B------:R-:W3:Y:S02]  /*29770*/  @!P0 SYNCS.PHASECHK.TRANS64 P0, [R7+URZ], R2 ;  /* 0x00000002070085a7 */ /* 0x000ee4000800007f */
[----:B---3--:R-:W-:Y:S05]  /*29780*/  @!P0 BRA `(.L_x_992) ;  /* 0xfffffffc00f08947 */ /* 0x008fea000383ffff */
[----:B------:R-:W-:Y:S05]  /*29790*/  BRA `(.L_x_1088) ;  /* 0xffffffd800507947 */ /* 0x000fea000383ffff */
.L_x_994:
[----:B---3--:R3:W4:Y:S02]  /*297a0*/  SYNCS.PHASECHK.TRANS64.TRYWAIT P0, [R4+URZ], R5 ;  /* 0x00000005040075a7 */ /* 0x008724000800017f */
[----:B----4-:R-:W-:Y:S05]  /*297b0*/  @!P0 NANOSLEEP.SYNCS 0x989680 ;  /* 0x009896800000895d */ /* 0x010fea0003900000 */
[----:B------:R-:W4:Y:S02]  /*297c0*/  @!P0 SYNCS.PHASECHK.TRANS64 P0, [R4+URZ], R5 ;  /* 0x00000005040085a7 */ /* 0x000f24000800007f */
[----:B----4-:R-:W-:Y:S05]  /*297d0*/  @!P0 BRA `(.L_x_994) ;  /* 0xfffffffc00f08947 */ /* 0x010fea000383ffff */
[----:B------:R-:W-:Y:S05]  /*297e0*/  BRA `(.L_x_1089) ;  /* 0xffffffd800587947 */ /* 0x000fea000383ffff */
.L_x_1090:
        /* <DEDUP_REMOVED lines=9> */
.L_x_3238:


//--------------------- .text._ZN7cutlass13device_kernelIN5flash11enable_sm90INS1_16FlashAttnFwdSm90INS1_25CollectiveMainloopFwdSm90ILi2EN4cute5tupleIJNS5_1CILi1EEES8_S8_EEENS6_IJNS7_ILi128EEENS7_ILi96EEENS7_ILi192EEEEEELi192ENS_10bfloat16_tEfNS_4arch4Sm90ELb0ELb1ELb1ELb0ELb0ELb0ELb0ELb1ELb1ELb1ELb0ELb0EEENS1_21CollectiveEpilogueFwdINS6_IJSA_SC_SB_EEES9_SE_SG_Li256ELb0ELb1ELb0ELb0EEENS1_30DynamicPersistentTileSchedulerILi256ELi128ELb0ELb1ELb1EEEEEEEEEvNT_6ParamsE --------------------------
	.section	.text._ZN7cutlass13device_kernelIN5flash11enable_sm90INS1_16FlashAttnFwdSm90INS1_25CollectiveMainloopFwdSm90ILi2EN4cute5tupleIJNS5_1CILi1EEES8_S8_EEENS6_IJNS7_ILi128EEENS7_ILi96EEENS7_ILi192EEEEEELi192ENS_10bfloat16_tEfNS_4arch4Sm90ELb0ELb1ELb1ELb0ELb0ELb0ELb0ELb1ELb1ELb1ELb0ELb0EEENS1_21CollectiveEpilogueFwdINS6_IJSA_SC_SB_EEES9_SE_SG_Li256ELb0ELb1ELb0ELb0EEENS1_30DynamicPersistentTileSchedulerILi256ELi128ELb0ELb1ELb1EEEEEEEEEvNT_6ParamsE,"ax",@progbits
	.align	128
.text._ZN7cutlass13device_kernelIN5flash11enable_sm90INS1_16FlashAttnFwdSm90INS1_25CollectiveMainloopFwdSm90ILi2EN4cute5tupleIJNS5_1CILi1EEES8_S8_EEENS6_IJNS7_ILi128EEENS7_ILi96EEENS7_ILi192EEEEEELi192ENS_10bfloat16_tEfNS_4arch4Sm90ELb0ELb1ELb1ELb0ELb0ELb0ELb0ELb1ELb1ELb1ELb0ELb0EEENS1_21CollectiveEpilogueFwdINS6_IJSA_SC_SB_EEES9_SE_SG_Li256ELb0ELb1ELb0ELb0EEENS1_30DynamicPersistentTileSchedulerILi256ELi128ELb0ELb1ELb1EEEEEEEEEvNT_6ParamsE:
        .type           _ZN7cutlass13device_kernelIN5flash11enable_sm90INS1_16FlashAttnFwdSm90INS1_25CollectiveMainloopFwdSm90ILi2EN4cute5tupleIJNS5_1CILi1EEES8_S8_EEENS6_IJNS7_ILi128EEENS7_ILi96EEENS7_ILi192EEEEEELi192ENS_10bfloat16_tEfNS_4arch4Sm90ELb0ELb1ELb1ELb0ELb0ELb0ELb0ELb1ELb1ELb1ELb0ELb0EEENS1_21CollectiveEpilogueFwdINS6_IJSA_SC_SB_EEES9_SE_SG_Li256ELb0ELb1ELb0ELb0EEENS1_30DynamicPersistentTileSchedulerILi256ELi128ELb0ELb1ELb1EEEEEEEEEvNT_6ParamsE,@function
        .size           _ZN7cutlass13device_kernelIN5flash11enable_sm90INS1_16FlashAttnFwdSm90INS1_25CollectiveMainloopFwdSm90ILi2EN4cute5tupleIJNS5_1CILi1EEES8_S8_EEENS6_IJNS7_ILi128EEENS7_ILi96EEENS7_ILi192EEEEEELi192ENS_10bfloat16_tEfNS_4arch4Sm90ELb0ELb1ELb1ELb0ELb0ELb0ELb0ELb1ELb1ELb1ELb0ELb0EEENS1_21CollectiveEpilogueFwdINS6_IJSA_SC_SB_EEES9_SE_SG_Li256ELb0ELb1ELb0ELb0EEENS1_30DynamicPersistentTileSchedulerILi256ELi128ELb0ELb1ELb1EEEEEEEEEvNT_6ParamsE,(.L_x_3239 - _ZN7cutlass13device_kernelIN5flash11enable_sm90INS1_16FlashAttnFwdSm90INS1_25CollectiveMainloopFwdSm90ILi2EN4cute5tupleIJNS5_1CILi1EEES8_S8_EEENS6_IJNS7_ILi128EEENS7_ILi96EEENS7_ILi192EEEEEELi192ENS_10bfloat16_tEfNS_4arch4Sm90ELb0ELb1ELb1ELb0ELb0ELb0ELb0ELb1ELb1ELb1ELb0ELb0EEENS1_21CollectiveEpilogueFwdINS6_IJSA_SC_SB_EEES9_SE_SG_Li256ELb0ELb1ELb0ELb0EEENS1_30DynamicPersistentTileSchedulerILi256ELi128ELb0ELb1ELb1EEEEEEEEEvNT_6ParamsE)
        .other          _ZN7cutlass13device_kernelIN5flash11enable_sm90INS1_16FlashAttnFwdSm90INS1_25CollectiveMainloopFwdSm90ILi2EN4cute5tupleIJNS5_1CILi1EEES8_S8_EEENS6_IJNS7_ILi128EEENS7_ILi96EEENS7_ILi192EEEEEELi192ENS_10bfloat16_tEfNS_4arch4Sm90ELb0ELb1ELb1ELb0ELb0ELb0ELb0ELb1ELb1ELb1ELb0ELb0EEENS1_21CollectiveEpilogueFwdINS6_IJSA_SC_SB_EEES9_SE_SG_Li256ELb0ELb1ELb0ELb0EEENS1_30DynamicPersistentTileSchedulerILi256ELi128ELb0ELb1ELb1EEEEEEEEEvNT_6ParamsE,@"STO_CUDA_ENTRY STV_DEFAULT"
_ZN7cutlass13device_kernelIN5flash11enable_sm90INS1_16FlashAttnFwdSm90INS1_25CollectiveMainloopFwdSm90ILi2EN4cute5tupleIJNS5_1CILi1EEES8_S8_EEENS6_IJNS7_ILi128EEENS7_ILi96EEENS7_ILi192EEEEEELi192ENS_10bfloat16_tEfNS_4arch4Sm90ELb0ELb1ELb1ELb0ELb0ELb0ELb0ELb1ELb1ELb1ELb0ELb0EEENS1_21CollectiveEpilogueFwdINS6_IJSA_SC_SB_EEES9_SE_SG_Li256ELb0ELb1ELb0ELb0EEENS1_30DynamicPersistentTileSchedulerILi256ELi128ELb0ELb1ELb1EEEEEEEEEvNT_6ParamsE:
        /* <DEDUP_REMOVED lines=18> */
.L_x_1092:
[----:B------:R-:W-:Y:S05]  /*0120*/  BSYNC B0 ;  /* 0x0000000000007941 */ /* 0x000fea0003800000 */
.L_x_1091:
        /* <DEDUP_REMOVED lines=41> */
.L_x_1093:
        /* <DEDUP_REMOVED lines=22> */
.L_x_1094:
        /* <DEDUP_REMOVED lines=18> */
.L_x_1095:
        /* <DEDUP_REMOVED lines=22> */
.L_x_1096:
        /* <DEDUP_REMOVED lines=22> */
.L_x_1097:
[----:B0-----:R-:W-:Y:S01]  /*0900*/  UMOV UR4, 0x1 ;  /* 0x0000000100047882 */ /* 0x001fe20000000000 */
[----:B------:R-:W-:Y:S01]  /*0910*/  PLOP3.LUT P0, PT, PT, PT, UP0, 0x80, 0x0 ;  /* 0x000000000000781c */ /* 0x000fe20003f0f008 */
[----:B------:R-:W-:Y:S01]  /*0920*/  USEL UR4, UR4, 0x2, !UP0 ;  /* 0x0000000204047887 */ /* 0x000fe2000c000000 */
[----:B------:R-:W-:-:S05]  /*0930*/  NOP ;  /* 0x0000000000007918 */ /* 0x000fca0000000000 */
[----:B------:R-:W-:-:S05]  /*0940*/  IMAD.U32 R2, RZ, RZ, UR4 ;  /* 0x00000004ff027e24 */ /* 0x000fca000f8e00ff */
[----:B------:R0:W-:Y:S01]  /*0950*/  STL [R1+0x1c], R2 ;  /* 0x00001c0201007387 */ /* 0x0001e20000100800 */
[----:B-12-4-:R-:W-:Y:S06]  /*0960*/  BAR.SYNC.DEFER_BLOCKING 0x0 ;  /* 0x0000000000007b1d */ /* 0x016fec0000010000 */
[----:B------:R-:W-:Y:S05]  /*0970*/  @!P0 BRA `(.L_x_1098) ;  /* 0x0000010c006c8947 */ /* 0x000fea0003800000 */
.L_x_1099:
[----:B------:R-:W-:-:S08]  /*0980*/  NOP ;  /* 0x0000000000007918 */ /* 0x000fd00000000000 */
[----:B------:R-:W1:Y:S02]  /*0990*/  USETMAXREG.TRY_ALLOC.CTAPOOL UP0, 0xf0 ;  /* 0x000000f0000079c8 */ /* 0x000e640008000600 */
[----:B-1----:R-:W-:-:S13]  /*09a0*/  PLOP3.LUT P0, PT, PT, PT, UP0, 0x80, 0x0 ;  /* 0x000000000000781c */ /* 0x002fda0003f0f008 */
[----:B------:R-:W-:Y:S05]  /*09b0*/  @!P0 BRA `(.L_x_1099) ;  /* 0xfffffffc00f08947 */ /* 0x000fea000383ffff */
[----:B------:R-:W1:Y:S08]  /*09c0*/  S2UR UR4, SR_CTAID.X ;  /* 0x00000000000479c3 */ /* 0x000e700000002500 */
[----:B------:R-:W-:Y:S08]  /*09d0*/  BAR.ARV 0x4, 0x180 ;  /* 0x0106000000007b1d */ /* 0x000ff00000002000 */
[----:B------:R-:W1:Y:S08]  /*09e0*/  LDC R0, c[0x0][0xc38] ;  /* 0x00030e00ff007b82 */ /* 0x000e700000000800 */
[----:B------:R-:W-:Y:S06]  /*09f0*/  BAR.ARV 0x8, 0x180 ;  /* 0x0206000000007b1d */ /* 0x000fec0000002000 */
[----:B-1----:R-:W-:-:S13]  /*0a00*/  ISETP.LE.AND P0, PT, R0, UR4, PT ;  /* 0x0000000400007c0c */ /* 0x002fda000bf03270 */
[----:B------:R-:W-:Y:S05]  /*0a10*/  @P0 EXIT ;  /* 0x000000000000094d */ /* 0x000fea0003800000 */
[----:B------:R-:W2:Y:S01]  /*0a20*/  LDL R3, [R1+0x1c] ;  /* 0x00001c0001037983 */ /* 0x000ea20000100800 */
[----:B------:R-:W-:Y:S01]  /*0a30*/  UMOV UR36, URZ ;  /* 0x0000003f00247c82 */ /* 0x000fe20008000000 */
[----:B------:R-:W-:Y:S01]  /*0a40*/  UMOV UR37, URZ ;  /* 0x0000003f00257c82 */ /* 0x000fe20008000000 */
[----:B0-----:R-:W0:Y:S02]  /*0a50*/  S2R R2, SR_TID.X ;  /* 0x0000000000027919 */ /* 0x001e240000002100 */
[----:B0-----:R-:W-:Y:S01]  /*0a60*/  VIADD R206, R2, 0xffffff80 ;  /* 0xffffff8002ce7836 */ /* 0x001fe20000000000 */
[----:B--2---:R-:W-:-:S04]  /*0a70*/  R2UR UR5, R3 ;  /* 0x00000000030572ca */ /* 0x004fc800000e0000 */
[----:B------:R-:W-:-:S04]  /*0a80*/  SHF.R.S32.HI R3, RZ, 0x1f, R206 ;  /* 0x0000001fff037819 */ /* 0x000fc800000114ce */
[CC--:B------:R-:W-:Y:S02]  /*0a90*/  LEA.HI R0, R3.reuse, R206.reuse, RZ, 0x7 ;  /* 0x000000ce03007211 */ /* 0x0c0fe400078f38ff */
[CC--:B------:R-:W-:Y:S02]  /*0aa0*/  LEA.HI R2, R3.reuse, R206.reuse, RZ, 0x4 ;  /* 0x000000ce03027211 */ /* 0x0c0fe400078f20ff */
[----:B------:R-:W-:Y:S02]  /*0ab0*/  LOP3.LUT R5, R0, 0xffffff80, RZ, 0xc0, !PT ;  /* 0xffffff8000057812 */ /* 0x000fe400078ec0ff */
[----:B------:R-:W-:Y:S01]  /*0ac0*/  SHF.R.S32.HI R7, RZ, 0x4, R2 ;  /* 0x00000004ff077819 */ /* 0x000fe20000011402 */
[----:B------:R-:W-:Y:S01]  /*0ad0*/  ULOP3.LUT UR6, UR5, 0x1, URZ, 0xfc, !UPT ;  /* 0x0000000105067892 */ /* 0x000fe2000f8efc3f */
[----:B------:R-:W-:Y:S01]  /*0ae0*/  LEA.HI R4, R3, R206, RZ, 0x5 ;  /* 0x000000ce03047211 */ /* 0x000fe200078f28ff */
[----:B------:R-:W-:Y:S01]  /*0af0*/  IMAD.IADD R198, R206, 0x1, -R5 ;  /* 0x00000001cec67824 */ /* 0x000fe200078e0a05 */
[C---:B------:R-:W-:Y:S01]  /*0b00*/  LOP3.LUT R5, R2.reuse, 0x3fffff0, RZ, 0xc0, !PT ;  /* 0x03fffff002057812 */ /* 0x040fe200078ec0ff */
[----:B------:R-:W-:Y:S01]  /*0b10*/  UMOV UR5, URZ ;  /* 0x0000003f00057c82 */ /* 0x000fe20008000000 */
[----:B------:R-:W-:Y:S01]  /*0b20*/  LEA.HI R2, R2, R7, RZ, 0x1 ;  /* 0x0000000702027211 */ /* 0x000fe200078f08ff */
[----:B------:R-:W-:Y:S01]  /*0b30*/  IMAD.SHL.U32 R4, R4, 0x20, RZ ;  /* 0x0000002004047824 */ /* 0x000fe200078e00ff */
[----:B------:R-:W-:Y:S01]  /*0b40*/  SHF.R.S32.HI R9, RZ, 0x1f, R198 ;  /* 0x0000001fff097819 */ /* 0x000fe200000114c6 */
[----:B------:R-:W-:Y:S01]  /*0b50*/  IMAD.IADD R5, R206, 0x1, -R5 ;  /* 0x00000001ce057824 */ /* 0x000fe200078e0a05 */
[----:B------:R-:W-:Y:S01]  /*0b60*/  LOP3.LUT R2, R2, 0x1ffffffe, RZ, 0xc0, !PT ;  /* 0x1ffffffe02027812 */ /* 0x000fe200078ec0ff */
[----:B------:R-:W-:Y:S01]  /*0b70*/  IMAD.U32 R202, RZ, RZ, UR6 ;  /* 0x00000006ffca7e24 */ /* 0x000fe2000f8e00ff */
[----:B------:R-:W-:Y:S01]  /*0b80*/  LEA.HI R6, R9, R198, RZ, 0x2 ;  /* 0x000000c609067211 */ /* 0x000fe200078f10ff */
[----:B------:R-:W-:Y:S01]  /*0b90*/  IMAD.U32 R197, RZ, RZ, UR5 ;  /* 0x00000005ffc57e24 */ /* 0x000fe2000f8e00ff */
[----:B------:R-:W-:Y:S01]  /*0ba0*/  LEA.HI R10, R3, R206, RZ, 0x2 ;  /* 0x000000ce030a7211 */ /* 0x000fe200078f10ff */
[----:B------:R-:W-:Y:S01]  /*0bb0*/  IMAD.IADD R2, R7, 0x1, -R2 ;  /* 0x0000000107027824 */ /* 0x000fe200078e0a02 */
[----:B------:R-:W-:-:S02]  /*0bc0*/  SHF.R.S32.HI R8, RZ, 0x2, R6 ;  /* 0x00000002ff087819 */ /* 0x000fc40000011406 */
[----:B------:R-:W-:Y:S02]  /*0bd0*/  SHF.R.S32.HI R11, RZ, 0x1f, R6 ;  /* 0x0000001fff0b7819 */ /* 0x000fe40000011406 */
[----:B------:R-:W-:Y:S02]  /*0be0*/  LOP3.LUT R7, R10, 0xfffffffc, RZ, 0xc0, !PT ;  /* 0xfffffffc0a077812 */ /* 0x000fe400078ec0ff */
[----:B------:R-:W-:Y:S02]  /*0bf0*/  LEA.HI R3, R3, R206, RZ, 0x3 ;  /* 0x000000ce03037211 */ /* 0x000fe400078f18ff */
[----:B------:R-:W-:Y:S01]  /*0c00*/  LEA.HI R11, R11, R8, RZ, 0x3 ;  /* 0x000000080b0b7211 */ /* 0x000fe200078f18ff */
[----:B------:R-:W-:Y:S01]  /*0c10*/  IMAD.IADD R7, R206, 0x1, -R7 ;  /* 0x00000001ce077824 */ /* 0x000fe200078e0a07 */
[----:B------:R-:W-:Y:S02]  /*0c20*/  SHF.R.S32.HI R199, RZ, 0x7, R0 ;  /* 0x00000007ffc77819 */ /* 0x000fe40000011400 */
[----:B------:R-:W-:-:S02]  /*0c30*/  LOP3.LUT R4, R4, 0xfffffc00, RZ, 0xc0, !PT ;  /* 0xfffffc0004047812 */ /* 0x000fc400078ec0ff */
[----:B------:R-:W-:Y:S02]  /*0c40*/  LOP3.LUT R193, R3, 0xfffffff8, RZ, 0xc0, !PT ;  /* 0xfffffff803c17812 */ /* 0x000fe400078ec0ff */
[----:B------:R-:W-:Y:S01]  /*0c50*/  LOP3.LUT R11, R11, 0xfffffff8, RZ, 0xc0, !PT ;  /* 0xfffffff80b0b7812 */ /* 0x000fe200078ec0ff */
[----:B------:R-:W-:Y:S01]  /*0c60*/  IMAD R5, R5, 0x40, R4 ;  /* 0x0000004005057824 */ /* 0x000fe200078e0204 */
[----:B------:R-:W-:Y:S01]  /*0c70*/  LEA.HI R9, R9, R198, RZ, 0x5 ;  /* 0x000000c609097211 */ /* 0x000fe200078f28ff */
[----:B------:R-:W-:Y:S01]  /*0c80*/  IMAD.IADD R193, R206, 0x1, -R193 ;  /* 0x00000001cec17824 */ /* 0x000fe200078e0ac1 */
[----:B------:R-:W-:Y:S01]  /*0c90*/  LEA.HI R0, R0, R199, RZ, 0x1 ;  /* 0x000000c700007211 */ /* 0x000fe200078f08ff */
[----:B------:R-:W-:Y:S01]  /*0ca0*/  IMAD.IADD R8, R8, 0x1, -R11 ;  /* 0x0000000108087824 */ /* 0x000fe200078e0a0b */
[----:B------:R-:W-:Y:S01]  /*0cb0*/  SHF.R.S32.HI R9, RZ, 0x5, R9 ;  /* 0x00000005ff097819 */ /* 0x000fe20000011409 */
[----:B------:R-:W-:Y:S01]  /*0cc0*/  IMAD.SHL.U32 R19, R193, 0x8, RZ ;  /* 0x00000008c1137824 */ /* 0x000fe200078e00ff */
[----:B------:R-:W-:Y:S01]  /*0cd0*/  LEA.HI R4, R7, R7, RZ, 0x1 ;  /* 0x0000000707047211 */ /* 0x000fe200078f08ff */
[----:B------:R-:W-:Y:S01]  /*0ce0*/  IMAD R201, R2, 0x8, R5 ;  /* 0x0000000802c97824 */ /* 0x000fe200078e0205 */
[----:B------:R-:W-:Y:S01]  /*0cf0*/  LOP3.LUT R0, R0, 0x3fffffe, RZ, 0xc0, !PT ;  /* 0x03fffffe00007812 */ /* 0x000fe200078ec0ff */
[----:B------:R-:W-:Y:S01]  /*0d00*/  IMAD R9, R9, 0x10, R8 ;  /* 0x0000001009097824 */ /* 0x000fe200078e0208 */
[----:B------:R-:W-:Y:S01]  /*0d10*/  LOP3.LUT R4, R4, 0x1ffffffe, RZ, 0xc0, !PT ;  /* 0x1ffffffe04047812 */ /* 0x000fe200078ec0ff */
[----:B------:R-:W-:Y:S01]  /*0d20*/  VIADD R23, R19, 0x40 ;  /* 0x0000004013177836 */ /* 0x000fe20000000000 */
[----:B------:R-:W-:Y:S01]  /*0d30*/  LOP3.LUT R17, R6, 0x7ffffffc, RZ, 0xc0, !PT ;  /* 0x7ffffffc06117812 */ /* 0x000fe200078ec0ff */
[----:B------:R-:W-:Y:S01]  /*0d40*/  IMAD.IADD R0, R199, 0x1, -R0 ;  /* 0x00000001c7007824 */ /* 0x000fe200078e0a00 */
[----:B------:R-:W-:Y:S01]  /*0d50*/  SHF.R.S32.HI R196, RZ, 0x3, R3 ;  /* 0x00000003ffc47819 */ /* 0x000fe20000011403 */
[----:B------:R-:W-:Y:S01]  /*0d60*/  VIADD R192, R19, 0x80 ;  /* 0x0000008013c07836 */ /* 0x000fe20000000000 */
[----:B------:R-:W-:Y:S01]  /*0d70*/  SHF.R.S32.HI R205, RZ, 0x1f, R19 ;  /* 0x0000001fffcd7819 */ /* 0x000fe20000011413 */
[----:B------:R-:W-:Y:S01]  /*0d80*/  IMAD.IADD R7, R7, 0x1, -R4 ;  /* 0x0000000107077824 */ /* 0x000fe200078e0a04 */
[----:B------:R-:W-:Y:S01]  /*0d90*/  SHF.R.S32.HI R204, RZ, 0x1f, R23 ;  /* 0x0000001fffcc7819 */ /* 0x000fe20000011417 */
[----:B------:R-:W-:Y:S01]  /*0da0*/  IMAD R200, R0, 0x40, R9 ;  /* 0x0000004000c87824 */ /* 0x000fe200078e0209 */
[----:B------:R-:W-:Y:S01]  /*0db0*/  SHF.R.S32.HI R203, RZ, 0x1f, R192 ;  /* 0x0000001fffcb7819 */ /* 0x000fe200000114c0 */
[----:B------:R-:W-:-:S02]  /*0dc0*/  IMAD.IADD R17, R198, 0x1, -R17 ;  /* 0x00000001c6117824 */ /* 0x000fc400078e0a11 */
[----:B------:R-:W-:-:S07]  /*0dd0*/  IMAD R18, R7, 0x8, R200 ;  /* 0x0000000807127824 */ /* 0x000fce00078e02c8 */
.L_x_1196:
[----:B------:R-:W-:Y:S01]  /*0de0*/  ULDC UR5, c[0x0][0xc60] ;  /* 0x0003180000057ab9 */ /* 0x000fe20000000800 */
[----:B------:R-:W-:Y:S01]  /*0df0*/  UMOV UR8, UR4 ;  /* 0x0000000400087c82 */ /* 0x000fe20008000000 */
[----:B------:R-:W-:-:S11]  /*0e00*/  UISETP.NE.AND UP0, UPT, UR5, 0x1, UPT ;  /* 0x000000010500788c */ /* 0x000fd6000bf05270 */
[----:B------:R-:W-:Y:S01]  /*0e10*/  @UP0 ULDC UR6, c[0x0][0xc64] ;  /* 0x0003190000060ab9 */ /* 0x000fe20000000800 */
[----:B------:R-:W-:Y:S01]  /*0e20*/  @UP0 ULDC UR9, c[0x0][0xc68] ;  /* 0x00031a0000090ab9 */ /* 0x000fe20000000800 */
[----:B------:R-:W-:-:S04]  /*0e30*/  UIMAD.WIDE.U32 UR6, UR4, UR6, URZ ;  /* 0x00000006040672a5 */ /* 0x000fc8000f8e003f */
[----:B------:R-:W-:-:S03]  /*0e40*/  @UP0 USHF.R.U32.HI UR8, URZ, UR9, UR7 ;  /* 0x000000093f080299 */ /* 0x000fc60008011607 */
[----:B------:R-:W-:Y:S02]  /*0e50*/  ULDC UR6, c[0x0][0xc78] ;  /* 0x00031e0000067ab9 */ /* 0x000fe40000000800 */
[----:B------:R-:W-:Y:S02]  /*0e60*/  UISETP.GE.AND UP0, UPT, UR8, UR6, UPT ;  /* 0x000000060800728c */ /* 0x000fe4000bf06270 */
[----:B------:R-:W-:-:S04]  /*0e70*/  UIADD3 UR6, -UR8, URZ, URZ ;  /* 0x0000003f08067290 */ /* 0x000fc8000fffe13f */
[----:B------:R-:W-:Y:S01]  /*0e80*/  PLOP3.LUT P0, PT, PT, PT, UP0, 0x80, 0x0 ;  /* 0x000000000000781c */ /* 0x000fe20003f0f008 */
[----:B------:R-:W-:-:S12]  /*0e90*/  UIMAD UR9, UR5, UR6, UR4 ;  /* 0x00000006050972a4 */ /* 0x000fd8000f8e0204 */
[----:B01234-:R-:W-:Y:S05]  /*0ea0*/  @!P0 BRA `(.L_x_1100) ;  /* 0x0000000000208947 */ /* 0x01ffea0003800000 */
[----:B------:R-:W-:Y:S01]  /*0eb0*/  ULDC UR7, c[0x0][0xc6c] ;  /* 0x00031b0000077ab9 */ /* 0x000fe20000000800 */
[----:B------:R-:W-:Y:S01]  /*0ec0*/  UMOV UR6, UR9 ;  /* 0x0000000900067c82 */ /* 0x000fe20008000000 */
[----:B------:R-:W-:-:S11]  /*0ed0*/  UISETP.NE.AND UP0, UPT, UR7, 0x1, UPT ;  /* 0x000000010700788c */ /* 0x000fd6000bf05270 */
[----:B------:R-:W-:Y:S02]  /*0ee0*/  @UP0 ULDC.64 UR10, c[0x0][0xc70] ;  /* 0x00031c00000a0ab9 */ /* 0x000fe40000000a00 */
[----:B------:R-:W-:-:S04]  /*0ef0*/  UIMAD.WIDE.U32 UR4, UR9, UR10, URZ ;  /* 0x0000000a090472a5 */ /* 0x000fc8000f8e003f */
[----:B------:R-:W-:-:S04]  /*0f00*/  @UP0 USHF.R.U32.HI UR6, URZ, UR11, UR5 ;  /* 0x0000000b3f060299 */ /* 0x000fc80008011605 */
[----:B------:R-:W-:Y:S01]  /*0f10*/  UIMAD UR4, UR6, UR7, URZ ;  /* 0x00000007060472a4 */ /* 0x000fe2000f8e023f */
[----:B------:R-:W-:Y:S11]  /*0f20*/  BRA `(.L_x_1101) ;  /* 0x00000000001c7947 */ /* 0x000ff60003800000 */
.L_x_1100:
[----:B------:R-:W-:Y:S01]  /*0f30*/  ULDC UR7, c[0x0][0xc54] ;  /* 0x0003150000077ab9 */ /* 0x000fe20000000800 */
[----:B------:R-:W-:Y:S01]  /*0f40*/  UMOV UR6, UR9 ;  /* 0x0000000900067c82 */ /* 0x000fe20008000000 */
[----:B------:R-:W-:-:S11]  /*0f50*/  UISETP.NE.AND UP0, UPT, UR7, 0x1, UPT ;  /* 0x000000010700788c */ /* 0x000fd6000bf05270 */
[----:B------:R-:W-:Y:S02]  /*0f60*/  @UP0 ULDC.64 UR10, c[0x0][0xc58] ;  /* 0x00031600000a0ab9 */ /* 0x000fe40000000a00 */
[----:B------:R-:W-:-:S04]  /*0f70*/  UIMAD.WIDE.U32 UR4, UR9, UR10, URZ ;  /* 0x0000000a090472a5 */ /* 0x000fc8000f8e003f */
[----:B------:R-:W-:-:S04]  /*0f80*/  @UP0 USHF.R.U32.HI UR6, URZ, UR11, UR5 ;  /* 0x0000000b3f060299 */ /* 0x000fc80008011605 */
[----:B------:R-:W-:-:S12]  /*0f90*/  UIMAD UR4, UR6, UR7, URZ ;  /* 0x00000007060472a4 */ /* 0x000fd8000f8e023f */
.L_x_1101:
[----:B------:R-:W0:Y:S01]  /*0fa0*/  LDC R0, c[0x0][0x448] ;  /* 0x00011200ff007b82 */ /* 0x000e220000000800 */
[----:B------:R-:W-:Y:S01]  /*0fb0*/  ULDC UR7, c[0x0][0xc48] ;  /* 0x0003120000077ab9 */ /* 0x000fe20000000800 */
[----:B------:R-:W-:Y:S02]  /*0fc0*/  ULOP3.LUT UR6, URZ, UR6, URZ, 0x33, !UPT ;  /* 0x000000063f067292 */ /* 0x000fe4000f8e333f */
[----:B------:R-:W-:Y:S02]  /*0fd0*/  UISETP.NE.AND UP0, UPT, UR7, 0x1, UPT ;  /* 0x000000010700788c */ /* 0x000fe4000bf05270 */
[----:B------:R-:W-:Y:S02]  /*0fe0*/  UIADD3 UR4, UR9, -UR4, URZ ;  /* 0x8000000409047290 */ /* 0x000fe4000fffe03f */
[----:B------:R-:W1:Y:S01]  /*0ff0*/  LDC.64 R8, c[0x0][0x9e0] ;  /* 0x00027800ff087b82 */ /* 0x000e620000000a00 */
[----:B------:R-:W-:Y:S01]  /*1000*/  ULDC UR5, c[0x0][0xc3c] ;  /* 0x00030f0000057ab9 */ /* 0x000fe20000000800 */
[----:B------:R-:W-:Y:S01]  /*1010*/  ULDC UR9, c[0x0][0xc54] ;  /* 0x0003150000097ab9 */ /* 0x000fe20000000800 */
[----:B------:R-:W-:-:S02]  /*1020*/  UIADD3 UR6, UR6, UR5, URZ ;  /* 0x0000000506067290 */ /* 0x000fc4000fffe03f */
[----:B------:R-:W-:Y:S02]  /*1030*/  UIMAD UR8, UR8, UR9, UR4 ;  /* 0x00000009080872a4 */ /* 0x000fe4000f8e0204 */
[----:B------:R-:W-:Y:S01]  /*1040*/  USHF.L.U32 UR60, UR6, 0x7, URZ ;  /* 0x00000007063c7899 */ /* 0x000fe2000800063f */
[----:B------:R-:W2:Y:S01]  /*1050*/  LDC R74, c[0x0][0x288] ;  /* 0x0000a200ff4a7b82 */ /* 0x000ea20000000800 */
[----:B------:R-:W-:Y:S01]  /*1060*/  ULDC.64 UR10, c[0x0][0x418] ;  /* 0x00010600000a7ab9 */ /* 0x000fe20000000a00 */
[----:B------:R-:W-:Y:S01]  /*1070*/  @UP0 ULDC UR4, c[0x0][0xc4c] ;  /* 0x0003130000040ab9 */ /* 0x000fe20000000800 */
[----:B------:R-:W-:Y:S01]  /*1080*/  ISETP.NE.U32.AND P0, PT, RZ, UR10, PT ;  /* 0x0000000aff007c0c */ /* 0x000fe2000bf05070 */
[----:B------:R-:W-:Y:S02]  /*1090*/  UIMAD.WIDE.U32 UR4, UR8, UR4, URZ ;  /* 0x00000004080472a5 */ /* 0x000fe4000f8e003f */
[----:B------:R-:W-:Y:S01]  /*10a0*/  UIADD3 UR6, UR60, 0x7f, URZ ;  /* 0x0000007f3c067890 */ /* 0x000fe2000fffe03f */
[----:B------:R-:W-:Y:S01]  /*10b0*/  ISETP.NE.AND.EX P0, PT, RZ, UR11, PT, P0 ;  /* 0x0000000bff007c0c */ /* 0x000fe2000bf05300 */
[----:B------:R-:W3:Y:S01]  /*10c0*/  LDC R7, c[0x0][0x2f0] ;  /* 0x0000bc00ff077b82 */ /* 0x000ee20000000800 */
[----:B0-----:R-:W-:Y:S01]  /*10d0*/  ISETP.NE.AND P1, PT, R0, 0x1, PT ;  /* 0x000000010000780c */ /* 0x001fe20003f25270 */
[----:B------:R-:W-:Y:S01]  /*10e0*/  @UP0 ULDC UR9, c[0x0][0xc50] ;  /* 0x0003140000090ab9 */ /* 0x000fe20000000800 */
[----:B------:R-:W-:Y:S01]  /*10f0*/  UMOV UR12, UR8 ;  /* 0x00000008000c7c82 */ /* 0x000fe20008000000 */
[----:B------:R-:W-:Y:S01]  /*1100*/  @UP0 USHF.R.U32.HI UR12, URZ, UR9, UR5 ;  /* 0x000000093f0c0299 */ /* 0x000fe20008011605 */
[----:B------:R-:W-:-:S03]  /*1110*/  IMAD.U32 R2, RZ, RZ, UR6 ;  /* 0x00000006ff027e24 */ /* 0x000fc6000f8e00ff */
[----:B------:R-:W0:Y:S01]  /*1120*/  LDC R0, c[0x0][0x424] ;  /* 0x00010900ff007b82 */ /* 0x000e220000000800 */
[----:B-1----:R-:W-:Y:S01]  /*1130*/  ISETP.GE.AND P2, PT, R9, 0x1, PT ;  /* 0x000000010900780c */ /* 0x002fe20003f46270 */
[----:B------:R-:W-:Y:S02]  /*1140*/  UIADD3 UR4, -UR12, URZ, URZ ;  /* 0x0000003f0c047290 */ /* 0x000fe4000fffe13f */
[----:B------:R-:W-:Y:S02]  /*1150*/  IMAD.U32 R195, RZ, RZ, UR12 ;  /* 0x0000000cffc37e24 */ /* 0x000fe4000f8e00ff */
[----:B------:R-:W-:Y:S02]  /*1160*/  UIMAD UR4, UR7, UR4, UR8 ;  /* 0x00000004070472a4 */ /* 0x000fe4000f8e0208 */
[----:B------:R-:W1:Y:S01]  /*1170*/  @P1 LDC R3, c[0x0][0x44c] ;  /* 0x00011300ff031b82 */ /* 0x000e620000000800 */
[----:B--2---:R-:W-:-:S03]  /*1180*/  IADD3 R5, -R74, 0x1, RZ ;  /* 0x000000014a057810 */ /* 0x004fc60007ffe1ff */
[----:B------:R-:W-:-:S04]  /*1190*/  IMAD.U32 R194, RZ, RZ, UR4 ;  /* 0x00000004ffc27e24 */ /* 0x000fc8000f8e00ff */
[----:B------:R-:W2:Y:S01]  /*11a0*/  @P1 LDC R4, c[0x0][0x450] ;  /* 0x00011400ff041b82 */ /* 0x000ea20000000800 */
[----:B0-----:R-:W-:-:S05]  /*11b0*/  SEL R0, R0, 0x1, P0 ;  /* 0x0000000100007807 */ /* 0x001fca0000000000 */
[CC--:B---3--:R-:W-:Y:S02]  /*11c0*/  IMAD R5, R0.reuse, R7.reuse, R5 ;  /* 0x0000000700057224 */ /* 0x0c8fe400078e0205 */
[----:B------:R-:W-:Y:S02]  /*11d0*/  IMAD R16, R0, R7, RZ ;  /* 0x0000000700107224 */ /* 0x000fe400078e02ff */
[----:B-1----:R-:W-:-:S05]  /*11e0*/  @P1 IMAD.HI.U32 R3, R3, UR6, RZ ;  /* 0x0000000603031c27 */ /* 0x002fca000f8e00ff */
[----:B--2---:R-:W-:-:S05]  /*11f0*/  @P1 SHF.R.U32.HI R2, RZ, R4, R3 ;  /* 0x00000004ff021219 */ /* 0x004fca0000011603 */
[----:B------:R-:W-:-:S04]  /*1200*/  IMAD.IADD R11, R5, 0x1, R2 ;  /* 0x00000001050b7824 */ /* 0x000fc800078e0202 */
[----:B------:R-:W-:Y:S01]  /*1210*/  IMAD.IADD R2, R11, 0x1, R8 ;  /* 0x000000010b027824 */ /* 0x000fe200078e0208 */
[----:B------:R-:W-:Y:S06]  /*1220*/  @!P2 BRA `(.L_x_1102) ;  /* 0x000000000040a947 */ /* 0x000fec0003800000 */
[C---:B------:R-:W-:Y:S01]  /*1230*/  ISETP.GT.AND P0, PT, R11.reuse, RZ, PT ;  /* 0x000000ff0b00720c */ /* 0x040fe20003f04270 */
[----:B------:R-:W-:-:S12]  /*1240*/  VIADD R3, R11, 0xffffffff ;  /* 0xffffffff0b037836 */ /* 0x000fd80000000000 */
[----:B------:R-:W-:Y:S05]  /*1250*/  @P0 BRA `(.L_x_1103) ;  /* 0x00000000001c0947 */ /* 0x000fea0003800000 */
[----:B------:R-:W-:Y:S01]  /*1260*/  ISETP.NE.AND P0, PT, R9, 0x1, PT ;  /* 0x000000010900780c */ /* 0x000fe20003f05270 */
[----:B------:R-:W-:-:S12]  /*1270*/  IMAD.MOV R3, RZ, RZ, -R11 ;  /* 0x000000ffff037224 */ /* 0x000fd800078e0a0b */
[----:B------:R-:W0:Y:S02]  /*1280*/  @P0 LDC.64 R4, c[0x0][0x9e8] ;  /* 0x00027a00ff040b82 */ /* 0x000e240000000a00 */
[----:B0-----:R-:W-:-:S05]  /*1290*/  @P0 IMAD.HI.U32 R4, R3, R4, RZ ;  /* 0x0000000403040227 */ /* 0x001fca00078e00ff */
[----:B------:R-:W-:-:S04]  /*12a0*/  @P0 SHF.R.U32.HI R3, RZ, R5, R4 ;  /* 0x00000005ff030219 */ /* 0x000fc80000011604 */
[----:B------:R-:W-:Y:S01]  /*12b0*/  LOP3.LUT R3, RZ, R3, RZ, 0x33, !PT ;  /* 0x00000003ff037212 */ /* 0x000fe200078e33ff */
[----:B------:R-:W-:Y:S06]  /*12c0*/  BRA `(.L_x_1104) ;  /* 0x0000000000107947 */ /* 0x000fec0003800000 */
.L_x_1103:
[----:B------:R-:W-:-:S13]  /*12d0*/  ISETP.NE.AND P0, PT, R9, 0x1, PT ;  /* 0x000000010900780c */ /* 0x000fda0003f05270 */
[----:B------:R-:W0:Y:S02]  /*12e0*/  @P0 LDC.64 R4, c[0x0][0x9e8] ;  /* 0x00027a00ff040b82 */ /* 0x000e240000000a00 */
[----:B0-----:R-:W-:-:S05]  /*12f0*/  @P0 IMAD.HI.U32 R4, R3, R4, RZ ;  /* 0x0000000403040227 */ /* 0x001fca00078e00ff */
[----:B------:R-:W-:-:S07]  /*1300*/  @P0 SHF.R.U32.HI R3, RZ, R5, R4 ;  /* 0x00000005ff030219 */ /* 0x000fce0000011604 */
.L_x_1104:
[----:B------:R-:W-:-:S05]  /*1310*/  IMAD R3, R3, R9, R9 ;  /* 0x0000000903037224 */ /* 0x000fca00078e0209 */
[----:B------:R-:W-:-:S07]  /*1320*/  VIMNMX R2, R2, R3, PT ;  /* 0x0000000302027248 */ /* 0x000fce0003fe0100 */
.L_x_1102:
[----:B------:R-:W0:Y:S01]  /*1330*/  @P1 LDC R4, c[0x0][0x44c] ;  /* 0x00011300ff041b82 */ /* 0x000e220000000800 */
[----:B------:R-:W-:Y:S01]  /*1340*/  IMAD.U32 R3, RZ, RZ, UR60 ;  /* 0x0000003cff037e24 */ /* 0x000fe2000f8e00ff */
[----:B------:R-:W-:Y:S01]  /*1350*/  ULDC UR4, c[0x0][0x9dc] ;  /* 0x0002770000047ab9 */ /* 0x000fe20000000800 */
[-C--:B------:R-:W-:Y:S02]  /*1360*/  IMAD R74, R0, R7.reuse, -R74 ;  /* 0x00000007004a7224 */ /* 0x080fe400078e0a4a */
[----:B------:R-:W-:Y:S02]  /*1370*/  VIADD R2, R2, 0x5f ;  /* 0x0000005f02027836 */ /* 0x000fe40000000000 */
[----:B------:R-:W-:Y:S01]  /*1380*/  IMAD R0, R0, R7, 0x5f ;  /* 0x0000005f00007424 */ /* 0x000fe200078e0207 */
[----:B------:R-:W1:Y:S01]  /*1390*/  @P1 LDC R5, c[0x0][0x450] ;  /* 0x00011400ff051b82 */ /* 0x000e620000000800 */
[----:B------:R-:W-:-:S04]  /*13a0*/  IMAD.HI R2, R2, 0x2aaaaaab, RZ ;  /* 0x2aaaaaab02027827 */ /* 0x000fc800078e02ff */
[----:B------:R-:W-:-:S04]  /*13b0*/  IMAD.HI R0, R0, 0x2aaaaaab, RZ ;  /* 0x2aaaaaab00007827 */ /* 0x000fc800078e02ff */
[----:B0-----:R-:W-:-:S05]  /*13c0*/  @P1 IMAD.HI.U32 R4, R4, UR60, RZ ;  /* 0x0000003c04041c27 */ /* 0x001fca000f8e00ff */
[----:B-1----:R-:W-:Y:S02]  /*13d0*/  @P1 SHF.R.U32.HI R3, RZ, R5, R4 ;  /* 0x00000005ff031219 */ /* 0x002fe40000011604 */
[----:B------:R-:W-:-:S03]  /*13e0*/  SHF.R.U32.HI R5, RZ, 0x1f, R2 ;  /* 0x0000001fff057819 */ /* 0x000fc60000011602 */
[----:B------:R-:W-:Y:S01]  /*13f0*/  IMAD.IADD R4, R74, 0x1, R3 ;  /* 0x000000014a047824 */ /* 0x000fe200078e0203 */
[----:B------:R-:W-:Y:S02]  /*1400*/  SHF.R.U32.HI R3, RZ, 0x1f, R0 ;  /* 0x0000001fff037819 */ /* 0x000fe40000011600 */
[----:B------:R-:W-:Y:S01]  /*1410*/  LEA.HI.SX32 R2, R2, R5, 0x1c ;  /* 0x0000000502027211 */ /* 0x000fe200078fe2ff */
[----:B------:R-:W-:Y:S01]  /*1420*/  VIADD R6, R4, -UR4 ;  /* 0x8000000404067c36 */ /* 0x000fe20008000000 */
[----:B------:R-:W-:-:S04]  /*1430*/  LEA.HI.SX32 R3, R0, R3, 0x1c ;  /* 0x0000000300037211 */ /* 0x000fc800078fe2ff */
[----:B------:R-:W-:Y:S02]  /*1440*/  R2UR UR4, R6 ;  /* 0x00000000060472ca */ /* 0x000fe400000e0000 */
[----:B------:R-:W-:Y:S01]  /*1450*/  VIMNMX R75, R3, R2, PT ;  /* 0x00000002034b7248 */ /* 0x000fe20003fe0100 */
[----:B------:R-:W-:-:S12]  /*1460*/  @!P2 BRA `(.L_x_1105) ;  /* 0x000000000044a947 */ /* 0x000fd80003800000 */
[----:B------:R-:W-:-:S13]  /*1470*/  ISETP.GT.AND P0, PT, R4, -0x1, PT ;  /* 0xffffffff0400780c */ /* 0x000fda0003f04270 */
[----:B------:R-:W-:Y:S05]  /*1480*/  @P0 BRA `(.L_x_1106) ;  /* 0x00000000001c0947 */ /* 0x000fea0003800000 */
[----:B------:R-:W-:Y:S02]  /*1490*/  ISETP.NE.AND P0, PT, R9, 0x1, PT ;  /* 0x000000010900780c */ /* 0x000fe40003f05270 */
[----:B------:R-:W-:-:S11]  /*14a0*/  LOP3.LUT R3, RZ, R4, RZ, 0x33, !PT ;  /* 0x00000004ff037212 */ /* 0x000fd600078e33ff */
[----:B------:R-:W0:Y:S02]  /*14b0*/  @P0 LDC.64 R6, c[0x0][0x9e8] ;  /* 0x00027a00ff060b82 */ /* 0x000e240000000a00 */
[----:B0-----:R-:W-:-:S05]  /*14c0*/  @P0 IMAD.HI.U32 R0, R3, R6, RZ ;  /* 0x0000000603000227 */ /* 0x001fca00078e00ff */
[----:B------:R-:W-:-:S04]  /*14d0*/  @P0 SHF.R.U32.HI R3, RZ, R7, R0 ;  /* 0x00000007ff030219 */ /* 0x000fc80000011600 */
[----:B------:R-:W-:Y:S01]  /*14e0*/  LOP3.LUT R4, RZ, R3, RZ, 0x33, !PT ;  /* 0x00000003ff047212 */ /* 0x000fe200078e33ff */
[----:B------:R-:W-:Y:S06]  /*14f0*/  BRA `(.L_x_1107) ;  /* 0x0000000000107947 */ /* 0x000fec0003800000 */
.L_x_1106:
[----:B------:R-:W-:-:S13]  /*1500*/  ISETP.NE.AND P0, PT, R9, 0x1, PT ;  /* 0x000000010900780c */ /* 0x000fda0003f05270 */
[----:B------:R-:W0:Y:S02]  /*1510*/  @P0 LDC.64 R2, c[0x0][0x9e8] ;  /* 0x00027a00ff020b82 */ /* 0x000e240000000a00 */
[----:B0-----:R-:W-:-:S05]  /*1520*/  @P0 IMAD.HI.U32 R0, R4, R2, RZ ;  /* 0x0000000204000227 */ /* 0x001fca00078e00ff */
[----:B------:R-:W-:-:S07]  /*1530*/  @P0 SHF.R.U32.HI R4, RZ, R3, R0 ;  /* 0x00000003ff040219 */ /* 0x000fce0000011600 */
.L_x_1107:
[----:B------:R-:W-:-:S05]  /*1540*/  IMAD R4, R4, R9, RZ ;  /* 0x0000000904047224 */ /* 0x000fca00078e02ff */
[----:B------:R-:W-:-:S13]  /*1550*/  R2UR UR5, R4 ;  /* 0x00000000040572ca */ /* 0x000fda00000e0000 */
[----:B------:R-:W-:-:S04]  /*1560*/  UISETP.LT.AND UP0, UPT, UR4, UR5, UPT ;  /* 0x000000050400728c */ /* 0x000fc8000bf01270 */
[----:B------:R-:W-:-:S12]  /*1570*/  USEL UR4, UR4, UR5, !UP0 ;  /* 0x0000000504047287 */ /* 0x000fd8000c000000 */
.L_x_1105:
[----:B------:R-:W-:Y:S01]  /*1580*/  UIMAD.WIDE UR4, UR4, 0x2aaaaaab, URZ ;  /* 0x2aaaaaab040478a5 */ /* 0x000fe2000f8e023f */
[----:B------:R-:W-:Y:S01]  /*1590*/  PLOP3.LUT P0, PT, PT, PT, PT, 0x80, 0x0 ;  /* 0x000000000000781c */ /* 0x000fe20003f0f070 */
[----:B------:R-:W-:Y:S01]  /*15a0*/  IMAD.MOV.U32 R0, RZ, RZ, RZ ;  /* 0x000000ffff007224 */ /* 0x000fe200078e00ff */
[----:B------:R-:W-:Y:S01]  /*15b0*/  CS2R R2, SRZ ;  /* 0x0000000000027805 */ /* 0x000fe2000001ff00 */
[----:B------:R-:W-:Y:S01]  /*15c0*/  USHF.R.U32.HI UR4, URZ, 0x1f, UR5 ;  /* 0x0000001f3f047899 */ /* 0x000fe20008011605 */
[----:B------:R-:W-:Y:S02]  /*15d0*/  CS2R R118, SRZ ;  /* 0x0000000000767805 */ /* 0x000fe4000001ff00 */
[----:B------:R-:W-:Y:S02]  /*15e0*/  CS2R R116, SRZ ;  /* 0x0000000000747805 */ /* 0x000fe4000001ff00 */
[----:B------:R-:W-:Y:S01]  /*15f0*/  CS2R R114, SRZ ;  /* 0x0000000000727805 */ /* 0x000fe2000001ff00 */
[----:B------:R-:W-:Y:S01]  /*1600*/  ULEA.HI.SX32 UR4, UR5, UR4, 0x1c ;  /* 0x0000000405047291 */ /* 0x000fe2000f8fe23f */
[----:B------:R-:W-:-:S02]  /*1610*/  CS2R R112, SRZ ;  /* 0x0000000000707805 */ /* 0x000fc4000001ff00 */
[----:B------:R-:W-:Y:S02]  /*1620*/  CS2R R110, SRZ ;  /* 0x00000000006e7805 */ /* 0x000fe4000001ff00 */
[----:B------:R-:W-:Y:S01]  /*1630*/  CS2R R108, SRZ ;  /* 0x00000000006c7805 */ /* 0x000fe2000001ff00 */
[----:B------:R-:W-:Y:S01]  /*1640*/  UISETP.LT.AND UP0, UPT, URZ, UR4, UPT ;  /* 0x000000043f00728c */ /* 0x000fe2000bf01270 */
[----:B------:R-:W-:Y:S02]  /*1650*/  CS2R R106, SRZ ;  /* 0x00000000006a7805 */ /* 0x000fe4000001ff00 */
[----:B------:R-:W-:Y:S02]  /*1660*/  CS2R R104, SRZ ;  /* 0x0000000000687805 */ /* 0x000fe4000001ff00 */
[----:B------:R-:W-:Y:S01]  /*1670*/  CS2R R52, SRZ ;  /* 0x0000000000347805 */ /* 0x000fe2000001ff00 */
[----:B------:R-:W-:Y:S01]  /*1680*/  USEL UR6, URZ, UR4, !UP0 ;  /* 0x000000043f067287 */ /* 0x000fe2000c000000 */
[----:B------:R-:W-:-:S02]  /*1690*/  CS2R R98, SRZ ;  /* 0x0000000000627805 */ /* 0x000fc4000001ff00 */
[----:B------:R-:W-:Y:S02]  /*16a0*/  CS2R R100, SRZ ;  /* 0x0000000000647805 */ /* 0x000fe4000001ff00 */
[----:B------:R-:W-:Y:S02]  /*16b0*/  CS2R R90, SRZ ;  /* 0x00000000005a7805 */ /* 0x000fe4000001ff00 */
[----:B------:R-:W-:Y:S02]  /*16c0*/  CS2R R96, SRZ ;  /* 0x0000000000607805 */ /* 0x000fe4000001ff00 */
[----:B------:R-:W-:Y:S02]  /*16d0*/  CS2R R94, SRZ ;  /* 0x00000000005e7805 */ /* 0x000fe4000001ff00 */
[----:B------:R-:W-:Y:S01]  /*16e0*/  ISETP.GT.AND P1, PT, R75, UR6, PT ;  /* 0x000000064b007c0c */ /* 0x000fe2000bf24270 */
[----:B------:R-:W-:Y:S01]  /*16f0*/  IMAD.U32 R22, RZ, RZ, UR6 ;  /* 0x00000006ff167e24 */ /* 0x000fe2000f8e00ff */
        /* <DEDUP_REMOVED lines=67> */
.L_x_1109:
[----:B------:R-:W-:Y:S02]  /*1b30*/  R2UR UR6, R197 ;  /* 0x00000000c50672ca */ /* 0x000fe400000e0000 */
[----:B------:R-:W-:-:S11]  /*1b40*/  R2UR UR5, R202 ;  /* 0x00000000ca0572ca */ /* 0x000fd600000e0000 */
[----:B------:R-:W-:Y:S02]  /*1b50*/  ULEA.HI UR4, UR6, UR6, URZ, 0x1 ;  /* 0x0000000606047291 */ /* 0x000fe4000f8f083f */
[----:B------:R-:W-:Y:S02]  /*1b60*/  IMAD.U32 R2, RZ, RZ, UR5 ;  /* 0x00000005ff027e24 */ /* 0x000fe4000f8e00ff */
[----:B------:R-:W-:-:S03]  /*1b70*/  ULOP3.LUT UR4, UR4, 0xfffffffe, URZ, 0xc0, !UPT ;  /* 0xfffffffe04047892 */ /* 0x000fc6000f8ec03f */
[----:B------:R-:W-:Y:S01]  /*1b80*/  ISETP.NE.AND P0, PT, R2, 0x3, PT ;  /* 0x000000030200780c */ /* 0x000fe20003f05270 */
[----:B------:R-:W-:-:S06]  /*1b90*/  UIADD3 UR4, UR6, -UR4, URZ ;  /* 0x8000000406047290 */ /* 0x000fcc000fffe03f */
[----:B------:R-:W-:-:S05]  /*1ba0*/  IMAD.U32 R0, RZ, RZ, UR4 ;  /* 0x00000004ff007e24 */ /* 0x000fca000f8e00ff */
[----:B------:R-:W-:-:S04]  /*1bb0*/  SHF.L.U32 R0, R0, 0x1f, RZ ;  /* 0x0000001f00007819 */ /* 0x000fc800000006ff */
[----:B------:R-:W0:Y:S02]  /*1bc0*/  SYNCS.PHASECHK.TRANS64.TRYWAIT P1, [UR38+0x30800], R0 ;  /* 0x03080000ff0075a7 */ /* 0x000e240008020166 */
[----:B0-----:R-:W-:Y:S05]  /*1bd0*/  @!P1 BRA `(.L_x_1110) ;  /* 0x0000014c00a09947 */ /* 0x001fea0003800000 */
.L_x_1310:
[----:B------:R-:W-:Y:S05]  /*1be0*/  @!P0 BRA `(.L_x_1111) ;  /* 0x0000000000048947 */ /* 0x000fea0003800000 */
[----:B------:R-:W-:Y:S01]  /*1bf0*/  BPT.TRAP 0x1 ;  /* 0x000000040000795c */ /* 0x000fe20000300000 */
.L_x_1111:
[----:B------:R-:W-:Y:S02]  /*1c00*/  IMAD.U32 R11, RZ, RZ, UR37 ;  /* 0x00000025ff0b7e24 */ /* 0x000fe4000f8e00ff */
[----:B0-----:R-:W-:-:S03]  /*1c10*/  IMAD.U32 R0, RZ, RZ, UR36 ;  /* 0x00000024ff007e24 */ /* 0x001fc6000f8e00ff */
[----:B------:R-:W-:Y:S02]  /*1c20*/  LEA R11, R11, UR38, 0x3 ;  /* 0x000000260b0b7c11 */ /* 0x000fe4000f8e18ff */
[----:B------:R-:W-:-:S04]  /*1c30*/  SHF.L.U32 R0, R0, 0x1f, RZ ;  /* 0x0000001f00007819 */ /* 0x000fc800000006ff */
[----:B------:R0:W1:Y:S01]  /*1c40*/  SYNCS.PHASECHK.TRANS64.TRYWAIT P1, [R11+URZ+0x30830], R0 ;  /* 0x030830000b0075a7 */ /* 0x000062000802017f */
[----:B------:R-:W-:Y:S05]  /*1c50*/  @!P0 BRA `(.L_x_1112) ;  /* 0x0000000000048947 */ /* 0x000fea0003800000 */
[----:B------:R-:W-:Y:S01]  /*1c60*/  BPT.TRAP 0x1 ;  /* 0x000000040000795c */ /* 0x000fe20000300000 */
.L_x_1112:
[----:B------:R-:W2:Y:S01]  /*1c70*/  LDL.LU R2, [R1+0xc] ;  /* 0x00000c0001027983 */ /* 0x000ea20000300800 */
[----:B------:R-:W3:Y:S02]  /*1c80*/  S2R R3, SR_TID.X ;  /* 0x0000000000037919 */ /* 0x000ee40000002100 */
[----:B---3--:R-:W-:Y:S02]  /*1c90*/  LOP3.LUT P2, RZ, R3, 0x7f, RZ, 0xc0, !PT ;  /* 0x0000007f03ff7812 */ /* 0x008fe4000784c0ff */
[----:B--2---:R-:W-:-:S11]  /*1ca0*/  LOP3.LUT R2, R2, 0xfff7ffff, RZ, 0xc0, !PT ;  /* 0xfff7ffff02027812 */ /* 0x004fd600078ec0ff */
[----:B------:R-:W-:-:S05]  /*1cb0*/  @P2 LOP3.LUT R2, R2, 0x80000, RZ, 0xfc, !PT ;  /* 0x0008000002022812 */ /* 0x000fca00078efcff */
[----:B------:R2:W-:Y:S01]  /*1cc0*/  STL [R1+0xc], R2 ;  /* 0x00000c0201007387 */ /* 0x0005e20000100800 */
[----:B-1----:R-:W-:Y:S05]  /*1cd0*/  @P1 BRA `(.L_x_1113) ;  /* 0x0000000000081947 */ /* 0x002fea0003800000 */
[----:B------:R-:W1:Y:S02]  /*1ce0*/  SYNCS.PHASECHK.TRANS64.TRYWAIT P1, [R11+URZ+0x30830], R0 ;  /* 0x030830000b0075a7 */ /* 0x000e64000802017f */
[----:B-1----:R-:W-:Y:S05]  /*1cf0*/  @!P1 BRA `(.L_x_1114) ;  /* 0x0000014c00709947 */ /* 0x002fea0003800000 */
.L_x_1113:
[----:B------:R-:W-:Y:S05]  /*1d00*/  WARPSYNC.ALL ;  /* 0x0000000000007948 */ /* 0x000fea0003800000 */
[----:B------:R-:W-:Y:S01]  /*1d10*/  UIADD3 UR4, UR38, 0x1e400, URZ ;  /* 0x0001e40026047890 */ /* 0x000fe2000fffe03f */
[----:B------:R-:W-:Y:S01]  /*1d20*/  WARPGROUP.ARRIVE ;  /* 0x00000000000079c5 */ /* 0x000fe20000000000 */
[----:B------:R-:W-:Y:S01]  /*1d30*/  UMOV UR9, 0x40000040 ;  /* 0x4000004000097882 */ /* 0x000fe20000000000 */
[----:B------:R-:W-:Y:S01]  /*1d40*/  UMOV UR11, 0x40000040 ;  /* 0x40000040000b7882 */ /* 0x000fe20000000000 */
[----:B------:R-:W-:Y:S01]  /*1d50*/  USHF.R.U32.HI UR4, URZ, 0x4, UR4 ;  /* 0x000000043f047899 */ /* 0x000fe20008011604 */
[----:B------:R-:W-:Y:S01]  /*1d60*/  IMAD.U32 R7, RZ, RZ, UR9 ;  /* 0x00000009ff077e24 */ /* 0x000fe2000f8e00ff */
[----:B------:R-:W-:Y:S01]  /*1d70*/  UMOV UR57, 0x40000040 ;  /* 0x4000004000397882 */ /* 0x000fe20000000000 */
[----:B------:R-:W-:Y:S01]  /*1d80*/  UMOV UR59, 0x40000040 ;  /* 0x40000040003b7882 */ /* 0x000fe20000000000 */
[----:B------:R-:W-:Y:S01]  /*1d90*/  ULOP3.LUT UR4, UR4, 0x3fff, URZ, 0xc0, !UPT ;  /* 0x00003fff04047892 */ /* 0x000fe2000f8ec03f */
[----:B------:R-:W3:Y:S01]  /*1da0*/  S2R R12, SR_TID.X ;  /* 0x00000000000c7919 */ /* 0x000ee20000002100 */
[----:B------:R-:W-:Y:S01]  /*1db0*/  UMOV UR53, 0x40000040 ;  /* 0x4000004000357882 */ /* 0x000fe20000000000 */
[----:B------:R-:W-:Y:S01]  /*1dc0*/  UMOV UR55, 0x40000040 ;  /* 0x4000004000377882 */ /* 0x000fe20000000000 */
[----:B------:R-:W-:Y:S01]  /*1dd0*/  ULOP3.LUT UR61, UR4, 0x10000, URZ, 0xfc, !UPT ;  /* 0x00010000043d7892 */ /* 0x000fe2000f8efc3f */
[----:B------:R-:W-:Y:S01]  /*1de0*/  VIADD R4, R18, UR60 ;  /* 0x0000003c12047c36 */ /* 0x000fe20008000000 */
[----:B------:R-:W-:Y:S01]  /*1df0*/  ULOP3.LUT UR4, UR39, 0x10000, URZ, 0xfc, !UPT ;  /* 0x0001000027047892 */ /* 0x000fe2000f8efc3f */
[----:B------:R-:W4:Y:S01]  /*1e00*/  LDC R121, c[0x0][0x288] ;  /* 0x0000a200ff797b82 */ /* 0x000f220000000800 */
[----:B------:R-:W-:Y:S01]  /*1e10*/  UIMAD UR5, UR37, 0x900, UR61 ;  /* 0x00000900250578a4 */ /* 0x000fe2000f8e023d */
[----:B------:R-:W-:Y:S01]  /*1e20*/  IMAD.MOV.U32 R9, RZ, RZ, R4 ;  /* 0x000000ffff097224 */ /* 0x000fe200078e0004 */
[----:B------:R-:W-:-:S02]  /*1e30*/  UIADD3 UR56, UR4, 0x2, URZ ;  /* 0x0000000204387890 */ /* 0x000fc4000fffe03f */
[----:B------:R-:W-:Y:S01]  /*1e40*/  UIADD3 UR58, UR5, 0x2, URZ ;  /* 0x00000002053a7890 */ /* 0x000fe2000fffe03f */
[----:B------:R-:W-:Y:S02]  /*1e50*/  UMOV UR8, UR4 ;  /* 0x0000000400087c82 */ /* 0x000fe40008000000 */
[----:B------:R-:W-:Y:S01]  /*1e60*/  UMOV UR10, UR5 ;  /* 0x00000005000a7c82 */ /* 0x000fe20008000000 */
[----:B------:R-:W-:Y:S01]  /*1e70*/  UIADD3 UR52, UR4, 0x4, URZ ;  /* 0x0000000404347890 */ /* 0x000fe2000fffe03f */
[----:B------:R-:W-:Y:S01]  /*1e80*/  HGMMA.64x96x16.F32.BF16 R24, gdesc[UR8], RZ, !UPT, gsb0 ;  /* 0x01600000081879f0 */ /* 0x000fe2000c0018ff */
[----:B------:R-:W-:Y:S01]  /*1e90*/  UIADD3 UR54, UR5, 0x4, URZ ;  /* 0x0000000405367890 */ /* 0x000fe2000fffe03f */
[----:B------:R-:W-:Y:S01]  /*1ea0*/  IMAD.U32 R6, RZ, RZ, UR8 ;  /* 0x00000008ff067e24 */ /* 0x000fe2000f8e00ff */
[----:B------:R-:W-:Y:S02]  /*1eb0*/  UIADD3 UR8, UR4, 0x6, URZ ;  /* 0x0000000604087890 */ /* 0x000fe4000fffe03f */
[----:B------:R-:W-:Y:S01]  /*1ec0*/  UIADD3 UR10, UR5, 0x6, URZ ;  /* 0x00000006050a7890 */ /* 0x000fe2000fffe03f */
[----:B------:R-:W-:Y:S01]  /*1ed0*/  UMOV UR9, 0x40000040 ;  /* 0x4000004000097882 */ /* 0x000fe20000000000 */
[----:B------:R-:W-:Y:S01]  /*1ee0*/  UMOV UR11, 0x40000040 ;  /* 0x40000040000b7882 */ /* 0x000fe20000000000 */
[----:B------:R-:W-:-:S02]  /*1ef0*/  UIADD3 UR12, UR4, 0x400, URZ ;  /* 0x00000400040c7890 */ /* 0x000fc4000fffe03f */
[----:B------:R-:W-:Y:S01]  /*1f00*/  UIADD3 UR14, UR5, 0x300, URZ ;  /* 0x00000300050e7890 */ /* 0x000fe2000fffe03f */
[----:B------:R-:W-:Y:S01]  /*1f10*/  UMOV UR13, 0x40000040 ;  /* 0x40000040000d7882 */ /* 0x000fe20000000000 */
[----:B------:R-:W-:Y:S01]  /*1f20*/  UMOV UR15, 0x40000040 ;  /* 0x40000040000f7882 */ /* 0x000fe20000000000 */
[----:B------:R-:W-:Y:S01]  /*1f30*/  UIADD3 UR16, UR4, 0x402, URZ ;  /* 0x0000040204107890 */ /* 0x000fe2000fffe03f */
[----:B---3--:R-:W-:Y:S01]  /*1f40*/  LOP3.LUT P3, RZ, R12, 0x7f, RZ, 0xc0, !PT ;  /* 0x0000007f0cff7812 */ /* 0x008fe2000786c0ff */
[----:B------:R-:W-:Y:S01]  /*1f50*/  UIADD3 UR18, UR5, 0x302, URZ ;  /* 0x0000030205127890 */ /* 0x000fe2000fffe03f */
[----:B------:R-:W-:Y:S01]  /*1f60*/  UMOV UR17, 0x40000040 ;  /* 0x4000004000117882 */ /* 0x000fe20000000000 */
[----:B------:R-:W-:Y:S01]  /*1f70*/  UMOV UR19, 0x40000040 ;  /* 0x4000004000137882 */ /* 0x000fe20000000000 */
        /* <DEDUP_REMOVED lines=8> */
[----:B------:R-:W-:Y:S02]  /*2000*/  UIADD3 UR28, UR4, 0x800, URZ ;  /* 0x00000800041c7890 */ /* 0x000fe4000fffe03f */
        /* <DEDUP_REMOVED lines=15> */
[----:B------:R-:W-:Y:S01]  /*2100*/  ULDC UR5, c[0x0][0x448] ;  /* 0x0001120000057ab9 */ /* 0x000fe20000000800 */
[----:B------:R-:W-:Y:S01]  /*2110*/  ULDC UR4, c[0x0][0x9d8] ;  /* 0x0002760000047ab9 */ /* 0x000fe20000000800 */
[----:B------:R-:W-:-:S06]  /*2120*/  UISETP.NE.AND UP0, UPT, UR5, 0x1, UPT ;  /* 0x000000010500788c */ /* 0x000fcc000bf05270 */
[----:B------:R-:W-:Y:S02]  /*2130*/  PLOP3.LUT P1, PT, PT, PT, UP0, 0x80, 0x0 ;  /* 0x000000000000781c */ /* 0x000fe40003f2f008 */
[----:B------:R-:W-:-:S03]  /*2140*/  PLOP3.LUT P2, PT, PT, PT, UP0, 0x80, 0x0 ;  /* 0x000000000000781c */ /* 0x000fc60003f4f008 */
[----:B------:R-:W-:-:S08]  /*2150*/  @UP0 ULDC UR5, c[0x0][0x44c] ;  /* 0x0001130000050ab9 */ /* 0x000fd00000000800 */
[----:B------:R-:W-:Y:S01]  /*2160*/  @P1 IMAD.HI.U32 R10, R4, UR5, RZ ;  /* 0x00000005040a1c27 */ /* 0x000fe2000f8e00ff */
[----:B------:R-:W-:-:S03]  /*2170*/  @UP0 ULDC UR5, c[0x0][0x450] ;  /* 0x0001140000050ab9 */ /* 0x000fc60000000800 */
[----:B------:R-:W-:Y:S01]  /*2180*/  @!P3 VIADD R4, R11, 0x30840 ;  /* 0x000308400b04b836 */ /* 0x000fe20000000000 */
[----:B------:R-:W-:Y:S01]  /*2190*/  @P2 SHF.R.U32.HI R9, RZ, UR5, R10 ;  /* 0x00000005ff092c19 */ /* 0x000fe2000801160a */
[----:B------:R-:W-:-:S03]  /*21a0*/  IMAD.MOV.U32 R10, RZ, RZ, -0x60 ;  /* 0xffffffa0ff0a7424 */ /* 0x000fc600078e00ff */
[----:B------:R-:W-:Y:S01]  /*21b0*/  @!P3 PRMT R4, RZ, 0x654, R4 ;  /* 0x00000654ff04b816 */ /* 0x000fe20000000004 */
[----:B------:R-:W-:-:S04]  /*21c0*/  IMAD R10, R75, R10, 0x61 ;  /* 0x000000614b0a7424 */ /* 0x000fc800078e020a */
[----:B------:R-:W-:-:S05]  /*21d0*/  IMAD R12, R17, -0x2, R10 ;  /* 0xfffffffe110c7824 */ /* 0x000fca00078e020a */
[----:B----4-:R-:W-:Y:S01]  /*21e0*/  IADD3 R14, R12, -R121, R16 ;  /* 0x800000790c0e7210 */ /* 0x010fe20007ffe010 */
[----:B------:R-:W-:Y:S02]  /*21f0*/  WARPGROUP.DEPBAR.LE gsb0, 0x0 ;  /* 0x00008000000079c5 */ /* 0x000fe40000010000 */
[----:B------:R-:W-:-:S06]  /*2200*/  WARPGROUP.ARRIVE ;  /* 0x00000000000079c5 */ /* 0x000fcc0000000000 */
[----:B------:R-:W-:Y:S03]  /*2210*/  HGMMA.64x96x16.F32.BF16 R24, gdesc[UR56], R24, gsb0 ;  /* 0x01600000381879f0 */ /* 0x000fe60008001818 */
[----:B------:R-:W-:Y:S02]  /*2220*/  WARPGROUP.DEPBAR.LE gsb0, 0x0 ;  /* 0x00008000000079c5 */ /* 0x000fe40000010000 */
[----:B------:R-:W-:-:S06]  /*2230*/  WARPGROUP.ARRIVE ;  /* 0x00000000000079c5 */ /* 0x000fcc0000000000 */
[----:B------:R-:W-:Y:S01]  /*2240*/  HGMMA.64x96x16.F32.BF16 R24, gdesc[UR52], R24, gsb0 ;  /* 0x01600000341879f0 */ /* 0x000fe20008001818 */
[----:B------:R-:W-:Y:S02]  /*2250*/  ULDC UR54, c[0x0][0x9dc] ;  /* 0x0002770000367ab9 */ /* 0x000fe40000000800 */
[----:B------:R-:W-:Y:S01]  /*2260*/  ULOP3.LUT UR54, URZ, UR54, URZ, 0x33, !UPT ;  /* 0x000000363f367292 */ /* 0x000fe2000f8e333f */
[----:B------:R-:W-:Y:S02]  /*2270*/  WARPGROUP.DEPBAR.LE gsb0, 0x0 ;  /* 0x00008000000079c5 */ /* 0x000fe40000010000 */
[----:B------:R-:W-:-:S06]  /*2280*/  WARPGROUP.ARRIVE ;  /* 0x00000000000079c5 */ /* 0x000fcc0000000000 */
[----:B------:R-:W-:Y:S03]  /*2290*/  HGMMA.64x96x16.F32.BF16 R24, gdesc[UR8], R24, gsb0 ;  /* 0x01600000081879f0 */ /* 0x000fe60008001818 */
        /* <DEDUP_REMOVED lines=25> */
[----:B------:R-:W-:Y:S01]  /*2430*/  FMUL.FTZ R8, R66, UR4 ;  /* 0x0000000442087c20 */ /* 0x000fe20008410000 */
[----:B------:R-:W-:Y:S01]  /*2440*/  FMUL.FTZ R24, R24, UR4 ;  /* 0x0000000418187c20 */ /* 0x000fe20008410000 */
[----:B------:R-:W-:Y:S01]  /*2450*/  FMUL.FTZ R25, R25, UR4 ;  /* 0x0000000419197c20 */ /* 0x000fe20008410000 */
[----:B--2---:R-:W-:Y:S01]  /*2460*/  FMUL.FTZ R2, R26, UR4 ;  /* 0x000000041a027c20 */ /* 0x004fe20008410000 */
[----:B01----:R-:W-:Y:S01]  /*2470*/  FMUL.FTZ R0, R27, UR4 ;  /* 0x000000041b007c20 */ /* 0x003fe20008410000 */
[----:B------:R-:W-:Y:S01]  /*2480*/  FMUL.FTZ R28, R28, UR4 ;  /* 0x000000041c1c7c20 */ /* 0x000fe20008410000 */
        /* <DEDUP_REMOVED lines=40> */
[----:B------:R-:W0:Y:S01]  /*2710*/  SHFL.IDX PT, R66, R9, RZ, 0x1c1f ;  /* 0x001c1fff09427589 */ /* 0x000e2200000e0000 */
[----:B------:R-:W-:Y:S01]  /*2720*/  FMUL.FTZ R13, R70, UR4 ;  /* 0x00000004460d7c20 */ /* 0x000fe20008410000 */
[----:B------:R-:W-:Y:S01]  /*2730*/  FMUL.FTZ R11, R71, UR4 ;  /* 0x00000004470b7c20 */ /* 0x000fe20008410000 */
[----:B------:R-:W-:Y:S01]  /*2740*/  ULDC.64 UR4, c[0x0][0x9e0] ;  /* 0x0002780000047ab9 */ /* 0x000fe20000000a00 */
[----:B------:R1:W-:Y:S01]  /*2750*/  @!P3 SYNCS.ARRIVE.TRANS64.RED.A1T0 RZ, [R4+URZ], RZ ;  /* 0x000000ff04ffb9a7 */ /* 0x0003e2000810043f */
[----:B------:R-:W-:Y:S01]  /*2760*/  UISETP.GE.AND UP1, UPT, UR5, 0x1, UPT ;  /* 0x000000010500788c */ /* 0x000fe2000bf26270 */
[----:B------:R-:W2:Y:S01]  /*2770*/  MUFU.TANH R24, R24 ;  /* 0x0000001800187308 */ /* 0x000ea20000002400 */
[----:B------:R-:W-:-:S02]  /*2780*/  VIADD R21, R14, UR4 ;  /* 0x000000040e157c36 */ /* 0x000fc40008000000 */
[----:B------:R-:W-:Y:S02]  /*2790*/  VIADD R27, R14, UR54 ;  /* 0x000000360e1b7c36 */ /* 0x000fe40008000000 */
[----:B------:R-:W-:Y:S01]  /*27a0*/  PLOP3.LUT P1, PT, PT, PT, UP1, 0x40, 0x0 ;  /* 0x000000000000781c */ /* 0x000fe20003f2e818 */
[----:B-1----:R-:W-:Y:S02]  /*27b0*/  IMAD R4, R75, -0x60, R16 ;  /* 0xffffffa04b047824 */ /* 0x002fe400078e0210 */
[----:B------:R-:W1:Y:S01]  /*27c0*/  MUFU.TANH R25, R25 ;  /* 0x0000001900197308 */ /* 0x000e620000002400 */
[----:B------:R-:W-:Y:S02]  /*27d0*/  VIADD R63, R12, 0xffffffff ;  /* 0xffffffff0c3f7836 */ /* 0x000fe40000000000 */
[----:B------:R-:W-:-:S04]  /*27e0*/  VIADD R4, R4, 0x60 ;  /* 0x0000006004047836 */ /* 0x000fc80000000000 */
[----:B------:R-:W-:Y:S01]  /*27f0*/  IMAD R20, R17, -0x2, R4 ;  /* 0xfffffffe11147824 */ /* 0x000fe200078e0204 */
[----:B------:R-:W3:Y:S04]  /*2800*/  MUFU.TANH R2, R2 ;  /* 0x0000000200027308 */ /* 0x000ee80000002400 */
[----:B0-----:R-:W-:-:S04]  /*2810*/  VIADDMNMX R4, R66, R21, R20, PT ;  /* 0x0000001542047246 */ /* 0x001fc80003800114 */
[----:B------:R-:W0:Y:S08]  /*2820*/  MUFU.TANH R0, R0 ;  /* 0x0000000000007308 */ /* 0x000e300000002400 */
[----:B------:R-:W4:Y:S08]  /*2830*/  MUFU.TANH R28, R28 ;  /* 0x0000001c001c7308 */ /* 0x000f300000002400 */
[----:B------:R-:W0:Y:S08]  /*2840*/  MUFU.TANH R29, R29 ;  /* 0x0000001d001d7308 */ /* 0x000e300000002400 */
        /* <DEDUP_REMOVED lines=41> */
[----:B------:R5:W0:Y:S02]  /*2ae0*/  MUFU.TANH R26, R31 ;  /* 0x0000001f001a7308 */ /* 0x000a240000002400 */
[----:B-----5:R-:W-:-:S02]  /*2af0*/  VIADD R31, R10, 0xffffffff ;  /* 0xffffffff0a1f7836 */ /* 0x020fc40000000000 */
[----:B------:R-:W-:Y:S01]  /*2b00*/  IMAD.IADD R10, R27, 0x1, R66 ;  /* 0x000000011b0a7824 */ /* 0x000fe200078e0242 */
[----:B-1234-:R-:W-:Y:S06]  /*2b10*/  @P1 BRA `(.L_x_1115) ;  /* 0x0000000000541947 */ /* 0x01efec0003800000 */
[----:B------:R-:W-:Y:S01]  /*2b20*/  IADD3 R12, R16, -R121, R66 ;  /* 0x80000079100c7210 */ /* 0x000fe20007ffe042 */
[----:B------:R-:W-:Y:S03]  /*2b30*/  BSSY B0, `(.L_x_1116) ;  /* 0x0000010000007945 */ /* 0x000fe60003800000 */
[----:B------:R-:W-:-:S13]  /*2b40*/  ISETP.GT.AND P1, PT, R12, -0x1, PT ;  /* 0xffffffff0c00780c */ /* 0x000fda0003f24270 */
[----:B------:R-:W-:Y:S05]  /*2b50*/  @P1 BRA `(.L_x_1117) ;  /* 0x0000000000201947 */ /* 0x000fea0003800000 */
[----:B------:R-:W-:Y:S01]  /*2b60*/  UISETP.NE.AND UP2, UPT, UR5, 0x1, UPT ;  /* 0x000000010500788c */ /* 0x000fe2000bf45270 */
[----:B------:R-:W-:-:S05]  /*2b70*/  LOP3.LUT R12, RZ, R12, RZ, 0x33, !PT ;  /* 0x0000000cff0c7212 */ /* 0x000fca00078e33ff */
[----:B------:R-:W-:-:S05]  /*2b80*/  PLOP3.LUT P1, PT, PT, PT, UP2, 0x80, 0x0 ;  /* 0x000000000000781c */ /* 0x000fca0003f2f028 */
[----:B------:R-:W-:-:S08]  /*2b90*/  @UP2 ULDC.64 UR6, c[0x0][0x9e8] ;  /* 0x00027a0000062ab9 */ /* 0x000fd00000000a00 */
[----:B------:R-:W-:-:S05]  /*2ba0*/  @P1 IMAD.HI.U32 R14, R12, UR6, RZ ;  /* 0x000000060c0e1c27 */ /* 0x000fca000f8e00ff */
[----:B------:R-:W-:-:S04]  /*2bb0*/  @P1 SHF.R.U32.HI R12, RZ, UR7, R14 ;  /* 0x00000007ff0c1c19 */ /* 0x000fc8000801160e */
[----:B------:R-:W-:Y:S01]  /*2bc0*/  LOP3.LUT R12, RZ, R12, RZ, 0x33, !PT ;  /* 0x0000000cff0c7212 */ /* 0x000fe200078e33ff */
[----:B------:R-:W-:Y:S06]  /*2bd0*/  BRA `(.L_x_1118) ;  /* 0x0000000000147947 */ /* 0x000fec0003800000 */
.L_x_1117:
[----:B------:R-:W-:-:S06]  /*2be0*/  UISETP.NE.AND UP2, UPT, UR5, 0x1, UPT ;  /* 0x000000010500788c */ /* 0x000fcc000bf45270 */
[----:B------:R-:W-:-:S05]  /*2bf0*/  PLOP3.LUT P1, PT, PT, PT, UP2, 0x80, 0x0 ;  /* 0x000000000000781c */ /* 0x000fca0003f2f028 */
[----:B------:R-:W-:-:S08]  /*2c00*/  @UP2 ULDC.64 UR6, c[0x0][0x9e8] ;  /* 0x00027a0000062ab9 */ /* 0x000fd00000000a00 */
[----:B------:R-:W-:-:S05]  /*2c10*/  @P1 IMAD.HI.U32 R14, R12, UR6, RZ ;  /* 0x000000060c0e1c27 */ /* 0x000fca000f8e00ff */
[----:B------:R-:W-:-:S07]  /*2c20*/  @P1 SHF.R.U32.HI R12, RZ, UR7, R14 ;  /* 0x00000007ff0c1c19 */ /* 0x000fce000801160e */
.L_x_1118:
[----:B------:R-:W-:Y:S05]  /*2c30*/  BSYNC B0 ;  /* 0x0000000000007941 */ /* 0x000fea0003800000 */
.L_x_1116:
[----:B------:R-:W-:-:S05]  /*2c40*/  IMAD R15, R12, UR5, R63 ;  /* 0x000000050c0f7c24 */ /* 0x000fca000f8e023f */
[----:B------:R-:W-:Y:S02]  /*2c50*/  VIMNMX R10, R10, R15, !PT ;  /* 0x0000000f0a0a7248 */ /* 0x000fe40007fe0100 */
[----:B------:R-:W-:-:S07]  /*2c60*/  VIADDMNMX R4, R15, UR5, R4, PT ;  /* 0x000000050f047c46 */ /* 0x000fce000b800104 */
.L_x_1115:
[C---:B------:R-:W-:Y:S02]  /*2c70*/  ISETP.GE.AND P1, PT, R31.reuse, 0x2, PT ;  /* 0x000000021f00780c */ /* 0x040fe40003f26270 */
[C---:B------:R-:W-:Y:S02]  /*2c80*/  ISETP.GE.AND P5, PT, R31.reuse, 0xa, PT ;  /* 0x0000000a1f00780c */ /* 0x040fe40003fa6270 */
[----:B------:R-:W-:Y:S02]  /*2c90*/  ISETP.GT.AND P3, PT, R10, 0x1, !P1 ;  /* 0x000000010a00780c */ /* 0x000fe40004f64270 */
[----:B------:R-:W-:Y:S02]  /*2ca0*/  ISETP.GE.AND P2, PT, R31, 0x9, PT ;  /* 0x000000091f00780c */ /* 0x000fe40003f46270 */
[----:B------:R-:W-:Y:S02]  /*2cb0*/  ISETP.LT.OR P3, PT, R4, 0x2, P3 ;  /* 0x000000020400780c */ /* 0x000fe40001f61670 */
[----:B------:R-:W-:-:S02]  /*2cc0*/  P2R R12, PR, RZ, 0x20 ;  /* 0x00000020ff0c7803 */ /* 0x000fc40000000000 */
[----:B------:R-:W-:Y:S02]  /*2cd0*/  FSEL R67, R25, -INF , !P3 ;  /* 0xff80000019437808 */ /* 0x000fe40005800000 */
[C---:B------:R-:W-:Y:S02]  /*2ce0*/  ISETP.GT.AND P3, PT, R10.reuse, 0x9, !P5 ;  /* 0x000000090a00780c */ /* 0x040fe40006f64270 */
[----:B------:R-:W-:Y:S02]  /*2cf0*/  ISETP.GT.AND P4, PT, R10, 0x8, !P2 ;  /* 0x000000080a00780c */ /* 0x000fe40005784270 */
[----:B------:R-:W-:Y:S02]  /*2d00*/  ISETP.LT.OR P3, PT, R4, 0xa, P3 ;  /* 0x0000000a0400780c */ /* 0x000fe40001f61670 */
[----:B------:R-:W-:Y:S02]  /*2d10*/  ISETP.GE.AND P5, PT, R31, 0x11, PT ;  /* 0x000000111f00780c */ /* 0x000fe40003fa6270 */
[----:B0-----:R-:W-:-:S02]  /*2d20*/  FSEL R73, R29, -INF , !P3 ;  /* 0xff8000001d497808 */ /* 0x001fc40005800000 */
[----:B------:R-:W-:Y:S02]  /*2d30*/  ISETP.LT.OR P4, PT, R4, 0x9, P4 ;  /* 0x000000090400780c */ /* 0x000fe40002781670 */
[----:B------:R-:W-:Y:S02]  /*2d40*/  ISETP.GT.AND P3, PT, R10, 0x10, !P5 ;  /* 0x000000100a00780c */ /* 0x000fe40006f64270 */
[----:B------:R-:W-:Y:S02]  /*2d50*/  FSEL R71, R28, -INF , !P4 ;  /* 0xff8000001c477808 */ /* 0x000fe40006000000 */
[----:B------:R-:W-:Y:S02]  /*2d60*/  ISETP.LT.OR P3, PT, R4, 0x11, P3 ;  /* 0x000000110400780c */ /* 0x000fe40001f61670 */
[----:B------:R-:W-:Y:S02]  /*2d70*/  ISETP.GE.AND P4, PT, R31, 0x12, PT ;  /* 0x000000121f00780c */ /* 0x000fe40003f86270 */
[----:B------:R-:W-:-:S02]  /*2d80*/  FSEL R77, R32, -INF , !P3 ;  /* 0xff800000204d7808 */ /* 0x000fc40005800000 */
[----:B------:R-:W-:Y:S02]  /*2d90*/  ISETP.GT.AND P3, PT, R10, 0x11, !P4 ;  /* 0x000000110a00780c */ /* 0x000fe40006764270 */
[----:B------:R-:W-:Y:S02]  /*2da0*/  P2R R28, PR, RZ, 0x10 ;  /* 0x00000010ff1c7803 */ /* 0x000fe40000000000 */
[----:B------:R-:W-:Y:S02]  /*2db0*/  ISETP.LT.OR P3, PT, R4, 0x12, P3 ;  /* 0x000000120400780c */ /* 0x000fe40001f61670 */
[----:B------:R-:W-:Y:S02]  /*2dc0*/  ISETP.GE.AND P4, PT, R31, 0x19, PT ;  /* 0x000000191f00780c */ /* 0x000fe40003f86270 */
[----:B------:R-:W-:Y:S02]  /*2dd0*/  FSEL R79, R33, -INF , !P3 ;  /* 0xff800000214f7808 */ /* 0x000fe40005800000 */
[----:B------:R-:W-:-:S02]  /*2de0*/  ISETP.GT.AND P3, PT, R10, 0x18, !P4 ;  /* 0x000000180a00780c */ /* 0x000fc40006764270 */
[----:B------:R-:W-:Y:S02]  /*2df0*/  P2R R29, PR, RZ, 0x10 ;  /* 0x00000010ff1d7803 */ /* 0x000fe40000000000 */
[----:B------:R-:W-:Y:S02]  /*2e00*/  ISETP.LT.OR P3, PT, R4, 0x19, P3 ;  /* 0x000000190400780c */ /* 0x000fe40001f61670 */
[----:B------:R-:W-:Y:S02]  /*2e10*/  ISETP.GE.AND P4, PT, R31, 0x1a, PT ;  /* 0x0000001a1f00780c */ /* 0x000fe40003f86270 */
[----:B------:R-:W-:Y:S02]  /*2e20*/  FSEL R81, R36, -INF , !P3 ;  /* 0xff80000024517808 */ /* 0x000fe40005800000 */
[----:B------:R-:W-:Y:S02]  /*2e30*/  ISETP.GT.AND P3, PT, R10, 0x19, !P4 ;  /* 0x000000190a00780c */ /* 0x000fe40006764270 */
[----:B------:R-:W-:-:S02]  /*2e40*/  P2R R36, PR, RZ, 0x10 ;  /* 0x00000010ff247803 */ /* 0x000fc40000000000 */
[----:B------:R-:W-:Y:S02]  /*2e50*/  ISETP.LT.OR P3, PT, R4, 0x1a, P3 ;  /* 0x0000001a0400780c */ /* 0x000fe40001f61670 */
[----:B------:R-:W-:Y:S02]  /*2e60*/  ISETP.GE.AND P4, PT, R31, 0x21, PT ;  /* 0x000000211f00780c */ /* 0x000fe40003f86270 */
[----:B------:R-:W-:Y:S02]  /*2e70*/  FSEL R83, R37, -INF , !P3 ;  /* 0xff80000025537808 */ /* 0x000fe40005800000 */
[----:B------:R-:W-:Y:S02]  /*2e80*/  ISETP.GT.AND P3, PT, R10, 0x20, !P4 ;  /* 0x000000200a00780c */ /* 0x000fe40006764270 */
[----:B------:R-:W-:Y:S02]  /*2e90*/  P2R R37, PR, RZ, 0x10 ;  /* 0x00000010ff257803 */ /* 0x000fe40000000000 */
[----:B------:R-:W-:-:S02]  /*2ea0*/  ISETP.LT.OR P3, PT, R4, 0x21, P3 ;  /* 0x000000210400780c */ /* 0x000fc40001f61670 */
[C---:B------:R-:W-:Y:S02]  /*2eb0*/  ISETP.GE.AND P4, PT, R31.reuse, 0x22, PT ;  /* 0x000000221f00780c */ /* 0x040fe40003f86270 */
[----:B------:R-:W-:Y:S02]  /*2ec0*/  FSEL R85, R40, -INF , !P3 ;  /* 0xff80000028557808 */ /* 0x000fe40005800000 */
[----:B------:R-:W-:Y:S02]  /*2ed0*/  ISETP.GT.AND P3, PT, R10, 0x21, !P4 ;  /* 0x000000210a00780c */ /* 0x000fe40006764270 */
[----:B------:R-:W-:Y:S02]  /*2ee0*/  P2R R40, PR, RZ, 0x10 ;  /* 0x00000010ff287803 */ /* 0x000fe40000000000 */
[----:B------:R-:W-:Y:S02]  /*2ef0*/  ISETP.LT.OR P3, PT, R4, 0x22, P3 ;  /* 0x000000220400780c */ /* 0x000fe40001f61670 */
[----:B------:R-:W-:-:S02]  /*2f00*/  ISETP.GE.AND P4, PT, R31, 0x29, PT ;  /* 0x000000291f00780c */ /* 0x000fc40003f86270 */
[----:B------:R-:W-:Y:S02]  /*2f10*/  FSEL R41, R41, -INF , !P3 ;  /* 0xff80000029297808 */ /* 0x000fe40005800000 */
[----:B------:R-:W-:Y:S02]  /*2f20*/  ISETP.GT.AND P3, PT, R10, 0x28, !P4 ;  /* 0x000000280a00780c */ /* 0x000fe40006764270 */
[----:B------:R-:W-:Y:S02]  /*2f30*/  P2R R66, PR, RZ, 0x10 ;  /* 0x00000010ff427803 */ /* 0x000fe40000000000 */
        /* <DEDUP_REMOVED lines=51> */
[----:B------:R-:W-:Y:S02]  /*3270*/  P2R R25, PR, RZ, 0x20 ;  /* 0x00000020ff197803 */ /* 0x000fe40000000000 */
[----:B------:R-:W-:Y:S02]  /*3280*/  FSEL R97, R64, -INF , !P3 ;  /* 0xff80000040617808 */ /* 0x000fe40005800000 */
[C---:B------:R-:W-:Y:S02]  /*3290*/  ISETP.GE.AND P3, PT, R31.reuse, 0x52, PT ;  /* 0x000000521f00780c */ /* 0x040fe40003f66270 */
[----:B------:R-:W-:Y:S02]  /*32a0*/  ISETP.GE.AND P6, PT, R31, 0x1, PT ;  /* 0x000000011f00780c */ /* 0x000fe40003fc6270 */
[----:B------:R-:W-:-:S04]  /*32b0*/  ISETP.GT.AND P4, PT, R10, 0x51, !P3 ;  /* 0x000000510a00780c */ /* 0x000fc80005f84270 */
[----:B------:R-:W-:-:S04]  /*32c0*/  ISETP.LT.OR P4, PT, R4, 0x52, P4 ;  /* 0x000000520400780c */ /* 0x000fc80002781670 */
[----:B------:R-:W-:Y:S02]  /*32d0*/  FSEL R65, R65, -INF , !P4 ;  /* 0xff80000041417808 */ /* 0x000fe40006000000 */
[----:B------:R-:W-:-:S04]  /*32e0*/  ISETP.GE.AND P4, PT, R31, 0x59, PT ;  /* 0x000000591f00780c */ /* 0x000fc80003f86270 */
[----:B------:R-:W-:-:S04]  /*32f0*/  ISETP.GT.AND P5, PT, R10, 0x58, !P4 ;  /* 0x000000580a00780c */ /* 0x000fc800067a4270 */
[----:B------:R-:W-:-:S04]  /*3300*/  ISETP.LT.OR P5, PT, R4, 0x59, P5 ;  /* 0x000000590400780c */ /* 0x000fc80002fa1670 */
[----:B------:R-:W-:Y:S02]  /*3310*/  FSEL R14, R68, -INF , !P5 ;  /* 0xff800000440e7808 */ /* 0x000fe40006800000 */
[----:B------:R-:W-:-:S04]  /*3320*/  ISETP.GT.AND P5, PT, R10, RZ, !P6 ;  /* 0x000000ff0a00720c */ /* 0x000fc800077a4270 */
[----:B------:R-:W-:-:S04]  /*3330*/  ISETP.LT.OR P5, PT, R4, 0x1, P5 ;  /* 0x000000010400780c */ /* 0x000fc80002fa1670 */
[----:B------:R-:W-:Y:S02]  /*3340*/  FSEL R33, R24, -INF , !P5 ;  /* 0xff80000018217808 */ /* 0x000fe40006800000 */
[----:B------:R-:W-:-:S04]  /*3350*/  ISETP.GE.AND P5, PT, R31, 0x5a, PT ;  /* 0x0000005a1f00780c */ /* 0x000fc80003fa6270 */
[----:B------:R-:W-:Y:S02]  /*3360*/  P2R R31, PR, RZ, 0x20 ;  /* 0x00000020ff1f7803 */ /* 0x000fe40000000000 */
[----:B------:R-:W-:-:S04]  /*3370*/  ISETP.GT.AND P5, PT, R10, 0x59, !P5 ;  /* 0x000000590a00780c */ /* 0x000fc80006fa4270 */
[----:B------:R-:W-:Y:S02]  /*3380*/  ISETP.LT.OR P5, PT, R4, 0x5a, P5 ;  /* 0x0000005a0400780c */ /* 0x000fe40002fa1670 */
[----:B------:R-:W0:Y:S02]  /*3390*/  SHFL.IDX PT, R4, R9, 0x1, 0x1c1f ;  /* 0x003c1f0009047f89 */ /* 0x000e2400000e0000 */
[----:B------:R-:W-:Y:S02]  /*33a0*/  FSEL R69, R69, -INF , !P5 ;  /* 0xff80000045457808 */ /* 0x000fe40006800000 */
[----:B------:R-:W-:Y:S02]  /*33b0*/  PLOP3.LUT P5, PT, PT, PT, UP1, 0x40, 0x0 ;  /* 0x000000000000781c */ /* 0x000fe40003fae818 */
[----:B0-----:R-:W-:Y:S01]  /*33c0*/  VIADDMNMX R15, R4, R21, R20, PT ;  /* 0x00000015040f7246 */ /* 0x001fe20003800114 */
[----:B------:R-:W-:-:S10]  /*33d0*/  IMAD.IADD R20, R27, 0x1, R4 ;  /* 0x000000011b147824 */ /* 0x000fd400078e0204 */
[----:B------:R-:W-:Y:S05]  /*33e0*/  @P5 BRA `(.L_x_1119) ;  /* 0x00000000005c5947 */ /* 0x000fea0003800000 */
        /* <DEDUP_REMOVED lines=8> */
[----:B------:R-:W-:Y:S01]  /*3470*/  @P5 IMAD.HI.U32 R9, R4, UR6, RZ ;  /* 0x0000000604095c27 */ /* 0x000fe2000f8e00ff */
[----:B------:R-:W-:-:S13]  /*3480*/  PLOP3.LUT P5, PT, PT, PT, UP2, 0x80, 0x0 ;  /* 0x000000000000781c */ /* 0x000fda0003faf028 */
[----:B------:R-:W-:-:S04]  /*3490*/  @P5 SHF.R.U32.HI R4, RZ, UR7, R9 ;  /* 0x00000007ff045c19 */ /* 0x000fc80008011609 */
[----:B------:R-:W-:Y:S01]  /*34a0*/  LOP3.LUT R4, RZ, R4, RZ, 0x33, !PT ;  /* 0x00000004ff047212 */ /* 0x000fe200078e33ff */
[----:B------:R-:W-:Y:S06]  /*34b0*/  BRA `(.L_x_1122) ;  /* 0x0000000000187947 */ /* 0x000fec0003800000 */
.L_x_1121:
[----:B------:R-:W-:-:S06]  /*34c0*/  UISETP.NE.AND UP2, UPT, UR5, 0x1, UPT ;  /* 0x000000010500788c */ /* 0x000fcc000bf45270 */
[----:B------:R-:W-:-:S05]  /*34d0*/  PLOP3.LUT P5, PT, PT, PT, UP2, 0x80, 0x0 ;  /* 0x000000000000781c */ /* 0x000fca0003faf028 */
[----:B------:R-:W-:-:S08]  /*34e0*/  @UP2 ULDC.64 UR6, c[0x0][0x9e8] ;  /* 0x00027a0000062ab9 */ /* 0x000fd00000000a00 */
[----:B------:R-:W-:Y:S01]  /*34f0*/  @P5 IMAD.HI.U32 R9, R4, UR6, RZ ;  /* 0x0000000604095c27 */ /* 0x000fe2000f8e00ff */
[----:B------:R-:W-:-:S13]  /*3500*/  PLOP3.LUT P5, PT, PT, PT, UP2, 0x80, 0x0 ;  /* 0x000000000000781c */ /* 0x000fda0003faf028 */
[----:B------:R-:W-:-:S07]  /*3510*/  @P5 SHF.R.U32.HI R4, RZ, UR7, R9 ;  /* 0x00000007ff045c19 */ /* 0x000fce0008011609 */
.L_x_1122:
[----:B------:R-:W-:Y:S05]  /*3520*/  BSYNC B0 ;  /* 0x0000000000007941 */ /* 0x000fea0003800000 */
.L_x_1120:
[----:B------:R-:W-:-:S05]  /*3530*/  IMAD R4, R4, UR5, R63 ;  /* 0x0000000504047c24 */ /* 0x000fca000f8e023f */
[----:B------:R-:W-:Y:S02]  /*3540*/  VIMNMX R20, R20, R4, !PT ;  /* 0x0000000414147248 */ /* 0x000fe40007fe0100 */
[----:B------:R-:W-:-:S07]  /*3550*/  VIADDMNMX R15, R4, UR5, R15, PT ;  /* 0x00000005040f7c46 */ /* 0x000fce000b80010f */
.L_x_1119:
[C---:B------:R-:W-:Y:S01]  /*3560*/  ISETP.GT.AND P1, PT, R20.reuse, 0x1, !P1 ;  /* 0x000000011400780c */ /* 0x040fe20004f24270 */
[----:B------:R-:W-:Y:S01]  /*3570*/  ULDC UR6, c[0x0][0x988] ;  /* 0x0002620000067ab9 */ /* 0x000fe20000000800 */
[----:B------:R-:W-:Y:S01]  /*3580*/  ISETP.GT.AND P2, PT, R20, 0x8, !P2 ;  /* 0x000000081400780c */ /* 0x000fe20005744270 */
[----:B------:R-:W-:Y:S01]  /*3590*/  @UP0 ULDC UR14, c[0x0][0x450] ;  /* 0x00011400000e0ab9 */ /* 0x000fe20000000800 */
[----:B------:R-:W-:Y:S01]  /*35a0*/  ISETP.LT.OR P1, PT, R15, 0x2, P1 ;  /* 0x000000020f00780c */ /* 0x000fe20000f21670 */
[----:B------:R-:W-:Y:S01]  /*35b0*/  UMOV UR10, UR60 ;  /* 0x0000003c000a7c82 */ /* 0x000fe20008000000 */
[----:B------:R-:W-:Y:S02]  /*35c0*/  FMNMX.FTZ R4, R33, R67, !PT ;  /* 0x0000004321047209 */ /* 0x000fe40007810000 */
[----:B------:R-:W-:Y:S02]  /*35d0*/  FSEL R21, R0, -INF , !P1 ;  /* 0xff80000000157808 */ /* 0x000fe40004800000 */
[----:B------:R-:W-:-:S02]  /*35e0*/  ISETP.NE.AND P1, PT, R12, RZ, PT ;  /* 0x000000ff0c00720c */ /* 0x000fc40003f25270 */
[----:B------:R-:W-:Y:S02]  /*35f0*/  ISETP.LT.OR P2, PT, R15, 0x9, P2 ;  /* 0x000000090f00780c */ /* 0x000fe40001741670 */
[----:B------:R-:W-:Y:S02]  /*3600*/  ISETP.GT.AND P1, PT, R20, 0x9, !P1 ;  /* 0x000000091400780c */ /* 0x000fe40004f24270 */
[----:B------:R-:W-:Y:S02]  /*3610*/  FMNMX.FTZ R4, R71, R4, !PT ;  /* 0x0000000447047209 */ /* 0x000fe40007810000 */
[----:B------:R-:W-:Y:S02]  /*3620*/  ISETP.LT.OR P1, PT, R15, 0xa, P1 ;  /* 0x0000000a0f00780c */ /* 0x000fe40000f21670 */
[----:B------:R-:W-:Y:S02]  /*3630*/  FSEL R24, R30, -INF , !P2 ;  /* 0xff8000001e187808 */ /* 0x000fe40005000000 */
[----:B------:R-:W-:-:S02]  /*3640*/  FSEL R26, R26, -INF , !P1 ;  /* 0xff8000001a1a7808 */ /* 0x000fc40004800000 */
[----:B------:R-:W-:Y:S02]  /*3650*/  ISETP.NE.AND P1, PT, R25, RZ, PT ;  /* 0x000000ff1900720c */ /* 0x000fe40003f25270 */
[----:B------:R-:W-:Y:S02]  /*3660*/  ISETP.NE.AND P2, PT, R28, RZ, PT ;  /* 0x000000ff1c00720c */ /* 0x000fe40003f45270 */
[----:B------:R-:W-:Y:S02]  /*3670*/  ISETP.GT.AND P1, PT, R20, 0x10, !P1 ;  /* 0x000000101400780c */ /* 0x000fe40004f24270 */
[----:B------:R-:W-:Y:S02]  /*3680*/  FMNMX.FTZ R4, R73, R4, !PT ;  /* 0x0000000449047209 */ /* 0x000fe40007810000 */
[----:B------:R-:W-:Y:S02]  /*3690*/  ISETP.LT.OR P1, PT, R15, 0x11, P1 ;  /* 0x000000110f00780c */ /* 0x000fe40000f21670 */
[----:B------:R-:W-:-:S02]  /*36a0*/  FMNMX.FTZ R4, R77, R4, !PT ;  /* 0x000000044d047209 */ /* 0x000fc40007810000 */
[----:B------:R-:W-:Y:S02]  /*36b0*/  FSEL R28, R34, -INF , !P1 ;  /* 0xff800000221c7808 */ /* 0x000fe40004800000 */
[----:B------:R-:W-:Y:S02]  /*36c0*/  ISETP.GT.AND P1, PT, R20, 0x11, !P2 ;  /* 0x000000111400780c */ /* 0x000fe40005724270 */
[----:B------:R-:W-:Y:S02]  /*36d0*/  ISETP.NE.AND P5, PT, R29, RZ, PT ;  /* 0x000000ff1d00720c */ /* 0x000fe40003fa5270 */
[----:B------:R-:W-:Y:S02]  /*36e0*/  ISETP.LT.OR P1, PT, R15, 0x12, P1 ;  /* 0x000000120f00780c */ /* 0x000fe40000f21670 */
[----:B------:R-:W-:Y:S02]  /*36f0*/  FMNMX.FTZ R4, R79, R4, !PT ;  /* 0x000000044f047209 */ /* 0x000fe40007810000 */
[----:B------:R-:W-:-:S02]  /*3700*/  FSEL R30, R35, -INF , !P1 ;  /* 0xff800000231e7808 */ /* 0x000fc40004800000 */
[----:B------:R-:W-:Y:S02]  /*3710*/  ISETP.GT.AND P1, PT, R20, 0x18, !P5 ;  /* 0x000000181400780c */ /* 0x000fe40006f24270 */
[----:B------:R-:W-:Y:S02]  /*3720*/  FMNMX.FTZ R4, R81, R4, !PT ;  /* 0x0000000451047209 */ /* 0x000fe40007810000 */
[----:B------:R-:W-:Y:S02]  /*3730*/  ISETP.LT.OR P1, PT, R15, 0x19, P1 ;  /* 0x000000190f00780c */ /* 0x000fe40000f21670 */
[----:B------:R-:W-:Y:S02]  /*3740*/  FMNMX.FTZ R4, R83, R4, !PT ;  /* 0x0000000453047209 */ /* 0x000fe40007810000 */
[----:B------:R-:W-:Y:S02]  /*3750*/  ISETP.NE.AND P2, PT, R32, RZ, PT ;  /* 0x000000ff2000720c */ /* 0x000fe40003f45270 */
[----:B------:R-:W-:-:S02]  /*3760*/  FSEL R32, R38, -INF , !P1 ;  /* 0xff80000026207808 */ /* 0x000fc40004800000 */
[----:B------:R-:W-:Y:S02]  /*3770*/  FMNMX.FTZ R4, R85, R4, !PT ;  /* 0x0000000455047209 */ /* 0x000fe40007810000 */
[----:B------:R-:W-:Y:S02]  /*3780*/  ISETP.NE.AND P1, PT, R36, RZ, PT ;  /* 0x000000ff2400720c */ /* 0x000fe40003f25270 */
[----:B------:R-:W-:Y:S02]  /*3790*/  FMNMX.FTZ R4, R41, R4, !PT ;  /* 0x0000000429047209 */ /* 0x000fe40007810000 */
[----:B------:R-:W-:Y:S02]  /*37a0*/  ISETP.GT.AND P1, PT, R20, 0x19, !P1 ;  /* 0x000000191400780c */ /* 0x000fe40004f24270 */
[----:B------:R-:W-:Y:S02]  /*37b0*/  FMNMX.FTZ R4, R87, R4, !PT ;  /* 0x0000000457047209 */ /* 0x000fe40007810000 */
[----:B------:R-:W-:-:S02]  /*37c0*/  ISETP.LT.OR P1, PT, R15, 0x1a, P1 ;  /* 0x0000001a0f00780c */ /* 0x000fc40000f21670 */
[----:B------:R-:W-:Y:S02]  /*37d0*/  FMNMX.FTZ R4, R45, R4, !PT ;  /* 0x000000042d047209 */ /* 0x000fe40007810000 */
[----:B------:R-:W-:Y:S02]  /*37e0*/  FSEL R34, R39, -INF , !P1 ;  /* 0xff80000027227808 */ /* 0x000fe40004800000 */
[----:B------:R-:W-:Y:S02]  /*37f0*/  ISETP.NE.AND P1, PT, R37, RZ, PT ;  /* 0x000000ff2500720c */ /* 0x000fe40003f25270 */
[----:B------:R-:W-:Y:S02]  /*3800*/  FMNMX.FTZ R4, R89, R4, !PT ;  /* 0x0000000459047209 */ /* 0x000fe40007810000 */
[----:B------:R-:W-:Y:S02]  /*3810*/  ISETP.GT.AND P1, PT, R20, 0x20, !P1 ;  /* 0x000000201400780c */ /* 0x000fe40004f24270 */
[----:B------:R-:W-:-:S02]  /*3820*/  FMNMX.FTZ R4, R49, R4, !PT ;  /* 0x0000000431047209 */ /* 0x000fc40007810000 */
[----:B------:R-:W-:Y:S02]  /*3830*/  ISETP.LT.OR P1, PT, R15, 0x21, P1 ;  /* 0x000000210f00780c */ /* 0x000fe40000f21670 */
[----:B------:R-:W-:Y:S02]  /*3840*/  FMNMX.FTZ R4, R91, R4, !PT ;  /* 0x000000045b047209 */ /* 0x000fe40007810000 */
[----:B------:R-:W-:Y:S02]  /*3850*/  FSEL R36, R42, -INF , !P1 ;  /* 0xff8000002a247808 */ /* 0x000fe40004800000 */
[----:B------:R-:W-:Y:S02]  /*3860*/  ISETP.NE.AND P1, PT, R40, RZ, PT ;  /* 0x000000ff2800720c */ /* 0x000fe40003f25270 */
[----:B------:R-:W-:Y:S02]  /*3870*/  FMNMX.FTZ R4, R53, R4, !PT ;  /* 0x0000000435047209 */ /* 0x000fe40007810000 */
[----:B------:R-:W-:-:S02]  /*3880*/  ISETP.GT.AND P1, PT, R20, 0x21, !P1 ;  /* 0x000000211400780c */ /* 0x000fc40004f24270 */
[----:B------:R-:W-:Y:S02]  /*3890*/  FMNMX.FTZ R4, R93, R4, !PT ;  /* 0x000000045d047209 */ /* 0x000fe40007810000 */
[----:B------:R-:W-:Y:S02]  /*38a0*/  ISETP.LT.OR P1, PT, R15, 0x22, P1 ;  /* 0x000000220f00780c */ /* 0x000fe40000f21670 */
[----:B------:R-:W-:Y:S02]  /*38b0*/  FMNMX.FTZ R4, R57, R4, !PT ;  /* 0x0000000439047209 */ /* 0x000fe40007810000 */
[----:B------:R-:W-:Y:S02]  /*38c0*/  FSEL R38, R43, -INF , !P1 ;  /* 0xff8000002b267808 */ /* 0x000fe40004800000 */
[----:B------:R-:W-:Y:S02]  /*38d0*/  ISETP.NE.AND P1, PT, R66, RZ, PT ;  /* 0x000000ff4200720c */ /* 0x000fe40003f25270 */
[----:B------:R-:W-:-:S02]  /*38e0*/  FMNMX.FTZ R4, R95, R4, !PT ;  /* 0x000000045f047209 */ /* 0x000fc40007810000 */
[----:B------:R-:W-:Y:S02]  /*38f0*/  ISETP.GT.AND P1, PT, R20, 0x28, !P1 ;  /* 0x000000281400780c */ /* 0x000fe40004f24270 */
[----:B------:R-:W-:Y:S02]  /*3900*/  FMNMX.FTZ R4, R61, R4, !PT ;  /* 0x000000043d047209 */ /* 0x000fe40007810000 */
[----:B------:R-:W-:Y:S02]  /*3910*/  ISETP.LT.OR P1, PT, R15, 0x29, P1 ;  /* 0x000000290f00780c */ /* 0x000fe40000f21670 */
[----:B------:R-:W-:Y:S02]  /*3920*/  FMNMX.FTZ R4, R97, R4, !PT ;  /* 0x0000000461047209 */ /* 0x000fe40007810000 */
[----:B------:R-:W-:Y:S02]  /*3930*/  FSEL R40, R46, -INF , !P1 ;  /* 0xff8000002e287808 */ /* 0x000fe40004800000 */
[----:B------:R-:W-:-:S02]  /*3940*/  FMNMX.FTZ R9, R65, R4, !PT ;  /* 0x0000000441097209 */ /* 0x000fc40007810000 */
[----:B------:R-:W-:Y:S02]  /*3950*/  ISETP.NE.AND P1, PT, R44, RZ, PT ;  /* 0x000000ff2c00720c */ /* 0x000fe40003f25270 */
[----:B------:R-:W-:Y:S02]  /*3960*/  FMNMX.FTZ R9, R14, R9, !PT ;  /* 0x000000090e097209 */ /* 0x000fe40007810000 */
[C---:B------:R-:W-:Y:S02]  /*3970*/  ISETP.GT.AND P1, PT, R20.reuse, 0x29, !P1 ;  /* 0x000000291400780c */ /* 0x040fe40004f24270 */
[----:B------:R-:W-:Y:S01]  /*3980*/  FMNMX.FTZ R25, R69, R9, !PT ;  /* 0x0000000945197209 */ /* 0x000fe20007810000 */
[----:B------:R-:W-:Y:S01]  /*3990*/  IMAD.U32 R9, RZ, RZ, UR6 ;  /* 0x00000006ff097e24 */ /* 0x000fe2000f8e00ff */
[----:B------:R-:W-:Y:S01]  /*39a0*/  ISETP.LT.OR P1, PT, R15, 0x2a, P1 ;  /* 0x0000002a0f00780c */ /* 0x000fe20000f21670 */
[----:B------:R-:W-:Y:S01]  /*39b0*/  @UP0 ULDC UR6, c[0x0][0x44c] ;  /* 0x0001130000060ab9 */ /* 0x000fe20000000800 */
[----:B------:R-:W-:Y:S01]  /*39c0*/  ISETP.GT.AND P6, PT, R20, RZ, !P6 ;  /* 0x000000ff1400720c */ /* 0x000fe200077c4270 */
[----:B------:R-:W0:Y:S01]  /*39d0*/  SHFL.BFLY PT, R4, R25, 0x2, 0x1f ;  /* 0x0c401f0019047f89 */ /* 0x000e2200000e0000 */
[----:B------:R-:W-:Y:S01]  /*39e0*/  FSEL R42, R47, -INF , !P1 ;  /* 0xff8000002f2a7808 */ /* 0x000fe20004800000 */
[----:B------:R-:W-:Y:S01]  /*39f0*/  UIMAD.WIDE.U32 UR6, UR60, UR6, URZ ;  /* 0x000000063c0672a5 */ /* 0x000fe2000f8e003f */
[----:B------:R-:W-:-:S02]  /*3a00*/  ISETP.NE.AND P1, PT, R70, RZ, PT ;  /* 0x000000ff4600720c */ /* 0x000fc40003f25270 */
[C---:B------:R-:W-:Y:S01]  /*3a10*/  ISETP.LT.OR P6, PT, R15.reuse, 0x1, P6 ;  /* 0x000000010f00780c */ /* 0x040fe200037c1670 */
[----:B------:R-:W-:Y:S01]  /*3a20*/  @UP0 USHF.R.U32.HI UR10, URZ, UR14, UR7 ;  /* 0x0000000e3f0a0299 */ /* 0x000fe20008011607 */
[----:B------:R-:W-:Y:S02]  /*3a30*/  ISETP.GT.AND P1, PT, R20, 0x30, !P1 ;  /* 0x000000301400780c */ /* 0x000fe40004f24270 */
[----:B------:R-:W-:Y:S02]  /*3a40*/  FSEL R2, R2, -INF , !P6 ;  /* 0xff80000002027808 */ /* 0x000fe40007000000 */
[----:B------:R-:W-:Y:S02]  /*3a50*/  ISETP.LT.OR P1, PT, R15, 0x31, P1 ;  /* 0x000000310f00780c */ /* 0x000fe40000f21670 */
[----:B------:R-:W-:Y:S02]  /*3a60*/  ISETP.NE.AND P5, PT, R56, RZ, PT ;  /* 0x000000ff3800720c */ /* 0x000fe40003fa5270 */
[----:B------:R-:W-:-:S02]  /*3a70*/  FSEL R44, R50, -INF , !P1 ;  /* 0xff800000322c7808 */ /* 0x000fc40004800000 */
[----:B------:R-:W-:Y:S02]  /*3a80*/  ISETP.NE.AND P1, PT, R48, RZ, PT ;  /* 0x000000ff3000720c */ /* 0x000fe40003f25270 */
[----:B------:R-:W-:Y:S02]  /*3a90*/  ISETP.NE.AND P6, PT, R78, RZ, PT ;  /* 0x000000ff4e00720c */ /* 0x000fe40003fc5270 */
[C---:B------:R-:W-:Y:S02]  /*3aa0*/  ISETP.GT.AND P1, PT, R20.reuse, 0x31, !P1 ;  /* 0x000000311400780c */ /* 0x040fe40004f24270 */
[----:B------:R-:W-:Y:S02]  /*3ab0*/  ISETP.GT.AND P3, PT, R20, 0x51, !P3 ;  /* 0x000000511400780c */ /* 0x000fe40005f64270 */
[----:B------:R-:W-:Y:S02]  /*3ac0*/  ISETP.LT.OR P1, PT, R15, 0x32, P1 ;  /* 0x000000320f00780c */ /* 0x000fe40000f21670 */
[----:B0-----:R-:W-:-:S02]  /*3ad0*/  FMNMX.FTZ R27, R25, R4, !PT ;  /* 0x00000004191b7209 */ /* 0x001fc40007810000 */
[----:B------:R-:W-:Y:S02]  /*3ae0*/  FMNMX.FTZ R25, R2, R21, !PT ;  /* 0x0000001502197209 */ /* 0x000fe40007810000 */
[----:B------:R-:W-:Y:S01]  /*3af0*/  FSEL R46, R51, -INF , !P1 ;  /* 0xff800000332e7808 */ /* 0x000fe20004800000 */
[----:B------:R-:W0:Y:S01]  /*3b00*/  SHFL.BFLY PT, R4, R27, 0x1, 0x1f ;  /* 0x0c201f001b047f89 */ /* 0x000e2200000e0000 */
        /* <DEDUP_REMOVED lines=14> */
[----:B------:R-:W-:Y:S02]  /*3bf0*/  ISETP.GT.AND P1, PT, R20, 0x40, !P2 ;  /* 0x000000401400780c */ /* 0x000fe40005724270 */
[----:B------:R-:W-:-:S02]  /*3c00*/  FMNMX.FTZ R25, R36, R25, !PT ;  /* 0x0000001924197209 */ /* 0x000fc40007810000 */
[----:B------:R-:W-:Y:S02]  /*3c10*/  ISETP.LT.OR P1, PT, R15, 0x41, P1 ;  /* 0x000000410f00780c */ /* 0x000fe40000f21670 */
[----:B------:R-:W-:Y:S02]  /*3c20*/  FMNMX.FTZ R25, R38, R25, !PT ;  /* 0x0000001926197209 */ /* 0x000fe40007810000 */
[----:B------:R-:W-:Y:S02]  /*3c30*/  FSEL R10, R58, -INF , !P1 ;  /* 0xff8000003a0a7808 */ /* 0x000fe40004800000 */
[----:B------:R-:W-:Y:S02]  /*3c40*/  FMNMX.FTZ R25, R40, R25, !PT ;  /* 0x0000001928197209 */ /* 0x000fe40007810000 */
[----:B------:R-:W-:Y:S02]  /*3c50*/  ISETP.GT.AND P1, PT, R20, 0x41, !P5 ;  /* 0x000000411400780c */ /* 0x000fe40006f24270 */
[----:B0-----:R-:W-:-:S02]  /*3c60*/  FMNMX.FTZ R4, R27, R4, !PT ;  /* 0x000000041b047209 */ /* 0x001fc40007810000 */
[----:B------:R-:W-:Y:S02]  /*3c70*/  FMNMX.FTZ R25, R42, R25, !PT ;  /* 0x000000192a197209 */ /* 0x000fe40007810000 */
[----:B------:R-:W-:Y:S01]  /*3c80*/  ISETP.LT.OR P1, PT, R15, 0x42, P1 ;  /* 0x000000420f00780c */ /* 0x000fe20000f21670 */
[----:B------:R-:W-:Y:S01]  /*3c90*/  FMUL.FTZ R29, R4, R9 ;  /* 0x00000009041d7220 */ /* 0x000fe20000410000 */
[----:B------:R-:W-:Y:S02]  /*3ca0*/  FMNMX.FTZ R25, R44, R25, !PT ;  /* 0x000000192c197209 */ /* 0x000fe40007810000 */
[----:B------:R-:W-:Y:S02]  /*3cb0*/  FSEL R0, R59, -INF , !P1 ;  /* 0xff8000003b007808 */ /* 0x000fe40004800000 */
[----:B------:R-:W-:Y:S02]  /*3cc0*/  FSETP.NEU.FTZ.AND P1, PT, R4, -INF , PT ;  /* 0xff8000000400780b */ /* 0x000fe40003f3d000 */
[----:B------:R-:W-:-:S02]  /*3cd0*/  ISETP.NE.AND P5, PT, R76, RZ, PT ;  /* 0x000000ff4c00720c */ /* 0x000fc40003fa5270 */
[----:B------:R-:W-:Y:S02]  /*3ce0*/  FMNMX.FTZ R25, R46, R25, !PT ;  /* 0x000000192e197209 */ /* 0x000fe40007810000 */
[----:B------:R-:W-:Y:S02]  /*3cf0*/  FSEL R60, R29, RZ, P1 ;  /* 0x000000ff1d3c7208 */ /* 0x000fe40000800000 */
[----:B------:R-:W-:Y:S02]  /*3d00*/  ISETP.GT.AND P1, PT, R20, 0x48, !P5 ;  /* 0x000000481400780c */ /* 0x000fe40006f24270 */
[----:B------:R-:W-:Y:S01]  /*3d10*/  FMNMX.FTZ R25, R48, R25, !PT ;  /* 0x0000001930197209 */ /* 0x000fe20007810000 */
[-CC-:B------:R-:W-:Y:S01]  /*3d20*/  FFMA.FTZ R27, R33, R9.reuse, -R60.reuse ;  /* 0x00000009211b7223 */ /* 0x180fe2000001083c */
[----:B------:R-:W-:Y:S01]  /*3d30*/  ISETP.LT.OR P1, PT, R15, 0x49, P1 ;  /* 0x000000490f00780c */ /* 0x000fe20000f21670 */
[--C-:B------:R-:W-:Y:S01]  /*3d40*/  FFMA.FTZ R29, R67, R9, -R60.reuse ;  /* 0x00000009431d7223 */ /* 0x100fe2000001083c */
[----:B------:R-:W-:Y:S01]  /*3d50*/  FMNMX.FTZ R25, R12, R25, !PT ;  /* 0x000000190c197209 */ /* 0x000fe20007810000 */
[-CC-:B------:R-:W-:Y:S01]  /*3d60*/  FFMA.FTZ R33, R73, R9.reuse, -R60.reuse ;  /* 0x0000000949217223 */ /* 0x180fe2000001083c */
[----:B------:R-:W-:Y:S01]  /*3d70*/  FSEL R50, R62, -INF , !P1 ;  /* 0xff8000003e327808 */ /* 0x000fe20004800000 */
[----:B------:R-:W-:Y:S01]  /*3d80*/  MUFU.EX2 R27, R27 ;  /* 0x0000001b001b7308 */ /* 0x000fe20000000800 */
[----:B------:R-:W-:Y:S01]  /*3d90*/  ISETP.NE.AND P2, PT, R80, RZ, PT ;  /* 0x000000ff5000720c */ /* 0x000fe20003f45270 */
[-CC-:B------:R-:W-:Y:S01]  /*3da0*/  FFMA.FTZ R35, R77, R9.reuse, -R60.reuse ;  /* 0x000000094d237223 */ /* 0x180fe2000001083c */
[----:B------:R-:W-:Y:S01]  /*3db0*/  ISETP.GT.AND P1, PT, R20, 0x49, !P6 ;  /* 0x000000491400780c */ /* 0x000fe20007724270 */
[--C-:B------:R-:W-:Y:S01]  /*3dc0*/  FFMA.FTZ R37, R81, R9, -R60.reuse ;  /* 0x0000000951257223 */ /* 0x100fe2000001083c */
[----:B------:R-:W-:Y:S01]  /*3dd0*/  FMNMX.FTZ R25, R10, R25, !PT ;  /* 0x000000190a197209 */ /* 0x000fe20007810000 */
[-CC-:B------:R-:W-:Y:S01]  /*3de0*/  FFMA.FTZ R43, R65, R9.reuse, -R60.reuse ;  /* 0x00000009412b7223 */ /* 0x180fe2000001083c */
[----:B------:R-:W-:Y:S01]  /*3df0*/  ISETP.NE.AND P5, PT, R31, RZ, PT ;  /* 0x000000ff1f00720c */ /* 0x000fe20003fa5270 */
[-CC-:B------:R-:W-:Y:S01]  /*3e00*/  FFMA.FTZ R31, R71, R9.reuse, -R60.reuse ;  /* 0x00000009471f7223 */ /* 0x180fe2000001083c */
[----:B------:R-:W-:Y:S01]  /*3e10*/  ISETP.GT.AND P2, PT, R20, 0x50, !P2 ;  /* 0x000000501400780c */ /* 0x000fe20005744270 */
[----:B------:R0:W1:Y:S01]  /*3e20*/  MUFU.EX2 R188, R29 ;  /* 0x0000001d00bc7308 */ /* 0x0000620000000800 */
[----:B------:R-:W-:Y:S01]  /*3e30*/  ISETP.LT.OR P1, PT, R15, 0x4a, P1 ;  /* 0x0000004a0f00780c */ /* 0x000fe20000f21670 */
[--C-:B------:R-:W-:Y:S01]  /*3e40*/  FFMA.FTZ R39, R93, R9, -R60.reuse ;  /* 0x000000095d277223 */ /* 0x100fe2000001083c */
[----:B------:R-:W-:Y:S01]  /*3e50*/  FMNMX.FTZ R25, R0, R25, !PT ;  /* 0x0000001900197209 */ /* 0x000fe20007810000 */
[----:B------:R-:W-:Y:S01]  /*3e60*/  FFMA.FTZ R14, R14, R9, -R60 ;  /* 0x000000090e0e7223 */ /* 0x000fe2000001083c */
[----:B------:R-:W-:-:S02]  /*3e70*/  ISETP.GT.AND P4, PT, R20, 0x58, !P4 ;  /* 0x000000581400780c */ /* 0x000fc40006784270 */
[----:B------:R-:W-:Y:S01]  /*3e80*/  ISETP.GT.AND P5, PT, R20, 0x59, !P5 ;  /* 0x000000591400780c */ /* 0x000fe20006fa4270 */
[----:B------:R-:W2:Y:S01]  /*3e90*/  MUFU.EX2 R31, R31 ;  /* 0x0000001f001f7308 */ /* 0x000ea20000000800 */
[----:B------:R-:W-:Y:S01]  /*3ea0*/  ISETP.LT.OR P2, PT, R15, 0x51, P2 ;  /* 0x000000510f00780c */ /* 0x000fe20001741670 */
[-CC-:B0-----:R-:W-:Y:S01]  /*3eb0*/  FFMA.FTZ R29, R79, R9.reuse, -R60.reuse ;  /* 0x000000094f1d7223 */ /* 0x181fe2000001083c */
[----:B------:R-:W-:Y:S01]  /*3ec0*/  FSEL R20, R3, -INF , !P1 ;  /* 0xff80000003147808 */ /* 0x000fe20004800000 */
[----:B------:R-:W-:Y:S01]  /*3ed0*/  FFMA.FTZ R3, R85, R9, -R60 ;  /* 0x0000000955037223 */ /* 0x000fe2000001083c */
[----:B------:R-:W-:Y:S02]  /*3ee0*/  FMNMX.FTZ R25, R50, R25, !PT ;  /* 0x0000001932197209 */ /* 0x000fe40007810000 */
[----:B------:R-:W-:Y:S01]  /*3ef0*/  ISETP.LT.OR P3, PT, R15, 0x52, P3 ;  /* 0x000000520f00780c */ /* 0x000fe20001f61670 */
[----:B------:R0:W-:Y:S01]  /*3f00*/  MUFU.EX2 R180, R3 ;  /* 0x0000000300b47308 */ /* 0x0001e20000000800 */
[----:B------:R-:W-:-:S02]  /*3f10*/  FSEL R8, R8, -INF , !P2 ;  /* 0xff80000008087808 */ /* 0x000fc40005000000 */
[----:B------:R-:W-:Y:S02]  /*3f20*/  FMNMX.FTZ R25, R20, R25, !PT ;  /* 0x0000001914197209 */ /* 0x000fe40007810000 */
[----:B------:R-:W-:Y:S02]  /*3f30*/  ISETP.LT.OR P4, PT, R15, 0x59, P4 ;  /* 0x000000590f00780c */ /* 0x000fe40002781670 */
[----:B------:R-:W-:Y:S01]  /*3f40*/  FSEL R52, R5, -INF , !P3 ;  /* 0xff80000005347808 */ /* 0x000fe20005800000 */
[--C-:B------:R-:W-:Y:S01]  /*3f50*/  FFMA.FTZ R5, R41, R9, -R60.reuse ;  /* 0x0000000929057223 */ /* 0x100fe2000001083c */
[----:B------:R-:W-:Y:S01]  /*3f60*/  FMNMX.FTZ R25, R8, R25, !PT ;  /* 0x0000001908197209 */ /* 0x000fe20007810000 */
[-CC-:B0-----:R-:W-:Y:S01]  /*3f70*/  FFMA.FTZ R3, R87, R9.reuse, -R60.reuse ;  /* 0x0000000957037223 */ /* 0x181fe2000001083c */
[----:B------:R-:W-:Y:S01]  /*3f80*/  ISETP.LT.OR P5, PT, R15, 0x5a, P5 ;  /* 0x0000005a0f00780c */ /* 0x000fe20002fa1670 */
[--C-:B------:R-:W-:Y:S01]  /*3f90*/  FFMA.FTZ R41, R61, R9, -R60.reuse ;  /* 0x000000093d297223 */ /* 0x100fe2000001083c */
[----:B------:R-:W-:Y:S01]  /*3fa0*/  FSEL R54, R13, -INF , !P4 ;  /* 0xff8000000d367808 */ /* 0x000fe20006000000 */
[----:B------:R-:W-:Y:S01]  /*3fb0*/  MUFU.EX2 R182, R3 ;  /* 0x0000000300b67308 */ /* 0x000fe20000000800 */
[----:B------:R-:W-:Y:S01]  /*3fc0*/  FMNMX.FTZ R25, R52, R25, !PT ;  /* 0x0000001934197209 */ /* 0x000fe20007810000 */
[-CC-:B------:R-:W-:Y:S01]  /*3fd0*/  FFMA.FTZ R13, R89, R9.reuse, -R60.reuse ;  /* 0x00000009590d7223 */ /* 0x180fe2000001083c */
[----:B------:R-:W-:Y:S01]  /*3fe0*/  FSEL R56, R11, -INF , !P5 ;  /* 0xff8000000b387808 */ /* 0x000fe20006800000 */
[--C-:B------:R-:W-:Y:S01]  /*3ff0*/  FFMA.FTZ R11, R45, R9, -R60.reuse ;  /* 0x000000092d0b7223 */ /* 0x100fe2000001083c */
[----:B------:R-:W-:Y:S01]  /*4000*/  FMNMX.FTZ R25, R54, R25, !PT ;  /* 0x0000001936197209 */ /* 0x000fe20007810000 */
[----:B------:R-:W-:Y:S01]  /*4010*/  FFMA.FTZ R15, R49, R9, -R60 ;  /* 0x00000009310f7223 */ /* 0x000fe2000001083c */
[----:B------:R-:W-:Y:S01]  /*4020*/  R2UR UR11, R74 ;  /* 0x000000004a0b72ca */ /* 0x000fe200000e0000 */
[----:B------:R-:W-:Y:S01]  /*4030*/  MUFU.EX2 R174, R41 ;  /* 0x0000002900ae7308 */ /* 0x000fe20000000800 */
[----:B------:R-:W-:-:S05]  /*4040*/  FMNMX.FTZ R25, R56, R25, !PT ;  /* 0x0000001938197209 */ /* 0x000fca0007810000 */
[----:B------:R-:W0:Y:S02]  /*4050*/  SHFL.BFLY PT, R58, R25, 0x2, 0x1f ;  /* 0x0c401f00193a7f89 */ /* 0x000e2400000e0000 */
[----:B------:R3:W4:Y:S04]  /*4060*/  MUFU.EX2 R190, R33 ;  /* 0x0000002100be7308 */ /* 0x0007280000000800 */
[----:B------:R-:W-:-:S04]  /*4070*/  UIADD3 UR6, UR11, UR10, URZ ;  /* 0x0000000a0b067290 */ /* 0x000fc8000fffe03f */
[----:B------:R-:W5:Y:S01]  /*4080*/  MUFU.EX2 R35, R35 ;  /* 0x0000002300237308 */ /* 0x000f620000000800 */
[----:B---3--:R-:W-:Y:S01]  /*4090*/  FFMA.FTZ R33, R83, R9, -R60 ;  /* 0x0000000953217223 */ /* 0x008fe2000001083c */
[----:B------:R-:W-:-:S06]  /*40a0*/  UIADD3 UR4, UR6, UR4, URZ ;  /* 0x0000000406047290 */ /* 0x000fcc000fffe03f */
[----:B------:R3:W5:Y:S01]  /*40b0*/  MUFU.EX2 R184, R29 ;  /* 0x0000001d00b87308 */ /* 0x0007620000000800 */
[----:B0-----:R-:W-:Y:S01]  /*40c0*/  FMNMX.FTZ R58, R25, R58, !PT ;  /* 0x0000003a193a7209 */ /* 0x001fe20007810000 */
[----:B------:R-:W-:-:S06]  /*40d0*/  FFMA.FTZ R25, R57, R9, -R60 ;  /* 0x0000000939197223 */ /* 0x000fcc000001083c */
[----:B------:R-:W0:Y:S01]  /*40e0*/  MUFU.EX2 R37, R37 ;  /* 0x0000002500257308 */ /* 0x000e220000000800 */
[----:B---3--:R-:W-:Y:S01]  /*40f0*/  FFMA.FTZ R29, R91, R9, -R60 ;  /* 0x000000095b1d7223 */ /* 0x008fe2000001083c */
[----:B------:R-:W3:Y:S06]  /*4100*/  SHFL.BFLY PT, R3, R58, 0x1, 0x1f ;  /* 0x0c201f003a037f89 */ /* 0x000eec00000e0000 */
[----:B------:R1:W-:Y:S08]  /*4110*/  MUFU.EX2 R172, R25 ;  /* 0x0000001900ac7308 */ /* 0x0003f00000000800 */
[----:B------:R-:W-:Y:S08]  /*4120*/  MUFU.EX2 R168, R43 ;  /* 0x0000002b00a87308 */ /* 0x000ff00000000800 */
[----:B------:R2:W0:Y:S01]  /*4130*/  MUFU.EX2 R186, R33 ;  /* 0x0000002100ba7308 */ /* 0x0004220000000800 */
[----:B---3--:R-:W-:-:S04]  /*4140*/  FMNMX.FTZ R3, R58, R3, !PT ;  /* 0x000000033a037209 */ /* 0x008fc80007810000 */
[C---:B------:R-:W-:Y:S01]  /*4150*/  FSETP.NEU.FTZ.AND P1, PT, R3.reuse, -INF , PT ;  /* 0xff8000000300780b */ /* 0x040fe20003f3d000 */
[-C--:B-1----:R-:W-:Y:S02]  /*4160*/  FMUL.FTZ R25, R3, R9.reuse ;  /* 0x0000000903197220 */ /* 0x082fe40000410000 */
[----:B------:R-:W-:Y:S01]  /*4170*/  MUFU.EX2 R5, R5 ;  /* 0x0000000500057308 */ /* 0x000fe20000000800 */
[----:B--2---:R-:W-:Y:S02]  /*4180*/  FFMA.FTZ R33, R53, R9, -R60 ;  /* 0x0000000935217223 */ /* 0x004fe4000001083c */
[----:B------:R-:W-:Y:S02]  /*4190*/  FSEL R41, R25, RZ, P1 ;  /* 0x000000ff19297208 */ /* 0x000fe40000800000 */
[----:B------:R-:W-:-:S03]  /*41a0*/  PLOP3.LUT P1, PT, PT, PT, UP1, 0x40, 0x0 ;  /* 0x000000000000781c */ /* 0x000fc60003f2e818 */
        /* <DEDUP_REMOVED lines=17> */
[----:B-1----:R-:W-:Y:S01]  /*42c0*/  FADD.FTZ R26, R27, R188 ;  /* 0x000000bc1b1a7221 */ /* 0x002fe20000010000 */
[-CC-:B------:R-:W-:Y:S01]  /*42d0*/  FFMA.FTZ R46, R46, R9.reuse, -R41.reuse ;  /* 0x000000092e2e7223 */ /* 0x180fe20000010829 */
[-CC-:B------:R-:W-:Y:S01]  /*42e0*/  FFMA.FTZ R48, R48, R9.reuse, -R41.reuse ;  /* 0x0000000930307223 */ /* 0x180fe20000010829 */
[--C-:B------:R-:W-:Y:S01]  /*42f0*/  FFMA.FTZ R0, R0, R9, -R41.reuse ;  /* 0x0000000900007223 */ /* 0x100fe20000010829 */
[----:B------:R-:W-:Y:S01]  /*4300*/  FADD.FTZ R43, R31, R26 ;  /* 0x0000001a1f2b7221 */ /* 0x000fe20000010000 */
[----:B------:R-:W-:Y:S01]  /*4310*/  F2FP.BF16.F32.PACK_AB R188, R188, R27 ;  /* 0x0000001bbcbc723e */ /* 0x000fe200000010ff */
[-C--:B------:R-:W-:Y:S01]  /*4320*/  FFMA.FTZ R10, R10, R9.reuse, -R41 ;  /* 0x000000090a0a7223 */ /* 0x080fe20000010829 */
[----:B------:R-:W1:Y:S01]  /*4330*/  MUFU.EX2 R21, R21 ;  /* 0x0000001500157308 */ /* 0x000e620000000800 */
[----:B----4-:R-:W-:Y:S01]  /*4340*/  FADD.FTZ R26, R190, R43 ;  /* 0x0000002bbe1a7221 */ /* 0x010fe20000010000 */
[-CC-:B------:R-:W-:Y:S01]  /*4350*/  FFMA.FTZ R50, R50, R9.reuse, -R41.reuse ;  /* 0x0000000932327223 */ /* 0x180fe20000010829 */
[-CC-:B------:R-:W-:Y:S01]  /*4360*/  FFMA.FTZ R20, R20, R9.reuse, -R41.reuse ;  /* 0x0000000914147223 */ /* 0x180fe20000010829 */
[-CC-:B------:R-:W-:Y:S01]  /*4370*/  FFMA.FTZ R52, R52, R9.reuse, -R41.reuse ;  /* 0x0000000934347223 */ /* 0x180fe20000010829 */
[----:B-----5:R-:W-:Y:S01]  /*4380*/  FADD.FTZ R43, R35, R26 ;  /* 0x0000001a232b7221 */ /* 0x020fe20000010000 */
[----:B------:R-:W-:Y:S01]  /*4390*/  FFMA.FTZ R54, R54, R9, -R41 ;  /* 0x0000000936367223 */ /* 0x000fe20000010829 */
[----:B------:R-:W-:Y:S01]  /*43a0*/  F2FP.BF16.F32.PACK_AB R190, R190, R31 ;  /* 0x0000001fbebe723e */ /* 0x000fe200000010ff */
[----:B------:R-:W2:Y:S01]  /*43b0*/  MUFU.EX2 R24, R24 ;  /* 0x0000001800187308 */ /* 0x000ea20000000800 */
[C---:B------:R-:W-:Y:S01]  /*43c0*/  FADD.FTZ R26, R184.reuse, R43 ;  /* 0x0000002bb81a7221 */ /* 0x040fe20000010000 */
[----:B------:R-:W-:-:S03]  /*43d0*/  F2FP.BF16.F32.PACK_AB R184, R184, R35 ;  /* 0x00000023b8b8723e */ /* 0x000fc600000010ff */
[----:B0-----:R-:W-:-:S03]  /*43e0*/  FADD.FTZ R43, R37, R26 ;  /* 0x0000001a252b7221 */ /* 0x001fc60000010000 */
[----:B------:R-:W0:Y:S01]  /*43f0*/  MUFU.EX2 R28, R28 ;  /* 0x0000001c001c7308 */ /* 0x000e220000000800 */
[C---:B------:R-:W-:Y:S01]  /*4400*/  FADD.FTZ R43, R186.reuse, R43 ;  /* 0x0000002bba2b7221 */ /* 0x040fe20000010000 */
[----:B------:R-:W-:Y:S02]  /*4410*/  F2FP.BF16.F32.PACK_AB R186, R186, R37 ;  /* 0x00000025baba723e */ /* 0x000fe400000010ff */
[----:B-1----:R-:W-:Y:S01]  /*4420*/  F2FP.BF16.F32.PACK_AB R189, R21, R2 ;  /* 0x0000000215bd723e */ /* 0x002fe200000010ff */
[----:B------:R-:W-:Y:S01]  /*4430*/  FADD.FTZ R26, R180, R43 ;  /* 0x0000002bb41a7221 */ /* 0x000fe20000010000 */
[----:B------:R-:W-:Y:S01]  /*4440*/  FADD.FTZ R43, R2, R21 ;  /* 0x00000015022b7221 */ /* 0x000fe20000010000 */
[C---:B------:R-:W-:Y:S01]  /*4450*/  F2FP.BF16.F32.PACK_AB R180, R5.reuse, R180 ;  /* 0x000000b405b4723e */ /* 0x040fe200000010ff */
[----:B------:R1:W3:Y:S01]  /*4460*/  MUFU.EX2 R185, R30 ;  /* 0x0000001e00b97308 */ /* 0x0002e20000000800 */
[----:B------:R-:W-:Y:S01]  /*4470*/  FADD.FTZ R45, R5, R26 ;  /* 0x0000001a052d7221 */ /* 0x000fe20000010000 */
[----:B--2---:R-:W-:-:S04]  /*4480*/  FADD.FTZ R26, R24, R43 ;  /* 0x0000002b181a7221 */ /* 0x004fc80000010000 */
[C---:B------:R-:W-:Y:S01]  /*4490*/  FADD.FTZ R43, R191.reuse, R26 ;  /* 0x0000001abf2b7221 */ /* 0x040fe20000010000 */
[----:B------:R-:W-:Y:S01]  /*44a0*/  F2FP.BF16.F32.PACK_AB R191, R191, R24 ;  /* 0x00000018bfbf723e */ /* 0x000fe200000010ff */
[----:B------:R-:W2:Y:S01]  /*44b0*/  MUFU.EX2 R32, R32 ;  /* 0x0000002000207308 */ /* 0x000ea20000000800 */
[----:B-1----:R-:W-:Y:S01]  /*44c0*/  FADD.FTZ R30, R182, R45 ;  /* 0x0000002db61e7221 */ /* 0x002fe20000010000 */
[----:B0-----:R-:W-:Y:S01]  /*44d0*/  FADD.FTZ R26, R28, R43 ;  /* 0x0000002b1c1a7221 */ /* 0x001fe20000010000 */
[C---:B------:R-:W-:Y:S02]  /*44e0*/  F2FP.BF16.F32.PACK_AB R182, R11.reuse, R182 ;  /* 0x000000b60bb6723e */ /* 0x040fe400000010ff */
[----:B------:R-:W-:-:S03]  /*44f0*/  FADD.FTZ R30, R11, R30 ;  /* 0x0000001e0b1e7221 */ /* 0x000fc60000010000 */
[----:B------:R-:W0:Y:S01]  /*4500*/  MUFU.EX2 R187, R34 ;  /* 0x0000002200bb7308 */ /* 0x000e220000000800 */
[C---:B---3--:R-:W-:Y:S01]  /*4510*/  FADD.FTZ R43, R185.reuse, R26 ;  /* 0x0000001ab92b7221 */ /* 0x048fe20000010000 */
[----:B------:R-:W-:-:S06]  /*4520*/  F2FP.BF16.F32.PACK_AB R185, R185, R28 ;  /* 0x0000001cb9b9723e */ /* 0x000fcc00000010ff */
[----:B------:R-:W1:Y:S08]  /*4530*/  MUFU.EX2 R36, R36 ;  /* 0x0000002400247308 */ /* 0x000e700000000800 */
[----:B------:R-:W3:Y:S08]  /*4540*/  MUFU.EX2 R181, R38 ;  /* 0x0000002600b57308 */ /* 0x000ef00000000800 */
[----:B------:R4:W-:Y:S08]  /*4550*/  MUFU.EX2 R179, R12 ;  /* 0x0000000c00b37308 */ /* 0x0009f00000000800 */
[----:B------:R-:W-:Y:S01]  /*4560*/  MUFU.EX2 R40, R40 ;  /* 0x0000002800287308 */ /* 0x000fe20000000800 */
[-C--:B----4-:R-:W-:Y:S01]  /*4570*/  FFMA.FTZ R12, R8, R9.reuse, -R41 ;  /* 0x00000009080c7223 */ /* 0x090fe20000010829 */
[----:B--2---:R-:W-:Y:S01]  /*4580*/  FADD.FTZ R8, R32, R43 ;  /* 0x0000002b20087221 */ /* 0x004fe20000010000 */
[----:B------:R-:W-:-:S03]  /*4590*/  FFMA.FTZ R41, R56, R9, -R41 ;  /* 0x0000000938297223 */ /* 0x000fc60000010829 */
[C---:B0-----:R-:W-:Y:S01]  /*45a0*/  FADD.FTZ R43, R187.reuse, R8 ;  /* 0x00000008bb2b7221 */ /* 0x041fe20000010000 */
[----:B------:R-:W-:Y:S01]  /*45b0*/  F2FP.BF16.F32.PACK_AB R187, R187, R32 ;  /* 0x00000020bbbb723e */ /* 0x000fe200000010ff */
[----:B------:R-:W-:Y:S02]  /*45c0*/  MUFU.EX2 R183, R42 ;  /* 0x0000002a00b77308 */ /* 0x000fe40000000800 */
[----:B-1----:R-:W-:-:S04]  /*45d0*/  FADD.FTZ R8, R36, R43 ;  /* 0x0000002b24087221 */ /* 0x002fc80000010000 */
[C---:B---3--:R-:W-:Y:S01]  /*45e0*/  FADD.FTZ R27, R181.reuse, R8 ;  /* 0x00000008b51b7221 */ /* 0x048fe20000010000 */
[----:B------:R-:W-:Y:S01]  /*45f0*/  F2FP.BF16.F32.PACK_AB R181, R181, R36 ;  /* 0x00000024b5b5723e */ /* 0x000fe200000010ff */
[----:B------:R-:W0:Y:S08]  /*4600*/  MUFU.EX2 R13, R13 ;  /* 0x0000000d000d7308 */ /* 0x000e300000000800 */
[----:B------:R-:W-:Y:S08]  /*4610*/  MUFU.EX2 R44, R44 ;  /* 0x0000002c002c7308 */ /* 0x000ff00000000800 */
[----:B------:R1:W2:Y:S01]  /*4620*/  MUFU.EX2 R176, R15 ;  /* 0x0000000f00b07308 */ /* 0x0002a20000000800 */
[----:B0-----:R-:W-:-:S07]  /*4630*/  FADD.FTZ R45, R13, R30 ;  /* 0x0000001e0d2d7221 */ /* 0x001fce0000010000 */
[----:B------:R-:W-:Y:S01]  /*4640*/  MUFU.EX2 R177, R46 ;  /* 0x0000002e00b17308 */ /* 0x000fe20000000800 */
[----:B-1----:R-:W-:-:S07]  /*4650*/  FFMA.FTZ R15, R95, R9, -R60 ;  /* 0x000000095f0f7223 */ /* 0x002fce000001083c */
[----:B------:R-:W0:Y:S01]  /*4660*/  MUFU.EX2 R29, R29 ;  /* 0x0000001d001d7308 */ /* 0x000e220000000800 */
[C---:B--2---:R-:W-:Y:S01]  /*4670*/  FADD.FTZ R26, R176.reuse, R45 ;  /* 0x0000002db01a7221 */ /* 0x044fe20000010000 */
[----:B------:R-:W-:-:S06]  /*4680*/  F2FP.BF16.F32.PACK_AB R176, R176, R13 ;  /* 0x0000000db0b0723e */ /* 0x000fcc00000010ff */
[----:B------:R-:W1:Y:S08]  /*4690*/  MUFU.EX2 R48, R48 ;  /* 0x0000003000307308 */ /* 0x000e700000000800 */
[----:B------:R2:W-:Y:S01]  /*46a0*/  MUFU.EX2 R173, R0 ;  /* 0x0000000000ad7308 */ /* 0x0005e20000000800 */
[----:B0-----:R-:W-:-:S07]  /*46b0*/  FADD.FTZ R45, R29, R26 ;  /* 0x0000001a1d2d7221 */ /* 0x001fce0000010000 */
[----:B------:R0:W3:Y:S01]  /*46c0*/  MUFU.EX2 R178, R33 ;  /* 0x0000002100b27308 */ /* 0x0000e20000000800 */
[----:B--2---:R-:W-:-:S04]  /*46d0*/  FADD.FTZ R0, R40, R27 ;  /* 0x0000001b28007221 */ /* 0x004fc80000010000 */
[C---:B------:R-:W-:Y:S01]  /*46e0*/  FADD.FTZ R5, R183.reuse, R0 ;  /* 0x00000000b7057221 */ /* 0x040fe20000010000 */
[----:B------:R-:W-:Y:S02]  /*46f0*/  F2FP.BF16.F32.PACK_AB R183, R183, R40 ;  /* 0x00000028b7b7723e */ /* 0x000fe400000010ff */
[----:B------:R-:W2:Y:S01]  /*4700*/  MUFU.EX2 R39, R39 ;  /* 0x0000002700277308 */ /* 0x000ea20000000800 */
[----:B------:R-:W-:Y:S01]  /*4710*/  FADD.FTZ R0, R44, R5 ;  /* 0x000000052c007221 */ /* 0x000fe20000010000 */
[-CC-:B0-----:R-:W-:Y:S01]  /*4720*/  FFMA.FTZ R33, R97, R9.reuse, -R60.reuse ;  /* 0x0000000961217223 */ /* 0x181fe2000001083c */
[----:B------:R-:W-:Y:S02]  /*4730*/  FFMA.FTZ R60, R69, R9, -R60 ;  /* 0x00000009453c7223 */ /* 0x000fe4000001083c */
[C---:B------:R-:W-:Y:S01]  /*4740*/  FADD.FTZ R5, R177.reuse, R0 ;  /* 0x00000000b1057221 */ /* 0x040fe20000010000 */
[----:B------:R-:W-:Y:S02]  /*4750*/  F2FP.BF16.F32.PACK_AB R177, R177, R44 ;  /* 0x0000002cb1b1723e */ /* 0x000fe400000010ff */
[----:B------:R-:W0:Y:S01]  /*4760*/  MUFU.EX2 R10, R10 ;  /* 0x0000000a000a7308 */ /* 0x000e220000000800 */
[----:B-1----:R-:W-:Y:S01]  /*4770*/  FADD.FTZ R0, R48, R5 ;  /* 0x0000000530007221 */ /* 0x002fe20000010000 */
[C---:B---3--:R-:W-:Y:S01]  /*4780*/  FADD.FTZ R26, R178.reuse, R45 ;  /* 0x0000002db21a7221 */ /* 0x048fe20000010000 */
[----:B------:R-:W-:-:S02]  /*4790*/  F2FP.BF16.F32.PACK_AB R178, R178, R29 ;  /* 0x0000001db2b2723e */ /* 0x000fc400000010ff */
[C---:B------:R-:W-:Y:S01]  /*47a0*/  FADD.FTZ R5, R179.reuse, R0 ;  /* 0x00000000b3057221 */ /* 0x040fe20000010000 */
[----:B------:R-:W-:Y:S02]  /*47b0*/  F2FP.BF16.F32.PACK_AB R179, R179, R48 ;  /* 0x00000030b3b3723e */ /* 0x000fe400000010ff */
[----:B------:R-:W1:Y:S01]  /*47c0*/  MUFU.EX2 R15, R15 ;  /* 0x0000000f000f7308 */ /* 0x000e620000000800 */
[----:B--2---:R-:W-:-:S04]  /*47d0*/  FADD.FTZ R43, R39, R26 ;  /* 0x0000001a272b7221 */ /* 0x004fc80000010000 */
[C---:B------:R-:W-:Y:S01]  /*47e0*/  FADD.FTZ R8, R172.reuse, R43 ;  /* 0x0000002bac087221 */ /* 0x040fe20000010000 */
[----:B------:R-:W-:Y:S02]  /*47f0*/  F2FP.BF16.F32.PACK_AB R172, R172, R39 ;  /* 0x00000027acac723e */ /* 0x000fe400000010ff */
[----:B------:R-:W2:Y:S01]  /*4800*/  MUFU.EX2 R50, R50 ;  /* 0x0000003200327308 */ /* 0x000ea20000000800 */
[----:B0-----:R-:W-:-:S04]  /*4810*/  FADD.FTZ R0, R10, R5 ;  /* 0x000000050a007221 */ /* 0x001fc80000010000 */
[C---:B------:R-:W-:Y:S01]  /*4820*/  FADD.FTZ R5, R173.reuse, R0 ;  /* 0x00000000ad057221 */ /* 0x040fe20000010000 */
[----:B------:R-:W-:Y:S01]  /*4830*/  F2FP.BF16.F32.PACK_AB R173, R173, R10 ;  /* 0x0000000aadad723e */ /* 0x000fe200000010ff */
[----:B------:R-:W-:Y:S01]  /*4840*/  VIADD R10, R75, 0xfffffffe ;  /* 0xfffffffe4b0a7836 */ /* 0x000fe20000000000 */
[----:B------:R-:W0:Y:S01]  /*4850*/  MUFU.EX2 R175, R20 ;  /* 0x0000001400af7308 */ /* 0x000e220000000800 */
[----:B-1----:R-:W-:-:S04]  /*4860*/  FADD.FTZ R27, R15, R8 ;  /* 0x000000080f1b7221 */ /* 0x002fc80000010000 */
[C---:B------:R-:W-:Y:S01]  /*4870*/  FADD.FTZ R8, R174.reuse, R27 ;  /* 0x0000001bae087221 */ /* 0x040fe20000010000 */
[----:B------:R-:W-:Y:S02]  /*4880*/  F2FP.BF16.F32.PACK_AB R174, R174, R15 ;  /* 0x0000000faeae723e */ /* 0x000fe400000010ff */
[----:B------:R-:W1:Y:S01]  /*4890*/  MUFU.EX2 R33, R33 ;  /* 0x0000002100217308 */ /* 0x000e620000000800 */
[----:B--2---:R-:W-:-:S07]  /*48a0*/  FADD.FTZ R0, R50, R5 ;  /* 0x0000000532007221 */ /* 0x004fce0000010000 */
[----:B------:R-:W2:Y:S01]  /*48b0*/  MUFU.EX2 R12, R12 ;  /* 0x0000000c000c7308 */ /* 0x000ea20000000800 */
[C---:B0-----:R-:W-:Y:S01]  /*48c0*/  FADD.FTZ R5, R175.reuse, R0 ;  /* 0x00000000af057221 */ /* 0x041fe20000010000 */
[----:B------:R-:W-:-:S06]  /*48d0*/  F2FP.BF16.F32.PACK_AB R175, R175, R50 ;  /* 0x00000032afaf723e */ /* 0x000fcc00000010ff */
        /* <DEDUP_REMOVED lines=10> */
[----:B-1----:R-:W-:-:S07]  /*4980*/  FADD.FTZ R8, R14, R11 ;  /* 0x0000000b0e087221 */ /* 0x002fce0000010000 */
[----:B------:R-:W1:Y:S01]  /*4990*/  MUFU.EX2 R41, R41 ;  /* 0x0000002900297308 */ /* 0x000e620000000800 */
[----:B--2---:R-:W-:Y:S01]  /*49a0*/  FADD.FTZ R0, R54, R5 ;  /* 0x0000000536007221 */ /* 0x004fe20000010000 */
[C---:B0-----:R-:W-:Y:S01]  /*49b0*/  FADD.FTZ R8, R25.reuse, R8 ;  /* 0x0000000819087221 */ /* 0x041fe20000010000 */
[----:B------:R-:W-:Y:S02]  /*49c0*/  F2FP.BF16.F32.PACK_AB R170, R25, R14 ;  /* 0x0000000e19aa723e */ /* 0x000fe400000010ff */
[C---:B-1----:R-:W-:Y:S01]  /*49d0*/  FADD.FTZ R5, R41.reuse, R0 ;  /* 0x0000000029057221 */ /* 0x042fe20000010000 */
[----:B------:R-:W-:Y:S01]  /*49e0*/  F2FP.BF16.F32.PACK_AB R171, R41, R54 ;  /* 0x0000003629ab723e */ /* 0x000fe200000010ff */
[----:B------:R-:W-:Y:S06]  /*49f0*/  @P1 BRA `(.L_x_1123) ;  /* 0x0000000000441947 */ /* 0x000fec0003800000 */
[----:B------:R-:W-:Y:S01]  /*4a00*/  ISETP.LT.AND P1, PT, RZ, UR6, PT ;  /* 0x00000006ff007c0c */ /* 0x000fe2000bf21270 */
[----:B------:R-:W-:-:S12]  /*4a10*/  UIADD3 UR14, UR6, -0x1, URZ ;  /* 0xffffffff060e7890 */ /* 0x000fd8000fffe03f */
[----:B------:R-:W-:Y:S05]  /*4a20*/  @P1 BRA `(.L_x_1124) ;  /* 0x00000000001c1947 */ /* 0x000fea0003800000 */
[----:B------:R-:W-:Y:S02]  /*4a30*/  UISETP.NE.AND UP2, UPT, UR5, 0x1, UPT ;  /* 0x000000010500788c */ /* 0x000fe4000bf45270 */
[----:B------:R-:W-:-:S09]  /*4a40*/  UIADD3 UR14, -UR6, URZ, URZ ;  /* 0x0000003f060e7290 */ /* 0x000fd2000fffe13f */
[----:B------:R-:W-:Y:S02]  /*4a50*/  @UP2 ULDC.64 UR6, c[0x0][0x9e8] ;  /* 0x00027a0000062ab9 */ /* 0x000fe40000000a00 */
[----:B------:R-:W-:-:S04]  /*4a60*/  UIMAD.WIDE.U32 UR10, UR14, UR6, URZ ;  /* 0x000000060e0a72a5 */ /* 0x000fc8000f8e003f */
[----:B------:R-:W-:-:S04]  /*4a70*/  @UP2 USHF.R.U32.HI UR14, URZ, UR7, UR11 ;  /* 0x000000073f0e2299 */ /* 0x000fc8000801160b */
[----:B------:R-:W-:Y:S01]  /*4a80*/  ULOP3.LUT UR14, URZ, UR14, URZ, 0x33, !UPT ;  /* 0x0000000e3f0e7292 */ /* 0x000fe2000f8e333f */
[----:B------:R-:W-:Y:S11]  /*4a90*/  BRA `(.L_x_1125) ;  /* 0x0000000000107947 */ /* 0x000ff60003800000 */
.L_x_1124:
[----:B------:R-:W-:-:S11]  /*4aa0*/  UISETP.NE.AND UP2, UPT, UR5, 0x1, UPT ;  /* 0x000000010500788c */ /* 0x000fd6000bf45270 */
[----:B------:R-:W-:Y:S02]  /*4ab0*/  @UP2 ULDC.64 UR6, c[0x0][0x9e8] ;  /* 0x00027a0000062ab9 */ /* 0x000fe40000000a00 */
[----:B------:R-:W-:-:S04]  /*4ac0*/  UIMAD.WIDE.U32 UR10, UR14, UR6, URZ ;  /* 0x000000060e0a72a5 */ /* 0x000fc8000f8e003f */
[----:B------:R-:W-:-:S12]  /*4ad0*/  @UP2 USHF.R.U32.HI UR14, URZ, UR7, UR11 ;  /* 0x000000073f0e2299 */ /* 0x000fd8000801160b */
.L_x_1125:
[----:B------:R-:W-:-:S04]  /*4ae0*/  UIMAD UR5, UR14, UR5, UR5 ;  /* 0x000000050e0572a4 */ /* 0x000fc8000f8e0205 */
[----:B------:R-:W-:-:S04]  /*4af0*/  UISETP.LT.AND UP2, UPT, UR4, UR5, UPT ;  /* 0x000000050400728c */ /* 0x000fc8000bf41270 */
[----:B------:R-:W-:-:S12]  /*4b00*/  USEL UR4, UR4, UR5, UP2 ;  /* 0x0000000504047287 */ /* 0x000fd80009000000 */
.L_x_1123:
[----:B------:R-:W-:Y:S01]  /*4b10*/  R2UR UR6, R22 ;  /* 0x00000000160672ca */ /* 0x000fe200000e0000 */
[----:B------:R-:W-:Y:S01]  /*4b20*/  UIMAD.WIDE UR4, UR4, 0x2aaaaaab, URZ ;  /* 0x2aaaaaab040478a5 */ /* 0x000fe2000f8e023f */
[----:B------:R-:W-:Y:S01]  /*4b30*/  IMAD.MOV.U32 R2, RZ, RZ, 0x3f800000 ;  /* 0x3f800000ff027424 */ /* 0x000fe200078e00ff */
[----:B------:R-:W-:Y:S01]  /*4b40*/  CS2R R118, SRZ ;  /* 0x0000000000767805 */ /* 0x000fe2000001ff00 */
[----:B------:R-:W-:Y:S01]  /*4b50*/  IMAD.MOV.U32 R0, RZ, RZ, 0x3f800000 ;  /* 0x3f800000ff007424 */ /* 0x000fe200078e00ff */
        /* <DEDUP_REMOVED lines=8> */
[----:B------:R-:W-:Y:S01]  /*4be0*/  UISETP.LT.AND UP2, UPT, UR6, UR4, UPT ;  /* 0x000000040600728c */ /* 0x000fe2000bf41270 */
[----:B------:R-:W-:Y:S02]  /*4bf0*/  CS2R R104, SRZ ;  /* 0x0000000000687805 */ /* 0x000fe4000001ff00 */
[----:B------:R-:W-:Y:S02]  /*4c00*/  CS2R R102, SRZ ;  /* 0x0000000000667805 */ /* 0x000fe4000001ff00 */
[----:B------:R-:W-:Y:S01]  /*4c10*/  CS2R R100, SRZ ;  /* 0x0000000000647805 */ /* 0x000fe2000001ff00 */
[----:B------:R-:W-:Y:S01]  /*4c20*/  USEL UR50, UR6, UR4, !UP2 ;  /* 0x0000000406327287 */ /* 0x000fe2000d000000 */
[----:B------:R-:W-:-:S02]  /*4c30*/  CS2R R98, SRZ ;  /* 0x0000000000627805 */ /* 0x000fc4000001ff00 */
[----:B------:R-:W-:Y:S02]  /*4c40*/  CS2R R96, SRZ ;  /* 0x0000000000607805 */ /* 0x000fe4000001ff00 */
[----:B------:R-:W-:Y:S02]  /*4c50*/  CS2R R94, SRZ ;  /* 0x00000000005e7805 */ /* 0x000fe4000001ff00 */
[----:B------:R-:W-:Y:S02]  /*4c60*/  CS2R R92, SRZ ;  /* 0x00000000005c7805 */ /* 0x000fe4000001ff00 */
[----:B------:R-:W-:Y:S02]  /*4c70*/  CS2R R90, SRZ ;  /* 0x00000000005a7805 */ /* 0x000fe4000001ff00 */
[----:B------:R-:W-:Y:S02]  /*4c80*/  ISETP.GE.AND P1, PT, R10, UR50, PT ;  /* 0x000000320a007c0c */ /* 0x000fe4000bf26270 */
        /* <DEDUP_REMOVED lines=33> */
[----:B------:R-:W-:Y:S06]  /*4ea0*/  @!P1 BRA `(.L_x_1126) ;  /* 0x0000003400789947 */ /* 0x000fec0003800000 */
[----:B------:R-:W-:Y:S01]  /*4eb0*/  IMAD.MOV.U32 R2, RZ, RZ, 0x3f800000 ;  /* 0x3f800000ff027424 */ /* 0x000fe200078e00ff */
[----:B------:R-:W-:Y:S01]  /*4ec0*/  ULDC UR51, c[0x0][0x9e4] ;  /* 0x0002790000337ab9 */ /* 0x000fe20000000800 */
[----:B------:R-:W-:Y:S01]  /*4ed0*/  IMAD.MOV.U32 R119, RZ, RZ, RZ ;  /* 0x000000ffff777224 */ /* 0x000fe200078e00ff */
[----:B------:R-:W-:Y:S01]  /*4ee0*/  ULDC UR4, c[0x0][0x9d8] ;  /* 0x0002760000047ab9 */ /* 0x000fe20000000800 */
[----:B------:R-:W-:-:S05]  /*4ef0*/  ULDC UR55, c[0x0][0x9e0] ;  /* 0x0002780000377ab9 */ /* 0x000fca0000000800 */
.L_x_1143:
[----:B------:R-:W-:-:S04]  /*4f00*/  UIADD3 UR5, UR37, 0x1, URZ ;  /* 0x0000000125057890 */ /* 0x000fc8000fffe03f */
[----:B------:R-:W-:-:S04]  /*4f10*/  UISETP.NE.AND UP2, UPT, UR5, 0x2, UPT ;  /* 0x000000020500788c */ /* 0x000fc8000bf45270 */
[----:B------:R-:W-:Y:S02]  /*4f20*/  USEL UR39, URZ, 0x1, UP2 ;  /* 0x000000013f277887 */ /* 0x000fe40009000000 */
[----:B------:R-:W-:Y:S02]  /*4f30*/  USEL UR5, UR5, URZ, UP2 ;  /* 0x0000003f05057287 */ /* 0x000fe40009000000 */
[----:B------:R-:W-:Y:S01]  /*4f40*/  ULOP3.LUT UR39, UR36, UR39, URZ, 0x3c, !UPT ;  /* 0x0000002724277292 */ /* 0x000fe2000f8e3c3f */
[----:B------:R-:W-:Y:S11]  /*4f50*/  @!P0 BRA `(.L_x_1127) ;  /* 0x0000000000048947 */ /* 0x000ff60003800000 */
[----:B------:R-:W-:Y:S01]  /*4f60*/  BPT.TRAP 0x1 ;  /* 0x000000040000795c */ /* 0x000fe20000300000 */
.L_x_1127:
[----:B------:R-:W-:Y:S01]  /*4f70*/  ULEA UR7, UR5, UR38, 0x3 ;  /* 0x0000002605077291 */ /* 0x000fe2000f8e183f */
[----:B------:R-:W-:-:S05]  /*4f80*/  IMAD.U32 R9, RZ, RZ, UR39 ;  /* 0x00000027ff097e24 */ /* 0x000fca000f8e00ff */
[----:B------:R-:W-:-:S04]  /*4f90*/  SHF.L.U32 R9, R9, 0x1f, RZ ;  /* 0x0000001f09097819 */ /* 0x000fc800000006ff */
[----:B------:R0:W1:Y:S01]  /*4fa0*/  SYNCS.PHASECHK.TRANS64.TRYWAIT P1, [UR7+0x30830], R9 ;  /* 0x03083009ff0075a7 */ /* 0x0000620008020147 */
[----:B------:R-:W-:Y:S05]  /*4fb0*/  @!P0 BRA `(.L_x_1128) ;  /* 0x0000000000048947 */ /* 0x000fea0003800000 */
[----:B------:R-:W-:Y:S01]  /*4fc0*/  BPT.TRAP 0x1 ;  /* 0x000000040000795c */ /* 0x000fe20000300000 */
.L_x_1128:
[----:B-1----:R-:W-:Y:S05]  /*4fd0*/  @P1 BRA `(.L_x_1129) ;  /* 0x0000000000081947 */ /* 0x002fea0003800000 */
[----:B------:R-:W1:Y:S02]  /*4fe0*/  SYNCS.PHASECHK.TRANS64.TRYWAIT P1, [UR7+0x30830], R9 ;  /* 0x03083009ff0075a7 */ /* 0x000e640008020147 */
[----:B-1----:R-:W-:Y:S05]  /*4ff0*/  @!P1 BRA `(.L_x_1130) ;  /* 0x0000011800c49947 */ /* 0x002fea0003800000 */
.L_x_1129:
[----:B------:R-:W-:Y:S01]  /*5000*/  R2UR UR44, R6 ;  /* 0x00000000062c72ca */ /* 0x000fe200000e0000 */
[----:B------:R-:W-:Y:S01]  /*5010*/  UIMAD UR6, UR5, 0x900, UR61 ;  /* 0x00000900050678a4 */ /* 0x000fe2000f8e023d */
[----:B------:R-:W-:Y:S01]  /*5020*/  R2UR UR45, R7 ;  /* 0x00000000072d72ca */ /* 0x000fe200000e0000 */
[----:B------:R-:W-:Y:S01]  /*5030*/  WARPGROUP.ARRIVE ;  /* 0x00000000000079c5 */ /* 0x000fe20000000000 */
[----:B------:R-:W-:Y:S01]  /*5040*/  UMOV UR47, 0x40000040 ;  /* 0x40000040002f7882 */ /* 0x000fe20000000000 */
[----:B------:R-:W-:Y:S01]  /*5050*/  UIADD3 UR10, UR6, 0x6, URZ ;  /* 0x00000006060a7890 */ /* 0x000fe2000fffe03f */
[-C--:B------:R-:W-:Y:S01]  /*5060*/  FMUL.FTZ R24, R24, R0.reuse ;  /* 0x0000000018187220 */ /* 0x080fe20000410000 */
[----:B------:R-:W-:Y:S01]  /*5070*/  UMOV UR11, 0x40000040 ;  /* 0x40000040000b7882 */ /* 0x000fe20000000000 */
[----:B------:R-:W-:Y:S01]  /*5080*/  UMOV UR46, UR6 ;  /* 0x00000006002e7c82 */ /* 0x000fe20008000000 */
[----:B------:R-:W-:Y:S01]  /*5090*/  UIADD3 UR14, UR6, 0x300, URZ ;  /* 0x00000300060e7890 */ /* 0x000fe2000fffe03f */
[-C--:B------:R-:W-:Y:S01]  /*50a0*/  FMUL.FTZ R25, R25, R0.reuse ;  /* 0x0000000019197220 */ /* 0x080fe20000410000 */
[----:B------:R-:W-:Y:S01]  /*50b0*/  UMOV UR15, 0x40000040 ;  /* 0x40000040000f7882 */ /* 0x000fe20000000000 */
[----:B------:R-:W-:Y:S01]  /*50c0*/  UIADD3 UR18, UR6, 0x302, URZ ;  /* 0x0000030206127890 */ /* 0x000fe2000fffe03f */
[-C--:B------:R-:W-:Y:S01]  /*50d0*/  FMUL.FTZ R28, R28, R0.reuse ;  /* 0x000000001c1c7220 */ /* 0x080fe20000410000 */
[----:B------:R-:W-:Y:S01]  /*50e0*/  UMOV UR19, 0x40000040 ;  /* 0x4000004000137882 */ /* 0x000fe20000000000 */
[----:B------:R-:W-:Y:S01]  /*50f0*/  HGMMA.64x96x16.F32.BF16 R120, gdesc[UR44], RZ, !UPT, gsb0 ;  /* 0x016000002c7879f0 */ /* 0x000fe2000c0018ff */
[----:B------:R-:W-:Y:S01]  /*5100*/  UIADD3 UR46, UR6, 0x2, URZ ;  /* 0x00000002062e7890 */ /* 0x000fe2000fffe03f */
[-C--:B------:R-:W-:Y:S01]  /*5110*/  FMUL.FTZ R29, R29, R0.reuse ;  /* 0x000000001d1d7220 */ /* 0x080fe20000410000 */
[----:B------:R-:W-:Y:S01]  /*5120*/  UMOV UR44, UR56 ;  /* 0x00000038002c7c82 */ /* 0x000fe20008000000 */
[----:B------:R-:W-:Y:S01]  /*5130*/  UMOV UR45, UR57 ;  /* 0x00000039002d7c82 */ /* 0x000fe20008000000 */
[----:B------:R-:W-:Y:S01]  /*5140*/  UMOV UR47, 0x40000040 ;  /* 0x40000040002f7882 */ /* 0x000fe20000000000 */
[----:B------:R-:W-:Y:S01]  /*5150*/  UIADD3 UR22, UR6, 0x304, URZ ;  /* 0x0000030406167890 */ /* 0x000fe2000fffe03f */
[-C--:B------:R-:W-:Y:S01]  /*5160*/  FMUL.FTZ R32, R32, R0.reuse ;  /* 0x0000000020207220 */ /* 0x080fe20000410000 */
        /* <DEDUP_REMOVED lines=101> */
[----:B------:R-:W-:Y:S01]  /*57c0*/  HGMMA.64x96x16.F32.BF16 R120, gdesc[UR44], R120, gsb0 ;  /* 0x016000002c7879f0 */ /* 0x000fe20008001878 */
[----:B------:R-:W-:Y:S01]  /*57d0*/  UIADD3 UR46, UR6, 0x4, URZ ;  /* 0x00000004062e7890 */ /* 0x000fe2000fffe03f */
[----:B------:R-:W-:Y:S01]  /*57e0*/  FMUL.FTZ R119, R119, R2 ;  /* 0x0000000277777220 */ /* 0x000fe20000410000 */
[----:B------:R-:W-:Y:S01]  /*57f0*/  UMOV UR44, UR52 ;  /* 0x00000034002c7c82 */ /* 0x000fe20008000000 */
[----:B------:R-:W-:Y:S01]  /*5800*/  UMOV UR45, UR53 ;  /* 0x00000035002d7c82 */ /* 0x000fe20008000000 */
[----:B------:R-:W-:Y:S01]  /*5810*/  UMOV UR47, 0x40000040 ;  /* 0x40000040002f7882 */ /* 0x000fe20000000000 */
[----:B------:R-:W-:-:S02]  /*5820*/  WARPGROUP.DEPBAR.LE gsb0, 0x0 ;  /* 0x00008000000079c5 */ /* 0x000fc40000010000 */
[----:B------:R-:W-:-:S06]  /*5830*/  WARPGROUP.ARRIVE ;  /* 0x00000000000079c5 */ /* 0x000fcc0000000000 */
[----:B------:R-:W-:Y:S01]  /*5840*/  HGMMA.64x96x16.F32.BF16 R120, gdesc[UR44], R120, gsb0 ;  /* 0x016000002c7879f0 */ /* 0x000fe20008001878 */
[----:B------:R-:W-:Y:S01]  /*5850*/  UIADD3 UR46, UR6, 0x606, URZ ;  /* 0x00000606062e7890 */ /* 0x000fe2000fffe03f */
[----:B------:R-:W-:Y:S01]  /*5860*/  UMOV UR44, UR48 ;  /* 0x00000030002c7c82 */ /* 0x000fe20008000000 */
[----:B------:R-:W-:Y:S01]  /*5870*/  UMOV UR45, UR49 ;  /* 0x00000031002d7c82 */ /* 0x000fe20008000000 */
[----:B------:R-:W-:Y:S01]  /*5880*/  UMOV UR47, 0x40000040 ;  /* 0x40000040002f7882 */ /* 0x000fe20000000000 */
        /* <DEDUP_REMOVED lines=28> */
[----:B------:R-:W-:Y:S05]  /*5a50*/  @!P0 BRA `(.L_x_1131) ;  /* 0x0000000000048947 */ /* 0x000fea0003800000 */
[----:B------:R-:W-:Y:S01]  /*5a60*/  BPT.TRAP 0x1 ;  /* 0x000000040000795c */ /* 0x000fe20000300000 */
.L_x_1131:
[----:B------:R-:W-:Y:S01]  /*5a70*/  ULEA UR6, UR37, UR38, 0x3 ;  /* 0x0000002625067291 */ /* 0x000fe2000f8e183f */
[----:B------:R-:W-:-:S05]  /*5a80*/  IMAD.U32 R0, RZ, RZ, UR36 ;  /* 0x00000024ff007e24 */ /* 0x000fca000f8e00ff */
[----:B------:R-:W-:-:S04]  /*5a90*/  SHF.L.U32 R0, R0, 0x1f, RZ ;  /* 0x0000001f00007819 */ /* 0x000fc800000006ff */
[----:B------:R2:W3:Y:S01]  /*5aa0*/  SYNCS.PHASECHK.TRANS64.TRYWAIT P1, [UR6+0x30850], R0 ;  /* 0x03085000ff0075a7 */ /* 0x0004e20008020146 */
[----:B------:R-:W-:Y:S05]  /*5ab0*/  @!P0 BRA `(.L_x_1132) ;  /* 0x0000000000048947 */ /* 0x000fea0003800000 */
[----:B------:R-:W-:Y:S01]  /*5ac0*/  BPT.TRAP 0x1 ;  /* 0x000000040000795c */ /* 0x000fe20000300000 */
.L_x_1132:
[----:B---3--:R-:W-:Y:S05]  /*5ad0*/  @P1 BRA `(.L_x_1133) ;  /* 0x0000000000081947 */ /* 0x008fea0003800000 */
[----:B------:R-:W3:Y:S02]  /*5ae0*/  SYNCS.PHASECHK.TRANS64.TRYWAIT P1, [UR6+0x30850], R0 ;  /* 0x03085000ff0075a7 */ /* 0x000ee40008020146 */
[----:B---3--:R-:W-:Y:S05]  /*5af0*/  @!P1 BRA `(.L_x_1134) ;  /* 0x00000110001c9947 */ /* 0x008fea0003800000 */
.L_x_1133:
[----:B------:R-:W-:Y:S01]  /*5b00*/  UIADD3 UR10, UR38, 0x400, URZ ;  /* 0x00000400260a7890 */ /* 0x000fe2000fffe03f */
[----:B------:R-:W-:Y:S01]  /*5b10*/  WARPGROUP.ARRIVE ;  /* 0x00000000000079c5 */ /* 0x000fe20000000000 */
[----:B------:R-:W-:-:S05]  /*5b20*/  UMOV UR11, 0x40000040 ;  /* 0x40000040000b7882 */ /* 0x000fca0000000000 */
[----:B------:R-:W3:Y:S01]  /*5b30*/  S2R R207, SR_TID.X ;  /* 0x0000000000cf7919 */ /* 0x000ee20000002100 */
[----:B------:R-:W-:Y:S01]  /*5b40*/  USHF.R.U32.HI UR10, URZ, 0x4, UR10 ;  /* 0x000000043f0a7899 */ /* 0x000fe2000801160a */
[----:B------:R-:W-:Y:S01]  /*5b50*/  PLOP3.LUT P1, PT, PT, PT, UP0, 0x80, 0x0 ;  /* 0x000000000000781c */ /* 0x000fe20003f2f008 */
[----:B------:R-:W-:Y:S01]  /*5b60*/  FMUL.FTZ R2, R123, UR4 ;  /* 0x000000047b027c20 */ /* 0x000fe20008410000 */
[----:B------:R-:W-:Y:S01]  /*5b70*/  PLOP3.LUT P2, PT, PT, PT, UP0, 0x80, 0x0 ;  /* 0x000000000000781c */ /* 0x000fe20003f4f008 */
[----:B------:R-:W-:Y:S01]  /*5b80*/  ULOP3.LUT UR10, UR10, 0x3fff, URZ, 0xc0, !UPT ;  /* 0x00003fff0a0a7892 */ /* 0x000fe2000f8ec03f */
[----:B0-2---:R-:W-:Y:S01]  /*5b90*/  FMUL.FTZ R0, R122, UR4 ;  /* 0x000000047a007c20 */ /* 0x005fe20008410000 */
[----:B------:R-:W-:Y:S01]  /*5ba0*/  FMUL.FTZ R123, R138, UR4 ;  /* 0x000000048a7b7c20 */ /* 0x000fe20008410000 */
[----:B------:R-:W-:Y:S01]  /*5bb0*/  FMUL.FTZ R122, R139, UR4 ;  /* 0x000000048b7a7c20 */ /* 0x000fe20008410000 */
[----:B------:R-:W-:Y:S01]  /*5bc0*/  ULOP3.LUT UR10, UR10, 0x3000000, URZ, 0xfc, !UPT ;  /* 0x030000000a0a7892 */ /* 0x000fe2000f8efc3f */
[----:B------:R-:W-:Y:S01]  /*5bd0*/  FMUL.FTZ R138, R140, UR4 ;  /* 0x000000048c8a7c20 */ /* 0x000fe20008410000 */
[----:B------:R-:W-:Y:S01]  /*5be0*/  FMUL.FTZ R139, R141, UR4 ;  /* 0x000000048d8b7c20 */ /* 0x000fe20008410000 */
[----:B------:R-:W-:Y:S01]  /*5bf0*/  FMUL.FTZ R140, R144, UR4 ;  /* 0x00000004908c7c20 */ /* 0x000fe20008410000 */
[----:B------:R-:W-:Y:S01]  /*5c00*/  UIMAD UR14, UR37, 0x900, UR10 ;  /* 0x00000900250e78a4 */ /* 0x000fe2000f8e020a */
[----:B------:R-:W-:Y:S01]  /*5c10*/  FMUL.FTZ R144, R148, UR4 ;  /* 0x0000000494907c20 */ /* 0x000fe20008410000 */
[----:B------:R-:W-:-:S02]  /*5c20*/  IMAD R141, R10, -0x60, RZ ;  /* 0xffffffa00a8d7824 */ /* 0x000fc400078e02ff */
[----:B------:R-:W-:Y:S01]  /*5c30*/  FMUL.FTZ R148, R152, UR4 ;  /* 0x0000000498947c20 */ /* 0x000fe20008410000 */
[----:B-1----:R-:W-:Y:S01]  /*5c40*/  FMUL.FTZ R9, R120, UR4 ;  /* 0x0000000478097c20 */ /* 0x002fe20008410000 */
[----:B------:R-:W-:Y:S01]  /*5c50*/  FMUL.FTZ R152, R156, UR4 ;  /* 0x000000049c987c20 */ /* 0x000fe20008410000 */
[----:B------:R-:W-:Y:S01]  /*5c60*/  FMUL.FTZ R14, R127, UR4 ;  /* 0x000000047f0e7c20 */ /* 0x000fe20008410000 */
[----:B------:R-:W-:Y:S01]  /*5c70*/  UMOV UR10, UR14 ;  /* 0x0000000e000a7c82 */ /* 0x000fe20008000000 */
[----:B------:R-:W-:Y:S01]  /*5c80*/  FMUL.FTZ R120, R135, UR4 ;  /* 0x0000000487787c20 */ /* 0x000fe20008410000 */
[----:B------:R-:W-:Y:S01]  /*5c90*/  HGMMA.64x192x16.F32.BF16 R24, R188, gdesc[UR8].tnspB, R24, gsb0 ;  /* 0x42e00008bc187df0 */ /* 0x000fe20008001818 */
[----:B------:R-:W-:Y:S01]  /*5ca0*/  UIADD3 UR10, UR14, 0x80, URZ ;  /* 0x000000800e0a7890 */ /* 0x000fe2000fffe03f */
[----:B------:R-:W-:Y:S01]  /*5cb0*/  FMUL.FTZ R156, R160, UR4 ;  /* 0x00000004a09c7c20 */ /* 0x000fe20008410000 */
[----:B------:R-:W-:Y:S01]  /*5cc0*/  UMOV UR11, 0x40000040 ;  /* 0x40000040000b7882 */ /* 0x000fe20000000000 */
[----:B------:R-:W-:Y:S01]  /*5cd0*/  FMUL.FTZ R11, R126, UR4 ;  /* 0x000000047e0b7c20 */ /* 0x000fe20008410000 */
[----:B------:R-:W-:Y:S01]  /*5ce0*/  FMUL.FTZ R15, R130, UR4 ;  /* 0x00000004820f7c20 */ /* 0x000fe20008410000 */
[----:B------:R-:W-:Y:S01]  /*5cf0*/  FMUL.FTZ R20, R131, UR4 ;  /* 0x0000000483147c20 */ /* 0x000fe20008410000 */
[----:B------:R-:W-:Y:S01]  /*5d00*/  FMUL.FTZ R21, R134, UR4 ;  /* 0x0000000486157c20 */ /* 0x000fe20008410000 */
[----:B------:R-:W-:Y:S01]  /*5d10*/  FMUL.FTZ R127, R146, UR4 ;  /* 0x00000004927f7c20 */ /* 0x000fe20008410000 */
[----:B------:R-:W-:Y:S01]  /*5d20*/  FMUL.FTZ R135, R154, UR4 ;  /* 0x000000049a877c20 */ /* 0x000fe20008410000 */
[----:B---3--:R-:W-:Y:S01]  /*5d30*/  LOP3.LUT P3, RZ, R207, 0x7f, RZ, 0xc0, !PT ;  /* 0x0000007fcfff7812 */ /* 0x008fe2000786c0ff */
        /* <DEDUP_REMOVED lines=8> */
[----:B------:R-:W0:Y:S08]  /*5dc0*/  MUFU.TANH R9, R9 ;  /* 0x0000000900097308 */ /* 0x000e300000002400 */
[----:B------:R-:W1:Y:S08]  /*5dd0*/  MUFU.TANH R0, R0 ;  /* 0x0000000000007308 */ /* 0x000e700000002400 */
[----:B------:R-:W2:Y:S08]  /*5de0*/  MUFU.TANH R2, R2 ;  /* 0x0000000200027308 */ /* 0x000eb00000002400 */
[----:B------:R-:W3:Y:S08]  /*5df0*/  MUFU.TANH R11, R11 ;  /* 0x0000000b000b7308 */ /* 0x000ef00000002400 */
        /* <DEDUP_REMOVED lines=19> */
[----:B------:R-:W0:Y:S01]  /*5f30*/  MUFU.TANH R156, R156 ;  /* 0x0000009c009c7308 */ /* 0x000e220000002400 */
[----:B------:R-:W-:-:S02]  /*5f40*/  WARPGROUP.DEPBAR.LE gsb0, 0x0 ;  /* 0x00008000000079c5 */ /* 0x000fc40000010000 */
[----:B------:R-:W-:-:S05]  /*5f50*/  WARPGROUP.ARRIVE ;  /* 0x00000000000079c5 */ /* 0x000fca0000000000 */
[----:B------:R-:W0:Y:S01]  /*5f60*/  MUFU.TANH R160, R160 ;  /* 0x000000a000a07308 */ /* 0x000e220000002400 */
[----:B------:R-:W-:Y:S01]  /*5f70*/  HGMMA.64x192x16.F32.BF16 R24, R184, gdesc[UR8].tnspB, R24, gsb0 ;  /* 0x42e00008b8187df0 */ /* 0x000fe20008001818 */
[----:B------:R-:W-:Y:S01]  /*5f80*/  UIADD3 UR10, UR14, 0x100, URZ ;  /* 0x000001000e0a7890 */ /* 0x000fe2000fffe03f */
[----:B------:R-:W-:-:S05]  /*5f90*/  UMOV UR11, 0x40000040 ;  /* 0x40000040000b7882 */ /* 0x000fca0000000000 */
[----:B------:R-:W0:Y:S08]  /*5fa0*/  MUFU.TANH R164, R164 ;  /* 0x000000a400a47308 */ /* 0x000e300000002400 */
[----:B------:R-:W0:Y:S08]  /*5fb0*/  MUFU.TANH R130, R130 ;  /* 0x0000008200827308 */ /* 0x000e300000002400 */
[----:B------:R-:W0:Y:S01]  /*5fc0*/  MUFU.TANH R131, R131 ;  /* 0x0000008300837308 */ /* 0x000e220000002400 */
[----:B------:R-:W-:-:S02]  /*5fd0*/  WARPGROUP.DEPBAR.LE gsb0, 0x0 ;  /* 0x00008000000079c5 */ /* 0x000fc40000010000 */
[----:B------:R-:W-:-:S06]  /*5fe0*/  WARPGROUP.ARRIVE ;  /* 0x00000000000079c5 */ /* 0x000fcc0000000000 */
[----:B------:R-:W-:Y:S01]  /*5ff0*/  HGMMA.64x192x16.F32.BF16 R24, R180, gdesc[UR8].tnspB, R24, gsb0 ;  /* 0x42e00008b4187df0 */ /* 0x000fe20008001818 */
[----:B------:R-:W-:Y:S01]  /*6000*/  UIADD3 UR10, UR14, 0x180, URZ ;  /* 0x000001800e0a7890 */ /* 0x000fe2000fffe03f */
[----:B------:R-:W-:Y:S01]  /*6010*/  UMOV UR11, 0x40000040 ;  /* 0x40000040000b7882 */ /* 0x000fe20000000000 */
[----:B------:R-:W-:Y:S02]  /*6020*/  WARPGROUP.DEPBAR.LE gsb0, 0x0 ;  /* 0x00008000000079c5 */ /* 0x000fe40000010000 */
[----:B------:R-:W-:Y:S01]  /*6030*/  WARPGROUP.ARRIVE ;  /* 0x00000000000079c5 */ /* 0x000fe20000000000 */
[----:B------:R-:W-:Y:S01]  /*6040*/  FMUL.FTZ R180, R137, UR4 ;  /* 0x0000000489b47c20 */ /* 0x000fe20008410000 */
[----:B------:R-:W-:Y:S01]  /*6050*/  FMUL.FTZ R137, R158, UR4 ;  /* 0x000000049e897c20 */ /* 0x000fe20008410000 */
[----:B------:R-:W-:-:S12]  /*6060*/  FMUL.FTZ R158, R161, UR4 ;  /* 0x00000004a19e7c20 */ /* 0x000fd80008410000 */
[----:B------:R-:W-:Y:S01]  /*6070*/  HGMMA.64x192x16.F32.BF16 R24, R176, gdesc[UR8].tnspB, R24, gsb0 ;  /* 0x42e00008b0187df0 */ /* 0x000fe20008001818 */
[----:B------:R-:W-:Y:S01]  /*6080*/  UIADD3 UR10, UR14, 0x200, URZ ;  /* 0x000002000e0a7890 */ /* 0x000fe2000fffe03f */
[----:B------:R-:W0:Y:S01]  /*6090*/  MUFU.TANH R180, R180 ;  /* 0x000000b400b47308 */ /* 0x000e220000002400 */
[----:B------:R-:W-:-:S07]  /*60a0*/  UMOV UR11, 0x40000040 ;  /* 0x40000040000b7882 */ /* 0x000fce0000000000 */
[----:B------:R-:W0:Y:S08]  /*60b0*/  MUFU.TANH R137, R137 ;  /* 0x0000008900897308 */ /* 0x000e300000002400 */
[----:B------:R-:W0:Y:S01]  /*60c0*/  MUFU.TANH R158, R158 ;  /* 0x0000009e009e7308 */ /* 0x000e220000002400 */
[----:B------:R-:W-:Y:S02]  /*60d0*/  WARPGROUP.DEPBAR.LE gsb0, 0x0 ;  /* 0x00008000000079c5 */ /* 0x000fe40000010000 */
[----:B------:R-:W-:Y:S01]  /*60e0*/  WARPGROUP.ARRIVE ;  /* 0x00000000000079c5 */ /* 0x000fe20000000000 */
[----:B------:R-:W-:Y:S01]  /*60f0*/  FMUL.FTZ R176, R121, UR4 ;  /* 0x0000000479b07c20 */ /* 0x000fe20008410000 */
[----:B------:R-:W-:Y:S01]  /*6100*/  FMUL.FTZ R178, R133, UR4 ;  /* 0x0000000485b27c20 */ /* 0x000fe20008410000 */
[----:B------:R-:W5:Y:S01]  /*6110*/  LDC R121, c[0x0][0x288] ;  /* 0x0000a200ff797b82 */ /* 0x000f620000000800 */
[----:B------:R-:W-:Y:S01]  /*6120*/  FMUL.FTZ R177, R132, UR4 ;  /* 0x0000000484b17c20 */ /* 0x000fe20008410000 */
        /* <DEDUP_REMOVED lines=17> */
[----:B------:R-:W-:Y:S01]  /*6240*/  WARPGROUP.ARRIVE ;  /* 0x00000000000079c5 */ /* 0x000fe20000000000 */
[----:B------:R-:W-:Y:S01]  /*6250*/  FMUL.FTZ R173, R125, UR4 ;  /* 0x000000047dad7c20 */ /* 0x000fe20008410000 */
[----:B------:R-:W-:Y:S01]  /*6260*/  FMUL.FTZ R125, R142, UR4 ;  /* 0x000000048e7d7c20 */ /* 0x000fe20008410000 */
[----:B------:R-:W-:Y:S01]  /*6270*/  FMUL.FTZ R142, R145, UR4 ;  /* 0x00000004918e7c20 */ /* 0x000fe20008410000 */
[----:B------:R-:W-:Y:S02]  /*6280*/  VIADD R145, R18, UR60 ;  /* 0x0000003c12917c36 */ /* 0x000fe40008000000 */
[----:B------:R-:W-:Y:S01]  /*6290*/  FMUL.FTZ R174, R128, UR4 ;  /* 0x0000000480ae7c20 */ /* 0x000fe20008410000 */
[----:B------:R-:W-:Y:S01]  /*62a0*/  HGMMA.64x192x16.F32.BF16 R24, R168, gdesc[UR8].tnspB, R24, gsb0 ;  /* 0x42e00008a8187df0 */ /* 0x000fe20008001818 */
[----:B------:R-:W-:Y:S01]  /*62b0*/  @UP0 ULDC UR10, c[0x0][0x44c] ;  /* 0x00011300000a0ab9 */ /* 0x000fe20000000800 */
[----:B------:R-:W-:Y:S01]  /*62c0*/  FMUL.FTZ R128, R162, UR4 ;  /* 0x00000004a2807c20 */ /* 0x000fe20008410000 */
[----:B------:R-:W-:Y:S01]  /*62d0*/  @P1 IMAD.HI.U32 R12, R145, UR10, RZ ;  /* 0x0000000a910c1c27 */ /* 0x000fe2000f8e00ff */
[----:B------:R-:W-:-:S03]  /*62e0*/  @UP0 ULDC UR10, c[0x0][0x450] ;  /* 0x00011400000a0ab9 */ /* 0x000fc60000000800 */
[----:B------:R-:W-:Y:S01]  /*62f0*/  FMUL.FTZ R172, R124, UR4 ;  /* 0x000000047cac7c20 */ /* 0x000fe20008410000 */
[----:B------:R-:W-:Y:S01]  /*6300*/  FMUL.FTZ R175, R129, UR4 ;  /* 0x0000000481af7c20 */ /* 0x000fe20008410000 */
[----:B------:R-:W-:Y:S01]  /*6310*/  VIADD R162, R141, 0x1 ;  /* 0x000000018da27836 */ /* 0x000fe20000000000 */
[----:B------:R-:W-:Y:S01]  /*6320*/  @P2 SHF.R.U32.HI R145, RZ, UR10, R12 ;  /* 0x0000000aff912c19 */ /* 0x000fe2000801160c */
[----:B------:R-:W-:Y:S01]  /*6330*/  FMUL.FTZ R124, R143, UR4 ;  /* 0x000000048f7c7c20 */ /* 0x000fe20008410000 */
[----:B------:R-:W-:Y:S01]  /*6340*/  FMUL.FTZ R129, R163, UR4 ;  /* 0x00000004a3817c20 */ /* 0x000fe20008410000 */
[----:B------:R-:W-:Y:S01]  /*6350*/  IMAD.U32 R12, RZ, RZ, UR7 ;  /* 0x00000007ff0c7e24 */ /* 0x000fe2000f8e00ff */
[----:B------:R-:W-:Y:S01]  /*6360*/  PLOP3.LUT P1, PT, PT, PT, UP1, 0x40, 0x0 ;  /* 0x000000000000781c */ /* 0x000fe20003f2e818 */
[----:B------:R-:W-:Y:S01]  /*6370*/  IMAD R162, R17, -0x2, R162 ;  /* 0xfffffffe11a27824 */ /* 0x000fe200078e02a2 */
[----:B------:R-:W0:Y:S01]  /*6380*/  MUFU.TANH R172, R172 ;  /* 0x000000ac00ac7308 */ /* 0x000e220000002400 */
[----:B------:R-:W-:-:S02]  /*6390*/  @!P3 VIADD R12, R12, 0x30840 ;  /* 0x000308400c0cb836 */ /* 0x000fc40000000000 */
[C---:B------:R-:W-:Y:S01]  /*63a0*/  VIADD R147, R162.reuse, 0xffffffff ;  /* 0xffffffffa2937836 */ /* 0x040fe20000000000 */
[----:B-----5:R-:W-:Y:S02]  /*63b0*/  IADD3 R149, R162, -R121, R16 ;  /* 0x80000079a2957210 */ /* 0x020fe40007ffe010 */
[----:B------:R-:W-:Y:S02]  /*63c0*/  @!P3 PRMT R12, RZ, 0x654, R12 ;  /* 0x00000654ff0cb816 */ /* 0x000fe4000000000c */
[----:B------:R-:W0:Y:S01]  /*63d0*/  MUFU.TANH R173, R173 ;  /* 0x000000ad00ad7308 */ /* 0x000e220000002400 */
[C---:B------:R-:W-:Y:S02]  /*63e0*/  VIADD R151, R149.reuse, UR55 ;  /* 0x0000003795977c36 */ /* 0x040fe40008000000 */
[----:B------:R-:W-:-:S05]  /*63f0*/  VIADD R149, R149, UR54 ;  /* 0x0000003695957c36 */ /* 0x000fca0008000000 */
        /* <DEDUP_REMOVED lines=8> */
[----:B------:R-:W5:Y:S01]  /*6480*/  SHFL.IDX PT, R168, R145, RZ, 0x1c1f ;  /* 0x001c1fff91a87589 */ /* 0x000f6200000e0000 */
[----:B------:R0:W-:Y:S01]  /*6490*/  @!P3 SYNCS.ARRIVE.TRANS64.RED.A1T0 RZ, [R12+URZ], RZ ;  /* 0x000000ff0cffb9a7 */ /* 0x0001e2000810043f */
[--C-:B-----5:R-:W-:Y:S02]  /*64a0*/  IMAD.IADD R153, R151, 0x1, R168.reuse ;  /* 0x0000000197997824 */ /* 0x120fe400078e02a8 */
[----:B------:R-:W-:Y:S01]  /*64b0*/  IMAD.IADD R155, R149, 0x1, R168 ;  /* 0x00000001959b7824 */ /* 0x000fe200078e02a8 */
[----:B01234-:R-:W-:Y:S06]  /*64c0*/  @P1 BRA `(.L_x_1135) ;  /* 0x0000000000541947 */ /* 0x01ffec0003800000 */
[----:B------:R-:W-:Y:S01]  /*64d0*/  IADD3 R143, R16, -R121, R168 ;  /* 0x80000079108f7210 */ /* 0x000fe20007ffe0a8 */
[----:B------:R-:W-:Y:S03]  /*64e0*/  BSSY B0, `(.L_x_1136) ;  /* 0x0000010000007945 */ /* 0x000fe60003800000 */
[----:B------:R-:W-:-:S13]  /*64f0*/  ISETP.GT.AND P1, PT, R143, -0x1, PT ;  /* 0xffffffff8f00780c */ /* 0x000fda0003f24270 */
[----:B------:R-:W-:Y:S05]  /*6500*/  @P1 BRA `(.L_x_1137) ;  /* 0x0000000000201947 */ /* 0x000fea0003800000 */
[----:B------:R-:W-:Y:S01]  /*6510*/  IMAD.U32 R162, RZ, RZ, UR51 ;  /* 0x00000033ffa27e24 */ /* 0x000fe2000f8e00ff */
[----:B------:R-:W-:-:S04]  /*6520*/  LOP3.LUT R143, RZ, R143, RZ, 0x33, !PT ;  /* 0x0000008fff8f7212 */ /* 0x000fc800078e33ff */
[----:B------:R-:W-:-:S13]  /*6530*/  ISETP.NE.AND P1, PT, R162, 0x1, PT ;  /* 0x00000001a200780c */ /* 0x000fda0003f25270 */
[----:B------:R-:W0:Y:S02]  /*6540*/  @P1 LDC.64 R12, c[0x0][0x9e8] ;  /* 0x00027a00ff0c1b82 */ /* 0x000e240000000a00 */
[----:B0-----:R-:W-:-:S05]  /*6550*/  @P1 IMAD.HI.U32 R12, R143, R12, RZ ;  /* 0x0000000c8f0c1227 */ /* 0x001fca00078e00ff */
[----:B------:R-:W-:-:S04]  /*6560*/  @P1 SHF.R.U32.HI R143, RZ, R13, R12 ;  /* 0x0000000dff8f1219 */ /* 0x000fc8000001160c */
[----:B------:R-:W-:Y:S01]  /*6570*/  LOP3.LUT R143, RZ, R143, RZ, 0x33, !PT ;  /* 0x0000008fff8f7212 */ /* 0x000fe200078e33ff */
[----:B------:R-:W-:Y:S06]  /*6580*/  BRA `(.L_x_1138) ;  /* 0x0000000000147947 */ /* 0x000fec0003800000 */
.L_x_1137:
[----:B------:R-:W-:-:S05]  /*6590*/  IMAD.U32 R162, RZ, RZ, UR51 ;  /* 0x00000033ffa27e24 */ /* 0x000fca000f8e00ff */
[----:B------:R-:W-:-:S13]  /*65a0*/  ISETP.NE.AND P1, PT, R162, 0x1, PT ;  /* 0x00000001a200780c */ /* 0x000fda0003f25270 */
[----:B------:R-:W0:Y:S02]  /*65b0*/  @P1 LDC.64 R12, c[0x0][0x9e8] ;  /* 0x00027a00ff0c1b82 */ /* 0x000e240000000a00 */
[----:B0-----:R-:W-:-:S05]  /*65c0*/  @P1 IMAD.HI.U32 R12, R143, R12, RZ ;  /* 0x0000000c8f0c1227 */ /* 0x001fca00078e00ff */
[----:B------:R-:W-:-:S07]  /*65d0*/  @P1 SHF.R.U32.HI R143, RZ, R13, R12 ;  /* 0x0000000dff8f1219 */ /* 0x000fce000001160c */
.L_x_1138:
[----:B------:R-:W-:Y:S05]  /*65e0*/  BSYNC B0 ;  /* 0x0000000000007941 */ /* 0x000fea0003800000 */
.L_x_1136:
[----:B------:R-:W-:-:S05]  /*65f0*/  IMAD R12, R143, R162, R147 ;  /* 0x000000a28f0c7224 */ /* 0x000fca00078e0293 */
[----:B------:R-:W-:Y:S02]  /*6600*/  VIADDMNMX R153, R12, R162, R153, PT ;  /* 0x000000a20c997246 */ /* 0x000fe40003800199 */
[----:B------:R-:W-:-:S07]  /*6610*/  VIMNMX R155, R155, R12, !PT ;  /* 0x0000000c9b9b7248 */ /* 0x000fce0007fe0100 */
.L_x_1135:
[C---:B------:R-:W-:Y:S01]  /*6620*/  ISETP.GE.AND P1, PT, R141.reuse, 0x2, PT ;  /* 0x000000028d00780c */ /* 0x040fe20003f26270 */
[----:B------:R-:W0:Y:S01]  /*6630*/  SHFL.IDX PT, R12, R145, 0x1, 0x1c1f ;  /* 0x003c1f00910c7f89 */ /* 0x000e2200000e0000 */
[----:B------:R-:W-:Y:S02]  /*6640*/  ISETP.GE.AND P5, PT, R141, 0xa, PT ;  /* 0x0000000a8d00780c */ /* 0x000fe40003fa6270 */
        /* <DEDUP_REMOVED lines=9> */
[----:B------:R-:W-:-:S02]  /*66e0*/  FSEL R166, R173, -INF , !P3 ;  /* 0xff800000ada67808 */ /* 0x000fc40005800000 */
        /* <DEDUP_REMOVED lines=24> */
[----:B------:R-:W-:Y:S02]  /*6870*/  ISETP.GE.AND P4, PT, R141, 0x22, PT ;  /* 0x000000228d00780c */ /* 0x000fe40003f86270 */
        /* <DEDUP_REMOVED lines=15> */
[----:B------:R-:W-:Y:S01]  /*6970*/  FSEL R138, R139, -INF , !P3 ;  /* 0xff8000008b8a7808 */ /* 0x000fe20005800000 */
[----:B0-----:R-:W-:Y:S01]  /*6980*/  IMAD.IADD R139, R151, 0x1, R12 ;  /* 0x00000001978b7824 */ /* 0x001fe200078e020c */
        /* <DEDUP_REMOVED lines=38> */
[----:B------:R-:W-:Y:S02]  /*6bf0*/  P2R R163, PR, RZ, 0x20 ;  /* 0x00000020ffa37803 */ /* 0x000fe40000000000 */
[----:B------:R-:W-:Y:S02]  /*6c00*/  FSEL R154, R154, -INF , !P3 ;  /* 0xff8000009a9a7808 */ /* 0x000fe40005800000 */
[----:B------:R-:W-:-:S04]  /*6c10*/  ISETP.GE.AND P3, PT, R141, 0x51, PT ;  /* 0x000000518d00780c */ /* 0x000fc80003f66270 */
[----:B------:R-:W-:-:S04]  /*6c20*/  ISETP.GT.AND P4, PT, R155, 0x50, !P3 ;  /* 0x000000509b00780c */ /* 0x000fc80005f84270 */
[----:B------:R-:W-:-:S04]  /*6c30*/  ISETP.LT.OR P4, PT, R153, 0x51, P4 ;  /* 0x000000519900780c */ /* 0x000fc80002781670 */
        /* <DEDUP_REMOVED lines=10> */
[----:B------:R-:W-:Y:S02]  /*6ce0*/  P2R R185, PR, RZ, 0x40 ;  /* 0x00000040ffb97803 */ /* 0x000fe40000000000 */
[----:B------:R-:W-:-:S04]  /*6cf0*/  ISETP.GT.AND P6, PT, R155, RZ, !P6 ;  /* 0x000000ff9b00720c */ /* 0x000fc800077c4270 */
[----:B------:R-:W-:-:S04]  /*6d00*/  ISETP.LT.OR P6, PT, R153, 0x1, P6 ;  /* 0x000000019900780c */ /* 0x000fc800037c1670 */
[----:B------:R-:W-:Y:S02]  /*6d10*/  FSEL R143, R9, -INF , !P6 ;  /* 0xff800000098f7808 */ /* 0x000fe40007000000 */
[----:B------:R-:W-:Y:S01]  /*6d20*/  ISETP.GE.AND P6, PT, R141, 0x5a, PT ;  /* 0x0000005a8d00780c */ /* 0x000fe20003fc6270 */
[----:B------:R-:W-:-:S03]  /*6d30*/  IMAD.IADD R141, R149, 0x1, R12 ;  /* 0x00000001958d7824 */ /* 0x000fc600078e020c */
[----:B------:R-:W-:Y:S02]  /*6d40*/  P2R R157, PR, RZ, 0x40 ;  /* 0x00000040ff9d7803 */ /* 0x000fe40000000000 */
[----:B------:R-:W-:-:S04]  /*6d50*/  ISETP.GT.AND P6, PT, R155, 0x59, !P6 ;  /* 0x000000599b00780c */ /* 0x000fc800077c4270 */
[----:B------:R-:W-:-:S04]  /*6d60*/  ISETP.LT.OR P6, PT, R153, 0x5a, P6 ;  /* 0x0000005a9900780c */ /* 0x000fc800037c1670 */
[----:B------:R-:W-:Y:S02]  /*6d70*/  FSEL R164, R164, -INF , !P6 ;  /* 0xff800000a4a47808 */ /* 0x000fe40007000000 */
[----:B------:R-:W-:-:S13]  /*6d80*/  PLOP3.LUT P6, PT, PT, PT, UP1, 0x40, 0x0 ;  /* 0x000000000000781c */ /* 0x000fda0003fce818 */
[----:B------:R-:W-:Y:S05]  /*6d90*/  @P6 BRA `(.L_x_1139) ;  /* 0x0000000000546947 */ /* 0x000fea0003800000 */
        /* <DEDUP_REMOVED lines=12> */
.L_x_1141:
[----:B------:R-:W-:-:S05]  /*6e60*/  IMAD.U32 R184, RZ, RZ, UR51 ;  /* 0x00000033ffb87e24 */ /* 0x000fca000f8e00ff */
[----:B------:R-:W-:-:S13]  /*6e70*/  ISETP.NE.AND P6, PT, R184, 0x1, PT ;  /* 0x00000001b800780c */ /* 0x000fda0003fc5270 */
[----:B------:R-:W0:Y:S02]  /*6e80*/  @P6 LDC.64 R12, c[0x0][0x9e8] ;  /* 0x00027a00ff0c6b82 */ /* 0x000e240000000a00 */
[----:B0-----:R-:W-:-:S05]  /*6e90*/  @P6 IMAD.HI.U32 R12, R9, R12, RZ ;  /* 0x0000000c090c6227 */ /* 0x001fca00078e00ff */
[----:B------:R-:W-:-:S07]  /*6ea0*/  @P6 SHF.R.U32.HI R9, RZ, R13, R12 ;  /* 0x0000000dff096219 */ /* 0x000fce000001160c */
.L_x_1142:
[----:B------:R-:W-:Y:S05]  /*6eb0*/  BSYNC B0 ;  /* 0x0000000000007941 */ /* 0x000fea0003800000 */
.L_x_1140:
[----:B------:R-:W-:-:S05]  /*6ec0*/  IMAD R12, R9, R184, R147 ;  /* 0x000000b8090c7224 */ /* 0x000fca00078e0293 */
[----:B------:R-:W-:Y:S02]  /*6ed0*/  VIADDMNMX R139, R12, R184, R139, PT ;  /* 0x000000b80c8b7246 */ /* 0x000fe4000380018b */
[----:B------:R-:W-:-:S07]  /*6ee0*/  VIMNMX R141, R141, R12, !PT ;  /* 0x0000000c8d8d7248 */ /* 0x000fce0007fe0100 */
.L_x_1139:
[C---:B------:R-:W-:Y:S01]  /*6ef0*/  ISETP.GT.AND P1, PT, R141.reuse, 0x1, !P1 ;  /* 0x000000018d00780c */ /* 0x040fe20004f24270 */
[----:B------:R-:W-:Y:S01]  /*6f00*/  UMOV UR36, UR39 ;  /* 0x0000002700247c82 */ /* 0x000fe20008000000 */
[----:B------:R-:W-:Y:S01]  /*6f10*/  ISETP.GT.AND P2, PT, R141, 0x8, !P2 ;  /* 0x000000088d00780c */ /* 0x000fe20005744270 */
[----:B------:R-:W-:Y:S01]  /*6f20*/  UMOV UR37, UR5 ;  /* 0x0000000500257c82 */ /* 0x000fe20008000000 */
[C---:B------:R-:W-:Y:S02]  /*6f30*/  ISETP.LT.OR P1, PT, R139.reuse, 0x2, P1 ;  /* 0x000000028b00780c */ /* 0x040fe40000f21670 */
[----:B------:R-:W-:Y:S02]  /*6f40*/  ISETP.LT.OR P2, PT, R139, 0x9, P2 ;  /* 0x000000098b00780c */ /* 0x000fe40001741670 */
[----:B------:R-:W-:Y:S02]  /*6f50*/  FSEL R216, R2, -INF , !P1 ;  /* 0xff80000002d87808 */ /* 0x000fe40004800000 */
[----:B------:R-:W-:-:S02]  /*6f60*/  ISETP.NE.AND P1, PT, R165, RZ, PT ;  /* 0x000000ffa500720c */ /* 0x000fc40003f25270 */
[----:B------:R-:W-:Y:S02]  /*6f70*/  FSEL R2, R11, -INF , !P2 ;  /* 0xff8000000b027808 */ /* 0x000fe40005000000 */
[----:B------:R-:W-:Y:S02]  /*6f80*/  ISETP.GT.AND P1, PT, R141, 0x9, !P1 ;  /* 0x000000098d00780c */ /* 0x000fe40004f24270 */
[----:B------:R-:W-:Y:S02]  /*6f90*/  ISETP.NE.AND P2, PT, R186, RZ, PT ;  /* 0x000000ffba00720c */ /* 0x000fe40003f45270 */
[----:B------:R-:W-:Y:S02]  /*6fa0*/  ISETP.LT.OR P1, PT, R139, 0xa, P1 ;  /* 0x0000000a8b00780c */ /* 0x000fe40000f21670 */
[----:B------:R-:W-:Y:S02]  /*6fb0*/  ISETP.NE.AND P6, PT, R187, RZ, PT ;  /* 0x000000ffbb00720c */ /* 0x000fe40003fc5270 */
[----:B------:R-:W-:-:S02]  /*6fc0*/  FSEL R214, R14, -INF , !P1 ;  /* 0xff8000000ed67808 */ /* 0x000fc40004800000 */
[----:B------:R-:W-:Y:S02]  /*6fd0*/  ISETP.NE.AND P1, PT, R163, RZ, PT ;  /* 0x000000ffa300720c */ /* 0x000fe40003f25270 */
[----:B------:R-:W-:Y:S02]  /*6fe0*/  FMNMX.FTZ R9, R143, R4, !PT ;  /* 0x000000048f097209 */ /* 0x000fe40007810000 */
[----:B------:R-:W-:Y:S02]  /*6ff0*/  ISETP.GT.AND P1, PT, R141, 0x10, !P1 ;  /* 0x000000108d00780c */ /* 0x000fe40004f24270 */
[----:B------:R-:W-:Y:S02]  /*7000*/  FMNMX.FTZ R9, R176, R9, !PT ;  /* 0x00000009b0097209 */ /* 0x000fe40007810000 */
[----:B------:R-:W-:Y:S02]  /*7010*/  ISETP.LT.OR P1, PT, R139, 0x11, P1 ;  /* 0x000000118b00780c */ /* 0x000fe40000f21670 */
[----:B------:R-:W-:-:S02]  /*7020*/  FMNMX.FTZ R9, R172, R9, !PT ;  /* 0x00000009ac097209 */ /* 0x000fc40007810000 */
[----:B------:R-:W-:Y:S02]  /*7030*/  FSEL R188, R15, -INF , !P1 ;  /* 0xff8000000fbc7808 */ /* 0x000fe40004800000 */
        /* <DEDUP_REMOVED lines=14> */
[----:B------:R-:W-:Y:S02]  /*7120*/  ISETP.GT.AND P1, PT, R141, 0x19, !P2 ;  /* 0x000000198d00780c */ /* 0x000fe40005724270 */
[----:B------:R-:W-:Y:S02]  /*7130*/  FMNMX.FTZ R9, R180, R9, !PT ;  /* 0x00000009b4097209 */ /* 0x000fe40007810000 */
[----:B------:R-:W-:-:S02]  /*7140*/  ISETP.LT.OR P1, PT, R139, 0x1a, P1 ;  /* 0x0000001a8b00780c */ /* 0x000fc40000f21670 */
[----:B------:R-:W-:Y:S02]  /*7150*/  FMNMX.FTZ R9, R162, R9, !PT ;  /* 0x00000009a2097209 */ /* 0x000fe40007810000 */
[----:B------:R-:W-:Y:S02]  /*7160*/  FSEL R210, R120, -INF , !P1 ;  /* 0xff80000078d27808 */ /* 0x000fe40004800000 */
[----:B------:R-:W-:Y:S02]  /*7170*/  ISETP.GT.AND P1, PT, R141, 0x20, !P6 ;  /* 0x000000208d00780c */ /* 0x000fe40007724270 */
[----:B------:R-:W-:Y:S02]  /*7180*/  ISETP.NE.AND P6, PT, R190, RZ, PT ;  /* 0x000000ffbe00720c */ /* 0x000fe40003fc5270 */
        /* <DEDUP_REMOVED lines=30> */
[----:B------:R-:W-:Y:S01]  /*7370*/  FSEL R122, R127, -INF , !P1 ;  /* 0xff8000007f7a7808 */ /* 0x000fe20004800000 */
[----:B------:R-:W0:Y:S01]  /*7380*/  LDC R9, c[0x0][0x988] ;  /* 0x00026200ff097b82 */ /* 0x000e220000000800 */
[----:B------:R-:W-:Y:S01]  /*7390*/  ISETP.NE.AND P1, PT, R175, RZ, PT ;  /* 0x000000ffaf00720c */ /* 0x000fe20003f25270 */
[----:B------:R-:W1:Y:S01]  /*73a0*/  SHFL.BFLY PT, R12, R11, 0x2, 0x1f ;  /* 0x0c401f000b0c7f89 */ /* 0x000e6200000e0000 */
[----:B------:R-:W-:-:S02]  /*73b0*/  ISETP.NE.AND P2, PT, R189, RZ, PT ;  /* 0x000000ffbd00720c */ /* 0x000fc40003f45270 */
[C---:B------:R-:W-:Y:S02]  /*73c0*/  ISETP.GT.AND P1, PT, R141.reuse, 0x31, !P1 ;  /* 0x000000318d00780c */ /* 0x040fe40004f24270 */
[----:B------:R-:W-:Y:S02]  /*73d0*/  ISETP.GT.AND P3, PT, R141, 0x50, !P3 ;  /* 0x000000508d00780c */ /* 0x000fe40005f64270 */
[----:B------:R-:W-:Y:S02]  /*73e0*/  ISETP.LT.OR P1, PT, R139, 0x32, P1 ;  /* 0x000000328b00780c */ /* 0x000fe40000f21670 */
[----:B------:R-:W-:Y:S02]  /*73f0*/  ISETP.GT.AND P4, PT, R141, 0x51, !P4 ;  /* 0x000000518d00780c */ /* 0x000fe40006784270 */
[----:B------:R-:W-:Y:S02]  /*7400*/  FSEL R126, R126, -INF , !P1 ;  /* 0xff8000007e7e7808 */ /* 0x000fe40004800000 */
[----:B------:R-:W-:-:S02]  /*7410*/  ISETP.NE.AND P1, PT, R177, RZ, PT ;  /* 0x000000ffb100720c */ /* 0x000fc40003f25270 */
[----:B------:R-:W-:Y:S02]  /*7420*/  ISETP.LT.OR P3, PT, R139, 0x51, P3 ;  /* 0x000000518b00780c */ /* 0x000fe40001f61670 */
[C---:B------:R-:W-:Y:S02]  /*7430*/  ISETP.GT.AND P1, PT, R141.reuse, 0x38, !P1 ;  /* 0x000000388d00780c */ /* 0x040fe40004f24270 */
[----:B------:R-:W-:Y:S02]  /*7440*/  ISETP.GT.AND P5, PT, R141, 0x58, !P5 ;  /* 0x000000588d00780c */ /* 0x000fe40006fa4270 */
[C---:B------:R-:W-:Y:S02]  /*7450*/  ISETP.LT.OR P1, PT, R139.reuse, 0x39, P1 ;  /* 0x000000398b00780c */ /* 0x040fe40000f21670 */
[----:B------:R-:W-:Y:S02]  /*7460*/  ISETP.LT.OR P4, PT, R139, 0x52, P4 ;  /* 0x000000528b00780c */ /* 0x000fe40002781670 */
[----:B------:R-:W-:-:S02]  /*7470*/  FSEL R120, R133, -INF , !P1 ;  /* 0xff80000085787808 */ /* 0x000fc40004800000 */
[----:B------:R-:W-:Y:S02]  /*7480*/  ISETP.NE.AND P1, PT, R179, RZ, PT ;  /* 0x000000ffb300720c */ /* 0x000fe40003f25270 */
[----:B-1----:R-:W-:Y:S02]  /*7490*/  FMNMX.FTZ R13, R11, R12, !PT ;  /* 0x0000000c0b0d7209 */ /* 0x002fe40007810000 */
[----:B------:R-:W-:Y:S02]  /*74a0*/  ISETP.GT.AND P1, PT, R141, 0x39, !P1 ;  /* 0x000000398d00780c */ /* 0x000fe40004f24270 */
[----:B------:R-:W-:Y:S01]  /*74b0*/  FSEL R128, R128, -INF , !P3 ;  /* 0xff80000080807808 */ /* 0x000fe20005800000 */
[----:B------:R-:W1:Y:S01]  /*74c0*/  SHFL.BFLY PT, R12, R13, 0x1, 0x1f ;  /* 0x0c201f000d0c7f89 */ /* 0x000e6200000e0000 */
[C---:B------:R-:W-:Y:S02]  /*74d0*/  ISETP.LT.OR P1, PT, R139.reuse, 0x3a, P1 ;  /* 0x0000003a8b00780c */ /* 0x040fe40000f21670 */
[----:B------:R-:W-:-:S02]  /*74e0*/  ISETP.LT.OR P5, PT, R139, 0x59, P5 ;  /* 0x000000598b00780c */ /* 0x000fc40002fa1670 */
[----:B------:R-:W-:Y:S02]  /*74f0*/  FSEL R132, R132, -INF , !P1 ;  /* 0xff80000084847808 */ /* 0x000fe40004800000 */
[----:B------:R-:W-:Y:S02]  /*7500*/  ISETP.NE.AND P1, PT, R181, RZ, PT ;  /* 0x000000ffb500720c */ /* 0x000fe40003f25270 */
[----:B------:R-:W-:Y:S02]  /*7510*/  FSEL R130, R130, -INF , !P5 ;  /* 0xff80000082827808 */ /* 0x000fe40006800000 */
[----:B------:R-:W-:-:S04]  /*7520*/  ISETP.GT.AND P1, PT, R141, 0x40, !P1 ;  /* 0x000000408d00780c */ /* 0x000fc80004f24270 */
[----:B------:R-:W-:-:S04]  /*7530*/  ISETP.LT.OR P1, PT, R139, 0x41, P1 ;  /* 0x000000418b00780c */ /* 0x000fc80000f21670 */
[----:B------:R-:W-:Y:S02]  /*7540*/  FSEL R20, R135, -INF , !P1 ;  /* 0xff80000087147808 */ /* 0x000fe40004800000 */
[----:B------:R-:W-:Y:S02]  /*7550*/  ISETP.NE.AND P1, PT, R183, RZ, PT ;  /* 0x000000ffb700720c */ /* 0x000fe40003f25270 */
[----:B-1----:R-:W-:Y:S02]  /*7560*/  FMNMX.FTZ R12, R13, R12, !PT ;  /* 0x0000000c0d0c7209 */ /* 0x002fe40007810000 */
[----:B------:R-:W-:-:S03]  /*7570*/  ISETP.GT.AND P1, PT, R141, 0x41, !P1 ;  /* 0x000000418d00780c */ /* 0x000fc60004f24270 */
[----:B0-----:R-:W-:Y:S01]  /*7580*/  FMUL.FTZ R123, R12, R9 ;  /* 0x000000090c7b7220 */ /* 0x001fe20000410000 */
[----:B------:R-:W-:-:S04]  /*7590*/  ISETP.LT.OR P1, PT, R139, 0x42, P1 ;  /* 0x000000428b00780c */ /* 0x000fc80000f21670 */
[----:B------:R-:W-:Y:S02]  /*75a0*/  FSEL R134, R134, -INF , !P1 ;  /* 0xff80000086867808 */ /* 0x000fe40004800000 */
[----:B------:R-:W-:-:S04]  /*75b0*/  ISETP.GT.AND P1, PT, R141, 0x48, !P2 ;  /* 0x000000488d00780c */ /* 0x000fc80005724270 */
[----:B------:R-:W-:-:S04]  /*75c0*/  ISETP.LT.OR P1, PT, R139, 0x49, P1 ;  /* 0x000000498b00780c */ /* 0x000fc80000f21670 */
[----:B------:R-:W-:Y:S02]  /*75d0*/  FSEL R14, R137, -INF , !P1 ;  /* 0xff800000890e7808 */ /* 0x000fe40004800000 */
[----:B------:R-:W-:Y:S02]  /*75e0*/  ISETP.GT.AND P1, PT, R141, 0x49, !P6 ;  /* 0x000000498d00780c */ /* 0x000fe40007724270 */
[----:B------:R-:W-:Y:S02]  /*75f0*/  ISETP.NE.AND P6, PT, R185, RZ, PT ;  /* 0x000000ffb900720c */ /* 0x000fe40003fc5270 */
[----:B------:R-:W-:-:S04]  /*7600*/  ISETP.LT.OR P1, PT, R139, 0x4a, P1 ;  /* 0x0000004a8b00780c */ /* 0x000fc80000f21670 */
[----:B------:R-:W-:Y:S02]  /*7610*/  FSEL R136, R136, -INF , !P1 ;  /* 0xff80000088887808 */ /* 0x000fe40004800000 */
[----:B------:R-:W-:Y:S02]  /*7620*/  ISETP.GT.AND P1, PT, R141, RZ, !P6 ;  /* 0x000000ff8d00720c */ /* 0x000fe40007724270 */
[----:B------:R-:W-:Y:S02]  /*7630*/  ISETP.NE.AND P6, PT, R157, RZ, PT ;  /* 0x000000ff9d00720c */ /* 0x000fe40003fc5270 */
[----:B------:R-:W-:Y:S02]  /*7640*/  ISETP.LT.OR P1, PT, R139, 0x1, P1 ;  /* 0x000000018b00780c */ /* 0x000fe40000f21670 */
[----:B------:R-:W-:Y:S02]  /*7650*/  ISETP.GT.AND P2, PT, R141, 0x59, !P6 ;  /* 0x000000598d00780c */ /* 0x000fe40007744270 */
[----:B------:R-:W-:-:S02]  /*7660*/  FSEL R218, R0, -INF , !P1 ;  /* 0xff80000000da7808 */ /* 0x000fc40004800000 */
[----:B------:R-:W-:Y:S02]  /*7670*/  FSETP.NEU.FTZ.AND P1, PT, R12, -INF , PT ;  /* 0xff8000000c00780b */ /* 0x000fe40003f3d000 */
[----:B------:R-:W-:Y:S02]  /*7680*/  FMNMX.FTZ R11, R218, R3, !PT ;  /* 0x00000003da0b7209 */ /* 0x000fe40007810000 */
[----:B------:R-:W-:Y:S02]  /*7690*/  FSEL R123, R123, RZ, P1 ;  /* 0x000000ff7b7b7208 */ /* 0x000fe40000800000 */
[----:B------:R-:W-:Y:S02]  /*76a0*/  FMNMX.FTZ R13, R216, R11, !PT ;  /* 0x0000000bd80d7209 */ /* 0x000fe40007810000 */
[----:B------:R-:W-:Y:S01]  /*76b0*/  ISETP.LT.OR P2, PT, R139, 0x5a, P2 ;  /* 0x0000005a8b00780c */ /* 0x000fe20001741670 */
[--C-:B------:R-:W-:Y:S01]  /*76c0*/  FFMA.FTZ R172, R172, R9, -R123.reuse ;  /* 0x00000009acac7223 */ /* 0x100fe2000001087b */
[----:B------:R-:W-:Y:S01]  /*76d0*/  FMNMX.FTZ R13, R2, R13, !PT ;  /* 0x0000000d020d7209 */ /* 0x000fe20007810000 */
[-CC-:B------:R-:W-:Y:S01]  /*76e0*/  FFMA.FTZ R182, R182, R9.reuse, -R123.reuse ;  /* 0x00000009b6b67223 */ /* 0x180fe2000001087b */
[-CC-:B------:R-:W-:Y:S01]  /*76f0*/  FFMA.FTZ R0, R170, R9.reuse, -R123.reuse ;  /* 0x00000009aa007223 */ /* 0x180fe2000001087b */
[----:B------:R-:W-:Y:S01]  /*7700*/  FSEL R141, R12, RZ, P1 ;  /* 0x000000ff0c8d7208 */ /* 0x000fe20000800000 */
        /* <DEDUP_REMOVED lines=11> */
[----:B------:R0:W-:Y:S01]  /*77c0*/  MUFU.EX2 R13, R172 ;  /* 0x000000ac000d7308 */ /* 0x0001e20000000800 */
        /* <DEDUP_REMOVED lines=8> */
[----:B0-----:R-:W-:Y:S01]  /*7850*/  FSEL R172, R129, -INF , !P4 ;  /* 0xff80000081ac7808 */ /* 0x001fe20006000000 */
[--C-:B------:R-:W-:Y:S01]  /*7860*/  FFMA.FTZ R129, R140, R9, -R123.reuse ;  /* 0x000000098c817223 */ /* 0x100fe2000001087b */
[----:B------:R-:W-:Y:S01]  /*7870*/  FMNMX.FTZ R15, R186, R15, !PT ;  /* 0x0000000fba0f7209 */ /* 0x000fe20007810000 */
[----:B------:R-:W-:Y:S01]  /*7880*/  FFMA.FTZ R160, R160, R9, -R123 ;  /* 0x00000009a0a07223 */ /* 0x000fe2000001087b */
[----:B------:R-:W-:Y:S01]  /*7890*/  MUFU.EX2 R11, R143 ;  /* 0x0000008f000b7308 */ /* 0x000fe20000000800 */
[----:B------:R-:W-:-:S02]  /*78a0*/  LOP3.LUT P6, RZ, R207, 0x7f, RZ, 0xc0, !PT ;  /* 0x0000007fcfff7812 */ /* 0x000fc400078cc0ff */
[----:B------:R-:W-:-:S04]  /*78b0*/  FMNMX.FTZ R21, R208, R15, !PT ;  /* 0x0000000fd0157209 */ /* 0x000fc80007810000 */
[----:B------:R-:W-:Y:S01]  /*78c0*/  FMNMX.FTZ R21, R190, R21, !PT ;  /* 0x00000015be157209 */ /* 0x000fe20007810000 */
[----:B------:R0:W-:Y:S03]  /*78d0*/  MUFU.EX2 R15, R174 ;  /* 0x000000ae000f7308 */ /* 0x0001e60000000800 */
[----:B------:R-:W-:-:S04]  /*78e0*/  FMNMX.FTZ R21, R124, R21, !PT ;  /* 0x000000157c157209 */ /* 0x000fc80007810000 */
[----:B------:R-:W-:Y:S01]  /*78f0*/  FMNMX.FTZ R21, R122, R21, !PT ;  /* 0x000000157a157209 */ /* 0x000fe20007810000 */
[----:B------:R-:W-:Y:S01]  /*7900*/  MUFU.EX2 R176, R176 ;  /* 0x000000b000b07308 */ /* 0x000fe20000000800 */
[----:B0-----:R-:W-:Y:S02]  /*7910*/  FFMA.FTZ R174, R152, R9, -R123 ;  /* 0x0000000998ae7223 */ /* 0x001fe4000001087b */
[----:B------:R-:W-:-:S04]  /*7920*/  FMNMX.FTZ R125, R126, R21, !PT ;  /* 0x000000157e7d7209 */ /* 0x000fc80007810000 */
[----:B------:R-:W-:Y:S01]  /*7930*/  FMNMX.FTZ R125, R120, R125, !PT ;  /* 0x0000007d787d7209 */ /* 0x000fe20007810000 */
[----:B------:R-:W-:Y:S03]  /*7940*/  MUFU.EX2 R21, R0 ;  /* 0x0000000000157308 */ /* 0x000fe60000000800 */
[----:B------:R-:W-:-:S04]  /*7950*/  FMNMX.FTZ R125, R132, R125, !PT ;  /* 0x0000007d847d7209 */ /* 0x000fc80007810000 */
[----:B------:R-:W-:Y:S01]  /*7960*/  FMNMX.FTZ R125, R20, R125, !PT ;  /* 0x0000007d147d7209 */ /* 0x000fe20007810000 */
[----:B------:R-:W-:Y:S03]  /*7970*/  MUFU.EX2 R166, R166 ;  /* 0x000000a600a67308 */ /* 0x000fe60000000800 */
[----:B------:R-:W-:-:S04]  /*7980*/  FMNMX.FTZ R127, R134, R125, !PT ;  /* 0x0000007d867f7209 */ /* 0x000fc80007810000 */
[----:B------:R-:W-:Y:S01]  /*7990*/  FMNMX.FTZ R127, R14, R127, !PT ;  /* 0x0000007f0e7f7209 */ /* 0x000fe20007810000 */
[----:B------:R0:W-:Y:S03]  /*79a0*/  MUFU.EX2 R125, R182 ;  /* 0x000000b6007d7308 */ /* 0x0001e60000000800 */
[----:B------:R-:W-:-:S04]  /*79b0*/  FMNMX.FTZ R127, R136, R127, !PT ;  /* 0x0000007f887f7209 */ /* 0x000fc80007810000 */
[----:B------:R-:W-:Y:S01]  /*79c0*/  FMNMX.FTZ R127, R128, R127, !PT ;  /* 0x0000007f807f7209 */ /* 0x000fe20007810000 */
[----:B------:R-:W-:Y:S01]  /*79d0*/  MUFU.EX2 R168, R168 ;  /* 0x000000a800a87308 */ /* 0x000fe20000000800 */
[-CC-:B0-----:R-:W-:Y:S01]  /*79e0*/  FFMA.FTZ R182, R162, R9.reuse, -R123.reuse ;  /* 0x00000009a2b67223 */ /* 0x181fe2000001087b */
[----:B------:R-:W-:Y:S01]  /*79f0*/  FSEL R162, R131, -INF , !P2 ;  /* 0xff80000083a27808 */ /* 0x000fe20005000000 */
[----:B------:R-:W-:Y:S01]  /*7a00*/  FFMA.FTZ R131, R146, R9, -R123 ;  /* 0x0000000992837223 */ /* 0x000fe2000001087b */
[----:B------:R-:W-:-:S04]  /*7a10*/  FMNMX.FTZ R127, R172, R127, !PT ;  /* 0x0000007fac7f7209 */ /* 0x000fc80007810000 */
[----:B------:R-:W-:Y:S01]  /*7a20*/  FMNMX.FTZ R127, R130, R127, !PT ;  /* 0x0000007f827f7209 */ /* 0x000fe20007810000 */
[----:B------:R-:W-:Y:S03]  /*7a30*/  MUFU.EX2 R170, R170 ;  /* 0x000000aa00aa7308 */ /* 0x000fe60000000800 */
[----:B------:R-:W-:-:S05]  /*7a40*/  FMNMX.FTZ R0, R162, R127, !PT ;  /* 0x0000007fa2007209 */ /* 0x000fca0007810000 */
[----:B------:R-:W0:Y:S01]  /*7a50*/  SHFL.BFLY PT, R135, R0, 0x2, 0x1f ;  /* 0x0c401f0000877f89 */ /* 0x000e2200000e0000 */
[----:B------:R-:W-:Y:S08]  /*7a60*/  MUFU.EX2 R127, R133 ;  /* 0x00000085007f7308 */ /* 0x000ff00000000800 */
[----:B------:R1:W-:Y:S08]  /*7a70*/  MUFU.EX2 R133, R148 ;  /* 0x0000009400857308 */ /* 0x0003f00000000800 */
[----:B------:R-:W-:Y:S01]  /*7a80*/  MUFU.EX2 R180, R180 ;  /* 0x000000b400b47308 */ /* 0x000fe20000000800 */
[----:B0-----:R-:W-:Y:S01]  /*7a90*/  FMNMX.FTZ R140, R0, R135, !PT ;  /* 0x00000087008c7209 */ /* 0x001fe20007810000 */
[----:B------:R-:W-:Y:S01]  /*7aa0*/  FADD.FTZ R0, -R141, R4 ;  /* 0x000000048d007221 */ /* 0x000fe20000010100 */
[-CC-:B------:R-:W-:Y:S01]  /*7ab0*/  FFMA.FTZ R135, R154, R9.reuse, -R123.reuse ;  /* 0x000000099a877223 */ /* 0x180fe2000001087b */
[----:B------:R-:W-:-:S04]  /*7ac0*/  FFMA.FTZ R4, R164, R9, -R123 ;  /* 0x00000009a4047223 */ /* 0x000fc8000001087b */
[----:B------:R-:W-:Y:S01]  /*7ad0*/  MUFU.EX2 R182, R182 ;  /* 0x000000b600b67308 */ /* 0x000fe20000000800 */
[----:B------:R-:W0:Y:S01]  /*7ae0*/  SHFL.BFLY PT, R139, R140, 0x1, 0x1f ;  /* 0x0c201f008c8b7f89 */ /* 0x000e2200000e0000 */
[----:B------:R-:W-:-:S06]  /*7af0*/  FMUL.FTZ R0, R0, R9 ;  /* 0x0000000900007220 */ /* 0x000fcc0000410000 */
[----:B------:R-:W2:Y:S08]  /*7b00*/  MUFU.EX2 R0, R0 ;  /* 0x0000000000007308 */ /* 0x000eb00000000800 */
[----:B------:R-:W-:Y:S08]  /*7b10*/  MUFU.EX2 R129, R129 ;  /* 0x0000008100817308 */ /* 0x000ff00000000800 */
[----:B------:R-:W-:Y:S01]  /*7b20*/  MUFU.EX2 R138, R138 ;  /* 0x0000008a008a7308 */ /* 0x000fe20000000800 */
[----:B0-----:R-:W-:-:S04]  /*7b30*/  FMNMX.FTZ R140, R140, R139, !PT ;  /* 0x0000008b8c8c7209 */ /* 0x001fc80007810000 */
[C---:B------:R-:W-:Y:S01]  /*7b40*/  FSETP.NEU.FTZ.AND P1, PT, R140.reuse, -INF , PT ;  /* 0xff8000008c00780b */ /* 0x040fe20003f3d000 */
[----:B------:R-:W-:Y:S02]  /*7b50*/  FMUL.FTZ R123, R140, R9 ;  /* 0x000000098c7b7220 */ /* 0x000fe40000410000 */
[----:B------:R-:W-:Y:S03]  /*7b60*/  MUFU.EX2 R178, R178 ;  /* 0x000000b200b27308 */ /* 0x000fe60000000800 */
[----:B------:R-:W-:-:S05]  /*7b70*/  FSEL R123, R123, RZ, P1 ;  /* 0x000000ff7b7b7208 */ /* 0x000fca0000800000 */
[-CC-:B------:R-:W-:Y:S01]  /*7b80*/  FFMA.FTZ R191, R2, R9.reuse, -R123.reuse ;  /* 0x0000000902bf7223 */ /* 0x180fe2000001087b */
[----:B------:R-:W-:Y:S01]  /*7b90*/  FSEL R2, R140, RZ, P1 ;  /* 0x000000ff8c027208 */ /* 0x000fe20000800000 */
[-CC-:B------:R-:W-:Y:S01]  /*7ba0*/  FFMA.FTZ R189, R218, R9.reuse, -R123.reuse ;  /* 0x00000009dabd7223 */ /* 0x180fe2000001087b */
[-CC-:B------:R-:W-:Y:S01]  /*7bb0*/  FFMA.FTZ R146, R216, R9.reuse, -R123.reuse ;  /* 0x00000009d8927223 */ /* 0x180fe2000001087b */
[-CC-:B-1----:R-:W-:Y:S01]  /*7bc0*/  FFMA.FTZ R148, R214, R9.reuse, -R123.reuse ;  /* 0x00000009d6947223 */ /* 0x182fe2000001087b */
[-C--:B------:R-:W-:Y:S01]  /*7bd0*/  FFMA.FTZ R185, R188, R9.reuse, -R123 ;  /* 0x00000009bcb97223 */ /* 0x080fe2000001087b */
[----:B------:R-:W-:Y:S01]  /*7be0*/  FADD.FTZ R2, -R2, R3 ;  /* 0x0000000302027221 */ /* 0x000fe20000010100 */
[----:B--2---:R-:W-:Y:S01]  /*7bf0*/  FFMA.FTZ R3, R0, R8, R11 ;  /* 0x0000000800037223 */ /* 0x004fe2000001000b */
[----:B------:R-:W-:Y:S01]  /*7c00*/  MUFU.EX2 R189, R189 ;  /* 0x000000bd00bd7308 */ /* 0x000fe20000000800 */
[-C--:B------:R-:W-:Y:S01]  /*7c10*/  FFMA.FTZ R150, R212, R9.reuse, -R123 ;  /* 0x00000009d4967223 */ /* 0x080fe2000001087b */
[-C--:B------:R-:W-:Y:S01]  /*7c20*/  FMUL.FTZ R2, R2, R9.reuse ;  /* 0x0000000902027220 */ /* 0x080fe20000410000 */
[----:B------:R-:W-:Y:S01]  /*7c30*/  FADD.FTZ R8, R176, R3 ;  /* 0x00000003b0087221 */ /* 0x000fe20000010000 */
[-CC-:B------:R-:W-:Y:S01]  /*7c40*/  FFMA.FTZ R187, R184, R9.reuse, -R123.reuse ;  /* 0x00000009b8bb7223 */ /* 0x180fe2000001087b */
[-CC-:B------:R-:W-:Y:S01]  /*7c50*/  FFMA.FTZ R179, R120, R9.reuse, -R123.reuse ;  /* 0x0000000978b37223 */ /* 0x180fe2000001087b */
[-CC-:B------:R-:W-:Y:S01]  /*7c60*/  FFMA.FTZ R152, R210, R9.reuse, -R123.reuse ;  /* 0x00000009d2987223 */ /* 0x180fe2000001087b */
[----:B------:R-:W-:Y:S01]  /*7c70*/  FADD.FTZ R3, R13, R8 ;  /* 0x000000080d037221 */ /* 0x000fe20000010000 */
[----:B------:R-:W0:Y:S01]  /*7c80*/  MUFU.EX2 R2, R2 ;  /* 0x0000000200027308 */ /* 0x000e220000000800 */
[-CC-:B------:R-:W-:Y:S01]  /*7c90*/  FFMA.FTZ R181, R186, R9.reuse, -R123.reuse ;  /* 0x00000009bab57223 */ /* 0x180fe2000001087b */
[-C--:B------:R-:W-:Y:S01]  /*7ca0*/  FFMA.FTZ R177, R122, R9.reuse, -R123 ;  /* 0x000000097ab17223 */ /* 0x080fe2000001087b */
[----:B------:R-:W-:Y:S01]  /*7cb0*/  FADD.FTZ R8, R166, R3 ;  /* 0x00000003a6087221 */ /* 0x000fe20000010000 */
[-CC-:B------:R-:W-:Y:S01]  /*7cc0*/  FFMA.FTZ R122, R126, R9.reuse, -R123.reuse ;  /* 0x000000097e7a7223 */ /* 0x180fe2000001087b */
[-CC-:B------:R-:W-:Y:S01]  /*7cd0*/  FFMA.FTZ R154, R208, R9.reuse, -R123.reuse ;  /* 0x00000009d09a7223 */ /* 0x180fe2000001087b */
[-CC-:B------:R-:W-:Y:S01]  /*7ce0*/  FFMA.FTZ R183, R190, R9.reuse, -R123.reuse ;  /* 0x00000009beb77223 */ /* 0x180fe2000001087b */
[----:B------:R-:W-:Y:S01]  /*7cf0*/  FADD.FTZ R3, R15, R8 ;  /* 0x000000080f037221 */ /* 0x000fe20000010000 */
[----:B------:R-:W1:Y:S01]  /*7d00*/  MUFU.EX2 R146, R146 ;  /* 0x0000009200927308 */ /* 0x000e620000000800 */
[-CC-:B------:R-:W-:Y:S01]  /*7d10*/  FFMA.FTZ R173, R20, R9.reuse, -R123.reuse ;  /* 0x0000000914ad7223 */ /* 0x180fe2000001087b */
[-C--:B------:R-:W-:Y:S01]  /*7d20*/  FFMA.FTZ R124, R124, R9.reuse, -R123 ;  /* 0x000000097c7c7223 */ /* 0x080fe2000001087b */
[----:B------:R-:W-:Y:S01]  /*7d30*/  FADD.FTZ R120, R168, R3 ;  /* 0x00000003a8787221 */ /* 0x000fe20000010000 */
[-CC-:B------:R-:W-:Y:S01]  /*7d40*/  FFMA.FTZ R14, R14, R9.reuse, -R123.reuse ;  /* 0x000000090e0e7223 */ /* 0x180fe2000001087b */
[-CC-:B------:R-:W-:Y:S01]  /*7d50*/  FFMA.FTZ R136, R136, R9.reuse, -R123.reuse ;  /* 0x0000000988887223 */ /* 0x180fe2000001087b */
[-CC-:B------:R-:W-:Y:S01]  /*7d60*/  FFMA.FTZ R128, R128, R9.reuse, -R123.reuse ;  /* 0x0000000980807223 */ /* 0x180fe2000001087b */
[----:B------:R-:W-:Y:S01]  /*7d70*/  FFMA.FTZ R130, R130, R9, -R123 ;  /* 0x0000000982827223 */ /* 0x000fe2000001087b */
[----:B------:R-:W2:Y:S01]  /*7d80*/  MUFU.EX2 R191, R191 ;  /* 0x000000bf00bf7308 */ /* 0x000ea20000000800 */
[----:B0-----:R-:W-:Y:S01]  /*7d90*/  FFMA.FTZ R5, R2, R5, R189 ;  /* 0x0000000502057223 */ /* 0x001fe200000100bd */
[C---:B------:R-:W-:Y:S01]  /*7da0*/  ISETP.GT.AND P1, PT, R10.reuse, UR50, PT ;  /* 0x000000320a007c0c */ /* 0x040fe2000bf24270 */
[----:B------:R-:W-:Y:S01]  /*7db0*/  VIADD R10, R10, 0xffffffff ;  /* 0xffffffff0a0a7836 */ /* 0x000fe20000000000 */
[----:B------:R-:W-:-:S02]  /*7dc0*/  F2FP.BF16.F32.PACK_AB R188, R176, R11 ;  /* 0x0000000bb0bc723e */ /* 0x000fc400000010ff */
[----:B------:R-:W-:Y:S02]  /*7dd0*/  F2FP.BF16.F32.PACK_AB R186, R170, R21 ;  /* 0x00000015aaba723e */ /* 0x000fe400000010ff */
[----:B------:R-:W0:Y:S01]  /*7de0*/  MUFU.EX2 R148, R148 ;  /* 0x0000009400947308 */ /* 0x000e220000000800 */
[----:B-1----:R-:W-:Y:S01]  /*7df0*/  FADD.FTZ R8, R146, R5 ;  /* 0x0000000592087221 */ /* 0x002fe20000010000 */
[----:B------:R-:W-:Y:S01]  /*7e00*/  FADD.FTZ R5, R21, R120 ;  /* 0x0000007815057221 */ /* 0x000fe20000010000 */
[----:B------:R-:W-:Y:S01]  /*7e10*/  FFMA.FTZ R120, R132, R9, -R123 ;  /* 0x0000000984787223 */ /* 0x000fe2000001087b */
[----:B------:R-:W-:Y:S02]  /*7e20*/  F2FP.BF16.F32.PACK_AB R184, R168, R15 ;  /* 0x0000000fa8b8723e */ /* 0x000fe400000010ff */
[----:B------:R-:W-:Y:S01]  /*7e30*/  FADD.FTZ R126, R170, R5 ;  /* 0x00000005aa7e7221 */ /* 0x000fe20000010000 */
[----:B------:R-:W-:Y:S01]  /*7e40*/  F2FP.BF16.F32.PACK_AB R190, R166, R13 ;  /* 0x0000000da6be723e */ /* 0x000fe200000010ff */
[----:B------:R-:W1:Y:S01]  /*7e50*/  MUFU.EX2 R185, R185 ;  /* 0x000000b900b97308 */ /* 0x000e620000000800 */
[----:B--2---:R-:W-:Y:S01]  /*7e60*/  FADD.FTZ R3, R191, R8 ;  /* 0x00000008bf037221 */ /* 0x004fe20000010000 */
[----:B------:R-:W-:Y:S01]  /*7e70*/  FADD.FTZ R5, R125, R126 ;  /* 0x0000007e7d057221 */ /* 0x000fe20000010000 */
[----:B------:R-:W-:Y:S01]  /*7e80*/  IMAD.U32 R126, RZ, RZ, UR6 ;  /* 0x00000006ff7e7e24 */ /* 0x000fe2000f8e00ff */
[----:B------:R-:W-:-:S02]  /*7e90*/  F2FP.BF16.F32.PACK_AB R176, R138, R129 ;  /* 0x000000818ab0723e */ /* 0x000fc400000010ff */
[----:B------:R-:W-:Y:S01]  /*7ea0*/  FADD.FTZ R5, R180, R5 ;  /* 0x00000005b4057221 */ /* 0x000fe20000010000 */
[----:B------:R-:W-:Y:S01]  /*7eb0*/  @!P6 VIADD R20, R126, 0x30860 ;  /* 0x000308607e14e836 */ /* 0x000fe20000000000 */
[----:B------:R-:W2:Y:S01]  /*7ec0*/  MUFU.EX2 R150, R150 ;  /* 0x0000009600967308 */ /* 0x000ea20000000800 */
[----:B0-----:R-:W-:Y:S01]  /*7ed0*/  FADD.FTZ R8, R148, R3 ;  /* 0x0000000394087221 */ /* 0x001fe20000010000 */
[----:B------:R-:W-:Y:S01]  /*7ee0*/  FADD.FTZ R126, R182, R5 ;  /* 0x00000005b67e7221 */ /* 0x000fe20000010000 */
[----:B------:R-:W-:Y:S02]  /*7ef0*/  F2FP.BF16.F32.PACK_AB R180, R180, R125 ;  /* 0x0000007db4b4723e */ /* 0x000fe400000010ff */
[----:B------:R-:W-:Y:S01]  /*7f00*/  @!P6 PRMT R5, RZ, 0x654, R20 ;  /* 0x00000654ff05e816 */ /* 0x000fe20000000014 */
[----:B------:R-:W-:Y:S01]  /*7f10*/  FADD.FTZ R126, R127, R126 ;  /* 0x0000007e7f7e7221 */ /* 0x000fe20000010000 */
[----:B------:R-:W-:Y:S01]  /*7f20*/  FFMA.FTZ R20, R134, R9, -R123 ;  /* 0x0000000986147223 */ /* 0x000fe2000001087b */
[----:B------:R-:W0:Y:S01]  /*7f30*/  MUFU.EX2 R187, R187 ;  /* 0x000000bb00bb7308 */ /* 0x000e220000000800 */
[----:B-1----:R-:W-:Y:S01]  /*7f40*/  FADD.FTZ R3, R185, R8 ;  /* 0x00000008b9037221 */ /* 0x002fe20000010000 */
[----:B------:R1:W-:Y:S01]  /*7f50*/  @!P6 SYNCS.ARRIVE.TRANS64.RED.A1T0 RZ, [R5+URZ], RZ ;  /* 0x000000ff05ffe9a7 */ /* 0x0003e2000810043f */
[----:B------:R-:W-:-:S02]  /*7f60*/  F2FP.BF16.F32.PACK_AB R182, R127, R182 ;  /* 0x000000b67fb6723e */ /* 0x000fc400000010ff */
[----:B------:R-:W-:Y:S02]  /*7f70*/  F2FP.BF16.F32.PACK_AB R189, R146, R189 ;  /* 0x000000bd92bd723e */ /* 0x000fe400000010ff */
[----:B------:R-:W-:Y:S01]  /*7f80*/  F2FP.BF16.F32.PACK_AB R191, R148, R191 ;  /* 0x000000bf94bf723e */ /* 0x000fe200000010ff */
[----:B------:R-:W3:Y:S01]  /*7f90*/  MUFU.EX2 R152, R152 ;  /* 0x0000009800987308 */ /* 0x000ee20000000800 */
[C---:B--2---:R-:W-:Y:S01]  /*7fa0*/  FADD.FTZ R8, R150.reuse, R3 ;  /* 0x0000000396087221 */ /* 0x044fe20000010000 */
[----:B-1----:R-:W-:Y:S01]  /*7fb0*/  FADD.FTZ R5, R129, R126 ;  /* 0x0000007e81057221 */ /* 0x002fe20000010000 */
[----:B------:R-:W-:-:S03]  /*7fc0*/  F2FP.BF16.F32.PACK_AB R185, R150, R185 ;  /* 0x000000b996b9723e */ /* 0x000fc600000010ff */
[----:B------:R-:W-:Y:S02]  /*7fd0*/  FADD.FTZ R5, R138, R5 ;  /* 0x000000058a057221 */ /* 0x000fe40000010000 */
[----:B------:R-:W1:Y:S01]  /*7fe0*/  MUFU.EX2 R181, R181 ;  /* 0x000000b500b57308 */ /* 0x000e620000000800 */
[----:B0-----:R-:W-:Y:S01]  /*7ff0*/  FADD.FTZ R3, R187, R8 ;  /* 0x00000008bb037221 */ /* 0x001fe20000010000 */
[----:B------:R-:W-:-:S06]  /*8000*/  FADD.FTZ R126, R178, R5 ;  /* 0x00000005b27e7221 */ /* 0x000fcc0000010000 */
[----:B------:R-:W0:Y:S01]  /*8010*/  MUFU.EX2 R154, R154 ;  /* 0x0000009a009a7308 */ /* 0x000e220000000800 */
[C---:B---3--:R-:W-:Y:S01]  /*8020*/  FADD.FTZ R8, R152.reuse, R3 ;  /* 0x0000000398087221 */ /* 0x048fe20000010000 */
[----:B------:R-:W-:-:S06]  /*8030*/  F2FP.BF16.F32.PACK_AB R187, R152, R187 ;  /* 0x000000bb98bb723e */ /* 0x000fcc00000010ff */
[----:B------:R-:W2:Y:S01]  /*8040*/  MUFU.EX2 R183, R183 ;  /* 0x000000b700b77308 */ /* 0x000ea20000000800 */
[----:B-1----:R-:W-:-:S07]  /*8050*/  FADD.FTZ R3, R181, R8 ;  /* 0x00000008b5037221 */ /* 0x002fce0000010000 */
[----:B------:R-:W1:Y:S01]  /*8060*/  MUFU.EX2 R124, R124 ;  /* 0x0000007c007c7308 */ /* 0x000e620000000800 */
[----:B0-----:R-:W-:Y:S01]  /*8070*/  FADD.FTZ R8, R154, R3 ;  /* 0x000000039a087221 */ /* 0x001fe20000010000 */
[-CC-:B------:R-:W-:Y:S01]  /*8080*/  FFMA.FTZ R3, R172, R9.reuse, -R123.reuse ;  /* 0x00000009ac037223 */ /* 0x180fe2000001087b */
[----:B------:R-:W-:Y:S01]  /*8090*/  FFMA.FTZ R123, R162, R9, -R123 ;  /* 0x00000009a27b7223 */ /* 0x000fe2000001087b */
[----:B------:R-:W-:-:S04]  /*80a0*/  F2FP.BF16.F32.PACK_AB R181, R154, R181 ;  /* 0x000000b59ab5723e */ /* 0x000fc800000010ff */
[----:B------:R-:W0:Y:S01]  /*80b0*/  MUFU.EX2 R177, R177 ;  /* 0x000000b100b17308 */ /* 0x000e220000000800 */
[----:B--2---:R-:W-:-:S07]  /*80c0*/  FADD.FTZ R5, R183, R8 ;  /* 0x00000008b7057221 */ /* 0x004fce0000010000 */
[----:B------:R-:W2:Y:S01]  /*80d0*/  MUFU.EX2 R122, R122 ;  /* 0x0000007a007a7308 */ /* 0x000ea20000000800 */
[C---:B-1----:R-:W-:Y:S01]  /*80e0*/  FADD.FTZ R8, R124.reuse, R5 ;  /* 0x000000057c087221 */ /* 0x042fe20000010000 */
[----:B------:R-:W-:-:S06]  /*80f0*/  F2FP.BF16.F32.PACK_AB R183, R124, R183 ;  /* 0x000000b77cb7723e */ /* 0x000fcc00000010ff */
[----:B------:R-:W1:Y:S01]  /*8100*/  MUFU.EX2 R179, R179 ;  /* 0x000000b300b37308 */ /* 0x000e620000000800 */
[----:B0-----:R-:W-:-:S07]  /*8110*/  FADD.FTZ R5, R177, R8 ;  /* 0x00000008b1057221 */ /* 0x001fce0000010000 */
[----:B------:R-:W0:Y:S01]  /*8120*/  MUFU.EX2 R131, R131 ;  /* 0x0000008300837308 */ /* 0x000e220000000800 */
[C---:B--2---:R-:W-:Y:S01]  /*8130*/  FADD.FTZ R8, R122.reuse, R5 ;  /* 0x000000057a087221 */ /* 0x044fe20000010000 */
[----:B------:R-:W-:-:S06]  /*8140*/  F2FP.BF16.F32.PACK_AB R177, R122, R177 ;  /* 0x000000b17ab1723e */ /* 0x000fcc00000010ff */
[----:B------:R-:W2:Y:S01]  /*8150*/  MUFU.EX2 R120, R120 ;  /* 0x0000007800787308 */ /* 0x000ea20000000800 */
[----:B-1----:R-:W-:-:S07]  /*8160*/  FADD.FTZ R5, R179, R8 ;  /* 0x00000008b3057221 */ /* 0x002fce0000010000 */
[----:B------:R-:W1:Y:S01]  /*8170*/  MUFU.EX2 R173, R173 ;  /* 0x000000ad00ad7308 */ /* 0x000e620000000800 */
[C---:B0-----:R-:W-:Y:S01]  /*8180*/  FADD.FTZ R126, R131.reuse, R126 ;  /* 0x0000007e837e7221 */ /* 0x041fe20000010000 */
[----:B------:R-:W-:-:S03]  /*8190*/  F2FP.BF16.F32.PACK_AB R178, R131, R178 ;  /* 0x000000b283b2723e */ /* 0x000fc600000010ff */
[----:B------:R-:W-:-:S03]  /*81a0*/  FADD.FTZ R141, R133, R126 ;  /* 0x0000007e858d7221 */ /* 0x000fc60000010000 */
[----:B------:R-:W0:Y:S01]  /*81b0*/  MUFU.EX2 R142, R142 ;  /* 0x0000008e008e7308 */ /* 0x000e220000000800 */
[C---:B--2---:R-:W-:Y:S01]  /*81c0*/  FADD.FTZ R8, R120.reuse, R5 ;  /* 0x0000000578087221 */ /* 0x044fe20000010000 */
[----:B------:R-:W-:-:S06]  /*81d0*/  F2FP.BF16.F32.PACK_AB R179, R120, R179 ;  /* 0x000000b378b3723e */ /* 0x000fcc00000010ff */
[----:B------:R-:W2:Y:S01]  /*81e0*/  MUFU.EX2 R20, R20 ;  /* 0x0000001400147308 */ /* 0x000ea20000000800 */
[----:B-1----:R-:W-:-:S07]  /*81f0*/  FADD.FTZ R5, R173, R8 ;  /* 0x00000008ad057221 */ /* 0x002fce0000010000 */
[----:B------:R-:W1:Y:S01]  /*8200*/  MUFU.EX2 R174, R174 ;  /* 0x000000ae00ae7308 */ /* 0x000e620000000800 */
[C---:B0-----:R-:W-:Y:S01]  /*8210*/  FADD.FTZ R141, R142.reuse, R141 ;  /* 0x0000008d8e8d7221 */ /* 0x041fe20000010000 */
[----:B------:R-:W-:-:S06]  /*8220*/  F2FP.BF16.F32.PACK_AB R172, R142, R133 ;  /* 0x000000858eac723e */ /* 0x000fcc00000010ff */
[----:B------:R1:W0:Y:S01]  /*8230*/  MUFU.EX2 R132, R14 ;  /* 0x0000000e00847308 */ /* 0x0002220000000800 */
[C---:B--2---:R-:W-:Y:S01]  /*8240*/  FADD.FTZ R5, R20.reuse, R5 ;  /* 0x0000000514057221 */ /* 0x044fe20000010000 */
[----:B------:R-:W-:-:S06]  /*8250*/  F2FP.BF16.F32.PACK_AB R173, R20, R173 ;  /* 0x000000ad14ad723e */ /* 0x000fcc00000010ff */
[----:B------:R-:W2:Y:S01]  /*8260*/  MUFU.EX2 R135, R135 ;  /* 0x0000008700877308 */ /* 0x000ea20000000800 */
[----:B-1----:R-:W-:-:S07]  /*8270*/  FADD.FTZ R14, R174, R141 ;  /* 0x0000008dae0e7221 */ /* 0x002fce0000010000 */
[----:B------:R-:W1:Y:S01]  /*8280*/  MUFU.EX2 R136, R136 ;  /* 0x0000008800887308 */ /* 0x000e620000000800 */
[----:B0-----:R-:W-:-:S07]  /*8290*/  FADD.FTZ R5, R132, R5 ;  /* 0x0000000584057221 */ /* 0x001fce0000010000 */
[----:B------:R-:W0:Y:S01]  /*82a0*/  MUFU.EX2 R137, R137 ;  /* 0x0000008900897308 */ /* 0x000e220000000800 */
[C---:B--2---:R-:W-:Y:S01]  /*82b0*/  FADD.FTZ R14, R135.reuse, R14 ;  /* 0x0000000e870e7221 */ /* 0x044fe20000010000 */
[----:B------:R-:W-:-:S06]  /*82c0*/  F2FP.BF16.F32.PACK_AB R174, R135, R174 ;  /* 0x000000ae87ae723e */ /* 0x000fcc00000010ff */
[----:B------:R-:W2:Y:S01]  /*82d0*/  MUFU.EX2 R128, R128 ;  /* 0x0000008000807308 */ /* 0x000ea20000000800 */
[C---:B-1----:R-:W-:Y:S01]  /*82e0*/  FADD.FTZ R5, R136.reuse, R5 ;  /* 0x0000000588057221 */ /* 0x042fe20000010000 */
[----:B------:R-:W-:-:S06]  /*82f0*/  F2FP.BF16.F32.PACK_AB R175, R136, R132 ;  /* 0x0000008488af723e */ /* 0x000fcc00000010ff */
[----:B------:R-:W1:Y:S01]  /*8300*/  MUFU.EX2 R144, R144 ;  /* 0x0000009000907308 */ /* 0x000e620000000800 */
[----:B0-----:R-:W-:-:S07]  /*8310*/  FADD.FTZ R11, R137, R14 ;  /* 0x0000000e890b7221 */ /* 0x001fce0000010000 */
[----:B------:R-:W0:Y:S01]  /*8320*/  MUFU.EX2 R3, R3 ;  /* 0x0000000300037308 */ /* 0x000e220000000800 */
[----:B--2---:R-:W-:-:S07]  /*8330*/  FADD.FTZ R5, R128, R5 ;  /* 0x0000000580057221 */ /* 0x004fce0000010000 */
[----:B------:R-:W2:Y:S01]  /*8340*/  MUFU.EX2 R139, R160 ;  /* 0x000000a0008b7308 */ /* 0x000ea20000000800 */
[C---:B-1----:R-:W-:Y:S01]  /*8350*/  FADD.FTZ R8, R144.reuse, R11 ;  /* 0x0000000b90087221 */ /* 0x042fe20000010000 */
[----:B------:R-:W-:-:S06]  /*8360*/  F2FP.BF16.F32.PACK_AB R168, R144, R137 ;  /* 0x0000008990a8723e */ /* 0x000fcc00000010ff */
[----:B------:R-:W1:Y:S01]  /*8370*/  MUFU.EX2 R130, R130 ;  /* 0x0000008200827308 */ /* 0x000e620000000800 */
[C---:B0-----:R-:W-:Y:S01]  /*8380*/  FADD.FTZ R5, R3.reuse, R5 ;  /* 0x0000000503057221 */ /* 0x041fe20000010000 */
[----:B------:R-:W-:Y:S01]  /*8390*/  F2FP.BF16.F32.PACK_AB R169, R3, R128 ;  /* 0x0000008003a9723e */ /* 0x000fe200000010ff */
[----:B------:R-:W-:-:S05]  /*83a0*/  IMAD.MOV.U32 R3, RZ, RZ, R140 ;  /* 0x000000ffff037224 */ /* 0x000fca00078e008c */
[----:B------:R-:W0:Y:S01]  /*83b0*/  MUFU.EX2 R4, R4 ;  /* 0x0000000400047308 */ /* 0x000e220000000800 */
[----:B--2---:R-:W-:-:S07]  /*83c0*/  FADD.FTZ R11, R139, R8 ;  /* 0x000000088b0b7221 */ /* 0x004fce0000010000 */
[----:B------:R-:W2:Y:S01]  /*83d0*/  MUFU.EX2 R123, R123 ;  /* 0x0000007b007b7308 */ /* 0x000ea20000000800 */
[----:B-1----:R-:W-:Y:S01]  /*83e0*/  FADD.FTZ R5, R130, R5 ;  /* 0x0000000582057221 */ /* 0x002fe20000010000 */
[C---:B0-----:R-:W-:Y:S01]  /*83f0*/  FADD.FTZ R8, R4.reuse, R11 ;  /* 0x0000000b04087221 */ /* 0x041fe20000010000 */
[----:B------:R-:W-:Y:S01]  /*8400*/  F2FP.BF16.F32.PACK_AB R170, R4, R139 ;  /* 0x0000008b04aa723e */ /* 0x000fe200000010ff */
[----:B------:R-:W-:Y:S02]  /*8410*/  IMAD.MOV.U32 R4, RZ, RZ, R12 ;  /* 0x000000ffff047224 */ /* 0x000fe400078e000c */
[C---:B--2---:R-:W-:Y:S01]  /*8420*/  FADD.FTZ R5, R123.reuse, R5 ;  /* 0x000000057b057221 */ /* 0x044fe20000010000 */
[----:B------:R-:W-:Y:S01]  /*8430*/  F2FP.BF16.F32.PACK_AB R171, R123, R130 ;  /* 0x000000827bab723e */ /* 0x000fe200000010ff */
[----:B------:R-:W-:Y:S06]  /*8440*/  @P1 BRA `(.L_x_1143) ;  /* 0xffffffc800ac1947 */ /* 0x000fec000383ffff */
[----:B------:R-:W-:Y:S01]  /*8450*/  IMAD.MOV.U32 R3, RZ, RZ, R140 ;  /* 0x000000ffff037224 */ /* 0x000fe200078e008c */
[----:B------:R-:W-:Y:S01]  /*8460*/  UMOV UR37, UR5 ;  /* 0x0000000500257c82 */ /* 0x000fe20008000000 */
[----:B------:R-:W-:Y:S01]  /*8470*/  IMAD.MOV.U32 R4, RZ, RZ, R12 ;  /* 0x000000ffff047224 */ /* 0x000fe200078e000c */
[----:B------:R-:W-:-:S06]  /*8480*/  UMOV UR36, UR39 ;  /* 0x0000002700247c82 */ /* 0x000fcc0008000000 */
.L_x_1126:
[----:B------:R-:W-:Y:S01]  /*8490*/  ULDC UR4, c[0x0][0x448] ;  /* 0x0001120000047ab9 */ /* 0x000fe20000000800 */
[----:B------:R-:W-:Y:S01]  /*84a0*/  IADD3 R121, R16, 0x1, -R121 ;  /* 0x0000000110797810 */ /* 0x000fe20007ffe879 */
[----:B------:R-:W-:Y:S01]  /*84b0*/  UISETP.NE.AND UP0, UPT, UR4, 0x1, UPT ;  /* 0x000000010400788c */ /* 0x000fe2000bf05270 */
[----:B------:R-:W-:Y:S02]  /*84c0*/  ULDC UR10, c[0x0][0x9e4] ;  /* 0x00027900000a7ab9 */ /* 0x000fe40000000800 */
[----:B------:R-:W-:Y:S01]  /*84d0*/  R2UR UR7, R121 ;  /* 0x00000000790772ca */ /* 0x000fe200000e0000 */
[----:B------:R-:W-:Y:S02]  /*84e0*/  UISETP.GE.AND UP1, UPT, UR10, 0x1, UPT ;  /* 0x000000010a00788c */ /* 0x000fe4000bf26270 */
[----:B------:R-:W-:Y:S01]  /*84f0*/  UIADD3 UR6, UR60, 0x7f, URZ ;  /* 0x0000007f3c067890 */ /* 0x000fe2000fffe03f */
[----:B------:R-:W-:-:S03]  /*8500*/  ULDC UR14, c[0x0][0x9dc] ;  /* 0x00027700000e7ab9 */ /* 0x000fc60000000800 */
[----:B------:R-:W-:Y:S01]  /*8510*/  PLOP3.LUT P1, PT, PT, PT, UP1, 0x40, 0x0 ;  /* 0x000000000000781c */ /* 0x000fe20003f2e818 */
[----:B------:R-:W-:Y:S01]  /*8520*/  @UP0 ULDC UR4, c[0x0][0x44c] ;  /* 0x0001130000040ab9 */ /* 0x000fe20000000800 */
[----:B------:R-:W-:Y:S01]  /*8530*/  @UP0 ULDC UR11, c[0x0][0x450] ;  /* 0x00011400000b0ab9 */ /* 0x000fe20000000800 */
[----:B------:R-:W-:-:S04]  /*8540*/  UIMAD.WIDE.U32 UR4, UR6, UR4, URZ ;  /* 0x00000004060472a5 */ /* 0x000fc8000f8e003f */
[----:B------:R-:W-:-:S04]  /*8550*/  @UP0 USHF.R.U32.HI UR6, URZ, UR11, UR5 ;  /* 0x0000000b3f060299 */ /* 0x000fc80008011605 */
[----:B------:R-:W-:-:S04]  /*8560*/  UIADD3 UR6, UR7, UR6, URZ ;  /* 0x0000000607067290 */ /* 0x000fc8000fffe03f */
[----:B------:R-:W-:Y:S01]  /*8570*/  UIADD3 UR14, UR6, -UR14, URZ ;  /* 0x8000000e060e7290 */ /* 0x000fe2000fffe03f */
[----:B------:R-:W-:Y:S11]  /*8580*/  @P1 BRA `(.L_x_1144) ;  /* 0x0000000000481947 */ /* 0x000ff60003800000 */
[----:B------:R-:W-:Y:S02]  /*8590*/  UMOV UR11, UR6 ;  /* 0x00000006000b7c82 */ /* 0x000fe40008000000 */
[----:B------:R-:W-:-:S06]  /*85a0*/  UISETP.GT.AND UP2, UPT, UR11, -0x1, UPT ;  /* 0xffffffff0b00788c */ /* 0x000fcc000bf44270 */
[----:B------:R-:W-:-:S13]  /*85b0*/  PLOP3.LUT P1, PT, PT, PT, UP2, 0x80, 0x0 ;  /* 0x000000000000781c */ /* 0x000fda0003f2f028 */
[----:B------:R-:W-:Y:S05]  /*85c0*/  @P1 BRA `(.L_x_1145) ;  /* 0x00000000001c1947 */ /* 0x000fea0003800000 */
[----:B------:R-:W-:Y:S02]  /*85d0*/  UISETP.NE.AND UP2, UPT, UR10, 0x1, UPT ;  /* 0x000000010a00788c */ /* 0x000fe4000bf45270 */
[----:B------:R-:W-:-:S09]  /*85e0*/  ULOP3.LUT UR11, URZ, UR11, URZ, 0x33, !UPT ;  /* 0x0000000b3f0b7292 */ /* 0x000fd2000f8e333f */
[----:B------:R-:W-:Y:S02]  /*85f0*/  @UP2 ULDC.64 UR4, c[0x0][0x9e8] ;  /* 0x00027a0000042ab9 */ /* 0x000fe40000000a00 */
[----:B------:R-:W-:-:S04]  /*8600*/  UIMAD.WIDE.U32 UR6, UR11, UR4, URZ ;  /* 0x000000040b0672a5 */ /* 0x000fc8000f8e003f */
[----:B------:R-:W-:-:S04]  /*8610*/  @UP2 USHF.R.U32.HI UR11, URZ, UR5, UR7 ;  /* 0x000000053f0b2299 */ /* 0x000fc80008011607 */
[----:B------:R-:W-:Y:S01]  /*8620*/  ULOP3.LUT UR11, URZ, UR11, URZ, 0x33, !UPT ;  /* 0x0000000b3f0b7292 */ /* 0x000fe2000f8e333f */
[----:B------:R-:W-:Y:S11]  /*8630*/  BRA `(.L_x_1146) ;  /* 0x0000000000107947 */ /* 0x000ff60003800000 */
.L_x_1145:
[----:B------:R-:W-:-:S11]  /*8640*/  UISETP.NE.AND UP2, UPT, UR10, 0x1, UPT ;  /* 0x000000010a00788c */ /* 0x000fd6000bf45270 */
[----:B------:R-:W-:Y:S02]  /*8650*/  @UP2 ULDC.64 UR4, c[0x0][0x9e8] ;  /* 0x00027a0000042ab9 */ /* 0x000fe40000000a00 */
[----:B------:R-:W-:-:S04]  /*8660*/  UIMAD.WIDE.U32 UR6, UR11, UR4, URZ ;  /* 0x000000040b0672a5 */ /* 0x000fc8000f8e003f */
[----:B------:R-:W-:-:S12]  /*8670*/  @UP2 USHF.R.U32.HI UR11, URZ, UR5, UR7 ;  /* 0x000000053f0b2299 */ /* 0x000fd80008011607 */
.L_x_1146:
[----:B------:R-:W-:-:S04]  /*8680*/  UIMAD UR10, UR11, UR10, URZ ;  /* 0x0000000a0b0a72a4 */ /* 0x000fc8000f8e023f */
[----:B------:R-:W-:-:S04]  /*8690*/  UISETP.LT.AND UP2, UPT, UR14, UR10, UPT ;  /* 0x0000000a0e00728c */ /* 0x000fc8000bf41270 */
[----:B------:R-:W-:-:S12]  /*86a0*/  USEL UR14, UR14, UR10, !UP2 ;  /* 0x0000000a0e0e7287 */ /* 0x000fd8000d000000 */
.L_x_1144:
[----:B------:R-:W-:Y:S01]  /*86b0*/  UIADD3 UR4, UR14, 0x5f, URZ ;  /* 0x0000005f0e047890 */ /* 0x000fe2000fffe03f */
[----:B------:R-:W-:-:S03]  /*86c0*/  R2UR UR6, R22 ;  /* 0x00000000160672ca */ /* 0x000fc600000e0000 */
[----:B------:R-:W-:-:S04]  /*86d0*/  UIMAD.WIDE UR4, UR4, 0x2aaaaaab, URZ ;  /* 0x2aaaaaab040478a5 */ /* 0x000fc8000f8e023f */
[----:B------:R-:W-:-:S04]  /*86e0*/  USHF.R.U32.HI UR4, URZ, 0x1f, UR5 ;  /* 0x0000001f3f047899 */ /* 0x000fc80008011605 */
[----:B------:R-:W-:-:S04]  /*86f0*/  ULEA.HI.SX32 UR4, UR5, UR4, 0x1c ;  /* 0x0000000405047291 */ /* 0x000fc8000f8fe23f */
[----:B------:R-:W-:-:S04]  /*8700*/  UISETP.LT.AND UP2, UPT, UR6, UR4, UPT ;  /* 0x000000040600728c */ /* 0x000fc8000bf41270 */
[----:B------:R-:W-:-:S06]  /*8710*/  USEL UR39, UR6, UR4, !UP2 ;  /* 0x0000000406277287 */ /* 0x000fcc000d000000 */
[----:B------:R-:W-:-:S13]  /*8720*/  ISETP.GE.AND P1, PT, R10, UR39, PT ;  /* 0x000000270a007c0c */ /* 0x000fda000bf26270 */
[----:B------:R-:W-:Y:S05]  /*8730*/  @!P1 BRA `(.L_x_1147) ;  /* 0x00000024000c9947 */ /* 0x000fea0003800000 */
[----:B------:R-:W-:Y:S01]  /*8740*/  IMAD.MOV.U32 R12, RZ, RZ, R3 ;  /* 0x000000ffff0c7224 */ /* 0x000fe200078e0003 */
[----:B------:R-:W-:Y:S01]  /*8750*/  UMOV UR7, UR36 ;  /* 0x0000002400077c82 */ /* 0x000fe20008000000 */
[----:B------:R-:W-:Y:S01]  /*8760*/  IMAD.MOV.U32 R11, RZ, RZ, R4 ;  /* 0x000000ffff0b7224 */ /* 0x000fe200078e0004 */
[----:B------:R-:W-:Y:S01]  /*8770*/  UMOV UR4, UR37 ;  /* 0x0000002500047c82 */ /* 0x000fe20008000000 */
[----:B------:R-:W-:-:S05]  /*8780*/  ULDC UR5, c[0x0][0x9d8] ;  /* 0x0002760000057ab9 */ /* 0x000fca0000000800 */
.L_x_1156:
[----:B------:R-:W-:-:S04]  /*8790*/  UIADD3 UR37, UR4, 0x1, URZ ;  /* 0x0000000104257890 */ /* 0x000fc8000fffe03f */
[----:B------:R-:W-:-:S04]  /*87a0*/  UISETP.NE.AND UP2, UPT, UR37, 0x2, UPT ;  /* 0x000000022500788c */ /* 0x000fc8000bf45270 */
[----:B------:R-:W-:Y:S02]  /*87b0*/  USEL UR36, URZ, 0x1, UP2 ;  /* 0x000000013f247887 */ /* 0x000fe40009000000 */
[----:B------:R-:W-:Y:S02]  /*87c0*/  USEL UR37, UR37, URZ, UP2 ;  /* 0x0000003f25257287 */ /* 0x000fe40009000000 */
[----:B------:R-:W-:Y:S01]  /*87d0*/  ULOP3.LUT UR36, UR7, UR36, URZ, 0x3c, !UPT ;  /* 0x0000002407247292 */ /* 0x000fe2000f8e3c3f */
[----:B------:R-:W-:Y:S11]  /*87e0*/  @!P0 BRA `(.L_x_1148) ;  /* 0x0000000000048947 */ /* 0x000ff60003800000 */
[----:B------:R-:W-:Y:S01]  /*87f0*/  BPT.TRAP 0x1 ;  /* 0x000000040000795c */ /* 0x000fe20000300000 */
.L_x_1148:
[----:B------:R-:W-:Y:S01]  /*8800*/  ULEA UR6, UR37, UR38, 0x3 ;  /* 0x0000002625067291 */ /* 0x000fe2000f8e183f */
[----:B------:R-:W-:-:S05]  /*8810*/  IMAD.U32 R3, RZ, RZ, UR36 ;  /* 0x00000024ff037e24 */ /* 0x000fca000f8e00ff */
[----:B------:R-:W-:-:S04]  /*8820*/  SHF.L.U32 R3, R3, 0x1f, RZ ;  /* 0x0000001f03037819 */ /* 0x000fc800000006ff */
[----:B------:R0:W1:Y:S01]  /*8830*/  SYNCS.PHASECHK.TRANS64.TRYWAIT P1, [UR6+0x30830], R3 ;  /* 0x03083003ff0075a7 */ /* 0x0000620008020146 */
[----:B------:R-:W-:Y:S05]  /*8840*/  @!P0 BRA `(.L_x_1149) ;  /* 0x0000000000048947 */ /* 0x000fea0003800000 */
[----:B------:R-:W-:Y:S01]  /*8850*/  BPT.TRAP 0x1 ;  /* 0x000000040000795c */ /* 0x000fe20000300000 */
.L_x_1149:
[----:B-1----:R-:W-:Y:S05]  /*8860*/  @P1 BRA `(.L_x_1150) ;  /* 0x0000000000081947 */ /* 0x002fea0003800000 */
[----:B------:R-:W1:Y:S02]  /*8870*/  SYNCS.PHASECHK.TRANS64.TRYWAIT P1, [UR6+0x30830], R3 ;  /* 0x03083003ff0075a7 */ /* 0x000e640008020146 */
[----:B-1----:R-:W-:Y:S05]  /*8880*/  @!P1 BRA `(.L_x_1151) ;  /* 0x000000e000d09947 */ /* 0x002fea0003800000 */
.L_x_1150:
        /* <DEDUP_REMOVED lines=167> */
.L_x_1152:
[----:B------:R-:W-:Y:S01]  /*9300*/  ULEA UR10, UR4, UR38, 0x3 ;  /* 0x00000026040a7291 */ /* 0x000fe2000f8e183f */
[----:B------:R-:W-:-:S05]  /*9310*/  IMAD.U32 R0, RZ, RZ, UR7 ;  /* 0x00000007ff007e24 */ /* 0x000fca000f8e00ff */
[----:B------:R-:W-:-:S04]  /*9320*/  SHF.L.U32 R0, R0, 0x1f, RZ ;  /* 0x0000001f00007819 */ /* 0x000fc800000006ff */
[----:B------:R2:W3:Y:S01]  /*9330*/  SYNCS.PHASECHK.TRANS64.TRYWAIT P1, [UR10+0x30850], R0 ;  /* 0x03085000ff0075a7 */ /* 0x0004e2000802014a */
[----:B------:R-:W-:Y:S05]  /*9340*/  @!P0 BRA `(.L_x_1153) ;  /* 0x0000000000048947 */ /* 0x000fea0003800000 */
[----:B------:R-:W-:Y:S01]  /*9350*/  BPT.TRAP 0x1 ;  /* 0x000000040000795c */ /* 0x000fe20000300000 */
.L_x_1153:
[----:B---3--:R-:W-:Y:S05]  /*9360*/  @P1 BRA `(.L_x_1154) ;  /* 0x0000000000081947 */ /* 0x008fea0003800000 */
[----:B------:R-:W3:Y:S02]  /*9370*/  SYNCS.PHASECHK.TRANS64.TRYWAIT P1, [UR10+0x30850], R0 ;  /* 0x03085000ff0075a7 */ /* 0x000ee4000802014a */
[----:B---3--:R-:W-:Y:S05]  /*9380*/  @!P1 BRA `(.L_x_1155) ;  /* 0x000000d800289947 */ /* 0x008fea0003800000 */
.L_x_1154:
[----:B------:R-:W-:Y:S01]  /*9390*/  UIADD3 UR6, UR38, 0x400, URZ ;  /* 0x0000040026067890 */ /* 0x000fe2000fffe03f */
[----:B------:R-:W-:Y:S01]  /*93a0*/  WARPGROUP.ARRIVE ;  /* 0x00000000000079c5 */ /* 0x000fe20000000000 */
[----:B------:R-:W-:Y:S01]  /*93b0*/  UMOV UR7, 0x40000040 ;  /* 0x4000004000077882 */ /* 0x000fe20000000000 */
[----:B------:R-:W-:Y:S01]  /*93c0*/  FMUL.FTZ R2, R120, UR5 ;  /* 0x0000000578027c20 */ /* 0x000fe20008410000 */
[----:B------:R-:W-:Y:S01]  /*93d0*/  USHF.R.U32.HI UR6, URZ, 0x4, UR6 ;  /* 0x000000043f067899 */ /* 0x000fe20008011606 */
[----:B------:R-:W-:Y:S01]  /*93e0*/  FMUL.FTZ R14, R121, UR5 ;  /* 0x00000005790e7c20 */ /* 0x000fe20008410000 */
        /* <DEDUP_REMOVED lines=11> */
[----:B------:R-:W3:Y:S01]  /*94a0*/  MUFU.TANH R14, R14 ;  /* 0x0000000e000e7308 */ /* 0x000ee20000002400 */
[----:B------:R-:W-:Y:S01]  /*94b0*/  FMUL.FTZ R218, R144, UR5 ;  /* 0x0000000590da7c20 */ /* 0x000fe20008410000 */
[----:B------:R-:W-:Y:S01]  /*94c0*/  FMUL.FTZ R220, R145, UR5 ;  /* 0x0000000591dc7c20 */ /* 0x000fe20008410000 */
[----:B------:R-:W-:Y:S01]  /*94d0*/  FMUL.FTZ R222, R152, UR5 ;  /* 0x0000000598de7c20 */ /* 0x000fe20008410000 */
[----:B------:R-:W-:Y:S01]  /*94e0*/  FMUL.FTZ R224, R153, UR5 ;  /* 0x0000000599e07c20 */ /* 0x000fe20008410000 */
[----:B------:R-:W-:Y:S01]  /*94f0*/  FMUL.FTZ R156, R156, UR5 ;  /* 0x000000059c9c7c20 */ /* 0x000fe20008410000 */
[----:B------:R-:W-:Y:S01]  /*9500*/  UMOV UR6, UR4 ;  /* 0x0000000400067c82 */ /* 0x000fe20008000000 */
[----:B------:R-:W-:Y:S01]  /*9510*/  FMUL.FTZ R226, R157, UR5 ;  /* 0x000000059de27c20 */ /* 0x000fe20008410000 */
[----:B------:R-:W-:Y:S01]  /*9520*/  HGMMA.64x192x16.F32.BF16 R24, R188, gdesc[UR4].tnspB, R24, gsb0 ;  /* 0x42e00004bc187df0 */ /* 0x000fe20008001818 */
[----:B------:R-:W-:Y:S01]  /*9530*/  UIADD3 UR6, UR4, 0x80, URZ ;  /* 0x0000008004067890 */ /* 0x000fe2000fffe03f */
[----:B------:R-:W4:Y:S01]  /*9540*/  MUFU.TANH R122, R122 ;  /* 0x0000007a007a7308 */ /* 0x000f220000002400 */
[----:B------:R-:W-:Y:S01]  /*9550*/  UMOV UR7, 0x40000040 ;  /* 0x4000004000077882 */ /* 0x000fe20000000000 */
[----:B01----:R-:W-:Y:S01]  /*9560*/  FMNMX.FTZ R3, R2, R11, !PT ;  /* 0x0000000b02037209 */ /* 0x003fe20007810000 */
[----:B------:R-:W-:Y:S01]  /*9570*/  FMUL.FTZ R228, R160, UR5 ;  /* 0x00000005a0e47c20 */ /* 0x000fe20008410000 */
[----:B------:R-:W-:Y:S01]  /*9580*/  FMUL.FTZ R230, R161, UR5 ;  /* 0x00000005a1e67c20 */ /* 0x000fe20008410000 */
[----:B------:R-:W-:Y:S01]  /*9590*/  FMUL.FTZ R164, R164, UR5 ;  /* 0x00000005a4a47c20 */ /* 0x000fe20008410000 */
[----:B------:R-:W-:Y:S01]  /*95a0*/  FMUL.FTZ R160, R165, UR5 ;  /* 0x00000005a5a07c20 */ /* 0x000fe20008410000 */
[----:B---3--:R-:W-:Y:S01]  /*95b0*/  FMNMX.FTZ R3, R14, R3, !PT ;  /* 0x000000030e037209 */ /* 0x008fe20007810000 */
[----:B------:R-:W-:Y:S01]  /*95c0*/  MUFU.TANH R208, R208 ;  /* 0x000000d000d07308 */ /* 0x000fe20000002400 */
[----:B------:R-:W-:Y:S01]  /*95d0*/  FMUL.FTZ R20, R123, UR5 ;  /* 0x000000057b147c20 */ /* 0x000fe20008410000 */
[----:B------:R-:W-:Y:S01]  /*95e0*/  FMUL.FTZ R120, R126, UR5 ;  /* 0x000000057e787c20 */ /* 0x000fe20008410000 */
[----:B------:R-:W-:Y:S01]  /*95f0*/  FMUL.FTZ R124, R127, UR5 ;  /* 0x000000057f7c7c20 */ /* 0x000fe20008410000 */
[----:B------:R-:W-:Y:S01]  /*9600*/  FMUL.FTZ R126, R130, UR5 ;  /* 0x00000005827e7c20 */ /* 0x000fe20008410000 */
        /* <DEDUP_REMOVED lines=12> */
[----:B------:R-:W-:Y:S01]  /*96d0*/  FMUL.FTZ R152, R155, UR5 ;  /* 0x000000059b987c20 */ /* 0x000fe20008410000 */
[----:B------:R-:W-:Y:S01]  /*96e0*/  FMUL.FTZ R154, R158, UR5 ;  /* 0x000000059e9a7c20 */ /* 0x000fe20008410000 */
[----:B------:R-:W-:Y:S01]  /*96f0*/  FMUL.FTZ R158, R159, UR5 ;  /* 0x000000059f9e7c20 */ /* 0x000fe20008410000 */
[----:B------:R-:W-:Y:S01]  /*9700*/  FMUL.FTZ R162, R162, UR5 ;  /* 0x00000005a2a27c20 */ /* 0x000fe20008410000 */
[----:B------:R-:W-:Y:S01]  /*9710*/  FMUL.FTZ R166, R166, UR5 ;  /* 0x00000005a6a67c20 */ /* 0x000fe20008410000 */
[----:B------:R-:W0:Y:S01]  /*9720*/  LDC R9, c[0x0][0x988] ;  /* 0x00026200ff097b82 */ /* 0x000e220000000800 */
[----:B------:R-:W1:Y:S01]  /*9730*/  S2R R207, SR_TID.X ;  /* 0x0000000000cf7919 */ /* 0x000e620000002100 */
[----:B------:R-:W-:Y:S08]  /*9740*/  MUFU.TANH R214, R214 ;  /* 0x000000d600d67308 */ /* 0x000ff00000002400 */
[----:B------:R-:W-:Y:S08]  /*9750*/  MUFU.TANH R216, R216 ;  /* 0x000000d800d87308 */ /* 0x000ff00000002400 */
[----:B------:R-:W-:Y:S08]  /*9760*/  MUFU.TANH R218, R218 ;  /* 0x000000da00da7308 */ /* 0x000ff00000002400 */
[----:B------:R-:W-:Y:S01]  /*9770*/  MUFU.TANH R220, R220 ;  /* 0x000000dc00dc7308 */ /* 0x000fe20000002400 */
[----:B-1----:R-:W-:-:S07]  /*9780*/  LOP3.LUT P1, RZ, R207, 0x7f, RZ, 0xc0, !PT ;  /* 0x0000007fcfff7812 */ /* 0x002fce000782c0ff */
        /* <DEDUP_REMOVED lines=23> */
[----:B------:R-:W-:Y:S01]  /*9900*/  FMUL.FTZ R132, R135, UR5 ;  /* 0x0000000587847c20 */ /* 0x000fe20008410000 */
        /* <DEDUP_REMOVED lines=19> */
[----:B------:R-:W-:-:S04]  /*9a40*/  FMUL.FTZ R186, R129, UR5 ;  /* 0x0000000581ba7c20 */ /* 0x000fc80008410000 */
[----:B------:R-:W-:Y:S01]  /*9a50*/  HGMMA.64x192x16.F32.BF16 R24, R180, gdesc[UR4].tnspB, R24, gsb0 ;  /* 0x42e00004b4187df0 */ /* 0x000fe20008001818 */
[----:B------:R-:W-:Y:S01]  /*9a60*/  UIADD3 UR6, UR4, 0x180, URZ ;  /* 0x0000018004067890 */ /* 0x000fe2000fffe03f */
[----:B------:R-:W1:Y:S01]  /*9a70*/  MUFU.TANH R184, R184 ;  /* 0x000000b800b87308 */ /* 0x000e620000002400 */
[----:B------:R-:W-:-:S07]  /*9a80*/  UMOV UR7, 0x40000040 ;  /* 0x4000004000077882 */ /* 0x000fce0000000000 */
[----:B------:R-:W3:Y:S01]  /*9a90*/  MUFU.TANH R186, R186 ;  /* 0x000000ba00ba7308 */ /* 0x000ee20000002400 */
[----:B-1----:R-:W-:-:S04]  /*9aa0*/  FMNMX.FTZ R3, R184, R3, !PT ;  /* 0x00000003b8037209 */ /* 0x002fc80007810000 */
[----:B------:R-:W-:-:S04]  /*9ab0*/  FMNMX.FTZ R3, R188, R3, !PT ;  /* 0x00000003bc037209 */ /* 0x000fc80007810000 */
[----:B---3--:R-:W-:-:S04]  /*9ac0*/  FMNMX.FTZ R3, R186, R3, !PT ;  /* 0x00000003ba037209 */ /* 0x008fc80007810000 */
        /* <DEDUP_REMOVED lines=14> */
[----:B------:R-:W1:Y:S01]  /*9bb0*/  MUFU.TANH R180, R180 ;  /* 0x000000b400b47308 */ /* 0x000e620000002400 */
[----:B------:R-:W-:Y:S01]  /*9bc0*/  UIADD3 UR6, UR4, 0x200, URZ ;  /* 0x0000020004067890 */ /* 0x000fe2000fffe03f */
[----:B------:R-:W-:-:S06]  /*9bd0*/  UMOV UR7, 0x40000040 ;  /* 0x4000004000077882 */ /* 0x000fcc0000000000 */
[----:B------:R-:W3:Y:S08]  /*9be0*/  MUFU.TANH R182, R182 ;  /* 0x000000b600b67308 */ /* 0x000ef00000002400 */
[----:B------:R-:W4:Y:S01]  /*9bf0*/  MUFU.TANH R148, R148 ;  /* 0x0000009400947308 */ /* 0x000f220000002400 */
[----:B-1----:R-:W-:-:S04]  /*9c00*/  FMNMX.FTZ R3, R180, R3, !PT ;  /* 0x00000003b4037209 */ /* 0x002fc80007810000 */
        /* <DEDUP_REMOVED lines=8> */
[----:B------:R-:W-:-:S05]  /*9c90*/  FMNMX.FTZ R3, R160, R3, !PT ;  /* 0x00000003a0037209 */ /* 0x000fca0007810000 */
[----:B--2---:R-:W1:Y:S02]  /*9ca0*/  SHFL.BFLY PT, R0, R3, 0x2, 0x1f ;  /* 0x0c401f0003007f89 */ /* 0x004e6400000e0000 */
[----:B-1----:R-:W-:-:S05]  /*9cb0*/  FMNMX.FTZ R0, R3, R0, !PT ;  /* 0x0000000003007209 */ /* 0x002fca0007810000 */
[----:B------:R-:W1:Y:S02]  /*9cc0*/  SHFL.BFLY PT, R3, R0, 0x1, 0x1f ;  /* 0x0c201f0000037f89 */ /* 0x000e6400000e0000 */
[----:B-1----:R-:W-:Y:S02]  /*9cd0*/  FMNMX.FTZ R4, R0, R3, !PT ;  /* 0x0000000300047209 */ /* 0x002fe40007810000 */
[----:B------:R-:W-:-:S03]  /*9ce0*/  FMNMX.FTZ R3, R13, R12, !PT ;  /* 0x0000000c0d037209 */ /* 0x000fc60007810000 */
[----:B0-----:R-:W-:Y:S01]  /*9cf0*/  FMUL.FTZ R125, R4, R9 ;  /* 0x00000009047d7220 */ /* 0x001fe20000410000 */
[----:B------:R-:W-:Y:S01]  /*9d00*/  FMNMX.FTZ R3, R20, R3, !PT ;  /* 0x0000000314037209 */ /* 0x000fe20007810000 */
[----:B------:R-:W-:Y:S02]  /*9d10*/  FADD.FTZ R0, -R4, R11 ;  /* 0x0000000b04007221 */ /* 0x000fe40000010100 */
        /* <DEDUP_REMOVED lines=28> */
[----:B------:R-:W-:Y:S01]  /*9ee0*/  FFMA.FTZ R160, R160, R9, -R125 ;  /* 0x00000009a0a07223 */ /* 0x000fe2000001087d */
[----:B------:R-:W-:Y:S01]  /*9ef0*/  FMNMX.FTZ R3, R136, R3, !PT ;  /* 0x0000000388037209 */ /* 0x000fe20007810000 */
[----:B------:R-:W-:Y:S01]  /*9f00*/  FMUL.FTZ R0, R0, R9 ;  /* 0x0000000900007220 */ /* 0x000fe20000410000 */
[----:B------:R-:W-:Y:S02]  /*9f10*/  MUFU.EX2 R11, R11 ;  /* 0x0000000b000b7308 */ /* 0x000fe40000000800 */
[----:B------:R-:W-:-:S04]  /*9f20*/  FMNMX.FTZ R3, R138, R3, !PT ;  /* 0x000000038a037209 */ /* 0x000fc80007810000 */
[----:B------:R-:W-:Y:S02]  /*9f30*/  FMNMX.FTZ R3, R140, R3, !PT ;  /* 0x000000038c037209 */ /* 0x000fe40007810000 */
[----:B------:R-:W-:Y:S02]  /*9f40*/  MUFU.EX2 R0, R0 ;  /* 0x0000000000007308 */ /* 0x000fe40000000800 */
[----:B------:R-:W-:-:S04]  /*9f50*/  FMNMX.FTZ R3, R142, R3, !PT ;  /* 0x000000038e037209 */ /* 0x000fc80007810000 */
[----:B------:R-:W-:Y:S02]  /*9f60*/  FMNMX.FTZ R3, R144, R3, !PT ;  /* 0x0000000390037209 */ /* 0x000fe40007810000 */
[----:B------:R-:W0:Y:S02]  /*9f70*/  MUFU.EX2 R14, R14 ;  /* 0x0000000e000e7308 */ /* 0x000e240000000800 */
[----:B------:R-:W-:-:S04]  /*9f80*/  FMNMX.FTZ R3, R146, R3, !PT ;  /* 0x0000000392037209 */ /* 0x000fc80007810000 */
[----:B----4-:R-:W-:Y:S02]  /*9f90*/  FMNMX.FTZ R3, R148, R3, !PT ;  /* 0x0000000394037209 */ /* 0x010fe40007810000 */
[----:B------:R-:W-:Y:S02]  /*9fa0*/  MUFU.EX2 R15, R15 ;  /* 0x0000000f000f7308 */ /* 0x000fe40000000800 */
[----:B------:R-:W-:-:S04]  /*9fb0*/  FMNMX.FTZ R3, R150, R3, !PT ;  /* 0x0000000396037209 */ /* 0x000fc80007810000 */
[----:B------:R-:W-:Y:S02]  /*9fc0*/  FMNMX.FTZ R3, R152, R3, !PT ;  /* 0x0000000398037209 */ /* 0x000fe40007810000 */
[----:B------:R-:W1:Y:S01]  /*9fd0*/  MUFU.EX2 R122, R122 ;  /* 0x0000007a007a7308 */ /* 0x000e620000000800 */
[----:B0-----:R-:W-:Y:S02]  /*9fe0*/  F2FP.BF16.F32.PACK_AB R188, R14, R11 ;  /* 0x0000000b0ebc723e */ /* 0x001fe400000010ff */
[----:B------:R-:W-:-:S04]  /*9ff0*/  FMNMX.FTZ R3, R154, R3, !PT ;  /* 0x000000039a037209 */ /* 0x000fc80007810000 */
[----:B------:R-:W-:Y:S01]  /*a000*/  FMNMX.FTZ R3, R158, R3, !PT ;  /* 0x000000039e037209 */ /* 0x000fe20007810000 */
[----:B------:R-:W-:Y:S03]  /*a010*/  MUFU.EX2 R184, R184 ;  /* 0x000000b800b87308 */ /* 0x000fe60000000800 */
[----:B------:R-:W-:-:S05]  /*a020*/  FMNMX.FTZ R3, R162, R3, !PT ;  /* 0x00000003a2037209 */ /* 0x000fca0007810000 */
[----:B------:R-:W-:Y:S01]  /*a030*/  MUFU.EX2 R21, R21 ;  /* 0x0000001500157308 */ /* 0x000fe20000000800 */
[----:B-1----:R-:W-:Y:S01]  /*a040*/  F2FP.BF16.F32.PACK_AB R190, R122, R15 ;  /* 0x0000000f7abe723e */ /* 0x002fe200000010ff */
[----:B------:R-:W-:Y:S02]  /*a050*/  WARPGROUP.DEPBAR.LE gsb0, 0x0 ;  /* 0x00008000000079c5 */ /* 0x000fe40000010000 */
[----:B------:R-:W-:Y:S01]  /*a060*/  WARPGROUP.ARRIVE ;  /* 0x00000000000079c5 */ /* 0x000fe20000000000 */
[----:B------:R-:W-:Y:S01]  /*a070*/  FMUL.FTZ R176, R163, UR5 ;  /* 0x00000005a3b07c20 */ /* 0x000fe20008410000 */
[----:B------:R-:W-:Y:S02]  /*a080*/  FMUL.FTZ R178, R167, UR5 ;  /* 0x00000005a7b27c20 */ /* 0x000fe40008410000 */
[----:B------:R-:W-:Y:S02]  /*a090*/  MUFU.EX2 R186, R186 ;  /* 0x000000ba00ba7308 */ /* 0x000fe40000000800 */
[----:B------:R-:W-:Y:S01]  /*a0a0*/  HGMMA.64x192x16.F32.BF16 R24, R172, gdesc[UR4].tnspB, R24, gsb0 ;  /* 0x42e00004ac187df0 */ /* 0x000fe20008001818 */
[----:B------:R-:W-:Y:S01]  /*a0b0*/  UIADD3 UR6, UR4, 0x280, URZ ;  /* 0x0000028004067890 */ /* 0x000fe2000fffe03f */
[----:B------:R-:W-:-:S02]  /*a0c0*/  UMOV UR7, 0x40000040 ;  /* 0x4000004000077882 */ /* 0x000fc40000000000 */
[----:B------:R-:W-:Y:S02]  /*a0d0*/  UMOV UR4, UR37 ;  /* 0x0000002500047c82 */ /* 0x000fe40008000000 */
[----:B------:R-:W0:Y:S08]  /*a0e0*/  MUFU.TANH R176, R176 ;  /* 0x000000b000b07308 */ /* 0x000e300000002400 */
[----:B------:R-:W1:Y:S08]  /*a0f0*/  MUFU.TANH R178, R178 ;  /* 0x000000b200b27308 */ /* 0x000e700000002400 */
[----:B------:R-:W-:Y:S01]  /*a100*/  MUFU.EX2 R121, R121 ;  /* 0x0000007900797308 */ /* 0x000fe20000000800 */
[----:B0-----:R-:W-:-:S04]  /*a110*/  FMNMX.FTZ R3, R176, R3, !PT ;  /* 0x00000003b0037209 */ /* 0x001fc80007810000 */
[----:B------:R-:W-:-:S03]  /*a120*/  FMNMX.FTZ R3, R166, R3, !PT ;  /* 0x00000003a6037209 */ /* 0x000fc60007810000 */
[----:B------:R-:W-:Y:S01]  /*a130*/  MUFU.EX2 R123, R123 ;  /* 0x0000007b007b7308 */ /* 0x000fe20000000800 */
[----:B-1----:R-:W-:-:S05]  /*a140*/  FMNMX.FTZ R3, R178, R3, !PT ;  /* 0x00000003b2037209 */ /* 0x002fca0007810000 */
[----:B------:R-:W0:Y:S02]  /*a150*/  SHFL.BFLY PT, R2, R3, 0x2, 0x1f ;  /* 0x0c401f0003027f89 */ /* 0x000e2400000e0000 */
[----:B------:R-:W1:Y:S08]  /*a160*/  MUFU.EX2 R208, R208 ;  /* 0x000000d000d07308 */ /* 0x000e700000000800 */
[----:B------:R-:W-:Y:S08]  /*a170*/  MUFU.EX2 R127, R127 ;  /* 0x0000007f007f7308 */ /* 0x000ff00000000800 */
[----:B------:R-:W-:Y:S01]  /*a180*/  MUFU.EX2 R129, R129 ;  /* 0x0000008100817308 */ /* 0x000fe20000000800 */
[----:B-1----:R-:W-:-:S02]  /*a190*/  F2FP.BF16.F32.PACK_AB R180, R208, R123 ;  /* 0x0000007bd0b4723e */ /* 0x002fc400000010ff */
[----:B0-----:R-:W-:-:S05]  /*a1a0*/  FMNMX.FTZ R2, R3, R2, !PT ;  /* 0x0000000203027209 */ /* 0x001fca0007810000 */
        /* <DEDUP_REMOVED lines=13> */
[----:B------:R-:W-:Y:S08]  /*a280*/  MUFU.EX2 R139, R139 ;  /* 0x0000008b008b7308 */ /* 0x000ff00000000800 */
[----:B------:R-:W-:Y:S01]  /*a290*/  MUFU.EX2 R12, R160 ;  /* 0x000000a0000c7308 */ /* 0x000fe20000000800 */
[----:B------:R-:W-:-:S02]  /*a2a0*/  WARPGROUP.DEPBAR.LE gsb0, 0x0 ;  /* 0x00008000000079c5 */ /* 0x000fc40000010000 */
[----:B------:R-:W-:Y:S01]  /*a2b0*/  WARPGROUP.ARRIVE ;  /* 0x00000000000079c5 */ /* 0x000fe20000000000 */
[-CC-:B------:R-:W-:Y:S01]  /*a2c0*/  FFMA.FTZ R172, R216, R9.reuse, -R125.reuse ;  /* 0x00000009d8ac7223 */ /* 0x180fe2000001087d */
[-C--:B------:R-:W-:Y:S01]  /*a2d0*/  FFMA.FTZ R174, R220, R9.reuse, -R125 ;  /* 0x00000009dcae7223 */ /* 0x080fe2000001087d */
[----:B------:R-:W-:-:S03]  /*a2e0*/  FMUL.FTZ R125, R3, R9 ;  /* 0x00000009037d7220 */ /* 0x000fc60000410000 */
[----:B------:R-:W-:Y:S01]  /*a2f0*/  HGMMA.64x192x16.F32.BF16 R24, R168, gdesc[UR4].tnspB, R24, gsb0 ;  /* 0x42e00004a8187df0 */ /* 0x000fe20008001818 */
[-CC-:B------:R-:W-:Y:S01]  /*a300*/  FFMA.FTZ R189, R13, R9.reuse, -R125.reuse ;  /* 0x000000090dbd7223 */ /* 0x180fe2000001087d */
[----:B------:R-:W-:Y:S02]  /*a310*/  IMAD.U32 R13, RZ, RZ, UR37 ;  /* 0x00000025ff0d7e24 */ /* 0x000fe4000f8e00ff */
[-CC-:B------:R-:W-:Y:S01]  /*a320*/  FFMA.FTZ R20, R20, R9.reuse, -R125.reuse ;  /* 0x0000000914147223 */ /* 0x180fe2000001087d */
[-CC-:B------:R-:W-:Y:S01]  /*a330*/  FFMA.FTZ R191, R120, R9.reuse, -R125.reuse ;  /* 0x0000000978bf7223 */ /* 0x180fe2000001087d */
[-CC-:B------:R-:W-:Y:S01]  /*a340*/  FFMA.FTZ R120, R124, R9.reuse, -R125.reuse ;  /* 0x000000097c787223 */ /* 0x180fe2000001087d */
[-CC-:B------:R-:W-:Y:S01]  /*a350*/  FFMA.FTZ R185, R126, R9.reuse, -R125.reuse ;  /* 0x000000097eb97223 */ /* 0x180fe2000001087d */
[----:B------:R-:W0:Y:S01]  /*a360*/  MUFU.EX2 R189, R189 ;  /* 0x000000bd00bd7308 */ /* 0x000e220000000800 */
[----:B------:R-:W-:Y:S01]  /*a370*/  @!P1 LEA R13, R13, UR38, 0x3 ;  /* 0x000000260d0d9c11 */ /* 0x000fe2000f8e18ff */
[----:B------:R-:W-:Y:S01]  /*a380*/  FFMA.FTZ R181, R134, R9, -R125 ;  /* 0x0000000986b57223 */ /* 0x000fe2000001087d */
[----:B------:R-:W-:-:S02]  /*a390*/  IMAD.U32 R134, RZ, RZ, UR10 ;  /* 0x0000000aff867e24 */ /* 0x000fc4000f8e00ff */
[-CC-:B------:R-:W-:Y:S01]  /*a3a0*/  FFMA.FTZ R124, R128, R9.reuse, -R125.reuse ;  /* 0x00000009807c7223 */ /* 0x180fe2000001087d */
[-CC-:B------:R-:W-:Y:S01]  /*a3b0*/  FFMA.FTZ R187, R130, R9.reuse, -R125.reuse ;  /* 0x0000000982bb7223 */ /* 0x180fe2000001087d */
[----:B------:R-:W-:Y:S02]  /*a3c0*/  @!P1 VIADD R13, R13, 0x30840 ;  /* 0x000308400d0d9836 */ /* 0x000fe40000000000 */
[-CC-:B------:R-:W-:Y:S01]  /*a3d0*/  FFMA.FTZ R128, R136, R9.reuse, -R125.reuse ;  /* 0x0000000988807223 */ /* 0x180fe2000001087d */
[----:B------:R-:W1:Y:S01]  /*a3e0*/  MUFU.EX2 R20, R20 ;  /* 0x0000001400147308 */ /* 0x000e620000000800 */
[----:B------:R-:W-:Y:S02]  /*a3f0*/  @!P1 VIADD R134, R134, 0x30860 ;  /* 0x0003086086869836 */ /* 0x000fe40000000000 */
[-C--:B------:R-:W-:Y:S01]  /*a400*/  FFMA.FTZ R126, R132, R9.reuse, -R125 ;  /* 0x00000009847e7223 */ /* 0x080fe2000001087d */
[----:B------:R-:W-:Y:S01]  /*a410*/  @!P1 PRMT R13, RZ, 0x654, R13 ;  /* 0x00000654ff0d9816 */ /* 0x000fe2000000000d */
[-CC-:B------:R-:W-:Y:S01]  /*a420*/  FFMA.FTZ R183, R138, R9.reuse, -R125.reuse ;  /* 0x000000098ab77223 */ /* 0x180fe2000001087d */
[-CC-:B------:R-:W-:Y:S01]  /*a430*/  FFMA.FTZ R130, R140, R9.reuse, -R125.reuse ;  /* 0x000000098c827223 */ /* 0x180fe2000001087d */
[----:B------:R-:W-:Y:S01]  /*a440*/  @!P1 PRMT R136, RZ, 0x654, R134 ;  /* 0x00000654ff889816 */ /* 0x000fe20000000086 */
[----:B------:R-:W-:Y:S01]  /*a450*/  FFMA.FTZ R177, R142, R9, -R125 ;  /* 0x000000098eb17223 */ /* 0x000fe2000001087d */
[----:B------:R-:W-:Y:S01]  /*a460*/  MUFU.EX2 R191, R191 ;  /* 0x000000bf00bf7308 */ /* 0x000fe20000000800 */
[----:B0-----:R-:W-:Y:S01]  /*a470*/  FFMA.FTZ R5, R2, R5, R189 ;  /* 0x0000000502057223 */ /* 0x001fe200000100bd */
[-CC-:B------:R-:W-:Y:S01]  /*a480*/  FFMA.FTZ R132, R144, R9.reuse, -R125.reuse ;  /* 0x0000000990847223 */ /* 0x180fe2000001087d */
[-CC-:B------:R-:W-:Y:S01]  /*a490*/  FFMA.FTZ R179, R146, R9.reuse, -R125.reuse ;  /* 0x0000000992b37223 */ /* 0x180fe2000001087d */
[-CC-:B------:R-:W-:Y:S01]  /*a4a0*/  FFMA.FTZ R150, R150, R9.reuse, -R125.reuse ;  /* 0x0000000996967223 */ /* 0x180fe2000001087d */
[-CC-:B------:R-:W-:Y:S01]  /*a4b0*/  FFMA.FTZ R152, R152, R9.reuse, -R125.reuse ;  /* 0x0000000998987223 */ /* 0x180fe2000001087d */
[-CC-:B------:R-:W-:Y:S01]  /*a4c0*/  FFMA.FTZ R154, R154, R9.reuse, -R125.reuse ;  /* 0x000000099a9a7223 */ /* 0x180fe2000001087d */
[----:B------:R-:W-:Y:S01]  /*a4d0*/  FFMA.FTZ R158, R158, R9, -R125 ;  /* 0x000000099e9e7223 */ /* 0x000fe2000001087d */
[----:B------:R-:W-:Y:S01]  /*a4e0*/  MUFU.EX2 R120, R120 ;  /* 0x0000007800787308 */ /* 0x000fe20000000800 */
[C---:B-1----:R-:W-:Y:S01]  /*a4f0*/  FADD.FTZ R134, R20.reuse, R5 ;  /* 0x0000000514867221 */ /* 0x042fe20000010000 */
[----:B------:R-:W-:Y:S01]  /*a500*/  F2FP.BF16.F32.PACK_AB R189, R20, R189 ;  /* 0x000000bd14bd723e */ /* 0x000fe200000010ff */
[-CC-:B------:R-:W-:Y:S01]  /*a510*/  FFMA.FTZ R162, R162, R9.reuse, -R125.reuse ;  /* 0x00000009a2a27223 */ /* 0x180fe2000001087d */
[----:B------:R-:W-:Y:S01]  /*a520*/  FFMA.FTZ R166, R166, R9, -R125 ;  /* 0x00000009a6a67223 */ /* 0x000fe2000001087d */
[----:B------:R-:W-:-:S03]  /*a530*/  UMOV UR7, UR36 ;  /* 0x0000002400077c82 */ /* 0x000fc60008000000 */
        /* <DEDUP_REMOVED lines=9> */
[----:B------:R-:W-:Y:S01]  /*a5d0*/  MUFU.EX2 R177, R177 ;  /* 0x000000b100b17308 */ /* 0x000fe20000000800 */
[----:B0-----:R-:W-:-:S07]  /*a5e0*/  F2FP.BF16.F32.PACK_AB R182, R172, R127 ;  /* 0x0000007facb6723e */ /* 0x001fce00000010ff */
[----:B------:R-:W-:Y:S08]  /*a5f0*/  MUFU.EX2 R174, R174 ;  /* 0x000000ae00ae7308 */ /* 0x000ff00000000800 */
[----:B------:R-:W-:Y:S08]  /*a600*/  MUFU.EX2 R132, R132 ;  /* 0x0000008400847308 */ /* 0x000ff00000000800 */
[----:B------:R-:W-:Y:S08]  /*a610*/  MUFU.EX2 R179, R179 ;  /* 0x000000b300b37308 */ /* 0x000ff00000000800 */
[----:B------:R-:W-:Y:S08]  /*a620*/  MUFU.EX2 R150, R150 ;  /* 0x0000009600967308 */ /* 0x000ff00000000800 */
[----:B------:R-:W0:Y:S08]  /*a630*/  MUFU.EX2 R152, R152 ;  /* 0x0000009800987308 */ /* 0x000e300000000800 */
[----:B------:R-:W-:Y:S08]  /*a640*/  MUFU.EX2 R154, R154 ;  /* 0x0000009a009a7308 */ /* 0x000ff00000000800 */
[----:B------:R-:W1:Y:S01]  /*a650*/  MUFU.EX2 R158, R158 ;  /* 0x0000009e009e7308 */ /* 0x000e620000000800 */
[----:B0-----:R-:W-:-:S07]  /*a660*/  F2FP.BF16.F32.PACK_AB R173, R152, R150 ;  /* 0x0000009698ad723e */ /* 0x001fce00000010ff */
[----:B------:R-:W-:Y:S08]  /*a670*/  MUFU.EX2 R162, R162 ;  /* 0x000000a200a27308 */ /* 0x000ff00000000800 */
[----:B------:R-:W-:Y:S01]  /*a680*/  MUFU.EX2 R166, R166 ;  /* 0x000000a600a67308 */ /* 0x000fe20000000800 */
[----:B-1----:R-:W-:Y:S01]  /*a690*/  F2FP.BF16.F32.PACK_AB R175, R158, R154 ;  /* 0x0000009a9eaf723e */ /* 0x002fe200000010ff */
[----:B------:R-:W-:-:S02]  /*a6a0*/  WARPGROUP.DEPBAR.LE gsb0, 0x0 ;  /* 0x00008000000079c5 */ /* 0x000fc40000010000 */
[----:B------:R0:W-:Y:S01]  /*a6b0*/  @!P1 SYNCS.ARRIVE.TRANS64.RED.A1T0 RZ, [R13+URZ], RZ ;  /* 0x000000ff0dff99a7 */ /* 0x0001e2000810043f */
[----:B------:R-:W-:Y:S02]  /*a6c0*/  F2FP.BF16.F32.PACK_AB R170, R12, R139 ;  /* 0x0000008b0caa723e */ /* 0x000fe400000010ff */
[----:B------:R-:W-:Y:S01]  /*a6d0*/  F2FP.BF16.F32.PACK_AB R168, R214, R137 ;  /* 0x00000089d6a8723e */ /* 0x000fe200000010ff */
[----:B0-----:R-:W-:Y:S01]  /*a6e0*/  FFMA.FTZ R13, R0, R8, R11 ;  /* 0x00000008000d7223 */ /* 0x001fe2000001000b */
[----:B------:R0:W-:Y:S01]  /*a6f0*/  @!P1 SYNCS.ARRIVE.TRANS64.RED.A1T0 RZ, [R136+URZ], RZ ;  /* 0x000000ff88ff99a7 */ /* 0x0001e2000810043f */
[C---:B------:R-:W-:Y:S01]  /*a700*/  ISETP.GT.AND P1, PT, R10.reuse, UR39, PT ;  /* 0x000000270a007c0c */ /* 0x040fe2000bf24270 */
[----:B------:R-:W-:Y:S02]  /*a710*/  VIADD R10, R10, 0xffffffff ;  /* 0xffffffff0a0a7836 */ /* 0x000fe40000000000 */
[----:B------:R-:W-:Y:S01]  /*a720*/  FADD.FTZ R8, R14, R13 ;  /* 0x0000000d0e087221 */ /* 0x000fe20000010000 */
[----:B------:R-:W-:Y:S01]  /*a730*/  FADD.FTZ R13, R191, R134 ;  /* 0x00000086bf0d7221 */ /* 0x000fe20000010000 */
[----:B------:R-:W-:-:S02]  /*a740*/  F2FP.BF16.F32.PACK_AB R191, R120, R191 ;  /* 0x000000bf78bf723e */ /* 0x000fc400000010ff */
[----:B------:R-:W-:Y:S01]  /*a750*/  FADD.FTZ R5, R15, R8 ;  /* 0x000000080f057221 */ /* 0x000fe20000010000 */
[----:B------:R-:W-:Y:S01]  /*a760*/  FADD.FTZ R134, R120, R13 ;  /* 0x0000000d78867221 */ /* 0x000fe20000010000 */
[----:B------:R-:W-:Y:S02]  /*a770*/  FFMA.FTZ R8, R148, R9, -R125 ;  /* 0x0000000994087223 */ /* 0x000fe4000001087d */
[----:B------:R-:W-:-:S04]  /*a780*/  FADD.FTZ R5, R122, R5 ;  /* 0x000000057a057221 */ /* 0x000fc80000010000 */
[----:B0-----:R-:W-:Y:S01]  /*a790*/  FADD.FTZ R136, R184, R5 ;  /* 0x00000005b8887221 */ /* 0x001fe20000010000 */
[----:B------:R-:W-:Y:S01]  /*a7a0*/  FADD.FTZ R5, R185, R134 ;  /* 0x00000086b9057221 */ /* 0x000fe20000010000 */
[----:B------:R-:W0:Y:S01]  /*a7b0*/  MUFU.EX2 R8, R8 ;  /* 0x0000000800087308 */ /* 0x000e220000000800 */
[C---:B------:R-:W-:Y:S01]  /*a7c0*/  F2FP.BF16.F32.PACK_AB R184, R21.reuse, R184 ;  /* 0x000000b815b8723e */ /* 0x040fe200000010ff */
[----:B------:R-:W-:Y:S01]  /*a7d0*/  FADD.FTZ R13, R21, R136 ;  /* 0x00000088150d7221 */ /* 0x000fe20000010000 */
[----:B------:R-:W-:Y:S01]  /*a7e0*/  FADD.FTZ R134, R124, R5 ;  /* 0x000000057c867221 */ /* 0x000fe20000010000 */
[-CC-:B------:R-:W-:Y:S01]  /*a7f0*/  FFMA.FTZ R5, R176, R9.reuse, -R125.reuse ;  /* 0x00000009b0057223 */ /* 0x180fe2000001087d */
[----:B------:R-:W-:Y:S01]  /*a800*/  FFMA.FTZ R125, R178, R9, -R125 ;  /* 0x00000009b27d7223 */ /* 0x000fe2000001087d */
[----:B------:R-:W-:Y:S01]  /*a810*/  FADD.FTZ R136, R186, R13 ;  /* 0x0000000dba887221 */ /* 0x000fe20000010000 */
[----:B------:R-:W-:Y:S01]  /*a820*/  FADD.FTZ R13, R187, R134 ;  /* 0x00000086bb0d7221 */ /* 0x000fe20000010000 */
[----:B------:R-:W-:Y:S01]  /*a830*/  MUFU.EX2 R169, R5 ;  /* 0x0000000500a97308 */ /* 0x000fe20000000800 */
[----:B------:R-:W-:Y:S01]  /*a840*/  F2FP.BF16.F32.PACK_AB R176, R174, R129 ;  /* 0x00000081aeb0723e */ /* 0x000fe200000010ff */
[----:B------:R-:W-:Y:S01]  /*a850*/  FADD.FTZ R136, R121, R136 ;  /* 0x0000008879887221 */ /* 0x000fe20000010000 */
[----:B------:R-:W-:Y:S01]  /*a860*/  FADD.FTZ R134, R126, R13 ;  /* 0x0000000d7e867221 */ /* 0x000fe20000010000 */
[----:B------:R-:W-:-:S02]  /*a870*/  F2FP.BF16.F32.PACK_AB R185, R124, R185 ;  /* 0x000000b97cb9723e */ /* 0x000fc400000010ff */
[----:B------:R-:W-:Y:S01]  /*a880*/  FADD.FTZ R13, R123, R136 ;  /* 0x000000887b0d7221 */ /* 0x000fe20000010000 */
[----:B------:R-:W-:Y:S01]  /*a890*/  FADD.FTZ R11, R181, R134 ;  /* 0x00000086b50b7221 */ /* 0x000fe20000010000 */
[----:B------:R-:W1:Y:S01]  /*a8a0*/  MUFU.EX2 R125, R125 ;  /* 0x0000007d007d7308 */ /* 0x000e620000000800 */
[----:B------:R-:W-:Y:S01]  /*a8b0*/  F2FP.BF16.F32.PACK_AB R186, R121, R186 ;  /* 0x000000ba79ba723e */ /* 0x000fe200000010ff */
[----:B------:R-:W-:Y:S01]  /*a8c0*/  FADD.FTZ R14, R208, R13 ;  /* 0x0000000dd00e7221 */ /* 0x000fe20000010000 */
[----:B------:R-:W-:Y:S01]  /*a8d0*/  FADD.FTZ R122, R128, R11 ;  /* 0x0000000b807a7221 */ /* 0x000fe20000010000 */
[----:B------:R-:W-:Y:S02]  /*a8e0*/  F2FP.BF16.F32.PACK_AB R187, R126, R187 ;  /* 0x000000bb7ebb723e */ /* 0x000fe400000010ff */
[----:B------:R-:W-:Y:S01]  /*a8f0*/  FADD.FTZ R11, R127, R14 ;  /* 0x0000000e7f0b7221 */ /* 0x000fe20000010000 */
[----:B------:R-:W-:Y:S01]  /*a900*/  FADD.FTZ R13, R183, R122 ;  /* 0x0000007ab70d7221 */ /* 0x000fe20000010000 */
[----:B------:R-:W-:-:S02]  /*a910*/  F2FP.BF16.F32.PACK_AB R181, R128, R181 ;  /* 0x000000b580b5723e */ /* 0x000fc400000010ff */
[----:B------:R-:W-:Y:S01]  /*a920*/  FADD.FTZ R14, R172, R11 ;  /* 0x0000000bac0e7221 */ /* 0x000fe20000010000 */
[C---:B------:R-:W-:Y:S01]  /*a930*/  FADD.FTZ R20, R130.reuse, R13 ;  /* 0x0000000d82147221 */ /* 0x040fe20000010000 */
[----:B------:R-:W-:Y:S02]  /*a940*/  F2FP.BF16.F32.PACK_AB R183, R130, R183 ;  /* 0x000000b782b7723e */ /* 0x000fe400000010ff */
[----:B------:R-:W-:Y:S01]  /*a950*/  FADD.FTZ R11, R129, R14 ;  /* 0x0000000e810b7221 */ /* 0x000fe20000010000 */
[----:B------:R-:W-:Y:S01]  /*a960*/  FADD.FTZ R13, R177, R20 ;  /* 0x00000014b10d7221 */ /* 0x000fe20000010000 */
[----:B------:R-:W-:Y:S02]  /*a970*/  F2FP.BF16.F32.PACK_AB R177, R132, R177 ;  /* 0x000000b184b1723e */ /* 0x000fe400000010ff */
[----:B------:R-:W-:Y:S01]  /*a980*/  FADD.FTZ R14, R174, R11 ;  /* 0x0000000bae0e7221 */ /* 0x000fe20000010000 */
[----:B------:R-:W-:Y:S01]  /*a990*/  FADD.FTZ R20, R132, R13 ;  /* 0x0000000d84147221 */ /* 0x000fe20000010000 */
[----:B------:R-:W-:-:S02]  /*a9a0*/  F2FP.BF16.F32.PACK_AB R178, R210, R131 ;  /* 0x00000083d2b2723e */ /* 0x000fc400000010ff */
[----:B------:R-:W-:Y:S01]  /*a9b0*/  FADD.FTZ R11, R131, R14 ;  /* 0x0000000e830b7221 */ /* 0x000fe20000010000 */
[----:B------:R-:W-:Y:S01]  /*a9c0*/  FADD.FTZ R13, R179, R20 ;  /* 0x00000014b30d7221 */ /* 0x000fe20000010000 */
[----:B0-----:R-:W-:Y:S02]  /*a9d0*/  F2FP.BF16.F32.PACK_AB R179, R8, R179 ;  /* 0x000000b308b3723e */ /* 0x001fe400000010ff */
        /* <DEDUP_REMOVED lines=8> */
[----:B-1----:R-:W-:Y:S01]  /*aa60*/  F2FP.BF16.F32.PACK_AB R171, R125, R166 ;  /* 0x000000a67dab723e */ /* 0x002fe200000010ff */
[----:B------:R-:W-:Y:S02]  /*aa70*/  IMAD.MOV.U32 R11, RZ, RZ, R4 ;  /* 0x000000ffff0b7224 */ /* 0x000fe400078e0004 */
[----:B------:R-:W-:Y:S01]  /*aa80*/  FADD.FTZ R5, R135, R14 ;  /* 0x0000000e87057221 */ /* 0x000fe20000010000 */
[----:B------:R-:W-:-:S03]  /*aa90*/  FADD.FTZ R13, R154, R13 ;  /* 0x0000000d9a0d7221 */ /* 0x000fc60000010000 */
[----:B------:R-:W-:Y:S01]  /*aaa0*/  FADD.FTZ R8, R156, R5 ;  /* 0x000000059c087221 */ /* 0x000fe20000010000 */
[----:B------:R-:W-:-:S03]  /*aab0*/  FADD.FTZ R13, R158, R13 ;  /* 0x0000000d9e0d7221 */ /* 0x000fc60000010000 */
[----:B------:R-:W-:Y:S01]  /*aac0*/  FADD.FTZ R5, R137, R8 ;  /* 0x0000000889057221 */ /* 0x000fe20000010000 */
[----:B------:R-:W-:-:S03]  /*aad0*/  FADD.FTZ R13, R162, R13 ;  /* 0x0000000da20d7221 */ /* 0x000fc60000010000 */
[----:B------:R-:W-:Y:S01]  /*aae0*/  FADD.FTZ R8, R214, R5 ;  /* 0x00000005d6087221 */ /* 0x000fe20000010000 */
[C---:B------:R-:W-:Y:S01]  /*aaf0*/  FADD.FTZ R13, R169.reuse, R13 ;  /* 0x0000000da90d7221 */ /* 0x040fe20000010000 */
[----:B------:R-:W-:Y:S02]  /*ab00*/  F2FP.BF16.F32.PACK_AB R169, R169, R162 ;  /* 0x000000a2a9a9723e */ /* 0x000fe400000010ff */
[----:B------:R-:W-:Y:S01]  /*ab10*/  FADD.FTZ R5, R139, R8 ;  /* 0x000000088b057221 */ /* 0x000fe20000010000 */
[----:B------:R-:W-:-:S03]  /*ab20*/  FADD.FTZ R13, R166, R13 ;  /* 0x0000000da60d7221 */ /* 0x000fc60000010000 */
[----:B------:R-:W-:Y:S01]  /*ab30*/  FADD.FTZ R8, R12, R5 ;  /* 0x000000050c087221 */ /* 0x000fe20000010000 */
[----:B------:R-:W-:Y:S01]  /*ab40*/  FADD.FTZ R5, R125, R13 ;  /* 0x0000000d7d057221 */ /* 0x000fe20000010000 */
[----:B------:R-:W-:Y:S01]  /*ab50*/  IMAD.MOV.U32 R12, RZ, RZ, R3 ;  /* 0x000000ffff0c7224 */ /* 0x000fe200078e0003 */
[----:B------:R-:W-:Y:S06]  /*ab60*/  @P1 BRA `(.L_x_1156) ;  /* 0xffffffdc00081947 */ /* 0x000fec000383ffff */
.L_x_1147:
[----:B------:R-:W-:-:S13]  /*ab70*/  R2UR UR4, R22 ;  /* 0x00000000160472ca */ /* 0x000fda00000e0000 */
[----:B------:R-:W-:-:S13]  /*ab80*/  ISETP.GE.AND P1, PT, R10, UR4, PT ;  /* 0x000000040a007c0c */ /* 0x000fda000bf26270 */
[----:B------:R-:W-:Y:S05]  /*ab90*/  @!P1 BRA `(.L_x_1157) ;  /* 0x0000003400789947 */ /* 0x000fea0003800000 */
[----:B------:R-:W-:Y:S01]  /*aba0*/  IMAD.MOV.U32 R12, RZ, RZ, R3 ;  /* 0x000000ffff0c7224 */ /* 0x000fe200078e0003 */
[----:B------:R-:W-:Y:S01]  /*abb0*/  UMOV UR7, UR36 ;  /* 0x0000002400077c82 */ /* 0x000fe20008000000 */
[----:B------:R-:W-:Y:S01]  /*abc0*/  IMAD.MOV.U32 R11, RZ, RZ, R4 ;  /* 0x000000ffff0b7224 */ /* 0x000fe200078e0004 */
[----:B------:R-:W-:Y:S01]  /*abd0*/  UMOV UR4, UR37 ;  /* 0x0000002500047c82 */ /* 0x000fe20008000000 */
[----:B------:R-:W-:Y:S01]  /*abe0*/  ULDC UR39, c[0x0][0x9e4] ;  /* 0x0002790000277ab9 */ /* 0x000fe20000000800 */
[----:B------:R-:W-:Y:S01]  /*abf0*/  ULDC UR50, c[0x0][0x288] ;  /* 0x0000a20000327ab9 */ /* 0x000fe20000000800 */
[----:B------:R-:W-:Y:S01]  /*ac00*/  ULDC UR5, c[0x0][0x9d8] ;  /* 0x0002760000057ab9 */ /* 0x000fe20000000800 */
[----:B------:R-:W-:-:S05]  /*ac10*/  ULDC UR51, c[0x0][0x9e0] ;  /* 0x0002780000337ab9 */ /* 0x000fca0000000800 */
.L_x_1174:
[----:B------:R-:W-:-:S04]  /*ac20*/  UIADD3 UR37, UR4, 0x1, URZ ;  /* 0x0000000104257890 */ /* 0x000fc8000fffe03f */
[----:B------:R-:W-:-:S04]  /*ac30*/  UISETP.NE.AND UP2, UPT, UR37, 0x2, UPT ;  /* 0x000000022500788c */ /* 0x000fc8000bf45270 */
[----:B------:R-:W-:Y:S02]  /*ac40*/  USEL UR36, URZ, 0x1, UP2 ;  /* 0x000000013f247887 */ /* 0x000fe40009000000 */
[----:B------:R-:W-:Y:S02]  /*ac50*/  USEL UR37, UR37, URZ, UP2 ;  /* 0x0000003f25257287 */ /* 0x000fe40009000000 */
[----:B------:R-:W-:Y:S01]  /*ac60*/  ULOP3.LUT UR36, UR7, UR36, URZ, 0x3c, !UPT ;  /* 0x0000002407247292 */ /* 0x000fe2000f8e3c3f */
[----:B------:R-:W-:Y:S11]  /*ac70*/  @!P0 BRA `(.L_x_1158) ;  /* 0x0000000000048947 */ /* 0x000ff60003800000 */
[----:B------:R-:W-:Y:S01]  /*ac80*/  BPT.TRAP 0x1 ;  /* 0x000000040000795c */ /* 0x000fe20000300000 */
.L_x_1158:
[----:B------:R-:W-:Y:S01]  /*ac90*/  ULEA UR6, UR37, UR38, 0x3 ;  /* 0x0000002625067291 */ /* 0x000fe2000f8e183f */
[----:B------:R-:W-:-:S05]  /*aca0*/  IMAD.U32 R3, RZ, RZ, UR36 ;  /* 0x00000024ff037e24 */ /* 0x000fca000f8e00ff */
[----:B------:R-:W-:-:S04]  /*acb0*/  SHF.L.U32 R3, R3, 0x1f, RZ ;  /* 0x0000001f03037819 */ /* 0x000fc800000006ff */
[----:B------:R0:W1:Y:S01]  /*acc0*/  SYNCS.PHASECHK.TRANS64.TRYWAIT P1, [UR6+0x30830], R3 ;  /* 0x03083003ff0075a7 */ /* 0x0000620008020146 */
[----:B------:R-:W-:Y:S05]  /*acd0*/  @!P0 BRA `(.L_x_1159) ;  /* 0x0000000000048947 */ /* 0x000fea0003800000 */
[----:B------:R-:W-:Y:S01]  /*ace0*/  BPT.TRAP 0x1 ;  /* 0x000000040000795c */ /* 0x000fe20000300000 */
.L_x_1159:
[----:B-1----:R-:W-:Y:S05]  /*acf0*/  @P1 BRA `(.L_x_1160) ;  /* 0x0000000000081947 */ /* 0x002fea0003800000 */
[----:B------:R-:W1:Y:S02]  /*ad00*/  SYNCS.PHASECHK.TRANS64.TRYWAIT P1, [UR6+0x30830], R3 ;  /* 0x03083003ff0075a7 */ /* 0x000e640008020146 */
[----:B-1----:R-:W-:Y:S05]  /*ad10*/  @!P1 BRA `(.L_x_1161) ;  /* 0x000000bc00dc9947 */ /* 0x002fea0003800000 */
.L_x_1160:
        /* <DEDUP_REMOVED lines=167> */
.L_x_1162:
[----:B------:R-:W-:Y:S01]  /*b790*/  ULEA UR10, UR4, UR38, 0x3 ;  /* 0x00000026040a7291 */ /* 0x000fe2000f8e183f */
[----:B------:R-:W-:-:S05]  /*b7a0*/  IMAD.U32 R0, RZ, RZ, UR7 ;  /* 0x00000007ff007e24 */ /* 0x000fca000f8e00ff */
[----:B------:R-:W-:-:S04]  /*b7b0*/  SHF.L.U32 R0, R0, 0x1f, RZ ;  /* 0x0000001f00007819 */ /* 0x000fc800000006ff */
[----:B------:R2:W3:Y:S01]  /*b7c0*/  SYNCS.PHASECHK.TRANS64.TRYWAIT P1, [UR10+0x30850], R0 ;  /* 0x03085000ff0075a7 */ /* 0x0004e2000802014a */
[----:B------:R-:W-:Y:S05]  /*b7d0*/  @!P0 BRA `(.L_x_1163) ;  /* 0x0000000000048947 */ /* 0x000fea0003800000 */
[----:B------:R-:W-:Y:S01]  /*b7e0*/  BPT.TRAP 0x1 ;  /* 0x000000040000795c */ /* 0x000fe20000300000 */
.L_x_1163:
[----:B---3--:R-:W-:Y:S05]  /*b7f0*/  @P1 BRA `(.L_x_1164) ;  /* 0x0000000000081947 */ /* 0x008fea0003800000 */
[----:B------:R-:W3:Y:S02]  /*b800*/  SYNCS.PHASECHK.TRANS64.TRYWAIT P1, [UR10+0x30850], R0 ;  /* 0x03085000ff0075a7 */ /* 0x000ee4000802014a */
[----:B---3--:R-:W-:Y:S05]  /*b810*/  @!P1 BRA `(.L_x_1165) ;  /* 0x000000b400349947 */ /* 0x008fea0003800000 */
.L_x_1164:
        /* <DEDUP_REMOVED lines=9> */
[----:B------:R-:W-:Y:S01]  /*b8b0*/  FMUL.FTZ R20, R131, UR5 ;  /* 0x0000000583147c20 */ /* 0x000fe20008410000 */
[----:B------:R-:W-:Y:S01]  /*b8c0*/  FMUL.FTZ R126, R146, UR5 ;  /* 0x00000005927e7c20 */ /* 0x000fe20008410000 */
[----:B------:R-:W-:Y:S01]  /*b8d0*/  FMUL.FTZ R131, R151, UR5 ;  /* 0x0000000597837c20 */ /* 0x000fe20008410000 */
[----:B------:R-:W-:Y:S01]  /*b8e0*/  ULOP3.LUT UR6, UR6, 0x3000000, URZ, 0xfc, !UPT ;  /* 0x0300000006067892 */ /* 0x000fe2000f8efc3f */
[----:B0-2---:R-:W-:Y:S01]  /*b8f0*/  FMUL.FTZ R0, R122, UR5 ;  /* 0x000000057a007c20 */ /* 0x005fe20008410000 */
[----:B------:R-:W-:-:S02]  /*b900*/  IMAD R151, R10, -0x60, RZ ;  /* 0xffffffa00a977824 */ /* 0x000fc400078e02ff */
[----:B------:R-:W-:Y:S01]  /*b910*/  FMUL.FTZ R122, R138, UR5 ;  /* 0x000000058a7a7c20 */ /* 0x000fe20008410000 */
[----:B------:R-:W-:Y:S01]  /*b920*/  UIMAD UR4, UR4, 0x900, UR6 ;  /* 0x00000900040478a4 */ /* 0x000fe2000f8e0206 */
[----:B-1----:R-:W-:Y:S02]  /*b930*/  IMAD.U32 R3, RZ, RZ, UR37 ;  /* 0x00000025ff037e24 */ /* 0x002fe4000f8e00ff */
        /* <DEDUP_REMOVED lines=15> */
[----:B------:R-:W-:-:S02]  /*ba30*/  VIADD R144, R151, 0x1 ;  /* 0x0000000197907836 */ /* 0x000fc40000000000 */
[----:B------:R-:W-:Y:S01]  /*ba40*/  FMUL.FTZ R137, R137, UR5 ;  /* 0x0000000589897c20 */ /* 0x000fe20008410000 */
[----:B---3--:R-:W-:Y:S01]  /*ba50*/  LOP3.LUT P3, RZ, R207, 0x7f, RZ, 0xc0, !PT ;  /* 0x0000007fcfff7812 */ /* 0x008fe2000786c0ff */
        /* <DEDUP_REMOVED lines=49> */
[----:B------:R-:W-:-:S10]  /*bd70*/  VIADD R145, R18, UR60 ;  /* 0x0000003c12917c36 */ /* 0x000fd40008000000 */
[----:B------:R-:W-:Y:S01]  /*bd80*/  HGMMA.64x192x16.F32.BF16 R24, R172, gdesc[UR4].tnspB, R24, gsb0 ;  /* 0x42e00004ac187df0 */ /* 0x000fe20008001818 */
[----:B------:R-:W-:Y:S01]  /*bd90*/  UIADD3 UR6, UR4, 0x280, URZ ;  /* 0x0000028004067890 */ /* 0x000fe2000fffe03f */
[----:B------:R-:W-:Y:S01]  /*bda0*/  FMUL.FTZ R177, R132, UR5 ;  /* 0x0000000584b17c20 */ /* 0x000fe20008410000 */
[----:B------:R-:W-:Y:S01]  /*bdb0*/  UMOV UR7, 0x40000040 ;  /* 0x4000004000077882 */ /* 0x000fe20000000000 */
[----:B------:R-:W-:Y:S01]  /*bdc0*/  @UP0 ULDC UR4, c[0x0][0x44c] ;  /* 0x0001130000040ab9 */ /* 0x000fe20000000800 */
[----:B------:R-:W-:Y:S01]  /*bdd0*/  FMUL.FTZ R179, R136, UR5 ;  /* 0x0000000588b37c20 */ /* 0x000fe20008410000 */
[----:B------:R-:W-:Y:S01]  /*bde0*/  @P1 IMAD.HI.U32 R2, R145, UR4, RZ ;  /* 0x0000000491021c27 */ /* 0x000fe2000f8e00ff */
[----:B------:R-:W-:-:S03]  /*bdf0*/  @UP0 ULDC UR4, c[0x0][0x450] ;  /* 0x0001140000040ab9 */ /* 0x000fc60000000800 */
[----:B------:R-:W-:Y:S01]  /*be00*/  FMUL.FTZ R178, R133, UR5 ;  /* 0x0000000585b27c20 */ /* 0x000fe20008410000 */
[----:B------:R-:W-:Y:S01]  /*be10*/  FMUL.FTZ R132, R150, UR5 ;  /* 0x0000000596847c20 */ /* 0x000fe20008410000 */
[----:B------:R-:W-:Y:S01]  /*be20*/  FMUL.FTZ R136, R158, UR5 ;  /* 0x000000059e887c20 */ /* 0x000fe20008410000 */
[----:B------:R-:W-:Y:S01]  /*be30*/  @P2 SHF.R.U32.HI R145, RZ, UR4, R2 ;  /* 0x00000004ff912c19 */ /* 0x000fe20008011602 */
[----:B------:R-:W-:Y:S01]  /*be40*/  FMUL.FTZ R150, R153, UR5 ;  /* 0x0000000599967c20 */ /* 0x000fe20008410000 */
[----:B------:R-:W-:Y:S01]  /*be50*/  FMUL.FTZ R133, R155, UR5 ;  /* 0x000000059b857c20 */ /* 0x000fe20008410000 */
[----:B------:R-:W-:Y:S01]  /*be60*/  FMUL.FTZ R158, R161, UR5 ;  /* 0x00000005a19e7c20 */ /* 0x000fe20008410000 */
[----:B------:R-:W-:Y:S01]  /*be70*/  @!P3 LEA R2, R3, UR38, 0x3 ;  /* 0x000000260302bc11 */ /* 0x000fe2000f8e18ff */
[----:B------:R-:W5:Y:S01]  /*be80*/  SHFL.IDX PT, R146, R145, RZ, 0x1c1f ;  /* 0x001c1fff91927589 */ /* 0x000f6200000e0000 */
[----:B------:R-:W-:Y:S01]  /*be90*/  PLOP3.LUT P1, PT, PT, PT, UP1, 0x40, 0x0 ;  /* 0x000000000000781c */ /* 0x000fe20003f2e818 */
[----:B------:R-:W0:Y:S02]  /*bea0*/  MUFU.TANH R176, R176 ;  /* 0x000000b000b07308 */ /* 0x000e240000002400 */
[----:B------:R-:W-:-:S05]  /*beb0*/  @!P3 VIADD R2, R2, 0x30840 ;  /* 0x000308400202b836 */ /* 0x000fca0000000000 */
[----:B------:R-:W-:Y:S01]  /*bec0*/  @!P3 PRMT R2, RZ, 0x654, R2 ;  /* 0x00000654ff02b816 */ /* 0x000fe20000000002 */
        /* <DEDUP_REMOVED lines=16> */
[----:B------:R-:W-:Y:S01]  /*bfd0*/  FMUL.FTZ R148, R152, UR5 ;  /* 0x0000000598947c20 */ /* 0x000fe20008410000 */
[----:B------:R-:W-:Y:S01]  /*bfe0*/  FMUL.FTZ R152, R156, UR5 ;  /* 0x000000059c987c20 */ /* 0x000fe20008410000 */
[----:B------:R-:W-:Y:S01]  /*bff0*/  HGMMA.64x192x16.F32.BF16 R24, R168, gdesc[UR4].tnspB, R24, gsb0 ;  /* 0x42e00004a8187df0 */ /* 0x000fe20008001818 */
        /* <DEDUP_REMOVED lines=8> */
[----:B------:R-:W-:Y:S01]  /*c080*/  IMAD R147, R17, -0x2, R144 ;  /* 0xfffffffe11937824 */ /* 0x000fe200078e0290 */
[----:B------:R-:W0:Y:S04]  /*c090*/  MUFU.TANH R172, R172 ;  /* 0x000000ac00ac7308 */ /* 0x000e280000002400 */
[C---:B------:R-:W-:Y:S01]  /*c0a0*/  IADD3 R153, R147.reuse, -UR50, R16 ;  /* 0x8000003293997c10 */ /* 0x040fe2000fffe010 */
[----:B------:R-:W-:-:S03]  /*c0b0*/  VIADD R147, R147, 0xffffffff ;  /* 0xffffffff93937836 */ /* 0x000fc60000000000 */
[----:B------:R-:W0:Y:S01]  /*c0c0*/  MUFU.TANH R173, R173 ;  /* 0x000000ad00ad7308 */ /* 0x000e220000002400 */
[C---:B------:R-:W-:Y:S02]  /*c0d0*/  VIADD R155, R153.reuse, UR51 ;  /* 0x00000033999b7c36 */ /* 0x040fe40008000000 */
[----:B------:R-:W-:Y:S02]  /*c0e0*/  VIADD R153, R153, UR54 ;  /* 0x0000003699997c36 */ /* 0x000fe40008000000 */
[--C-:B-----5:R-:W-:Y:S02]  /*c0f0*/  IMAD.IADD R157, R155, 0x1, R146.reuse ;  /* 0x000000019b9d7824 */ /* 0x120fe400078e0292 */
[----:B------:R-:W-:Y:S01]  /*c100*/  IMAD.IADD R159, R153, 0x1, R146 ;  /* 0x00000001999f7824 */ /* 0x000fe200078e0292 */
        /* <DEDUP_REMOVED lines=12> */
[----:B------:R0:W-:Y:S01]  /*c1d0*/  @!P3 SYNCS.ARRIVE.TRANS64.RED.A1T0 RZ, [R2+URZ], RZ ;  /* 0x000000ff02ffb9a7 */ /* 0x0001e2000810043f */
[----:B-1234-:R-:W-:Y:S05]  /*c1e0*/  @P1 BRA `(.L_x_1166) ;  /* 0x0000000000541947 */ /* 0x01efea0003800000 */
[----:B------:R-:W-:Y:S01]  /*c1f0*/  IADD3 R144, R16, -UR50, R146 ;  /* 0x8000003210907c10 */ /* 0x000fe2000fffe092 */
[----:B------:R-:W-:Y:S03]  /*c200*/  BSSY B0, `(.L_x_1167) ;  /* 0x0000010000007945 */ /* 0x000fe60003800000 */
[----:B------:R-:W-:-:S13]  /*c210*/  ISETP.GT.AND P1, PT, R144, -0x1, PT ;  /* 0xffffffff9000780c */ /* 0x000fda0003f24270 */
[----:B------:R-:W-:Y:S05]  /*c220*/  @P1 BRA `(.L_x_1168) ;  /* 0x0000000000201947 */ /* 0x000fea0003800000 */
[----:B------:R-:W-:Y:S01]  /*c230*/  IMAD.U32 R146, RZ, RZ, UR39 ;  /* 0x00000027ff927e24 */ /* 0x000fe2000f8e00ff */
[----:B------:R-:W-:-:S04]  /*c240*/  LOP3.LUT R161, RZ, R144, RZ, 0x33, !PT ;  /* 0x00000090ffa17212 */ /* 0x000fc800078e33ff */
[----:B------:R-:W-:-:S13]  /*c250*/  ISETP.NE.AND P1, PT, R146, 0x1, PT ;  /* 0x000000019200780c */ /* 0x000fda0003f25270 */
[----:B0-----:R-:W0:Y:S02]  /*c260*/  @P1 LDC.64 R2, c[0x0][0x9e8] ;  /* 0x00027a00ff021b82 */ /* 0x001e240000000a00 */
[----:B0-----:R-:W-:-:S05]  /*c270*/  @P1 IMAD.HI.U32 R2, R161, R2, RZ ;  /* 0x00000002a1021227 */ /* 0x001fca00078e00ff */
[----:B------:R-:W-:-:S04]  /*c280*/  @P1 SHF.R.U32.HI R161, RZ, R3, R2 ;  /* 0x00000003ffa11219 */ /* 0x000fc80000011602 */
[----:B------:R-:W-:Y:S01]  /*c290*/  LOP3.LUT R144, RZ, R161, RZ, 0x33, !PT ;  /* 0x000000a1ff907212 */ /* 0x000fe200078e33ff */
[----:B------:R-:W-:Y:S06]  /*c2a0*/  BRA `(.L_x_1169) ;  /* 0x0000000000147947 */ /* 0x000fec0003800000 */
.L_x_1168:
[----:B------:R-:W-:-:S05]  /*c2b0*/  IMAD.U32 R146, RZ, RZ, UR39 ;  /* 0x00000027ff927e24 */ /* 0x000fca000f8e00ff */
[----:B------:R-:W-:-:S13]  /*c2c0*/  ISETP.NE.AND P1, PT, R146, 0x1, PT ;  /* 0x000000019200780c */ /* 0x000fda0003f25270 */
[----:B0-----:R-:W0:Y:S02]  /*c2d0*/  @P1 LDC.64 R2, c[0x0][0x9e8] ;  /* 0x00027a00ff021b82 */ /* 0x001e240000000a00 */
[----:B0-----:R-:W-:-:S05]  /*c2e0*/  @P1 IMAD.HI.U32 R2, R144, R2, RZ ;  /* 0x0000000290021227 */ /* 0x001fca00078e00ff */
[----:B------:R-:W-:-:S07]  /*c2f0*/  @P1 SHF.R.U32.HI R144, RZ, R3, R2 ;  /* 0x00000003ff901219 */ /* 0x000fce0000011602 */
.L_x_1169:
[----:B------:R-:W-:Y:S05]  /*c300*/  BSYNC B0 ;  /* 0x0000000000007941 */ /* 0x000fea0003800000 */
.L_x_1167:
[----:B------:R-:W-:-:S05]  /*c310*/  IMAD R144, R144, R146, R147 ;  /* 0x0000009290907224 */ /* 0x000fca00078e0293 */
[----:B------:R-:W-:Y:S02]  /*c320*/  VIADDMNMX R157, R144, R146, R157, PT ;  /* 0x00000092909d7246 */ /* 0x000fe4000380019d */
[----:B------:R-:W-:-:S07]  /*c330*/  VIMNMX R159, R159, R144, !PT ;  /* 0x000000909f9f7248 */ /* 0x000fce0007fe0100 */
.L_x_1166:
[C---:B------:R-:W-:Y:S01]  /*c340*/  ISETP.GE.AND P1, PT, R151.reuse, 0x2, PT ;  /* 0x000000029700780c */ /* 0x040fe20003f26270 */
[----:B0-----:R-:W0:Y:S01]  /*c350*/  SHFL.IDX PT, R2, R145, 0x1, 0x1c1f ;  /* 0x003c1f0091027f89 */ /* 0x001e2200000e0000 */
        /* <DEDUP_REMOVED lines=41> */
[----:B------:R-:W-:Y:S01]  /*c5f0*/  FSEL R164, R137, -INF , !P3 ;  /* 0xff80000089a47808 */ /* 0x000fe20005800000 */
[----:B0-----:R-:W-:Y:S01]  /*c600*/  IMAD.IADD R137, R155, 0x1, R2 ;  /* 0x000000019b897824 */ /* 0x001fe200078e0202 */
        /* <DEDUP_REMOVED lines=10> */
[----:B------:R-:W-:Y:S01]  /*c6b0*/  IMAD.IADD R139, R153, 0x1, R2 ;  /* 0x00000001998b7824 */ /* 0x000fe200078e0202 */
        /* <DEDUP_REMOVED lines=57> */
[----:B------:R-:W-:-:S04]  /*ca50*/  ISETP.GE.AND P6, PT, R151, 0x5a, PT ;  /* 0x0000005a9700780c */ /* 0x000fc80003fc6270 */
[----:B------:R-:W-:Y:S02]  /*ca60*/  P2R R141, PR, RZ, 0x40 ;  /* 0x00000040ff8d7803 */ /* 0x000fe40000000000 */
[----:B------:R-:W-:-:S04]  /*ca70*/  ISETP.GT.AND P6, PT, R159, 0x59, !P6 ;  /* 0x000000599f00780c */ /* 0x000fc800077c4270 */
[----:B------:R-:W-:-:S04]  /*ca80*/  ISETP.LT.OR P6, PT, R157, 0x5a, P6 ;  /* 0x0000005a9d00780c */ /* 0x000fc800037c1670 */
[----:B------:R-:W-:Y:S02]  /*ca90*/  FSEL R166, R149, -INF , !P6 ;  /* 0xff80000095a67808 */ /* 0x000fe40007000000 */
[----:B------:R-:W-:-:S13]  /*caa0*/  PLOP3.LUT P6, PT, PT, PT, UP1, 0x40, 0x0 ;  /* 0x000000000000781c */ /* 0x000fda0003fce818 */
[----:B------:R-:W-:Y:S05]  /*cab0*/  @P6 BRA `(.L_x_1170) ;  /* 0x0000000000546947 */ /* 0x000fea0003800000 */
[----:B------:R-:W-:Y:S01]  /*cac0*/  IADD3 R9, R16, -UR50, R2 ;  /* 0x8000003210097c10 */ /* 0x000fe2000fffe002 */
        /* <DEDUP_REMOVED lines=11> */
.L_x_1172:
[----:B------:R-:W-:-:S05]  /*cb80*/  IMAD.U32 R184, RZ, RZ, UR39 ;  /* 0x00000027ffb87e24 */ /* 0x000fca000f8e00ff */
[----:B------:R-:W-:-:S13]  /*cb90*/  ISETP.NE.AND P6, PT, R184, 0x1, PT ;  /* 0x00000001b800780c */ /* 0x000fda0003fc5270 */
[----:B------:R-:W0:Y:S02]  /*cba0*/  @P6 LDC.64 R2, c[0x0][0x9e8] ;  /* 0x00027a00ff026b82 */ /* 0x000e240000000a00 */
[----:B0-----:R-:W-:-:S05]  /*cbb0*/  @P6 IMAD.HI.U32 R2, R9, R2, RZ ;  /* 0x0000000209026227 */ /* 0x001fca00078e00ff */
[----:B------:R-:W-:-:S07]  /*cbc0*/  @P6 SHF.R.U32.HI R9, RZ, R3, R2 ;  /* 0x00000003ff096219 */ /* 0x000fce0000011602 */
.L_x_1173:
[----:B------:R-:W-:Y:S05]  /*cbd0*/  BSYNC B0 ;  /* 0x0000000000007941 */ /* 0x000fea0003800000 */
.L_x_1171:
[----:B------:R-:W-:-:S05]  /*cbe0*/  IMAD R2, R9, R184, R147 ;  /* 0x000000b809027224 */ /* 0x000fca00078e0293 */
[----:B------:R-:W-:Y:S02]  /*cbf0*/  VIADDMNMX R137, R2, R184, R137, PT ;  /* 0x000000b802897246 */ /* 0x000fe40003800189 */
[----:B------:R-:W-:-:S07]  /*cc00*/  VIMNMX R139, R139, R2, !PT ;  /* 0x000000028b8b7248 */ /* 0x000fce0007fe0100 */
.L_x_1170:
[C---:B------:R-:W-:Y:S01]  /*cc10*/  ISETP.GT.AND P1, PT, R139.reuse, 0x1, !P1 ;  /* 0x000000018b00780c */ /* 0x040fe20004f24270 */
[----:B------:R-:W0:Y:S01]  /*cc20*/  LDC R9, c[0x0][0x988] ;  /* 0x00026200ff097b82 */ /* 0x000e220000000800 */
        /* <DEDUP_REMOVED lines=67> */
[----:B------:R-:W-:Y:S02]  /*d060*/  ISETP.NE.AND P2, PT, R189, RZ, PT ;  /* 0x000000ffbd00720c */ /* 0x000fe40003f45270 */
[----:B------:R-:W-:Y:S02]  /*d070*/  ISETP.LT.OR P1, PT, R137, 0x31, P1 ;  /* 0x000000318900780c */ /* 0x000fe40000f21670 */
[----:B------:R-:W-:Y:S02]  /*d080*/  FMNMX.FTZ R3, R160, R3, !PT ;  /* 0x00000003a0037209 */ /* 0x000fe40007810000 */
[----:B------:R-:W-:Y:S02]  /*d090*/  FSEL R126, R126, -INF , !P1 ;  /* 0xff8000007e7e7808 */ /* 0x000fe40004800000 */
[----:B------:R-:W-:-:S02]  /*d0a0*/  ISETP.NE.AND P1, PT, R177, RZ, PT ;  /* 0x000000ffb100720c */ /* 0x000fc40003f25270 */
[----:B------:R-:W-:Y:S02]  /*d0b0*/  FMNMX.FTZ R3, R166, R3, !PT ;  /* 0x00000003a6037209 */ /* 0x000fe40007810000 */
[C---:B------:R-:W-:Y:S02]  /*d0c0*/  ISETP.GT.AND P1, PT, R139.reuse, 0x31, !P1 ;  /* 0x000000318b00780c */ /* 0x040fe40004f24270 */
[----:B------:R-:W-:Y:S01]  /*d0d0*/  ISETP.GT.AND P3, PT, R139, 0x50, !P3 ;  /* 0x000000508b00780c */ /* 0x000fe20005f64270 */
[----:B------:R-:W1:Y:S01]  /*d0e0*/  SHFL.BFLY PT, R4, R3, 0x2, 0x1f ;  /* 0x0c401f0003047f89 */ /* 0x000e6200000e0000 */
[----:B------:R-:W-:Y:S02]  /*d0f0*/  ISETP.LT.OR P1, PT, R137, 0x32, P1 ;  /* 0x000000328900780c */ /* 0x000fe40000f21670 */
[----:B------:R-:W-:Y:S02]  /*d100*/  ISETP.GT.AND P4, PT, R139, 0x51, !P4 ;  /* 0x000000518b00780c */ /* 0x000fe40006784270 */
[----:B------:R-:W-:-:S02]  /*d110*/  FSEL R20, R125, -INF , !P1 ;  /* 0xff8000007d147808 */ /* 0x000fc40004800000 */
[----:B------:R-:W-:Y:S02]  /*d120*/  ISETP.NE.AND P1, PT, R179, RZ, PT ;  /* 0x000000ffb300720c */ /* 0x000fe40003f25270 */
[----:B------:R-:W-:Y:S02]  /*d130*/  ISETP.LT.OR P3, PT, R137, 0x51, P3 ;  /* 0x000000518900780c */ /* 0x000fe40001f61670 */
[C---:B------:R-:W-:Y:S02]  /*d140*/  ISETP.GT.AND P1, PT, R139.reuse, 0x38, !P1 ;  /* 0x000000388b00780c */ /* 0x040fe40004f24270 */
[----:B------:R-:W-:Y:S02]  /*d150*/  ISETP.GT.AND P5, PT, R139, 0x58, !P5 ;  /* 0x000000588b00780c */ /* 0x000fe40006fa4270 */
[C---:B------:R-:W-:Y:S02]  /*d160*/  ISETP.LT.OR P1, PT, R137.reuse, 0x39, P1 ;  /* 0x000000398900780c */ /* 0x040fe40000f21670 */
[----:B------:R-:W-:-:S02]  /*d170*/  ISETP.LT.OR P4, PT, R137, 0x52, P4 ;  /* 0x000000528900780c */ /* 0x000fc40002781670 */
[----:B------:R-:W-:Y:S02]  /*d180*/  FSEL R132, R132, -INF , !P1 ;  /* 0xff80000084847808 */ /* 0x000fe40004800000 */
[----:B------:R-:W-:Y:S02]  /*d190*/  ISETP.NE.AND P1, PT, R181, RZ, PT ;  /* 0x000000ffb500720c */ /* 0x000fe40003f25270 */
[----:B------:R-:W-:Y:S02]  /*d1a0*/  ISETP.LT.OR P5, PT, R137, 0x59, P5 ;  /* 0x000000598900780c */ /* 0x000fe40002fa1670 */
[----:B------:R-:W-:Y:S02]  /*d1b0*/  ISETP.GT.AND P1, PT, R139, 0x39, !P1 ;  /* 0x000000398b00780c */ /* 0x000fe40004f24270 */
[----:B-1----:R-:W-:Y:S02]  /*d1c0*/  FMNMX.FTZ R13, R3, R4, !PT ;  /* 0x00000004030d7209 */ /* 0x002fe40007810000 */
[----:B------:R-:W-:-:S02]  /*d1d0*/  ISETP.LT.OR P1, PT, R137, 0x3a, P1 ;  /* 0x0000003a8900780c */ /* 0x000fc40000f21670 */
[----:B------:R-:W-:Y:S01]  /*d1e0*/  FSEL R128, R128, -INF , !P4 ;  /* 0xff80000080807808 */ /* 0x000fe20006000000 */
[----:B------:R-:W1:Y:S01]  /*d1f0*/  SHFL.BFLY PT, R4, R13, 0x1, 0x1f ;  /* 0x0c201f000d047f89 */ /* 0x000e6200000e0000 */
[----:B------:R-:W-:Y:S02]  /*d200*/  FSEL R120, R131, -INF , !P1 ;  /* 0xff80000083787808 */ /* 0x000fe40004800000 */
[----:B------:R-:W-:Y:S02]  /*d210*/  ISETP.NE.AND P1, PT, R143, RZ, PT ;  /* 0x000000ff8f00720c */ /* 0x000fe40003f25270 */
[----:B------:R-:W-:Y:S02]  /*d220*/  R2UR UR4, R22 ;  /* 0x00000000160472ca */ /* 0x000fe400000e0000 */
[----:B------:R-:W-:-:S04]  /*d230*/  ISETP.GT.AND P1, PT, R139, 0x40, !P1 ;  /* 0x000000408b00780c */ /* 0x000fc80004f24270 */
[----:B------:R-:W-:-:S04]  /*d240*/  ISETP.LT.OR P1, PT, R137, 0x41, P1 ;  /* 0x000000418900780c */ /* 0x000fc80000f21670 */
[----:B------:R-:W-:Y:S02]  /*d250*/  FSEL R134, R134, -INF , !P1 ;  /* 0xff80000086867808 */ /* 0x000fe40004800000 */
[----:B------:R-:W-:-:S04]  /*d260*/  ISETP.NE.AND P1, PT, R183, RZ, PT ;  /* 0x000000ffb700720c */ /* 0x000fc80003f25270 */
[----:B------:R-:W-:Y:S02]  /*d270*/  ISETP.GT.AND P1, PT, R139, 0x41, !P1 ;  /* 0x000000418b00780c */ /* 0x000fe40004f24270 */
[----:B-1----:R-:W-:Y:S02]  /*d280*/  FMNMX.FTZ R4, R13, R4, !PT ;  /* 0x000000040d047209 */ /* 0x002fe40007810000 */
[----:B------:R-:W-:-:S03]  /*d290*/  ISETP.LT.OR P1, PT, R137, 0x42, P1 ;  /* 0x000000428900780c */ /* 0x000fc60000f21670 */
[----:B0-----:R-:W-:Y:S01]  /*d2a0*/  FMUL.FTZ R125, R4, R9 ;  /* 0x00000009047d7220 */ /* 0x001fe20000410000 */
        /* <DEDUP_REMOVED lines=21> */
[----:B------:R-:W-:Y:S01]  /*d400*/  FSEL R174, R127, -INF , !P3 ;  /* 0xff8000007fae7808 */ /* 0x000fe20005800000 */
[--C-:B------:R-:W-:Y:S01]  /*d410*/  FFMA.FTZ R127, R164, R9, -R125.reuse ;  /* 0x00000009a47f7223 */ /* 0x100fe2000001087d */
[----:B------:R-:W-:Y:S01]  /*d420*/  FMNMX.FTZ R3, R214, R3, !PT ;  /* 0x00000003d6037209 */ /* 0x000fe20007810000 */
[-CC-:B------:R-:W-:Y:S01]  /*d430*/  FFMA.FTZ R218, R218, R9.reuse, -R125.reuse ;  /* 0x00000009dada7223 */ /* 0x180fe2000001087d */
[----:B------:R-:W-:Y:S01]  /*d440*/  FSEL R164, R129, -INF , !P5 ;  /* 0xff80000081a47808 */ /* 0x000fe20006800000 */
[--C-:B------:R-:W-:Y:S01]  /*d450*/  FFMA.FTZ R176, R176, R9, -R125.reuse ;  /* 0x00000009b0b07223 */ /* 0x100fe2000001087d */
[----:B------:R-:W-:Y:S01]  /*d460*/  FMNMX.FTZ R3, R188, R3, !PT ;  /* 0x00000003bc037209 */ /* 0x000fe20007810000 */
[----:B------:R-:W-:Y:S01]  /*d470*/  MUFU.EX2 R13, R218 ;  /* 0x000000da000d7308 */ /* 0x000fe20000000800 */
[----:B------:R-:W-:Y:S01]  /*d480*/  FSEL R130, R130, -INF , !P2 ;  /* 0xff80000082827808 */ /* 0x000fe20005000000 */
[--C-:B------:R-:W-:Y:S01]  /*d490*/  FFMA.FTZ R15, R172, R9, -R125.reuse ;  /* 0x00000009ac0f7223 */ /* 0x100fe2000001087d */
[----:B------:R-:W-:Y:S01]  /*d4a0*/  FMNMX.FTZ R3, R212, R3, !PT ;  /* 0x00000003d4037209 */ /* 0x000fe20007810000 */
[-CC-:B------:R-:W-:Y:S01]  /*d4b0*/  FFMA.FTZ R168, R168, R9.reuse, -R125.reuse ;  /* 0x00000009a8a87223 */ /* 0x180fe2000001087d */
[----:B------:R-:W-:Y:S01]  /*d4c0*/  FSEL R146, R4, RZ, P1 ;  /* 0x000000ff04927208 */ /* 0x000fe20000800000 */
[--C-:B------:R-:W-:Y:S01]  /*d4d0*/  FFMA.FTZ R135, R148, R9, -R125.reuse ;  /* 0x0000000994877223 */ /* 0x100fe2000001087d */
[----:B------:R-:W-:Y:S01]  /*d4e0*/  FMNMX.FTZ R3, R184, R3, !PT ;  /* 0x00000003b8037209 */ /* 0x000fe20007810000 */
[----:B------:R-:W-:Y:S01]  /*d4f0*/  MUFU.EX2 R176, R176 ;  /* 0x000000b000b07308 */ /* 0x000fe20000000800 */
[-CC-:B------:R-:W-:Y:S01]  /*d500*/  FFMA.FTZ R131, R140, R9.reuse, -R125.reuse ;  /* 0x000000098c837223 */ /* 0x180fe2000001087d */
[--C-:B------:R-:W-:Y:S01]  /*d510*/  FFMA.FTZ R140, R150, R9, -R125.reuse ;  /* 0x00000009968c7223 */ /* 0x100fe2000001087d */
[----:B------:R-:W-:Y:S01]  /*d520*/  FMNMX.FTZ R3, R210, R3, !PT ;  /* 0x00000003d2037209 */ /* 0x000fe20007810000 */
[-CC-:B------:R-:W-:Y:S01]  /*d530*/  FFMA.FTZ R137, R152, R9.reuse, -R125.reuse ;  /* 0x0000000998897223 */ /* 0x180fe2000001087d */
[-CC-:B------:R-:W-:Y:S01]  /*d540*/  FFMA.FTZ R170, R170, R9.reuse, -R125.reuse ;  /* 0x00000009aaaa7223 */ /* 0x180fe2000001087d */
        /* <DEDUP_REMOVED lines=16> */
[----:B------:R-:W-:Y:S01]  /*d650*/  FFMA.FTZ R141, R160, R9, -R125 ;  /* 0x00000009a08d7223 */ /* 0x000fe2000001087d */
[----:B------:R-:W-:Y:S01]  /*d660*/  FMNMX.FTZ R3, R126, R3, !PT ;  /* 0x000000037e037209 */ /* 0x000fe20007810000 */
[----:B------:R-:W-:Y:S01]  /*d670*/  MUFU.EX2 R21, R21 ;  /* 0x0000001500157308 */ /* 0x000fe20000000800 */
[----:B------:R-:W-:-:S02]  /*d680*/  LOP3.LUT P6, RZ, R207, 0x7f, RZ, 0xc0, !PT ;  /* 0x0000007fcfff7812 */ /* 0x000fc400078cc0ff */
        /* <DEDUP_REMOVED lines=15> */
[----:B------:R-:W-:-:S05]  /*d780*/  FMNMX.FTZ R3, R130, R3, !PT ;  /* 0x0000000382037209 */ /* 0x000fca0007810000 */
[----:B------:R-:W0:Y:S01]  /*d790*/  SHFL.BFLY PT, R0, R3, 0x2, 0x1f ;  /* 0x0c401f0003007f89 */ /* 0x000e2200000e0000 */
[----:B------:R-:W-:Y:S08]  /*d7a0*/  MUFU.EX2 R182, R182 ;  /* 0x000000b600b67308 */ /* 0x000ff00000000800 */
[----:B------:R-:W-:Y:S08]  /*d7b0*/  MUFU.EX2 R129, R129 ;  /* 0x0000008100817308 */ /* 0x000ff00000000800 */
[----:B------:R-:W-:Y:S01]  /*d7c0*/  MUFU.EX2 R131, R131 ;  /* 0x0000008300837308 */ /* 0x000fe20000000800 */
[----:B0-----:R-:W-:-:S07]  /*d7d0*/  FMNMX.FTZ R0, R3, R0, !PT ;  /* 0x0000000003007209 */ /* 0x001fce0007810000 */
[----:B------:R-:W-:Y:S01]  /*d7e0*/  MUFU.EX2 R138, R138 ;  /* 0x0000008a008a7308 */ /* 0x000fe20000000800 */
[----:B------:R-:W0:Y:S07]  /*d7f0*/  SHFL.BFLY PT, R3, R0, 0x1, 0x1f ;  /* 0x0c201f0000037f89 */ /* 0x000e2e00000e0000 */
[----:B------:R-:W-:Y:S08]  /*d800*/  MUFU.EX2 R178, R178 ;  /* 0x000000b200b27308 */ /* 0x000ff00000000800 */
[----:B------:R-:W-:Y:S08]  /*d810*/  MUFU.EX2 R133, R133 ;  /* 0x0000008500857308 */ /* 0x000ff00000000800 */
[----:B------:R-:W-:Y:S01]  /*d820*/  MUFU.EX2 R135, R135 ;  /* 0x0000008700877308 */ /* 0x000fe20000000800 */
[----:B0-----:R-:W-:Y:S01]  /*d830*/  FMNMX.FTZ R3, R0, R3, !PT ;  /* 0x0000000300037209 */ /* 0x001fe20007810000 */
[----:B------:R-:W-:Y:S01]  /*d840*/  FADD.FTZ R0, -R146, R11 ;  /* 0x0000000b92007221 */ /* 0x000fe20000010100 */
[-C--:B------:R-:W-:Y:S01]  /*d850*/  FFMA.FTZ R146, R166, R9.reuse, -R125 ;  /* 0x00000009a6927223 */ /* 0x080fe2000001087d */
[----:B------:R-:W-:Y:S01]  /*d860*/  IMAD.U32 R125, RZ, RZ, UR10 ;  /* 0x0000000aff7d7e24 */ /* 0x000fe2000f8e00ff */
[C---:B------:R-:W-:Y:S01]  /*d870*/  FSETP.NEU.FTZ.AND P1, PT, R3.reuse, -INF , PT ;  /* 0xff8000000300780b */ /* 0x040fe20003f3d000 */
[-C--:B------:R-:W-:Y:S01]  /*d880*/  FMUL.FTZ R11, R3, R9.reuse ;  /* 0x00000009030b7220 */ /* 0x080fe20000410000 */
[----:B------:R-:W-:Y:S01]  /*d890*/  FMUL.FTZ R0, R0, R9 ;  /* 0x0000000900007220 */ /* 0x000fe20000410000 */
[----:B------:R-:W-:Y:S01]  /*d8a0*/  MUFU.EX2 R140, R140 ;  /* 0x0000008c008c7308 */ /* 0x000fe20000000800 */
[----:B------:R-:W-:-:S02]  /*d8b0*/  @!P6 VIADD R125, R125, 0x30860 ;  /* 0x000308607d7de836 */ /* 0x000fc40000000000 */
[----:B------:R-:W-:-:S03]  /*d8c0*/  FSEL R11, R11, RZ, P1 ;  /* 0x000000ff0b0b7208 */ /* 0x000fc60000800000 */
[----:B------:R-:W-:Y:S02]  /*d8d0*/  @!P6 PRMT R125, RZ, 0x654, R125 ;  /* 0x00000654ff7de816 */ /* 0x000fe4000000007d */
[-CC-:B------:R-:W-:Y:S01]  /*d8e0*/  FFMA.FTZ R189, R123, R9.reuse, -R11.reuse ;  /* 0x000000097bbd7223 */ /* 0x180fe2000001080b */
[----:B------:R-:W-:Y:S01]  /*d8f0*/  FSEL R123, R3, RZ, P1 ;  /* 0x000000ff037b7208 */ /* 0x000fe20000800000 */
[----:B------:R-:W0:Y:S01]  /*d900*/  MUFU.EX2 R0, R0 ;  /* 0x0000000000007308 */ /* 0x000e220000000800 */
[-CC-:B------:R-:W-:Y:S01]  /*d910*/  FFMA.FTZ R191, R2, R9.reuse, -R11.reuse ;  /* 0x0000000902bf7223 */ /* 0x180fe2000001080b */
[-CC-:B------:R-:W-:Y:S01]  /*d920*/  FFMA.FTZ R148, R216, R9.reuse, -R11.reuse ;  /* 0x00000009d8947223 */ /* 0x180fe2000001080b */
[-CC-:B------:R-:W-:Y:S01]  /*d930*/  FFMA.FTZ R150, R214, R9.reuse, -R11.reuse ;  /* 0x00000009d6967223 */ /* 0x180fe2000001080b */
[----:B------:R-:W-:Y:S01]  /*d940*/  FADD.FTZ R2, -R123, R12 ;  /* 0x0000000c7b027221 */ /* 0x000fe20000010100 */
[-CC-:B------:R-:W-:Y:S01]  /*d950*/  FFMA.FTZ R185, R188, R9.reuse, -R11.reuse ;  /* 0x00000009bcb97223 */ /* 0x180fe2000001080b */
[-CC-:B------:R-:W-:Y:S01]  /*d960*/  FFMA.FTZ R152, R212, R9.reuse, -R11.reuse ;  /* 0x00000009d4987223 */ /* 0x180fe2000001080b */
[-CC-:B------:R-:W-:Y:S01]  /*d970*/  FFMA.FTZ R187, R184, R9.reuse, -R11.reuse ;  /* 0x00000009b8bb7223 */ /* 0x180fe2000001080b */
[-C--:B------:R-:W-:Y:S01]  /*d980*/  FMUL.FTZ R2, R2, R9.reuse ;  /* 0x0000000902027220 */ /* 0x080fe20000410000 */
[----:B------:R-:W-:Y:S01]  /*d990*/  MUFU.EX2 R189, R189 ;  /* 0x000000bd00bd7308 */ /* 0x000fe20000000800 */
[-CC-:B------:R-:W-:Y:S01]  /*d9a0*/  FFMA.FTZ R154, R210, R9.reuse, -R11.reuse ;  /* 0x00000009d29a7223 */ /* 0x180fe2000001080b */
[-CC-:B------:R-:W-:Y:S01]  /*d9b0*/  FFMA.FTZ R181, R186, R9.reuse, -R11.reuse ;  /* 0x00000009bab57223 */ /* 0x180fe2000001080b */
[-CC-:B------:R-:W-:Y:S01]  /*d9c0*/  FFMA.FTZ R156, R208, R9.reuse, -R11.reuse ;  /* 0x00000009d09c7223 */ /* 0x180fe2000001080b */
[-CC-:B------:R-:W-:Y:S01]  /*d9d0*/  FFMA.FTZ R183, R124, R9.reuse, -R11.reuse ;  /* 0x000000097cb77223 */ /* 0x180fe2000001080b */
[-CC-:B------:R-:W-:Y:S01]  /*d9e0*/  FFMA.FTZ R190, R190, R9.reuse, -R11.reuse ;  /* 0x00000009bebe7223 */ /* 0x180fe2000001080b */
[-CC-:B------:R-:W-:Y:S01]  /*d9f0*/  FFMA.FTZ R177, R126, R9.reuse, -R11.reuse ;  /* 0x000000097eb17223 */ /* 0x180fe2000001080b */
[-C--:B------:R-:W-:Y:S01]  /*da00*/  FFMA.FTZ R20, R20, R9.reuse, -R11 ;  /* 0x0000000914147223 */ /* 0x080fe2000001080b */
[----:B------:R-:W1:Y:S01]  /*da10*/  MUFU.EX2 R2, R2 ;  /* 0x0000000200027308 */ /* 0x000e620000000800 */
[----:B0-----:R-:W-:Y:S01]  /*da20*/  FFMA.FTZ R123, R0, R8, R13 ;  /* 0x00000008007b7223 */ /* 0x001fe2000001000d */
[-CC-:B------:R-:W-:Y:S01]  /*da30*/  FFMA.FTZ R179, R132, R9.reuse, -R11.reuse ;  /* 0x0000000984b37223 */ /* 0x180fe2000001080b */
[-CC-:B------:R-:W-:Y:S01]  /*da40*/  FFMA.FTZ R120, R120, R9.reuse, -R11.reuse ;  /* 0x0000000978787223 */ /* 0x180fe2000001080b */
[-C--:B------:R-:W-:Y:S01]  /*da50*/  FFMA.FTZ R173, R134, R9.reuse, -R11 ;  /* 0x0000000986ad7223 */ /* 0x080fe2000001080b */
[----:B------:R-:W-:Y:S01]  /*da60*/  FADD.FTZ R8, R176, R123 ;  /* 0x0000007bb0087221 */ /* 0x000fe20000010000 */
[-CC-:B------:R-:W-:Y:S01]  /*da70*/  FFMA.FTZ R14, R14, R9.reuse, -R11.reuse ;  /* 0x000000090e0e7223 */ /* 0x180fe2000001080b */
[-CC-:B------:R-:W-:Y:S01]  /*da80*/  FFMA.FTZ R136, R136, R9.reuse, -R11.reuse ;  /* 0x0000000988887223 */ /* 0x180fe2000001080b */
[----:B------:R-:W0:Y:S01]  /*da90*/  MUFU.EX2 R148, R148 ;  /* 0x0000009400947308 */ /* 0x000e220000000800 */
[----:B------:R-:W-:Y:S01]  /*daa0*/  FADD.FTZ R123, R15, R8 ;  /* 0x000000080f7b7221 */ /* 0x000fe20000010000 */
[-CC-:B------:R-:W-:Y:S01]  /*dab0*/  FFMA.FTZ R122, R122, R9.reuse, -R11.reuse ;  /* 0x000000097a7a7223 */ /* 0x180fe2000001080b */
[-CC-:B------:R-:W-:Y:S01]  /*dac0*/  FFMA.FTZ R174, R174, R9.reuse, -R11.reuse ;  /* 0x00000009aeae7223 */ /* 0x180fe2000001080b */
[-C--:B------:R-:W-:Y:S01]  /*dad0*/  FFMA.FTZ R128, R128, R9.reuse, -R11 ;  /* 0x0000000980807223 */ /* 0x080fe2000001080b */
[----:B------:R-:W-:Y:S01]  /*dae0*/  FADD.FTZ R8, R168, R123 ;  /* 0x0000007ba8087221 */ /* 0x000fe20000010000 */
[-CC-:B------:R-:W-:Y:S01]  /*daf0*/  FFMA.FTZ R164, R164, R9.reuse, -R11.reuse ;  /* 0x00000009a4a47223 */ /* 0x180fe2000001080b */
[----:B------:R-:W-:Y:S01]  /*db00*/  FFMA.FTZ R11, R130, R9, -R11 ;  /* 0x00000009820b7223 */ /* 0x000fe2000001080b */
[----:B------:R-:W2:Y:S01]  /*db10*/  MUFU.EX2 R191, R191 ;  /* 0x000000bf00bf7308 */ /* 0x000ea20000000800 */
[----:B-1----:R-:W-:Y:S01]  /*db20*/  FFMA.FTZ R5, R2, R5, R189 ;  /* 0x0000000502057223 */ /* 0x002fe200000100bd */
[----:B------:R-:W-:Y:S01]  /*db30*/  FADD.FTZ R123, R21, R8 ;  /* 0x00000008157b7221 */ /* 0x000fe20000010000 */
[----:B------:R-:W-:Y:S01]  /*db40*/  F2FP.BF16.F32.PACK_AB R188, R176, R13 ;  /* 0x0000000db0bc723e */ /* 0x000fe200000010ff */
[----:B------:R1:W-:Y:S01]  /*db50*/  @!P6 SYNCS.ARRIVE.TRANS64.RED.A1T0 RZ, [R125+URZ], RZ ;  /* 0x000000ff7dffe9a7 */ /* 0x0003e2000810043f */
[----:B------:R-:W-:Y:S01]  /*db60*/  ISETP.GT.AND P1, PT, R10, UR4, PT ;  /* 0x000000040a007c0c */ /* 0x000fe2000bf24270 */
[----:B------:R-:W-:Y:S01]  /*db70*/  FADD.FTZ R124, R170, R123 ;  /* 0x0000007baa7c7221 */ /* 0x000fe20000010000 */
[----:B------:R-:W-:Y:S01]  /*db80*/  UMOV UR4, UR37 ;  /* 0x0000002500047c82 */ /* 0x000fe20008000000 */
[----:B------:R-:W3:Y:S01]  /*db90*/  MUFU.EX2 R150, R150 ;  /* 0x0000009600967308 */ /* 0x000ee20000000800 */
[----:B0-----:R-:W-:Y:S01]  /*dba0*/  FADD.FTZ R8, R148, R5 ;  /* 0x0000000594087221 */ /* 0x001fe20000010000 */
[----:B------:R-:W-:Y:S01]  /*dbb0*/  FADD.FTZ R123, R121, R124 ;  /* 0x0000007c797b7221 */ /* 0x000fe20000010000 */
[----:B------:R-:W-:Y:S01]  /*dbc0*/  F2FP.BF16.F32.PACK_AB R184, R170, R21 ;  /* 0x00000015aab8723e */ /* 0x000fe200000010ff */
[----:B------:R-:W-:Y:S01]  /*dbd0*/  VIADD R10, R10, 0xffffffff ;  /* 0xffffffff0a0a7836 */ /* 0x000fe20000000000 */
[C---:B------:R-:W-:Y:S01]  /*dbe0*/  F2FP.BF16.F32.PACK_AB R186, R172.reuse, R121 ;  /* 0x00000079acba723e */ /* 0x040fe200000010ff */
[----:B------:R-:W-:Y:S01]  /*dbf0*/  FADD.FTZ R123, R172, R123 ;  /* 0x0000007bac7b7221 */ /* 0x000fe20000010000 */
[----:B------:R-:W-:Y:S01]  /*dc00*/  F2FP.BF16.F32.PACK_AB R176, R138, R131 ;  /* 0x000000838ab0723e */ /* 0x000fe200000010ff */
[----:B------:R-:W0:Y:S01]  /*dc10*/  MUFU.EX2 R185, R185 ;  /* 0x000000b900b97308 */ /* 0x000e220000000800 */
[----:B--2---:R-:W-:Y:S01]  /*dc20*/  FADD.FTZ R5, R191, R8 ;  /* 0x00000008bf057221 */ /* 0x004fe20000010000 */
[----:B------:R-:W-:Y:S01]  /*dc30*/  FADD.FTZ R124, R180, R123 ;  /* 0x0000007bb47c7221 */ /* 0x000fe20000010000 */
[----:B------:R-:W-:-:S02]  /*dc40*/  F2FP.BF16.F32.PACK_AB R180, R127, R180 ;  /* 0x000000b47fb4723e */ /* 0x000fc400000010ff */
[----:B------:R-:W-:Y:S01]  /*dc50*/  F2FP.BF16.F32.PACK_AB R172, R140, R135 ;  /* 0x000000878cac723e */ /* 0x000fe200000010ff */
[----:B------:R-:W-:Y:S01]  /*dc60*/  FADD.FTZ R123, R127, R124 ;  /* 0x0000007c7f7b7221 */ /* 0x000fe20000010000 */
[----:B------:R-:W-:Y:S01]  /*dc70*/  F2FP.BF16.F32.PACK_AB R189, R148, R189 ;  /* 0x000000bd94bd723e */ /* 0x000fe200000010ff */
[----:B------:R-:W2:Y:S01]  /*dc80*/  MUFU.EX2 R152, R152 ;  /* 0x0000009800987308 */ /* 0x000ea20000000800 */
[----:B---3--:R-:W-:Y:S01]  /*dc90*/  FADD.FTZ R8, R150, R5 ;  /* 0x0000000596087221 */ /* 0x008fe20000010000 */
[----:B------:R-:W-:Y:S01]  /*dca0*/  FADD.FTZ R124, R182, R123 ;  /* 0x0000007bb67c7221 */ /* 0x000fe20000010000 */
[C---:B------:R-:W-:Y:S02]  /*dcb0*/  F2FP.BF16.F32.PACK_AB R182, R129.reuse, R182 ;  /* 0x000000b681b6723e */ /* 0x040fe400000010ff */
[----:B------:R-:W-:Y:S01]  /*dcc0*/  F2FP.BF16.F32.PACK_AB R191, R150, R191 ;  /* 0x000000bf96bf723e */ /* 0x000fe200000010ff */
[----:B------:R-:W-:Y:S02]  /*dcd0*/  FADD.FTZ R124, R129, R124 ;  /* 0x0000007c817c7221 */ /* 0x000fe40000010000 */
[----:B------:R-:W3:Y:S01]  /*dce0*/  MUFU.EX2 R187, R187 ;  /* 0x000000bb00bb7308 */ /* 0x000ee20000000800 */
[----:B0-----:R-:W-:Y:S01]  /*dcf0*/  FADD.FTZ R5, R185, R8 ;  /* 0x00000008b9057221 */ /* 0x001fe20000010000 */
[----:B------:R-:W-:-:S04]  /*dd00*/  FADD.FTZ R123, R131, R124 ;  /* 0x0000007c837b7221 */ /* 0x000fc80000010000 */
[----:B------:R-:W-:Y:S02]  /*dd10*/  FADD.FTZ R123, R138, R123 ;  /* 0x0000007b8a7b7221 */ /* 0x000fe40000010000 */
[----:B------:R-:W0:Y:S01]  /*dd20*/  MUFU.EX2 R154, R154 ;  /* 0x0000009a009a7308 */ /* 0x000e220000000800 */
[----:B--2---:R-:W-:Y:S01]  /*dd30*/  FADD.FTZ R8, R152, R5 ;  /* 0x0000000598087221 */ /* 0x004fe20000010000 */
[----:B------:R-:W-:Y:S01]  /*dd40*/  FADD.FTZ R124, R178, R123 ;  /* 0x0000007bb27c7221 */ /* 0x000fe20000010000 */
[C---:B------:R-:W-:Y:S02]  /*dd50*/  F2FP.BF16.F32.PACK_AB R178, R133.reuse, R178 ;  /* 0x000000b285b2723e */ /* 0x040fe400000010ff */
[----:B------:R-:W-:Y:S01]  /*dd60*/  F2FP.BF16.F32.PACK_AB R185, R152, R185 ;  /* 0x000000b998b9723e */ /* 0x000fe200000010ff */
[----:B------:R-:W-:Y:S02]  /*dd70*/  FADD.FTZ R124, R133, R124 ;  /* 0x0000007c857c7221 */ /* 0x000fe40000010000 */
[----:B------:R-:W2:Y:S01]  /*dd80*/  MUFU.EX2 R181, R181 ;  /* 0x000000b500b57308 */ /* 0x000ea20000000800 */
[----:B---3--:R-:W-:Y:S01]  /*dd90*/  FADD.FTZ R5, R187, R8 ;  /* 0x00000008bb057221 */ /* 0x008fe20000010000 */
[----:B------:R-:W-:-:S04]  /*dda0*/  FADD.FTZ R123, R135, R124 ;  /* 0x0000007c877b7221 */ /* 0x000fc80000010000 */
[----:B------:R-:W-:Y:S02]  /*ddb0*/  FADD.FTZ R124, R140, R123 ;  /* 0x0000007b8c7c7221 */ /* 0x000fe40000010000 */
[----:B------:R-:W3:Y:S01]  /*ddc0*/  MUFU.EX2 R156, R156 ;  /* 0x0000009c009c7308 */ /* 0x000ee20000000800 */
[C---:B0-----:R-:W-:Y:S01]  /*ddd0*/  FADD.FTZ R8, R154.reuse, R5 ;  /* 0x000000059a087221 */ /* 0x041fe20000010000 */
[----:B------:R-:W-:-:S06]  /*dde0*/  F2FP.BF16.F32.PACK_AB R187, R154, R187 ;  /* 0x000000bb9abb723e */ /* 0x000fcc00000010ff */
[----:B------:R-:W0:Y:S01]  /*ddf0*/  MUFU.EX2 R183, R183 ;  /* 0x000000b700b77308 */ /* 0x000e220000000800 */
[----:B--2---:R-:W-:-:S07]  /*de00*/  FADD.FTZ R5, R181, R8 ;  /* 0x00000008b5057221 */ /* 0x004fce0000010000 */
[----:B------:R2:W4:Y:S01]  /*de10*/  MUFU.EX2 R12, R190 ;  /* 0x000000be000c7308 */ /* 0x0005220000000800 */
[C---:B---3--:R-:W-:Y:S01]  /*de20*/  FADD.FTZ R8, R156.reuse, R5 ;  /* 0x000000059c087221 */ /* 0x048fe20000010000 */
[----:B------:R-:W-:-:S06]  /*de30*/  F2FP.BF16.F32.PACK_AB R181, R156, R181 ;  /* 0x000000b59cb5723e */ /* 0x000fcc00000010ff */
[----:B------:R-:W3:Y:S01]  /*de40*/  MUFU.EX2 R177, R177 ;  /* 0x000000b100b17308 */ /* 0x000ee20000000800 */
[----:B0-----:R-:W-:Y:S01]  /*de50*/  FADD.FTZ R5, R183, R8 ;  /* 0x00000008b7057221 */ /* 0x001fe20000010000 */
[----:B--2---:R-:W-:-:S06]  /*de60*/  F2FP.BF16.F32.PACK_AB R190, R168, R15 ;  /* 0x0000000fa8be723e */ /* 0x004fcc00000010ff */
[----:B------:R-:W0:Y:S01]  /*de70*/  MUFU.EX2 R20, R20 ;  /* 0x0000001400147308 */ /* 0x000e220000000800 */
[C---:B----4-:R-:W-:Y:S01]  /*de80*/  FADD.FTZ R8, R12.reuse, R5 ;  /* 0x000000050c087221 */ /* 0x050fe20000010000 */
[----:B------:R-:W-:Y:S01]  /*de90*/  F2FP.BF16.F32.PACK_AB R183, R12, R183 ;  /* 0x000000b70cb7723e */ /* 0x000fe200000010ff */
[----:B------:R-:W-:-:S05]  /*dea0*/  IMAD.MOV.U32 R12, RZ, RZ, R3 ;  /* 0x000000ffff0c7224 */ /* 0x000fca00078e0003 */
[----:B------:R-:W2:Y:S01]  /*deb0*/  MUFU.EX2 R179, R179 ;  /* 0x000000b300b37308 */ /* 0x000ea20000000800 */
[----:B---3--:R-:W-:-:S07]  /*dec0*/  FADD.FTZ R5, R177, R8 ;  /* 0x00000008b1057221 */ /* 0x008fce0000010000 */
[----:B------:R-:W3:Y:S01]  /*ded0*/  MUFU.EX2 R120, R120 ;  /* 0x0000007800787308 */ /* 0x000ee20000000800 */
[C---:B0-----:R-:W-:Y:S01]  /*dee0*/  FADD.FTZ R8, R20.reuse, R5 ;  /* 0x0000000514087221 */ /* 0x041fe20000010000 */
[----:B------:R-:W-:-:S06]  /*def0*/  F2FP.BF16.F32.PACK_AB R177, R20, R177 ;  /* 0x000000b114b1723e */ /* 0x000fcc00000010ff */
[----:B------:R-:W0:Y:S01]  /*df00*/  MUFU.EX2 R173, R173 ;  /* 0x000000ad00ad7308 */ /* 0x000e220000000800 */
[----:B--2---:R-:W-:-:S07]  /*df10*/  FADD.FTZ R5, R179, R8 ;  /* 0x00000008b3057221 */ /* 0x004fce0000010000 */
[----:B------:R-:W2:Y:S01]  /*df20*/  MUFU.EX2 R14, R14 ;  /* 0x0000000e000e7308 */ /* 0x000ea20000000800 */
[C---:B---3--:R-:W-:Y:S01]  /*df30*/  FADD.FTZ R8, R120.reuse, R5 ;  /* 0x0000000578087221 */ /* 0x048fe20000010000 */
[----:B------:R-:W-:-:S06]  /*df40*/  F2FP.BF16.F32.PACK_AB R179, R120, R179 ;  /* 0x000000b378b3723e */ /* 0x000fcc00000010ff */
[----:B------:R-:W3:Y:S01]  /*df50*/  MUFU.EX2 R136, R136 ;  /* 0x0000008800887308 */ /* 0x000ee20000000800 */
[----:B0-----:R-:W-:-:S07]  /*df60*/  FADD.FTZ R5, R173, R8 ;  /* 0x00000008ad057221 */ /* 0x001fce0000010000 */
[----:B------:R-:W0:Y:S01]  /*df70*/  MUFU.EX2 R137, R137 ;  /* 0x0000008900897308 */ /* 0x000e220000000800 */
[C---:B--2---:R-:W-:Y:S01]  /*df80*/  FADD.FTZ R5, R14.reuse, R5 ;  /* 0x000000050e057221 */ /* 0x044fe20000010000 */
[----:B------:R-:W-:-:S06]  /*df90*/  F2FP.BF16.F32.PACK_AB R173, R14, R173 ;  /* 0x000000ad0ead723e */ /* 0x000fcc00000010ff */
[----:B------:R-:W2:Y:S01]  /*dfa0*/  MUFU.EX2 R175, R122 ;  /* 0x0000007a00af7308 */ /* 0x000ea20000000800 */
[----:B---3--:R-:W-:-:S07]  /*dfb0*/  FADD.FTZ R5, R136, R5 ;  /* 0x0000000588057221 */ /* 0x008fce0000010000 */
[----:B------:R-:W3:Y:S01]  /*dfc0*/  MUFU.EX2 R142, R142 ;  /* 0x0000008e008e7308 */ /* 0x000ee20000000800 */
[----:B0-----:R-:W-:-:S07]  /*dfd0*/  FADD.FTZ R13, R137, R124 ;  /* 0x0000007c890d7221 */ /* 0x001fce0000010000 */
[----:B------:R0:W4:Y:S01]  /*dfe0*/  MUFU.EX2 R126, R174 ;  /* 0x000000ae007e7308 */ /* 0x0001220000000800 */
[C---:B--2---:R-:W-:Y:S01]  /*dff0*/  FADD.FTZ R5, R175.reuse, R5 ;  /* 0x00000005af057221 */ /* 0x044fe20000010000 */
[----:B------:R-:W-:-:S06]  /*e000*/  F2FP.BF16.F32.PACK_AB R175, R175, R136 ;  /* 0x00000088afaf723e */ /* 0x000fcc00000010ff */
[----:B------:R-:W2:Y:S01]  /*e010*/  MUFU.EX2 R139, R139 ;  /* 0x0000008b008b7308 */ /* 0x000ea20000000800 */
[C---:B---3--:R-:W-:Y:S01]  /*e020*/  FADD.FTZ R122, R142.reuse, R13 ;  /* 0x0000000d8e7a7221 */ /* 0x048fe20000010000 */
[----:B0-----:R-:W-:-:S06]  /*e030*/  F2FP.BF16.F32.PACK_AB R174, R142, R137 ;  /* 0x000000898eae723e */ /* 0x001fcc00000010ff */
[----:B------:R-:W0:Y:S01]  /*e040*/  MUFU.EX2 R128, R128 ;  /* 0x0000008000807308 */ /* 0x000e220000000800 */
[----:B----4-:R-:W-:-:S07]  /*e050*/  FADD.FTZ R5, R126, R5 ;  /* 0x000000057e057221 */ /* 0x010fce0000010000 */
[----:B------:R-:W3:Y:S01]  /*e060*/  MUFU.EX2 R144, R144 ;  /* 0x0000009000907308 */ /* 0x000ee20000000800 */
[----:B--2---:R-:W-:-:S07]  /*e070*/  FADD.FTZ R13, R139, R122 ;  /* 0x0000007a8b0d7221 */ /* 0x004fce0000010000 */
[----:B------:R-:W2:Y:S01]  /*e080*/  MUFU.EX2 R164, R164 ;  /* 0x000000a400a47308 */ /* 0x000ea20000000800 */
[C---:B0-----:R-:W-:Y:S01]  /*e090*/  FADD.FTZ R5, R128.reuse, R5 ;  /* 0x0000000580057221 */ /* 0x041fe20000010000 */
[----:B------:R-:W-:-:S06]  /*e0a0*/  F2FP.BF16.F32.PACK_AB R169, R128, R126 ;  /* 0x0000007e80a9723e */ /* 0x000fcc00000010ff */
[----:B------:R-:W0:Y:S01]  /*e0b0*/  MUFU.EX2 R141, R141 ;  /* 0x0000008d008d7308 */ /* 0x000e220000000800 */
[C---:B---3--:R-:W-:Y:S01]  /*e0c0*/  FADD.FTZ R8, R144.reuse, R13 ;  /* 0x0000000d90087221 */ /* 0x048fe20000010000 */
[----:B------:R-:W-:-:S06]  /*e0d0*/  F2FP.BF16.F32.PACK_AB R168, R144, R139 ;  /* 0x0000008b90a8723e */ /* 0x000fcc00000010ff */
[----:B------:R-:W3:Y:S01]  /*e0e0*/  MUFU.EX2 R11, R11 ;  /* 0x0000000b000b7308 */ /* 0x000ee20000000800 */
[----:B--2---:R-:W-:-:S07]  /*e0f0*/  FADD.FTZ R5, R164, R5 ;  /* 0x00000005a4057221 */ /* 0x004fce0000010000 */
[----:B------:R-:W2:Y:S01]  /*e100*/  MUFU.EX2 R146, R146 ;  /* 0x0000009200927308 */ /* 0x000ea20000000800 */
[----:B0-----:R-:W-:Y:S01]  /*e110*/  FADD.FTZ R13, R141, R8 ;  /* 0x000000088d0d7221 */ /* 0x001fe20000010000 */
[C---:B---3--:R-:W-:Y:S01]  /*e120*/  FADD.FTZ R5, R11.reuse, R5 ;  /* 0x000000050b057221 */ /* 0x048fe20000010000 */
[----:B------:R-:W-:Y:S01]  /*e130*/  F2FP.BF16.F32.PACK_AB R171, R11, R164 ;  /* 0x000000a40bab723e */ /* 0x000fe200000010ff */
[----:B------:R-:W-:Y:S02]  /*e140*/  IMAD.MOV.U32 R11, RZ, RZ, R4 ;  /* 0x000000ffff0b7224 */ /* 0x000fe400078e0004 */
[C---:B--2---:R-:W-:Y:S01]  /*e150*/  FADD.FTZ R8, R146.reuse, R13 ;  /* 0x0000000d92087221 */ /* 0x044fe20000010000 */
[----:B------:R-:W-:Y:S01]  /*e160*/  F2FP.BF16.F32.PACK_AB R170, R146, R141 ;  /* 0x0000008d92aa723e */ /* 0x000fe200000010ff */
[----:B-1----:R-:W-:Y:S06]  /*e170*/  @P1 BRA `(.L_x_1174) ;  /* 0xffffffc800a81947 */ /* 0x002fec000383ffff */
.L_x_1157:
        /* <DEDUP_REMOVED lines=99> */
.L_x_1175:
[----:B------:R-:W-:Y:S01]  /*e7b0*/  ULEA UR5, UR37, UR38, 0x3 ;  /* 0x0000002625057291 */ /* 0x000fe2000f8e183f */
[----:B------:R-:W-:-:S05]  /*e7c0*/  IMAD.U32 R0, RZ, RZ, UR36 ;  /* 0x00000024ff007e24 */ /* 0x000fca000f8e00ff */
[----:B------:R-:W-:-:S04]  /*e7d0*/  SHF.L.U32 R0, R0, 0x1f, RZ ;  /* 0x0000001f00007819 */ /* 0x000fc800000006ff */
[----:B------:R0:W1:Y:S01]  /*e7e0*/  SYNCS.PHASECHK.TRANS64.TRYWAIT P1, [UR5+0x30850], R0 ;  /* 0x03085000ff0075a7 */ /* 0x0000620008020145 */
[----:B------:R-:W-:Y:S05]  /*e7f0*/  @!P0 BRA `(.L_x_1176) ;  /* 0x0000000000048947 */ /* 0x000fea0003800000 */
[----:B------:R-:W-:Y:S01]  /*e800*/  BPT.TRAP 0x1 ;  /* 0x000000040000795c */ /* 0x000fe20000300000 */
.L_x_1176:
[----:B-1----:R-:W-:Y:S05]  /*e810*/  @P1 BRA `(.L_x_1177) ;  /* 0x0000000000081947 */ /* 0x002fea0003800000 */
[----:B------:R-:W1:Y:S02]  /*e820*/  SYNCS.PHASECHK.TRANS64.TRYWAIT P0, [UR5+0x30850], R0 ;  /* 0x03085000ff0075a7 */ /* 0x000e640008000145 */
[----:B-1----:R-:W-:Y:S05]  /*e830*/  @!P0 BRA `(.L_x_1178) ;  /* 0x0000008400448947 */ /* 0x002fea0003800000 */
.L_x_1177:
[----:B------:R-:W-:Y:S01]  /*e840*/  UIADD3 UR38, UR38, 0x400, URZ ;  /* 0x0000040026267890 */ /* 0x000fe2000fffe03f */
[----:B------:R-:W-:Y:S01]  /*e850*/  WARPGROUP.ARRIVE ;  /* 0x00000000000079c5 */ /* 0x000fe20000000000 */
[----:B------:R-:W-:Y:S01]  /*e860*/  UMOV UR7, 0x40000040 ;  /* 0x4000004000077882 */ /* 0x000fe20000000000 */
[----:B-1----:R-:W1:Y:S01]  /*e870*/  SHFL.BFLY PT, R7, R8, 0x2, 0x1f ;  /* 0x0c401f0008077f89 */ /* 0x002e6200000e0000 */
[----:B------:R-:W-:Y:S01]  /*e880*/  USHF.R.U32.HI UR38, URZ, 0x4, UR38 ;  /* 0x000000043f267899 */ /* 0x000fe20008011626 */
[----:B------:R-:W-:Y:S01]  /*e890*/  IMAD.MOV.U32 R16, RZ, RZ, RZ ;  /* 0x000000ffff107224 */ /* 0x000fe200078e00ff */
[----:B------:R-:W-:Y:S01]  /*e8a0*/  R2UR UR8, R197 ;  /* 0x00000000c50872ca */ /* 0x000fe200000e0000 */
[----:B0-----:R-:W0:Y:S01]  /*e8b0*/  SHFL.BFLY PT, R0, R5, 0x2, 0x1f ;  /* 0x0c401f0005007f89 */ /* 0x001e2200000e0000 */
[----:B------:R-:W-:Y:S01]  /*e8c0*/  ULOP3.LUT UR38, UR38, 0x3fff, URZ, 0xc0, !UPT ;  /* 0x00003fff26267892 */ /* 0x000fe2000f8ec03f */
[----:B------:R-:W-:Y:S01]  /*e8d0*/  IMAD.U32 R12, RZ, RZ, UR5 ;  /* 0x00000005ff0c7e24 */ /* 0x000fe2000f8e00ff */
[----:B------:R-:W2:Y:S02]  /*e8e0*/  S2R R13, SR_TID.X ;  /* 0x00000000000d7919 */ /* 0x000ea40000002100 */
[----:B------:R-:W-:-:S04]  /*e8f0*/  ULOP3.LUT UR4, UR38, 0x3000000, URZ, 0xfc, !UPT ;  /* 0x0300000026047892 */ /* 0x000fc8000f8efc3f */
[----:B------:R-:W-:Y:S02]  /*e900*/  UIMAD UR4, UR37, 0x900, UR4 ;  /* 0x00000900250478a4 */ /* 0x000fe4000f8e0204 */
[----:B------:R-:W-:Y:S02]  /*e910*/  UIADD3 UR37, UR37, 0x1, URZ ;  /* 0x0000000125257890 */ /* 0x000fe4000fffe03f */
[----:B------:R-:W-:Y:S02]  /*e920*/  UIADD3 UR8, UR8, 0x1, URZ ;  /* 0x0000000108087890 */ /* 0x000fe4000fffe03f */
[----:B------:R-:W-:Y:S01]  /*e930*/  UISETP.NE.AND UP0, UPT, UR37, 0x2, UPT ;  /* 0x000000022500788c */ /* 0x000fe2000bf05270 */
[----:B------:R-:W-:Y:S02]  /*e940*/  UMOV UR6, UR4 ;  /* 0x0000000400067c82 */ /* 0x000fe40008000000 */
[----:B------:R-:W-:Y:S01]  /*e950*/  HGMMA.64x192x16.F32.BF16 R24, R188, gdesc[UR4].tnspB, R24, gsb0 ;  /* 0x42e00004bc187df0 */ /* 0x000fe20008001818 */
[----:B------:R-:W-:Y:S01]  /*e960*/  UIADD3 UR6, UR4, 0x80, URZ ;  /* 0x0000008004067890 */ /* 0x000fe2000fffe03f */
[----:B-1----:R-:W-:Y:S01]  /*e970*/  FADD.FTZ R7, R7, R8 ;  /* 0x0000000807077221 */ /* 0x002fe20000010000 */
[----:B------:R-:W-:Y:S01]  /*e980*/  UMOV UR7, 0x40000040 ;  /* 0x4000004000077882 */ /* 0x000fe20000000000 */
[----:B------:R-:W-:-:S02]  /*e990*/  IMAD.U32 R197, RZ, RZ, UR8 ;  /* 0x00000008ffc57e24 */ /* 0x000fc4000f8e00ff */
[----:B0-----:R-:W-:Y:S01]  /*e9a0*/  FADD.FTZ R2, R0, R5 ;  /* 0x0000000500027221 */ /* 0x001fe20000010000 */
[----:B------:R-:W-:Y:S01]  /*e9b0*/  IMAD.MOV.U32 R5, RZ, RZ, RZ ;  /* 0x000000ffff057224 */ /* 0x000fe200078e00ff */
[----:B------:R-:W0:Y:S01]  /*e9c0*/  SHFL.BFLY PT, R0, R7, 0x1, 0x1f ;  /* 0x0c201f0007007f89 */ /* 0x000e2200000e0000 */
[----:B------:R-:W-:-:S03]  /*e9d0*/  USEL UR37, UR37, URZ, UP0 ;  /* 0x0000003f25257287 */ /* 0x000fc60008000000 */
[----:B------:R-:W1:Y:S01]  /*e9e0*/  SHFL.BFLY PT, R11, R2, 0x1, 0x1f ;  /* 0x0c201f00020b7f89 */ /* 0x000e6200000e0000 */
[----:B--2---:R-:W-:Y:S01]  /*e9f0*/  LOP3.LUT P2, RZ, R13, 0x7f, RZ, 0xc0, !PT ;  /* 0x0000007f0dff7812 */ /* 0x004fe2000784c0ff */
[----:B0-----:R-:W-:Y:S01]  /*ea00*/  FADD.FTZ R10, R7, R0 ;  /* 0x00000000070a7221 */ /* 0x001fe20000010000 */
[----:B------:R-:W-:Y:S02]  /*ea10*/  IMAD.MOV.U32 R0, RZ, RZ, -0x800000 ;  /* 0xff800000ff007424 */ /* 0x000fe400078e00ff */
[----:B-1----:R-:W-:Y:S02]  /*ea20*/  FADD.FTZ R11, R2, R11 ;  /* 0x0000000b020b7221 */ /* 0x002fe40000010000 */
[----:B------:R-:W-:Y:S01]  /*ea30*/  FSETP.NE.FTZ.AND P0, PT, R10, RZ, PT ;  /* 0x000000ff0a00720b */ /* 0x000fe20003f15000 */
[----:B------:R-:W-:Y:S02]  /*ea40*/  IMAD.MOV.U32 R2, RZ, RZ, -0x800000 ;  /* 0xff800000ff027424 */ /* 0x000fe400078e00ff */
[----:B------:R-:W-:-:S10]  /*ea50*/  FSETP.NE.FTZ.AND P1, PT, R11, RZ, PT ;  /* 0x000000ff0b00720b */ /* 0x000fd40003f35000 */
[----:B------:R-:W0:Y:S01]  /*ea60*/  @P0 MUFU.LG2 R6, R10 ;  /* 0x0000000a00060308 */ /* 0x000e220000000c00 */
[C---:B------:R-:W-:Y:S02]  /*ea70*/  @P0 FMUL.FTZ R7, R9.reuse, 0.69314718246459960938 ;  /* 0x3f31721809070820 */ /* 0x040fe40000410000 */
[----:B------:R-:W-:Y:S01]  /*ea80*/  @P1 FMUL.FTZ R13, R9, 0.69314718246459960938 ;  /* 0x3f317218090d1820 */ /* 0x000fe20000410000 */
[----:B------:R-:W-:-:S04]  /*ea90*/  @!P2 VIADD R9, R12, 0x30860 ;  /* 0x000308600c09a836 */ /* 0x000fc80000000000 */
[----:B------:R-:W1:Y:S08]  /*eaa0*/  @P1 MUFU.LG2 R8, R11 ;  /* 0x0000000b00081308 */ /* 0x000e700000000c00 */
[----:B------:R-:W2:Y:S01]  /*eab0*/  @P0 MUFU.RCP R5, R10 ;  /* 0x0000000a00050308 */ /* 0x000ea20000001000 */
[----:B0-----:R-:W-:-:S04]  /*eac0*/  @P0 FMUL.FTZ R6, R6, 0.69314718246459960938 ;  /* 0x3f31721806060820 */ /* 0x001fc80000410000 */
[----:B------:R-:W-:Y:S01]  /*ead0*/  @P0 FFMA.FTZ R2, R7, R4, R6 ;  /* 0x0000000407020223 */ /* 0x000fe20000010006 */
[----:B------:R-:W-:Y:S02]  /*eae0*/  @!P2 PRMT R7, RZ, 0x654, R9 ;  /* 0x00000654ff07a816 */ /* 0x000fe40000000009 */
[----:B------:R-:W0:Y:S01]  /*eaf0*/  @P1 MUFU.RCP R16, R11 ;  /* 0x0000000b00101308 */ /* 0x000e220000001000 */
[----:B-1----:R-:W-:Y:S01]  /*eb00*/  @P1 FMUL.FTZ R8, R8, 0.69314718246459960938 ;  /* 0x3f31721808081820 */ /* 0x002fe20000410000 */
[----:B------:R-:W-:-:S03]  /*eb10*/  PLOP3.LUT P0, PT, PT, PT, PT, 0x8, 0x0 ;  /* 0x000000000000781c */ /* 0x000fc60003f0e170 */
        /* <DEDUP_REMOVED lines=21> */
[----:B------:R-:W-:Y:S01]  /*ec70*/  UMOV UR7, 0x40000040 ;  /* 0x4000004000077882 */ /* 0x000fe20000000000 */
[----:B------:R-:W-:-:S04]  /*ec80*/  USEL UR4, URZ, 0x1, UP0 ;  /* 0x000000013f047887 */ /* 0x000fc80008000000 */
[----:B------:R-:W-:Y:S01]  /*ec90*/  ULOP3.LUT UR36, UR36, UR4, URZ, 0x3c, !UPT ;  /* 0x0000000424247292 */ /* 0x000fe2000f8e3c3f */
[----:B------:R-:W-:Y:S02]  /*eca0*/  WARPGROUP.DEPBAR.LE gsb0, 0x0 ;  /* 0x00008000000079c5 */ /* 0x000fe40000010000 */
[----:B------:R-:W-:-:S10]  /*ecb0*/  WARPGROUP.ARRIVE ;  /* 0x00000000000079c5 */ /* 0x000fd40000000000 */
[----:B------:R-:W-:Y:S03]  /*ecc0*/  HGMMA.64x192x16.F32.BF16 R24, R168, gdesc[UR4].tnspB, R24, gsb0 ;  /* 0x42e00004a8187df0 */ /* 0x000fe60008001818 */
[----:B------:R-:W-:Y:S02]  /*ecd0*/  WARPGROUP.DEPBAR.LE gsb0, 0x0 ;  /* 0x00008000000079c5 */ /* 0x000fe40000010000 */
[-C--:B--2---:R-:W-:Y:S01]  /*ece0*/  FMUL.FTZ R4, R24, R5.reuse ;  /* 0x0000000518047220 */ /* 0x084fe20000410000 */
        /* <DEDUP_REMOVED lines=95> */
[----:B------:R-:W-:-:S07]  /*f2e0*/  FMUL.FTZ R119, R119, R16 ;  /* 0x0000001077777220 */ /* 0x000fce0000410000 */
.L_x_1108:
[----:B------:R-:W0:Y:S01]  /*f2f0*/  S2R R21, SR_CgaCtaId ;  /* 0x0000000000157919 */ /* 0x000e220000008800 */
[----:B------:R-:W-:Y:S01]  /*f300*/  MOV R16, 0x400 ;  /* 0x0000040000107802 */ /* 0x000fe20000000f00 */
[----:B------:R-:W-:Y:S01]  /*f310*/  BSSY B0, `(.L_x_1179) ;  /* 0x000023c000007945 */ /* 0x000fe20003800000 */
[----:B------:R-:W-:Y:S02]  /*f320*/  BAR.SYNC.DEFER_BLOCKING 0x5, 0x180 ;  /* 0x0146000000007b1d */ /* 0x000fe40000010000 */
[----:B0-----:R-:W-:-:S05]  /*f330*/  LEA R16, R21, R16, 0x18 ;  /* 0x0000001015107211 */ /* 0x001fca00078ec0ff */
[----:B------:R-:W0:Y:S02]  /*f340*/  LDS R20, [R16+0x308d0] ;  /* 0x0308d00010147984 */ /* 0x000e240000000800 */
[----:B0-----:R-:W-:Y:S01]  /*f350*/  R2UR UR4, R20 ;  /* 0x00000000140472ca */ /* 0x001fe200000e0000 */
[----:B------:R-:W-:Y:S06]  /*f360*/  BAR.ARV 0x4, 0x180 ;  /* 0x0106000000007b1d */ /* 0x000fec0000002000 */
[----:B------:R-:W-:Y:S08]  /*f370*/  @P0 BRA `(.L_x_1180) ;  /* 0x0000001800140947 */ /* 0x000ff00003800000 */
[----:B------:R-:W0:Y:S01]  /*f380*/  S2R R21, SR_SWINHI ;  /* 0x0000000000157919 */ /* 0x000e220000002f00 */
[----:B------:R-:W-:Y:S01]  /*f390*/  F2FP.BF16.F32.PACK_AB R6, R29, R6 ;  /* 0x000000061d06723e */ /* 0x000fe200000010ff */
[----:B------:R-:W-:Y:S01]  /*f3a0*/  ULDC.64 UR8, c[0x0][0xb90] ;  /* 0x0002e40000087ab9 */ /* 0x000fe20000000a00 */
[----:B------:R-:W-:Y:S01]  /*f3b0*/  F2FP.BF16.F32.PACK_AB R4, R25, R4 ;  /* 0x000000041904723e */ /* 0x000fe200000010ff */
[----:B------:R-:W-:Y:S01]  /*f3c0*/  ULDC.64 UR14, c[0x0][0x208] ;  /* 0x00008200000e7ab9 */ /* 0x000fe20000000a00 */
[----:B------:R-:W-:Y:S02]  /*f3d0*/  R2UR UR11, R194 ;  /* 0x00000000c20b72ca */ /* 0x000fe400000e0000 */
[----:B------:R-:W-:Y:S02]  /*f3e0*/  R2UR UR13, R195 ;  /* 0x00000000c30d72ca */ /* 0x000fe400000e0000 */
[----:B------:R-:W-:Y:S02]  /*f3f0*/  F2FP.BF16.F32.PACK_AB R5, R150, R5 ;  /* 0x000000059605723e */ /* 0x000fe400000010ff */
[----:B------:R-:W-:-:S02]  /*f400*/  F2FP.BF16.F32.PACK_AB R7, R152, R7 ;  /* 0x000000079807723e */ /* 0x000fc400000010ff */
[----:B------:R-:W-:Y:S02]  /*f410*/  F2FP.BF16.F32.PACK_AB R10, R11, R10 ;  /* 0x0000000a0b0a723e */ /* 0x000fe400000010ff */
[----:B------:R-:W-:Y:S02]  /*f420*/  F2FP.BF16.F32.PACK_AB R8, R15, R8 ;  /* 0x000000080f08723e */ /* 0x000fe400000010ff */
[----:B------:R-:W-:Y:S01]  /*f430*/  F2FP.BF16.F32.PACK_AB R11, R147, R140 ;  /* 0x0000008c930b723e */ /* 0x000fe200000010ff */
[----:B------:R-:W-:Y:S01]  /*f440*/  USHF.R.S32.HI UR10, URZ, 0x1f, UR11 ;  /* 0x0000001f3f0a7899 */ /* 0x000fe2000801140b */
[----:B------:R-:W-:Y:S01]  /*f450*/  F2FP.BF16.F32.PACK_AB R12, R13, R12 ;  /* 0x0000000c0d0c723e */ /* 0x000fe200000010ff */
[----:B------:R-:W-:Y:S01]  /*f460*/  UIMAD.WIDE.U32 UR6, UR11, UR8, URZ ;  /* 0x000000080b0672a5 */ /* 0x000fe2000f8e003f */
[----:B------:R-:W-:Y:S01]  /*f470*/  F2FP.BF16.F32.PACK_AB R13, R144, R139 ;  /* 0x0000008b900d723e */ /* 0x000fe200000010ff */
[----:B------:R-:W-:Y:S01]  /*f480*/  UIMAD UR5, UR10, UR8, URZ ;  /* 0x000000080a0572a4 */ /* 0x000fe2000f8e023f */
[----:B------:R-:W-:Y:S01]  /*f490*/  F2FP.BF16.F32.PACK_AB R14, R53, R14 ;  /* 0x0000000e350e723e */ /* 0x000fe200000010ff */
[----:B------:R-:W-:Y:S01]  /*f4a0*/  USHF.R.S32.HI UR12, URZ, 0x1f, UR13 ;  /* 0x0000001f3f0c7899 */ /* 0x000fe2000801140d */
[----:B------:R-:W-:Y:S01]  /*f4b0*/  F2FP.BF16.F32.PACK_AB R15, R145, R138 ;  /* 0x0000008a910f723e */ /* 0x000fe200000010ff */
[----:B------:R-:W-:Y:S01]  /*f4c0*/  UIMAD UR5, UR11, UR9, UR5 ;  /* 0x000000090b0572a4 */ /* 0x000fe2000f8e0205 */
[----:B------:R-:W-:-:S02]  /*f4d0*/  F2FP.BF16.F32.PACK_AB R24, R57, R24 ;  /* 0x000000183918723e */ /* 0x000fc400000010ff */
[----:B------:R-:W-:Y:S01]  /*f4e0*/  ULDC.64 UR8, c[0x0][0xb98] ;  /* 0x0002e60000087ab9 */ /* 0x000fe20000000a00 */
[----:B------:R-:W-:Y:S01]  /*f4f0*/  UIADD3 UR7, UR7, UR5, URZ ;  /* 0x0000000507077290 */ /* 0x000fe2000fffe03f */
[----:B------:R-:W-:Y:S01]  /*f500*/  F2FP.BF16.F32.PACK_AB R96, R97, R96 ;  /* 0x000000606160723e */ /* 0x000fe200000010ff */
[----:B------:R-:W-:Y:S01]  /*f510*/  UIMAD UR5, UR12, UR8, URZ ;  /* 0x000000080c0572a4 */ /* 0x000fe2000f8e023f */
[----:B------:R-:W-:Y:S02]  /*f520*/  MOV R48, R16 ;  /* 0x0000001000307202 */ /* 0x000fe40000000f00 */
[----:B0-----:R-:W-:Y:S01]  /*f530*/  MOV R49, R21 ;  /* 0x0000001500317202 */ /* 0x001fe20000000f00 */
[----:B------:R-:W-:Y:S01]  /*f540*/  IMAD R21, R196, 0x40, R19 ;  /* 0x00000040c4157824 */ /* 0x000fe200078e0213 */
[----:B------:R-:W-:Y:S01]  /*f550*/  UIMAD.WIDE.U32 UR6, UR13, UR8, UR6 ;  /* 0x000000080d0672a5 */ /* 0x000fe2000f8e0006 */
[----:B------:R-:W-:Y:S01]  /*f560*/  F2FP.BF16.F32.PACK_AB R97, R91, R98 ;  /* 0x000000625b61723e */ /* 0x000fe200000010ff */
[----:B------:R-:W-:Y:S01]  /*f570*/  UIMAD UR5, UR13, UR9, UR5 ;  /* 0x000000090d0572a4 */ /* 0x000fe2000f8e0205 */
[--C-:B------:R-:W-:Y:S01]  /*f580*/  IMAD.WIDE R46, R201, 0x2, R48.reuse ;  /* 0x00000002c92e7825 */ /* 0x100fe200078e0230 */
[----:B------:R-:W-:Y:S01]  /*f590*/  F2FP.BF16.F32.PACK_AB R104, R105, R104 ;  /* 0x000000686968723e */ /* 0x000fe200000010ff */
[----:B------:R-:W-:Y:S01]  /*f5a0*/  ULDC.64 UR8, c[0x0][0xae8] ;  /* 0x0002ba0000087ab9 */ /* 0x000fe20000000a00 */
[----:B------:R-:W-:Y:S01]  /*f5b0*/  F2FP.BF16.F32.PACK_AB R98, R101, R100 ;  /* 0x000000646562723e */ /* 0x000fe200000010ff */
[----:B------:R-:W-:Y:S01]  /*f5c0*/  IMAD.WIDE R48, R21, 0x2, R48 ;  /* 0x0000000215307825 */ /* 0x000fe200078e0230 */
[----:B------:R-:W-:-:S02]  /*f5d0*/  IADD3 R27, P5, R46, 0x8060, RZ ;  /* 0x000080602e1b7810 */ /* 0x000fc40007fbe0ff */
[C---:B------:R-:W-:Y:S02]  /*f5e0*/  LOP3.LUT R21, R46.reuse, 0x380, RZ, 0xc0, !PT ;  /* 0x000003802e157812 */ /* 0x040fe400078ec0ff */
[----:B------:R-:W-:Y:S02]  /*f5f0*/  LOP3.LUT R26, R27, 0x380, RZ, 0xc0, !PT ;  /* 0x000003801b1a7812 */ /* 0x000fe400078ec0ff */
[----:B------:R-:W-:Y:S02]  /*f600*/  IADD3 R43, P6, R46, 0x8040, RZ ;  /* 0x000080402e2b7810 */ /* 0x000fe40007fde0ff */
[----:B------:R-:W-:Y:S02]  /*f610*/  SHF.R.U64 R26, R26, 0x3, RZ ;  /* 0x000000031a1a7819 */ /* 0x000fe400000012ff */
[C---:B------:R-:W-:Y:S01]  /*f620*/  IADD3 R41, P0, R46.reuse, 0x8020, RZ ;  /* 0x000080202e297810 */ /* 0x040fe20007f1e0ff */
[----:B------:R-:W-:Y:S01]  /*f630*/  IMAD.X R51, RZ, RZ, R47, P6 ;  /* 0x000000ffff337224 */ /* 0x000fe200030e062f */
[----:B------:R-:W-:-:S02]  /*f640*/  IADD3 R30, P1, R46, 0x8000, RZ ;  /* 0x000080002e1e7810 */ /* 0x000fc40007f3e0ff */
[----:B------:R-:W-:Y:S01]  /*f650*/  SHF.R.U64 R21, R21, 0x3, RZ ;  /* 0x0000000315157819 */ /* 0x000fe200000012ff */
[--C-:B------:R-:W-:Y:S01]  /*f660*/  IMAD.X R55, RZ, RZ, R47.reuse, P0 ;  /* 0x000000ffff377224 */ /* 0x100fe200000e062f */
[----:B------:R-:W-:Y:S01]  /*f670*/  LOP3.LUT R26, R26, R27, RZ, 0x3c, !PT ;  /* 0x0000001b1a1a7212 */ /* 0x000fe200078e3cff */
[--C-:B------:R-:W-:Y:S01]  /*f680*/  IMAD.X R27, RZ, RZ, R47.reuse, P5 ;  /* 0x000000ffff1b7224 */ /* 0x100fe200028e062f */
[C---:B------:R-:W-:Y:S01]  /*f690*/  IADD3 R39, P2, R46.reuse, 0x4060, RZ ;  /* 0x000040602e277810 */ /* 0x040fe20007f5e0ff */
[--C-:B------:R-:W-:Y:S01]  /*f6a0*/  IMAD.X R59, RZ, RZ, R47.reuse, P1 ;  /* 0x000000ffff3b7224 */ /* 0x100fe200008e062f */
        /* <DEDUP_REMOVED lines=15> */
[----:B------:R-:W-:-:S02]  /*f7a0*/  LOP3.LUT R20, R39, 0x380, RZ, 0xc0, !PT ;  /* 0x0000038027147812 */ /* 0x000fc400078ec0ff */
[----:B------:R-:W-:Y:S02]  /*f7b0*/  SHF.R.U64 R21, R21, 0x3, RZ ;  /* 0x0000000315157819 */ /* 0x000fe400000012ff */
[----:B------:R-:W-:Y:S02]  /*f7c0*/  SHF.R.U64 R20, R20, 0x3, RZ ;  /* 0x0000000314147819 */ /* 0x000fe400000012ff */
[----:B------:R-:W-:Y:S02]  /*f7d0*/  LOP3.LUT R58, R21, R30, RZ, 0x3c, !PT ;  /* 0x0000001e153a7212 */ /* 0x000fe400078e3cff */
[----:B------:R-:W-:Y:S02]  /*f7e0*/  LOP3.LUT R21, R28, 0x380, RZ, 0xc0, !PT ;  /* 0x000003801c157812 */ /* 0x000fe400078ec0ff */
[----:B------:R-:W-:Y:S02]  /*f7f0*/  LOP3.LUT R62, R20, R39, RZ, 0x3c, !PT ;  /* 0x00000027143e7212 */ /* 0x000fe400078e3cff */
[----:B------:R-:W-:-:S02]  /*f800*/  SHF.R.U64 R21, R21, 0x3, RZ ;  /* 0x0000000315157819 */ /* 0x000fc400000012ff */
[----:B------:R-:W-:Y:S02]  /*f810*/  LOP3.LUT R20, R31, 0x380, RZ, 0xc0, !PT ;  /* 0x000003801f147812 */ /* 0x000fe400078ec0ff */
[----:B------:R-:W-:Y:S02]  /*f820*/  LOP3.LUT R78, R21, R28, RZ, 0x3c, !PT ;  /* 0x0000001c154e7212 */ /* 0x000fe400078e3cff */
[----:B------:R-:W-:Y:S02]  /*f830*/  LOP3.LUT R21, R22, 0x380, RZ, 0xc0, !PT ;  /* 0x0000038016157812 */ /* 0x000fe400078ec0ff */
[----:B------:R-:W-:Y:S02]  /*f840*/  SHF.R.U64 R20, R20, 0x3, RZ ;  /* 0x0000000314147819 */ /* 0x000fe400000012ff */
[----:B------:R-:W-:Y:S02]  /*f850*/  SHF.R.U64 R21, R21, 0x3, RZ ;  /* 0x0000000315157819 */ /* 0x000fe400000012ff */
[----:B------:R-:W-:-:S02]  /*f860*/  LOP3.LUT R66, R20, R31, RZ, 0x3c, !PT ;  /* 0x0000001f14427212 */ /* 0x000fc400078e3cff */
[----:B------:R-:W-:Y:S02]  /*f870*/  LOP3.LUT R82, R21, R22, RZ, 0x3c, !PT ;  /* 0x0000001615527212 */ /* 0x000fe400078e3cff */
[----:B------:R-:W0:Y:S01]  /*f880*/  LDC R22, c[0x0][0xbe8] ;  /* 0x0002fa00ff167b82 */ /* 0x000e220000000800 */
[----:B------:R-:W-:Y:S02]  /*f890*/  LOP3.LUT R20, R33, 0x380, RZ, 0xc0, !PT ;  /* 0x0000038021147812 */ /* 0x000fe400078ec0ff */
[----:B------:R-:W-:Y:S02]  /*f8a0*/  IADD3 R21, P0, R48, 0x5000, RZ ;  /* 0x0000500030157810 */ /* 0x000fe40007f1e0ff */
[----:B------:R-:W-:Y:S02]  /*f8b0*/  SHF.R.U64 R20, R20, 0x3, RZ ;  /* 0x0000000314147819 */ /* 0x000fe400000012ff */
[----:B------:R-:W-:Y:S01]  /*f8c0*/  LOP3.LUT R28, R21, 0x380, RZ, 0xc0, !PT ;  /* 0x00000380151c7812 */ /* 0x000fe200078ec0ff */
[----:B------:R-:W-:Y:S01]  /*f8d0*/  IMAD.X R29, RZ, RZ, R49, P0 ;  /* 0x000000ffff1d7224 */ /* 0x000fe200000e0631 */
[----:B------:R-:W-:-:S02]  /*f8e0*/  LOP3.LUT R86, R20, R33, RZ, 0x3c, !PT ;  /* 0x0000002114567212 */ /* 0x000fc400078e3cff */
[----:B------:R-:W-:Y:S02]  /*f8f0*/  IADD3 R33, P1, R48, 0x4000, RZ ;  /* 0x0000400030217810 */ /* 0x000fe40007f3e0ff */
[----:B------:R-:W-:Y:S02]  /*f900*/  SHF.R.U64 R28, R28, 0x3, RZ ;  /* 0x000000031c1c7819 */ /* 0x000fe400000012ff */
[----:B------:R-:W-:Y:S01]  /*f910*/  MOV R151, R46 ;  /* 0x0000002e00977202 */ /* 0x000fe20000000f00 */
[----:B------:R-:W-:Y:S01]  /*f920*/  BAR.SYNC.DEFER_BLOCKING 0x1, 0x100 ;  /* 0x0044000000007b1d */ /* 0x000fe20000010000 */
[----:B------:R-:W-:Y:S01]  /*f930*/  LOP3.LUT R28, R28, R21, RZ, 0x3c, !PT ;  /* 0x000000151c1c7212 */ /* 0x000fe200078e3cff */
[--C-:B------:R-:W-:Y:S01]  /*f940*/  IMAD.X R21, RZ, RZ, R49.reuse, P1 ;  /* 0x000000ffff157224 */ /* 0x100fe200008e0631 */
[----:B------:R-:W-:Y:S02]  /*f950*/  IADD3 R46, P0, R48, 0xb000, RZ ;  /* 0x0000b000302e7810 */ /* 0x000fe40007f1e0ff */
[----:B------:R-:W-:Y:S01]  /*f960*/  MOV R102, R26 ;  /* 0x0000001a00667202 */ /* 0x000fe20000000f00 */
[----:B------:R-:W-:Y:S01]  /*f970*/  VIADD R26, R18, UR60 ;  /* 0x0000003c121a7c36 */ /* 0x000fe20008000000 */
[----:B------:R-:W-:Y:S01]  /*f980*/  LOP3.LUT R25, R46, 0x380, RZ, 0xc0, !PT ;  /* 0x000003802e197812 */ /* 0x000fe200078ec0ff */
[----:B------:R-:W-:Y:S01]  /*f990*/  IMAD.X R47, RZ, RZ, R49, P0 ;  /* 0x000000ffff2f7224 */ /* 0x000fe200000e0631 */
[----:B0-----:R-:W-:-:S02]  /*f9a0*/  ISETP.NE.AND P1, PT, R22, 0x1, PT ;  /* 0x000000011600780c */ /* 0x001fc40003f25270 */
[----:B------:R-:W-:Y:S02]  /*f9b0*/  SHF.R.U64 R25, R25, 0x3, RZ ;  /* 0x0000000319197819 */ /* 0x000fe400000012ff */
[----:B------:R-:W-:Y:S02]  /*f9c0*/  LOP3.LUT R34, R43, 0x380, RZ, 0xc0, !PT ;  /* 0x000003802b227812 */ /* 0x000fe400078ec0ff */
[----:B------:R-:W-:Y:S02]  /*f9d0*/  LOP3.LUT R46, R25, R46, RZ, 0x3c, !PT ;  /* 0x0000002e192e7212 */ /* 0x000fe400078e3cff */
[----:B------:R-:W-:Y:S02]  /*f9e0*/  SHF.R.U64 R34, R34, 0x3, RZ ;  /* 0x0000000322227819 */ /* 0x000fe400000012ff */
[----:B------:R-:W-:Y:S02]  /*f9f0*/  LOP3.LUT R32, R41, 0x380, RZ, 0xc0, !PT ;  /* 0x0000038029207812 */ /* 0x000fe400078ec0ff */
[----:B------:R-:W-:Y:S01]  /*fa00*/  LOP3.LUT R50, R34, R43, RZ, 0x3c, !PT ;  /* 0x0000002b22327212 */ /* 0x000fe200078e3cff */
[----:B------:R-:W0:Y:S01]  /*fa10*/  @P1 LDC R25, c[0x0][0xbec] ;  /* 0x0002fb00ff191b82 */ /* 0x000e220000000800 */
[----:B------:R-:W-:Y:S01]  /*fa20*/  SHF.R.U64 R32, R32, 0x3, RZ ;  /* 0x0000000320207819 */ /* 0x000fe200000012ff */
[----:B------:R1:W-:Y:S01]  /*fa30*/  STSM.16.M88.4 [R151], R4 ;  /* 0x0000000497007844 */ /* 0x0003e20000000200 */
[----:B------:R-:W-:Y:S01]  /*fa40*/  MOV R103, R50 ;  /* 0x0000003200677202 */ /* 0x000fe20000000f00 */
[----:B------:R-:W-:Y:S01]  /*fa50*/  IMAD.MOV.U32 R50, RZ, RZ, R26 ;  /* 0x000000ffff327224 */ /* 0x000fe200078e001a */
[----:B------:R-:W-:-:S02]  /*fa60*/  MOV R66, R66 ;  /* 0x0000004200427202 */ /* 0x000fc40000000f00 */
[----:B------:R-:W-:Y:S01]  /*fa70*/  LOP3.LUT R20, R33, 0x380, RZ, 0xc0, !PT ;  /* 0x0000038021147812 */ /* 0x000fe200078ec0ff */
[----:B------:R-:W2:Y:S01]  /*fa80*/  @P1 LDC R27, c[0x0][0xbf0] ;  /* 0x0002fc00ff1b1b82 */ /* 0x000ea20000000800 */
[----:B------:R-:W-:Y:S02]  /*fa90*/  MOV R86, R86 ;  /* 0x0000005600567202 */ /* 0x000fe40000000f00 */
[----:B------:R-:W-:Y:S02]  /*faa0*/  MOV R82, R82 ;  /* 0x0000005200527202 */ /* 0x000fe40000000f00 */
[----:B------:R-:W-:Y:S02]  /*fab0*/  LOP3.LUT R54, R32, R41, RZ, 0x3c, !PT ;  /* 0x0000002920367212 */ /* 0x000fe400078e3cff */
[----:B------:R-:W-:Y:S02]  /*fac0*/  LOP3.LUT R32, R37, 0x380, RZ, 0xc0, !PT ;  /* 0x0000038025207812 */ /* 0x000fe400078ec0ff */
[----:B------:R-:W-:-:S02]  /*fad0*/  LOP3.LUT R30, R35, 0x380, RZ, 0xc0, !PT ;  /* 0x00000380231e7812 */ /* 0x000fc400078ec0ff */
[----:B-1----:R-:W-:Y:S02]  /*fae0*/  F2FP.BF16.F32.PACK_AB R5, R148, R143 ;  /* 0x0000008f9405723e */ /* 0x002fe400000010ff */
[----:B------:R-:W-:Y:S02]  /*faf0*/  F2FP.BF16.F32.PACK_AB R6, R120, R3 ;  /* 0x000000037806723e */ /* 0x000fe400000010ff */
[----:B------:R-:W-:Y:S01]  /*fb00*/  F2FP.BF16.F32.PACK_AB R7, R149, R142 ;  /* 0x0000008e9507723e */ /* 0x000fe200000010ff */
[----:B0-----:R-:W-:Y:S01]  /*fb10*/  @P1 IMAD.HI.U32 R4, R26, R25, RZ ;  /* 0x000000191a041227 */ /* 0x001fe200078e00ff */
[----:B------:R-:W-:Y:S02]  /*fb20*/  SHF.R.U64 R20, R20, 0x3, RZ ;  /* 0x0000000314147819 */ /* 0x000fe400000012ff */
[----:B------:R-:W-:Y:S02]  /*fb30*/  SHF.R.U64 R32, R32, 0x3, RZ ;  /* 0x0000000320207819 */ /* 0x000fe400000012ff */
[----:B------:R-:W-:-:S02]  /*fb40*/  SHF.R.U64 R30, R30, 0x3, RZ ;  /* 0x000000031e1e7819 */ /* 0x000fc400000012ff */
[----:B------:R-:W-:Y:S02]  /*fb50*/  LOP3.LUT R20, R20, R33, RZ, 0x3c, !PT ;  /* 0x0000002114147212 */ /* 0x000fe400078e3cff */
[----:B--2---:R-:W-:Y:S02]  /*fb60*/  @P1 SHF.R.U32.HI R50, RZ, R27, R4 ;  /* 0x0000001bff321219 */ /* 0x004fe40000011604 */
[----:B------:R-:W-:Y:S02]  /*fb70*/  F2FP.BF16.F32.PACK_AB R4, R122, R9 ;  /* 0x000000097a04723e */ /* 0x000fe400000010ff */
[----:B------:R-:W-:Y:S01]  /*fb80*/  F2FP.BF16.F32.PACK_AB R9, R146, R141 ;  /* 0x0000008d9209723e */ /* 0x000fe200000010ff */
[----:B------:R-:W-:Y:S01]  /*fb90*/  IMAD.MOV R3, RZ, RZ, -R50 ;  /* 0x000000ffff037224 */ /* 0x000fe200078e0a32 */
[----:B------:R-:W-:Y:S01]  /*fba0*/  IADD3 R33, P3, R48, 0x7000, RZ ;  /* 0x0000700030217810 */ /* 0x000fe20007f7e0ff */
[----:B------:R-:W-:Y:S01]  /*fbb0*/  STSM.16.M88.4 [R66], R4 ;  /* 0x0000000442007844 */ /* 0x000fe20000000200 */
[----:B------:R-:W-:Y:S01]  /*fbc0*/  LOP3.LUT R70, R32, R37, RZ, 0x3c, !PT ;  /* 0x0000002520467212 */ /* 0x000fe200078e3cff */
[----:B------:R-:W-:Y:S01]  /*fbd0*/  IMAD R3, R22, R3, R26 ;  /* 0x0000000316037224 */ /* 0x000fe200078e021a */
[----:B------:R-:W-:Y:S01]  /*fbe0*/  LOP3.LUT R74, R30, R35, RZ, 0x3c, !PT ;  /* 0x000000231e4a7212 */ /* 0x000fe200078e3cff */
[----:B------:R0:W-:Y:S01]  /*fbf0*/  STSM.16.M88.4 [R86], R8 ;  /* 0x0000000856007844 */ /* 0x0001e20000000200 */
[----:B------:R-:W-:-:S02]  /*fc00*/  IADD3 R31, P2, R48, 0x6000, RZ ;  /* 0x00006000301f7810 */ /* 0x000fc40007f5e0ff */
[----:B------:R-:W-:Y:S01]  /*fc10*/  LOP3.LUT R32, R33, 0x380, RZ, 0xc0, !PT ;  /* 0x0000038021207812 */ /* 0x000fe200078ec0ff */
[----:B------:R1:W-:Y:S01]  /*fc20*/  STSM.16.M88.4 [R82], R12 ;  /* 0x0000000c52007844 */ /* 0x0003e20000000200 */
[----:B------:R-:W-:Y:S02]  /*fc30*/  MOV R78, R78 ;  /* 0x0000004e004e7202 */ /* 0x000fe40000000f00 */
[----:B------:R-:W-:Y:S02]  /*fc40*/  F2FP.BF16.F32.PACK_AB R25, R137, R134 ;  /* 0x000000868919723e */ /* 0x000fe400000010ff */
[----:B------:R-:W-:Y:S02]  /*fc50*/  F2FP.BF16.F32.PACK_AB R26, R61, R60 ;  /* 0x0000003c3d1a723e */ /* 0x000fe400000010ff */
[----:B------:R-:W-:Y:S02]  /*fc60*/  F2FP.BF16.F32.PACK_AB R27, R136, R133 ;  /* 0x00000085881b723e */ /* 0x000fe400000010ff */
[----:B------:R-:W-:-:S02]  /*fc70*/  LOP3.LUT R30, R31, 0x380, RZ, 0xc0, !PT ;  /* 0x000003801f1e7812 */ /* 0x000fc400078ec0ff */
[----:B------:R-:W-:Y:S01]  /*fc80*/  MOV R74, R74 ;  /* 0x0000004a004a7202 */ /* 0x000fe20000000f00 */
[----:B0-----:R-:W-:Y:S01]  /*fc90*/  IMAD.U32 R10, RZ, RZ, UR5 ;  /* 0x00000005ff0a7e24 */ /* 0x001fe2000f8e00ff */
[----:B------:R-:W-:Y:S01]  /*fca0*/  SHF.R.S32.HI R9, RZ, 0x1f, R50 ;  /* 0x0000001fff097819 */ /* 0x000fe20000011432 */
[----:B------:R-:W-:Y:S01]  /*fcb0*/  ULDC UR5, c[0x0][0xa88] ;  /* 0x0002a20000057ab9 */ /* 0x000fe20000000800 */
[----:B------:R-:W-:Y:S01]  /*fcc0*/  SHF.R.S32.HI R8, RZ, 0x1f, R3 ;  /* 0x0000001fff087819 */ /* 0x000fe20000011403 */
[----:B-1----:R-:W-:Y:S01]  /*fcd0*/  VIADD R14, R200, UR60 ;  /* 0x0000003cc80e7c36 */ /* 0x002fe20008000000 */
[----:B------:R-:W-:Y:S01]  /*fce0*/  IADD3 R12, P0, R50, UR6, RZ ;  /* 0x00000006320c7c10 */ /* 0x000fe2000ff1e0ff */
[----:B------:R0:W-:Y:S01]  /*fcf0*/  STSM.16.M88.4 [R78], R24 ;  /* 0x000000184e007844 */ /* 0x0001e20000000200 */
[----:B------:R-:W-:Y:S02]  /*fd00*/  F2FP.BF16.F32.PACK_AB R4, R65, R64 ;  /* 0x000000404104723e */ /* 0x000fe400000010ff */
[----:B------:R-:W-:Y:S01]  /*fd10*/  IADD3.X R13, R9, UR7, R10, P0, !PT ;  /* 0x00000007090d7c10 */ /* 0x000fe200087fe40a */
[----:B------:R-:W-:Y:S01]  /*fd20*/  ULDC.64 UR6, c[0x0][0xb88] ;  /* 0x0002e20000067ab9 */ /* 0x000fe20000000a00 */
[----:B------:R-:W-:Y:S01]  /*fd30*/  F2FP.BF16.F32.PACK_AB R5, R135, R132 ;  /* 0x000000848705723e */ /* 0x000fe200000010ff */
[----:B------:R-:W-:Y:S01]  /*fd40*/  IMAD R8, R8, UR6, RZ ;  /* 0x0000000608087c24 */ /* 0x000fe2000f8e02ff */
[----:B------:R-:W-:Y:S01]  /*fd50*/  F2FP.BF16.F32.PACK_AB R6, R69, R68 ;  /* 0x000000444506723e */ /* 0x000fe200000010ff */
[----:B------:R-:W-:Y:S01]  /*fd60*/  IMAD.WIDE.U32 R12, R3, UR6, R12 ;  /* 0x00000006030c7c25 */ /* 0x000fe2000f8e000c */
[----:B------:R-:W-:-:S02]  /*fd70*/  F2FP.BF16.F32.PACK_AB R7, R131, R130 ;  /* 0x000000828307723e */ /* 0x000fc400000010ff */
[----:B------:R-:W-:Y:S01]  /*fd80*/  SHF.R.U64 R32, R32, 0x3, RZ ;  /* 0x0000000320207819 */ /* 0x000fe200000012ff */
[----:B------:R-:W-:Y:S01]  /*fd90*/  IMAD R15, R3, UR7, R8 ;  /* 0x00000007030f7c24 */ /* 0x000fe2000f8e0208 */
[----:B------:R-:W-:Y:S01]  /*fda0*/  SHF.R.U64 R30, R30, 0x3, RZ ;  /* 0x000000031e1e7819 */ /* 0x000fe200000012ff */
[----:B------:R1:W-:Y:S01]  /*fdb0*/  STSM.16.M88.4 [R74], R4 ;  /* 0x000000044a007844 */ /* 0x0003e20000000200 */
[----:B------:R-:W-:Y:S01]  /*fdc0*/  LOP3.LUT R32, R32, R33, RZ, 0x3c, !PT ;  /* 0x0000002120207212 */ /* 0x000fe200078e3cff */
[----:B------:R-:W-:Y:S01]  /*fdd0*/  ULDC.64 UR6, c[0x0][0xb50] ;  /* 0x0002d40000067ab9 */ /* 0x000fe20000000a00 */
[----:B------:R-:W-:Y:S01]  /*fde0*/  IMAD R3, R22, UR5, RZ ;  /* 0x0000000516037c24 */ /* 0x000fe2000f8e02ff */
[----:B------:R-:W-:Y:S01]  /*fdf0*/  LOP3.LUT P0, RZ, R198, 0x3, RZ, 0xc0, !PT ;  /* 0x00000003c6ff7812 */ /* 0x000fe2000780c0ff */
[--C-:B------:R-:W-:Y:S01]  /*fe00*/  IMAD.X R33, RZ, RZ, R49.reuse, P3 ;  /* 0x000000ffff217224 */ /* 0x100fe200018e0631 */
[----:B0-----:R-:W-:Y:S02]  /*fe10*/  LEA R24, P3, R12, UR6, 0x2 ;  /* 0x000000060c187c11 */ /* 0x001fe4000f8610ff */
[----:B------:R-:W-:Y:S01]  /*fe20*/  LOP3.LUT R30, R30, R31, RZ, 0x3c, !PT ;  /* 0x0000001f1e1e7212 */ /* 0x000fe200078e3cff */
[----:B------:R-:W-:Y:S01]  /*fe30*/  IMAD.X R31, RZ, RZ, R49, P2 ;  /* 0x000000ffff1f7224 */ /* 0x000fe200010e0631 */
[----:B------:R-:W-:Y:S01]  /*fe40*/  ISETP.GE.OR P2, PT, R14, R3, P0 ;  /* 0x000000030e00720c */ /* 0x000fe20000746670 */
[----:B------:R-:W-:Y:S01]  /*fe50*/  SHFL.IDX PT, R60, R24, RZ, 0x1c1f ;  /* 0x001c1fff183c7589 */ /* 0x000fe200000e0000 */
[----:B------:R-:W-:-:S02]  /*fe60*/  MOV R54, R54 ;  /* 0x0000003600367202 */ /* 0x000fc40000000f00 */
[----:B------:R-:W-:Y:S01]  /*fe70*/  MOV R70, R70 ;  /* 0x0000004600467202 */ /* 0x000fe20000000f00 */
[----:B-1----:R-:W-:Y:S01]  /*fe80*/  VIADD R4, R14, 0x8 ;  /* 0x000000080e047836 */ /* 0x002fe20000000000 */
[----:B------:R-:W-:Y:S01]  /*fe90*/  F2FP.BF16.F32.PACK_AB R8, R73, R72 ;  /* 0x000000484908723e */ /* 0x000fe200000010ff */
[----:B------:R-:W-:Y:S01]  /*fea0*/  IMAD.IADD R5, R13, 0x1, R15 ;  /* 0x000000010d057824 */ /* 0x000fe200078e020f */
[----:B------:R-:W-:Y:S02]  /*feb0*/  F2FP.BF16.F32.PACK_AB R9, R128, R127 ;  /* 0x0000007f8009723e */ /* 0x000fe400000010ff */
[----:B------:R-:W-:Y:S02]  /*fec0*/  F2FP.BF16.F32.PACK_AB R10, R77, R76 ;  /* 0x0000004c4d0a723e */ /* 0x000fe400000010ff */
[----:B------:R-:W-:Y:S02]  /*fed0*/  F2FP.BF16.F32.PACK_AB R11, R129, R126 ;  /* 0x0000007e810b723e */ /* 0x000fe400000010ff */
[----:B------:R-:W-:-:S02]  /*fee0*/  ISETP.GE.OR P0, PT, R4, R3, P0 ;  /* 0x000000030400720c */ /* 0x000fc40000706670 */
[----:B------:R-:W-:Y:S01]  /*fef0*/  LEA.HI.X R25, R12, UR7, R5, 0x2, P3 ;  /* 0x000000070c197c11 */ /* 0x000fe200098f1405 */
[----:B------:R-:W-:Y:S01]  /*ff00*/  STSM.16.M88.4 [R70], R8 ;  /* 0x0000000846007844 */ /* 0x000fe20000000200 */
[----:B------:R-:W-:Y:S02]  /*ff10*/  MOV R55, R62 ;  /* 0x0000003e00377202 */ /* 0x000fe40000000f00 */
[----:B------:R-:W-:Y:S01]  /*ff20*/  F2FP.BF16.F32.PACK_AB R4, R81, R80 ;  /* 0x000000505104723e */ /* 0x000fe200000010ff */
[----:B------:R-:W0:Y:S01]  /*ff30*/  SHFL.IDX PT, R61, R25, RZ, 0x1c1f ;  /* 0x001c1fff193d7589 */ /* 0x000e2200000e0000 */
[----:B------:R-:W-:Y:S02]  /*ff40*/  F2FP.BF16.F32.PACK_AB R5, R124, R123 ;  /* 0x0000007b7c05723e */ /* 0x000fe400000010ff */
[----:B------:R-:W-:Y:S01]  /*ff50*/  F2FP.BF16.F32.PACK_AB R6, R85, R84 ;  /* 0x000000545506723e */ /* 0x000fe200000010ff */
[----:B------:R-:W-:Y:S01]  /*ff60*/  SHFL.IDX PT, R62, R24, 0x1, 0x1c1f ;  /* 0x003c1f00183e7f89 */ /* 0x000fe200000e0000 */
[----:B------:R-:W-:-:S02]  /*ff70*/  F2FP.BF16.F32.PACK_AB R7, R125, R56 ;  /* 0x000000387d07723e */ /* 0x000fc400000010ff */
[----:B------:R-:W-:Y:S01]  /*ff80*/  MOV R58, R58 ;  /* 0x0000003a003a7202 */ /* 0x000fe20000000f00 */
[----:B------:R-:W1:Y:S01]  /*ff90*/  SHFL.IDX PT, R63, R25, 0x1, 0x1c1f ;  /* 0x003c1f00193f7f89 */ /* 0x000e6200000e0000 */
        /* <DEDUP_REMOVED lines=9> */
[----:B------:R-:W-:Y:S01]  /*10030*/  F2FP.BF16.F32.PACK_AB R106, R109, R108 ;  /* 0x0000006c6d6a723e */ /* 0x000fe200000010ff */
[----:B------:R-:W-:Y:S01]  /*10040*/  STSM.16.M88.4 [R54], R96 ;  /* 0x0000006036007844 */ /* 0x000fe20000000200 */
[----:B------:R-:W-:Y:S02]  /*10050*/  F2FP.BF16.F32.PACK_AB R107, R111, R110 ;  /* 0x0000006e6f6b723e */ /* 0x000fe400000010ff */
[----:B------:R-:W-:Y:S02]  /*10060*/  F2FP.BF16.F32.PACK_AB R113, R115, R114 ;  /* 0x000000727371723e */ /* 0x000fe400000010ff */
[----:B------:R-:W-:Y:S01]  /*10070*/  F2FP.BF16.F32.PACK_AB R114, R117, R116 ;  /* 0x000000747572723e */ /* 0x000fe200000010ff */
[----:B------:R-:W-:Y:S01]  /*10080*/  STSM.16.M88.4 [R103], R104 ;  /* 0x0000006867007844 */ /* 0x000fe20000000200 */
[----:B------:R-:W-:-:S02]  /*10090*/  F2FP.BF16.F32.PACK_AB R115, R119, R118 ;  /* 0x000000767773723e */ /* 0x000fc400000010ff */
[C---:B------:R-:W-:Y:S02]  /*100a0*/  IADD3 R41, P4, R48.reuse, 0x1000, RZ ;  /* 0x0000100030297810 */ /* 0x040fe40007f9e0ff */
[----:B------:R-:W-:Y:S01]  /*100b0*/  IADD3 R43, P5, R48, 0x2000, RZ ;  /* 0x00002000302b7810 */ /* 0x000fe20007fbe0ff */
[----:B------:R-:W-:Y:S01]  /*100c0*/  STSM.16.M88.4 [R102], R112 ;  /* 0x0000007066007844 */ /* 0x000fe20000000200 */
[----:B------:R-:W-:Y:S02]  /*100d0*/  LOP3.LUT R40, R41, 0x380, RZ, 0xc0, !PT ;  /* 0x0000038029287812 */ /* 0x000fe400078ec0ff */
[----:B------:R-:W-:Y:S01]  /*100e0*/  LOP3.LUT R42, R43, 0x380, RZ, 0xc0, !PT ;  /* 0x000003802b2a7812 */ /* 0x000fe200078ec0ff */
[----:B------:R-:W-:Y:S01]  /*100f0*/  BAR.SYNC.DEFER_BLOCKING 0x1, 0x100 ;  /* 0x0044000000007b1d */ /* 0x000fe20000010000 */
[----:B------:R-:W-:Y:S02]  /*10100*/  SHF.R.U64 R40, R40, 0x3, RZ ;  /* 0x0000000328287819 */ /* 0x000fe400000012ff */
[----:B------:R-:W-:-:S02]  /*10110*/  SHF.R.U64 R42, R42, 0x3, RZ ;  /* 0x000000032a2a7819 */ /* 0x000fc400000012ff */
[----:B------:R-:W-:Y:S01]  /*10120*/  LOP3.LUT R40, R40, R41, RZ, 0x3c, !PT ;  /* 0x0000002928287212 */ /* 0x000fe200078e3cff */
[--C-:B------:R-:W-:Y:S01]  /*10130*/  IMAD.X R41, RZ, RZ, R49.reuse, P4 ;  /* 0x000000ffff297224 */ /* 0x100fe200020e0631 */
[----:B------:R-:W-:Y:S01]  /*10140*/  LOP3.LUT R42, R42, R43, RZ, 0x3c, !PT ;  /* 0x0000002b2a2a7212 */ /* 0x000fe200078e3cff */
[----:B------:R-:W-:Y:S01]  /*10150*/  IMAD.X R43, RZ, RZ, R49, P5 ;  /* 0x000000ffff2b7224 */ /* 0x000fe200028e0631 */
[C---:B------:R-:W-:Y:S02]  /*10160*/  IADD3 R45, P6, R48.reuse, 0x3000, RZ ;  /* 0x00003000302d7810 */ /* 0x040fe40007fde0ff */
[----:B------:R-:W-:Y:S02]  /*10170*/  IADD3 R37, P5, R48, 0x9000, RZ ;  /* 0x0000900030257810 */ /* 0x000fe40007fbe0ff */
[----:B------:R-:W-:Y:S01]  /*10180*/  LOP3.LUT R44, R45, 0x380, RZ, 0xc0, !PT ;  /* 0x000003802d2c7812 */ /* 0x000fe200078ec0ff */
[----:B------:R-:W-:Y:S01]  /*10190*/  UIMAD UR5, UR10, UR8, URZ ;  /* 0x000000080a0572a4 */ /* 0x000fe2000f8e023f */
[----:B------:R-:W-:-:S02]  /*101a0*/  LOP3.LUT R36, R37, 0x380, RZ, 0xc0, !PT ;  /* 0x0000038025247812 */ /* 0x000fc400078ec0ff */
[----:B------:R-:W-:Y:S01]  /*101b0*/  SHF.R.U64 R44, R44, 0x3, RZ ;  /* 0x000000032c2c7819 */ /* 0x000fe200000012ff */
[----:B0-----:R-:W-:Y:S03]  /*101c0*/  @!P2 ST.E desc[UR14][R60.64], R2 ;  /* 0x000000023c00a985 */ /* 0x001fe6000c10190e */
[----:B------:R-:W-:Y:S01]  /*101d0*/  LOP3.LUT R44, R44, R45, RZ, 0x3c, !PT ;  /* 0x0000002d2c2c7212 */ /* 0x000fe200078e3cff */
[----:B------:R-:W-:Y:S01]  /*101e0*/  IMAD.X R45, RZ, RZ, R49, P6 ;  /* 0x000000ffff2d7224 */ /* 0x000fe200030e0631 */
[----:B------:R-:W-:Y:S01]  /*101f0*/  SHF.R.U64 R36, R36, 0x3, RZ ;  /* 0x0000000324247819 */ /* 0x000fe200000012ff */
[----:B-1----:R0:W-:Y:S01]  /*10200*/  @!P0 ST.E desc[UR14][R62.64], R0 ;  /* 0x000000003e008985 */ /* 0x0021e2000c10190e */
[----:B------:R-:W-:Y:S01]  /*10210*/  UIMAD.WIDE.U32 UR6, UR11, UR8, URZ ;  /* 0x000000080b0672a5 */ /* 0x000fe2000f8e003f */
[C---:B------:R-:W-:Y:S02]  /*10220*/  IADD3 R35, P4, R48.reuse, 0x8000, RZ ;  /* 0x0000800030237810 */ /* 0x040fe40007f9e0ff */
[----:B------:R1:W5:Y:S01]  /*10230*/  LD.E.128 R24, desc[UR14][R40.64] ;  /* 0x0000000e28187980 */ /* 0x000362000c101d00 */
[----:B------:R-:W-:Y:S01]  /*10240*/  UIMAD UR5, UR11, UR9, UR5 ;  /* 0x000000090b0572a4 */ /* 0x000fe2000f8e0205 */
[----:B------:R-:W-:-:S02]  /*10250*/  IADD3 R39, P6, R48, 0xa000, RZ ;  /* 0x0000a00030277810 */ /* 0x000fc40007fde0ff */
[----:B------:R2:W5:Y:S01]  /*10260*/  LD.E.128 R8, desc[UR14][R42.64] ;  /* 0x0000000e2a087980 */ /* 0x000562000c101d00 */
[----:B------:R-:W-:Y:S01]  /*10270*/  ULDC.64 UR10, c[0x0][0xaf0] ;  /* 0x0002bc00000a7ab9 */ /* 0x000fe20000000a00 */
[----:B------:R-:W-:Y:S01]  /*10280*/  LOP3.LUT R36, R36, R37, RZ, 0x3c, !PT ;  /* 0x0000002524247212 */ /* 0x000fe200078e3cff */
[----:B0-----:R-:W-:Y:S01]  /*10290*/  IMAD R0, R193, 0x20, R196 ;  /* 0x00000020c1007824 */ /* 0x001fe200078e02c4 */
[----:B------:R-:W-:Y:S01]  /*102a0*/  LOP3.LUT R34, R35, 0x380, RZ, 0xc0, !PT ;  /* 0x0000038023227812 */ /* 0x000fe200078ec0ff */
[----:B-1----:R-:W0:Y:S01]  /*102b0*/  @P1 LDC R41, c[0x0][0xbec] ;  /* 0x0002fb00ff291b82 */ /* 0x002e220000000800 */
[----:B------:R-:W-:Y:S01]  /*102c0*/  UIADD3 UR7, UR7, UR5, URZ ;  /* 0x0000000507077290 */ /* 0x000fe2000fffe03f */
[----:B------:R-:W-:Y:S01]  /*102d0*/  LOP3.LUT R38, R39, 0x380, RZ, 0xc0, !PT ;  /* 0x0000038027267812 */ /* 0x000fe200078ec0ff */
[----:B------:R1:W5:Y:S04]  /*102e0*/  LD.E.128 R56, desc[UR14][R28.64] ;  /* 0x0000000e1c387980 */ /* 0x000368000c101d00 */
[----:B------:R3:W5:Y:S01]  /*102f0*/  LD.E.128 R52, desc[UR14][R30.64] ;  /* 0x0000000e1e347980 */ /* 0x000762000c101d00 */
[----:B--2---:R-:W2:Y:S01]  /*10300*/  @P1 LDC R43, c[0x0][0xbf0] ;  /* 0x0002fc00ff2b1b82 */ /* 0x004ea20000000800 */
[----:B------:R-:W-:Y:S01]  /*10310*/  VIADD R2, R0, UR60 ;  /* 0x0000003c00027c36 */ /* 0x000fe20008000000 */
[----:B------:R-:W-:Y:S01]  /*10320*/  UIMAD UR8, UR12, UR10, URZ ;  /* 0x0000000a0c0872a4 */ /* 0x000fe2000f8e023f */
[----:B------:R-:W-:Y:S01]  /*10330*/  LOP3.LUT R37, R48, 0x380, RZ, 0xc0, !PT ;  /* 0x0000038030257812 */ /* 0x000fe200078ec0ff */
[----:B------:R4:W5:Y:S01]  /*10340*/  LD.E.128 R64, desc[UR14][R20.64] ;  /* 0x0000000e14407980 */ /* 0x000962000c101d00 */
[----:B-1----:R-:W-:Y:S01]  /*10350*/  IMAD.MOV.U32 R29, RZ, RZ, R2 ;  /* 0x000000ffff1d7224 */ /* 0x002fe200078e0002 */
[----:B------:R-:W-:Y:S01]  /*10360*/  UIMAD UR5, UR13, UR11, UR8 ;  /* 0x0000000b0d0572a4 */ /* 0x000fe2000f8e0208 */
[----:B------:R-:W-:Y:S01]  /*10370*/  SHF.R.U64 R34, R34, 0x3, RZ ;  /* 0x0000000322227819 */ /* 0x000fe200000012ff */
[----:B------:R-:W-:Y:S01]  /*10380*/  UIMAD.WIDE.U32 UR6, UR13, UR10, UR6 ;  /* 0x0000000a0d0672a5 */ /* 0x000fe2000f8e0006 */
[----:B------:R-:W-:Y:S01]  /*10390*/  SHF.R.U64 R38, R38, 0x3, RZ ;  /* 0x0000000326267819 */ /* 0x000fe200000012ff */
[----:B------:R-:W-:Y:S01]  /*103a0*/  ULDC.64 UR8, c[0x0][0xae0] ;  /* 0x0002b80000087ab9 */ /* 0x000fe20000000a00 */
[----:B------:R-:W-:Y:S01]  /*103b0*/  SHF.R.U64 R37, R37, 0x3, RZ ;  /* 0x0000000325257819 */ /* 0x000fe200000012ff */
[----:B------:R-:W5:Y:S01]  /*103c0*/  LD.E.128 R4, desc[UR14][R44.64] ;  /* 0x0000000e2c047980 */ /* 0x000f62000c101d00 */
[----:B0-----:R-:W-:Y:S01]  /*103d0*/  @P1 IMAD.HI.U32 R0, R2, R41, RZ ;  /* 0x0000002902001227 */ /* 0x001fe200078e00ff */
[----:B------:R-:W-:Y:S01]  /*103e0*/  UIADD3 UR5, UR7, UR5, URZ ;  /* 0x0000000507057290 */ /* 0x000fe2000fffe03f */
[----:B------:R-:W-:Y:S01]  /*103f0*/  LOP3.LUT R34, R34, R35, RZ, 0x3c, !PT ;  /* 0x0000002322227212 */ /* 0x000fe200078e3cff */
[----:B------:R0:W5:Y:S01]  /*10400*/  LD.E.128 R12, desc[UR14][R32.64] ;  /* 0x0000000e200c7980 */ /* 0x000162000c101d00 */
[----:B------:R-:W-:Y:S01]  /*10410*/  LOP3.LUT R38, R38, R39, RZ, 0x3c, !PT ;  /* 0x0000002726267212 */ /* 0x000fe200078e3cff */
[--C-:B------:R-:W-:Y:S01]  /*10420*/  IMAD.X R35, RZ, RZ, R49.reuse, P4 ;  /* 0x000000ffff237224 */ /* 0x100fe200020e0631 */
[----:B------:R-:W-:Y:S01]  /*10430*/  LOP3.LUT R48, R37, R48, RZ, 0x3c, !PT ;  /* 0x0000003025307212 */ /* 0x000fe200078e3cff */
[--C-:B------:R-:W-:Y:S01]  /*10440*/  IMAD.X R37, RZ, RZ, R49.reuse, P5 ;  /* 0x000000ffff257224 */ /* 0x100fe200028e0631 */
[----:B--2---:R-:W-:Y:S01]  /*10450*/  @P1 SHF.R.U32.HI R29, RZ, R43, R0 ;  /* 0x0000002bff1d1219 */ /* 0x004fe20000011600 */
[----:B------:R-:W-:Y:S01]  /*10460*/  IMAD.X R39, RZ, RZ, R49, P6 ;  /* 0x000000ffff277224 */ /* 0x000fe200030e0631 */
[----:B------:R1:W5:Y:S02]  /*10470*/  LD.E.128 R76, desc[UR14][R34.64] ;  /* 0x0000000e224c7980 */ /* 0x000364000c101d00 */
[--C-:B------:R-:W-:Y:S01]  /*10480*/  SHF.R.S32.HI R0, RZ, 0x1f, R29.reuse ;  /* 0x0000001fff007819 */ /* 0x100fe2000001141d */
[----:B---3--:R-:W-:Y:S01]  /*10490*/  IMAD.MOV R31, RZ, RZ, -R29 ;  /* 0x000000ffff1f7224 */ /* 0x008fe200078e0a1d */
[----:B------:R-:W5:Y:S01]  /*104a0*/  LD.E.128 R48, desc[UR14][R48.64] ;  /* 0x0000000e30307980 */ /* 0x000f62000c101d00 */
[----:B----4-:R-:W-:-:S02]  /*104b0*/  IMAD.U32 R21, RZ, RZ, UR7 ;  /* 0x00000007ff157e24 */ /* 0x010fc4000f8e00ff */
[----:B------:R-:W-:Y:S01]  /*104c0*/  IMAD R0, R0, UR8, RZ ;  /* 0x0000000800007c24 */ /* 0x000fe2000f8e02ff */
[----:B------:R1:W5:Y:S01]  /*104d0*/  LD.E.128 R72, desc[UR14][R36.64] ;  /* 0x0000000e24487980 */ /* 0x000362000c101d00 */
[----:B------:R-:W-:Y:S02]  /*104e0*/  IMAD R31, R22, R31, R2 ;  /* 0x0000001f161f7224 */ /* 0x000fe400078e0202 */
[----:B------:R-:W-:Y:S01]  /*104f0*/  IMAD.U32 R20, RZ, RZ, UR6 ;  /* 0x00000006ff147e24 */ /* 0x000fe2000f8e00ff */
[----:B------:R1:W5:Y:S01]  /*10500*/  LD.E.128 R68, desc[UR14][R38.64] ;  /* 0x0000000e26447980 */ /* 0x000362000c101d00 */
[----:B------:R-:W-:Y:S01]  /*10510*/  IMAD.U32 R21, RZ, RZ, UR5 ;  /* 0x00000005ff157e24 */ /* 0x000fe2000f8e00ff */
[----:B------:R-:W-:Y:S01]  /*10520*/  ULDC.64 UR6, c[0x0][0xad8] ;  /* 0x0002b60000067ab9 */ /* 0x000fe20000000a00 */
[C---:B0-----:R-:W-:Y:S01]  /*10530*/  IMAD R33, R29.reuse, UR9, R0 ;  /* 0x000000091d217c24 */ /* 0x041fe2000f8e0200 */
[----:B------:R1:W5:Y:S01]  /*10540*/  LD.E.128 R60, desc[UR14][R46.64] ;  /* 0x0000000e2e3c7980 */ /* 0x000362000c101d00 */
[----:B------:R-:W-:Y:S01]  /*10550*/  SHF.R.S32.HI R0, RZ, 0x1f, R31 ;  /* 0x0000001fff007819 */ /* 0x000fe2000001141f */
[----:B------:R-:W-:Y:S01]  /*10560*/  IMAD.WIDE.U32 R20, R29, UR8, R20 ;  /* 0x000000081d147c25 */ /* 0x000fe2000f8e0014 */
        /* <DEDUP_REMOVED lines=8> */
[----:B------:R-:W-:Y:S02]  /*105f0*/  VIADD R32, R196, UR60 ;  /* 0x0000003cc4207c36 */ /* 0x000fe40008000000 */
[C---:B------:R-:W-:Y:S02]  /*10600*/  IMAD R29, R31.reuse, UR7, R2 ;  /* 0x000000071f1d7c24 */ /* 0x040fe4000f8e0202 */
[----:B------:R-:W-:Y:S01]  /*10610*/  IMAD.WIDE.U32 R20, R31, UR6, R20 ;  /* 0x000000061f147c25 */ /* 0x000fe2000f8e0014 */
[C---:B------:R-:W-:Y:S01]  /*10620*/  ISETP.GE.AND P2, PT, R32.reuse, R3, PT ;  /* 0x000000032000720c */ /* 0x040fe20003f46270 */
[----:B------:R-:W-:Y:S02]  /*10630*/  ULDC.64 UR6, c[0x0][0xa80] ;  /* 0x0002a00000067ab9 */ /* 0x000fe40000000a00 */
[----:B------:R-:W-:Y:S01]  /*10640*/  VIADD R0, R32, 0x20 ;  /* 0x0000002020007836 */ /* 0x000fe20000000000 */
[----:B------:R-:W-:Y:S01]  /*10650*/  LEA R2, P3, R20, UR6, 0x1 ;  /* 0x0000000614027c11 */ /* 0x000fe2000f8608ff */
[----:B------:R-:W-:-:S02]  /*10660*/  IMAD.IADD R21, R21, 0x1, R29 ;  /* 0x0000000115157824 */ /* 0x000fc400078e021d */
[----:B------:R-:W-:Y:S01]  /*10670*/  VIADD R16, R16, 0x30820 ;  /* 0x0003082010107836 */ /* 0x000fe20000000000 */
[-C--:B------:R-:W-:Y:S01]  /*10680*/  ISETP.GE.AND P1, PT, R0, R3.reuse, PT ;  /* 0x000000030000720c */ /* 0x080fe20003f26270 */
[----:B------:R-:W-:Y:S01]  /*10690*/  VIADD R0, R32, 0x40 ;  /* 0x0000004020007836 */ /* 0x000fe20000000000 */
[----:B------:R-:W-:Y:S02]  /*106a0*/  LEA.HI.X R22, R20, UR7, R21, 0x1, P3 ;  /* 0x0000000714167c11 */ /* 0x000fe400098f0c15 */
[----:B------:R-:W-:Y:S01]  /*106b0*/  PRMT R16, RZ, 0x654, R16 ;  /* 0x00000654ff107816 */ /* 0x000fe20000000010 */
[----:B0-----:R1:W0:Y:S01]  /*106c0*/  SHFL.IDX PT, R30, R2, RZ, 0x181f ;  /* 0x00181fff021e7589 */ /* 0x00122200000e0000 */
[----:B------:R-:W-:Y:S01]  /*106d0*/  ISETP.GE.AND P0, PT, R0, R3, PT ;  /* 0x000000030000720c */ /* 0x000fe20003f06270 */
[----:B------:R-:W-:Y:S01]  /*106e0*/  BSSY B1, `(.L_x_1181) ;  /* 0x0000012000017945 */ /* 0x000fe20003800000 */
[----:B------:R1:W-:Y:S01]  /*106f0*/  SYNCS.ARRIVE.TRANS64.RED.A1T0 RZ, [R16+URZ], RZ ;  /* 0x000000ff10ff79a7 */ /* 0x0003e2000810043f */
[----:B------:R1:W2:Y:S02]  /*10700*/  SHFL.IDX PT, R0, R22, RZ, 0x181f ;  /* 0x00181fff16007589 */ /* 0x0002a400000e0000 */
[----:B------:R-:W-:Y:S08]  /*10710*/  @P2 BRA `(.L_x_1182) ;  /* 0x0000000000382947 */ /* 0x000ff00003800000 */
[----:B------:R-:W-:Y:S01]  /*10720*/  ULDC UR5, c[0x0][0xac8] ;  /* 0x0002b20000057ab9 */ /* 0x000fe20000000800 */
[----:B------:R-:W-:Y:S01]  /*10730*/  ULDC.64 UR6, c[0x0][0x208] ;  /* 0x0000820000067ab9 */ /* 0x000fe20000000a00 */
[----:B------:R-:W-:Y:S02]  /*10740*/  ISETP.GE.AND P4, PT, R19, UR5, PT ;  /* 0x0000000513007c0c */ /* 0x000fe4000bf86270 */
[----:B------:R-:W-:Y:S02]  /*10750*/  ISETP.GE.AND P3, PT, R23, UR5, PT ;  /* 0x0000000517007c0c */ /* 0x000fe4000bf66270 */
[----:B------:R-:W-:-:S09]  /*10760*/  ISETP.GE.AND P2, PT, R192, UR5, PT ;  /* 0x00000005c0007c0c */ /* 0x000fd2000bf46270 */
[-C--:B0-----:R-:W-:Y:S02]  /*10770*/  @!P4 LEA R20, P6, R19, R30.reuse, 0x1 ;  /* 0x0000001e1314c211 */ /* 0x081fe400078c08ff */
        /* <DEDUP_REMOVED lines=8> */
.L_x_1182:
[----:B------:R-:W-:Y:S05]  /*10800*/  BSYNC B1 ;  /* 0x0000000000017941 */ /* 0x000fea0003800000 */
.L_x_1181:
[----:B--2---:R2:W4:Y:S01]  /*10810*/  SHFL.IDX PT, R0, R22, 0x1, 0x181f ;  /* 0x00381f0016007f89 */ /* 0x00452200000e0000 */
[----:B------:R-:W-:Y:S03]  /*10820*/  BSSY B1, `(.L_x_1183) ;  /* 0x0000011000017945 */ /* 0x000fe60003800000 */
[----:B0--3--:R2:W0:Y:S01]  /*10830*/  SHFL.IDX PT, R30, R2, 0x1, 0x181f ;  /* 0x00381f00021e7f89 */ /* 0x00942200000e0000 */
[----:B------:R-:W-:Y:S05]  /*10840*/  @P1 BRA `(.L_x_1184) ;  /* 0x0000000000381947 */ /* 0x000fea0003800000 */
[----:B------:R-:W-:Y:S01]  /*10850*/  ULDC UR5, c[0x0][0xac8] ;  /* 0x0002b20000057ab9 */ /* 0x000fe20000000800 */
[----:B------:R-:W-:Y:S01]  /*10860*/  ULDC.64 UR6, c[0x0][0x208] ;  /* 0x0000820000067ab9 */ /* 0x000fe20000000a00 */
[----:B------:R-:W-:Y:S02]  /*10870*/  ISETP.GE.AND P4, PT, R19, UR5, PT ;  /* 0x0000000513007c0c */ /* 0x000fe4000bf86270 */
[----:B------:R-:W-:Y:S02]  /*10880*/  ISETP.GE.AND P5, PT, R23, UR5, PT ;  /* 0x0000000517007c0c */ /* 0x000fe4000bfa6270 */
[----:B------:R-:W-:-:S09]  /*10890*/  ISETP.GE.AND P6, PT, R192, UR5, PT ;  /* 0x00000005c0007c0c */ /* 0x000fd2000bfc6270 */
[-C--:B0-----:R-:W-:Y:S02]  /*108a0*/  @!P4 LEA R20, P1, R19, R30.reuse, 0x1 ;  /* 0x0000001e1314c211 */ /* 0x081fe400078208ff */
[-C--:B------:R-:W-:Y:S02]  /*108b0*/  @!P5 LEA R28, P2, R23, R30.reuse, 0x1 ;  /* 0x0000001e171cd211 */ /* 0x080fe400078408ff */
[C---:B------:R-:W-:Y:S02]  /*108c0*/  @!P6 LEA R30, P3, R192.reuse, R30, 0x1 ;  /* 0x0000001ec01ee211 */ /* 0x040fe400078608ff */
[-C--:B----4-:R-:W-:Y:S02]  /*108d0*/  @!P4 LEA.HI.X R21, R19, R0.reuse, R205, 0x1, P1 ;  /* 0x000000001315c211 */ /* 0x090fe400008f0ccd */
[-C--:B------:R-:W-:Y:S02]  /*108e0*/  @!P5 LEA.HI.X R29, R23, R0.reuse, R204, 0x1, P2 ;  /* 0x00000000171dd211 */ /* 0x080fe400010f0ccc */
[----:B------:R-:W-:Y:S01]  /*108f0*/  @!P6 LEA.HI.X R31, R192, R0, R203, 0x1, P3 ;  /* 0x00000000c01fe211 */ /* 0x000fe200018f0ccb */
[----:B-----5:R3:W-:Y:S04]  /*10900*/  @!P4 ST.E.128 desc[UR6][R20.64], R24 ;  /* 0x000000181400c985 */ /* 0x0207e8000c101d06 */
[----:B------:R3:W-:Y:S04]  /*10910*/  @!P5 ST.E.128 desc[UR6][R28.64], R56 ;  /* 0x000000381c00d985 */ /* 0x0007e8000c101d06 */
[----:B------:R3:W-:Y:S02]  /*10920*/  @!P6 ST.E.128 desc[UR6][R30.64], R72 ;  /* 0x000000481e00e985 */ /* 0x0007e4000c101d06 */
.L_x_1184:
[----:B------:R-:W-:Y:S05]  /*10930*/  BSYNC B1 ;  /* 0x0000000000017941 */ /* 0x000fea0003800000 */
.L_x_1183:
[----:B----4-:R4:W0:Y:S01]  /*10940*/  SHFL.IDX PT, R0, R22, 0x2, 0x181f ;  /* 0x00581f0016007f89 */ /* 0x01082200000e0000 */
[----:B------:R-:W-:Y:S03]  /*10950*/  BSSY B1, `(.L_x_1185) ;  /* 0x0000011000017945 */ /* 0x000fe60003800000 */
[----:B---3-5:R4:W3:Y:S01]  /*10960*/  SHFL.IDX PT, R26, R2, 0x2, 0x181f ;  /* 0x00581f00021a7f89 */ /* 0x0288e200000e0000 */
[----:B------:R-:W-:Y:S05]  /*10970*/  @P0 BRA `(.L_x_1186) ;  /* 0x0000000000380947 */ /* 0x000fea0003800000 */
[----:B------:R-:W-:Y:S01]  /*10980*/  ULDC UR5, c[0x0][0xac8] ;  /* 0x0002b20000057ab9 */ /* 0x000fe20000000800 */
[----:B------:R-:W-:Y:S01]  /*10990*/  ULDC.64 UR6, c[0x0][0x208] ;  /* 0x0000820000067ab9 */ /* 0x000fe20000000a00 */
        /* <DEDUP_REMOVED lines=12> */
.L_x_1186:
[----:B------:R-:W-:Y:S05]  /*10a60*/  BSYNC B1 ;  /* 0x0000000000017941 */ /* 0x000fea0003800000 */
.L_x_1185:
[----:B0-----:R-:W-:Y:S01]  /*10a70*/  VIADD R0, R32, 0x60 ;  /* 0x0000006020007836 */ /* 0x001fe20000000000 */
[----:B-12-4-:R-:W0:Y:S04]  /*10a80*/  SHFL.IDX PT, R22, R22, 0x3, 0x181f ;  /* 0x00781f0016167f89 */ /* 0x016e2800000e0000 */
[----:B------:R-:W-:Y:S01]  /*10a90*/  ISETP.GE.AND P0, PT, R0, R3, PT ;  /* 0x000000030000720c */ /* 0x000fe20003f06270 */
[----:B------:R1:W2:-:S12]  /*10aa0*/  SHFL.IDX PT, R10, R2, 0x3, 0x181f ;  /* 0x00781f00020a7f89 */ /* 0x00029800000e0000 */
[----:B-1----:R-:W-:Y:S05]  /*10ab0*/  @P0 BRA `(.L_x_1187) ;  /* 0x0000000c00040947 */ /* 0x002fea0003800000 */
[----:B------:R-:W-:Y:S01]  /*10ac0*/  ULDC UR5, c[0x0][0xac8] ;  /* 0x0002b20000057ab9 */ /* 0x000fe20000000800 */
[----:B------:R-:W-:Y:S01]  /*10ad0*/  ULDC.64 UR6, c[0x0][0x208] ;  /* 0x0000820000067ab9 */ /* 0x000fe20000000a00 */
[----:B------:R-:W-:Y:S02]  /*10ae0*/  ISETP.GE.AND P2, PT, R19, UR5, PT ;  /* 0x0000000513007c0c */ /* 0x000fe4000bf46270 */
[----:B------:R-:W-:-:S11]  /*10af0*/  ISETP.GE.AND P3, PT, R23, UR5, PT ;  /* 0x0000000517007c0c */ /* 0x000fd6000bf66270 */
[-C--:B--2---:R-:W-:Y:S02]  /*10b00*/  @!P2 LEA R2, P0, R19, R10.reuse, 0x1 ;  /* 0x0000000a1302a211 */ /* 0x084fe400078008ff */
[----:B------:R-:W-:Y:S02]  /*10b10*/  @!P3 LEA R8, P1, R23, R10, 0x1 ;  /* 0x0000000a1708b211 */ /* 0x000fe400078208ff */
[-C--:B0-----:R-:W-:Y:S02]  /*10b20*/  @!P2 LEA.HI.X R3, R19, R22.reuse, R205, 0x1, P0 ;  /* 0x000000161303a211 */ /* 0x081fe400000f0ccd */
[----:B------:R-:W-:Y:S02]  /*10b30*/  ISETP.GE.AND P0, PT, R192, UR5, PT ;  /* 0x00000005c0007c0c */ /* 0x000fe4000bf06270 */
[----:B------:R-:W-:Y:S01]  /*10b40*/  @!P3 LEA.HI.X R9, R23, R22, R204, 0x1, P1 ;  /* 0x000000161709b211 */ /* 0x000fe200008f0ccc */
[----:B------:R0:W-:Y:S04]  /*10b50*/  @!P2 ST.E.128 desc[UR6][R2.64], R4 ;  /* 0x000000040200a985 */ /* 0x0001e8000c101d06 */
[----:B------:R0:W-:Y:S06]  /*10b60*/  @!P3 ST.E.128 desc[UR6][R8.64], R12 ;  /* 0x0000000c0800b985 */ /* 0x0001ec000c101d06 */
[----:B------:R-:W-:Y:S05]  /*10b70*/  @P0 BRA `(.L_x_1187) ;  /* 0x0000000800d40947 */ /* 0x000fea0003800000 */
[----:B0-----:R-:W-:Y:S01]  /*10b80*/  LEA R2, P0, R192, R10, 0x1 ;  /* 0x0000000ac0027211 */ /* 0x001fe200078008ff */
[----:B------:R-:W-:-:S03]  /*10b90*/  ULDC.64 UR6, c[0x0][0x208] ;  /* 0x0000820000067ab9 */ /* 0x000fc60000000a00 */
[----:B------:R-:W-:-:S05]  /*10ba0*/  LEA.HI.X R3, R192, R22, R203, 0x1, P0 ;  /* 0x00000016c0037211 */ /* 0x000fca00000f0ccb */
[----:B------:R0:W-:Y:S01]  /*10bb0*/  ST.E.128 desc[UR6][R2.64], R60 ;  /* 0x0000003c02007985 */ /* 0x0001e2000c101d06 */
[----:B------:R-:W-:Y:S05]  /*10bc0*/  BRA `(.L_x_1187) ;  /* 0x0000000800c07947 */ /* 0x000fea0003800000 */
.L_x_1180:
[----:B------:R-:W0:Y:S01]  /*10bd0*/  LDC R8, c[0x0][0xbe8] ;  /* 0x0002fa00ff087b82 */ /* 0x000e220000000800 */
[----:B------:R-:W-:Y:S01]  /*10be0*/  R2UR UR6, R194 ;  /* 0x00000000c20672ca */ /* 0x000fe200000e0000 */
[----:B------:R-:W-:Y:S01]  /*10bf0*/  BSSY B1, `(.L_x_1188) ;  /* 0x0000035000017945 */ /* 0x000fe20003800000 */
[----:B------:R-:W-:Y:S01]  /*10c00*/  R2UR UR5, R195 ;  /* 0x00000000c30572ca */ /* 0x000fe200000e0000 */
[----:B------:R-:W-:Y:S01]  /*10c10*/  IMAD R6, R193, 0x20, R196 ;  /* 0x00000020c1067824 */ /* 0x000fe200078e02c4 */
[----:B------:R-:W-:-:S09]  /*10c20*/  ISETP.GE.AND P0, PT, R206, 0x80, PT ;  /* 0x00000080ce00780c */ /* 0x000fd20003f06270 */
[----:B------:R-:W-:Y:S02]  /*10c30*/  USHF.R.S32.HI UR8, URZ, 0x1f, UR6 ;  /* 0x0000001f3f087899 */ /* 0x000fe40008011406 */
[----:B------:R-:W-:Y:S01]  /*10c40*/  USHF.R.S32.HI UR9, URZ, 0x1f, UR5 ;  /* 0x0000001f3f097899 */ /* 0x000fe20008011405 */
[----:B0-----:R-:W-:-:S13]  /*10c50*/  ISETP.NE.AND P1, PT, R8, 0x1, PT ;  /* 0x000000010800780c */ /* 0x001fda0003f25270 */
[----:B------:R-:W0:Y:S08]  /*10c60*/  @P1 LDC R9, c[0x0][0xbec] ;  /* 0x0002fb00ff091b82 */ /* 0x000e300000000800 */
[----:B------:R-:W1:Y:S01]  /*10c70*/  @P1 LDC R11, c[0x0][0xbf0] ;  /* 0x0002fc00ff0b1b82 */ /* 0x000e620000000800 */
[----:B------:R-:W-:Y:S05]  /*10c80*/  @P0 BRA `(.L_x_1189) ;  /* 0x0000000000ac0947 */ /* 0x000fea0003800000 */
[----:B------:R-:W2:Y:S01]  /*10c90*/  S2R R0, SR_TID.X ;  /* 0x0000000000007919 */ /* 0x000ea20000002100 */
[----:B------:R-:W3:Y:S01]  /*10ca0*/  LDC R3, c[0x0][0xbe8] ;  /* 0x0002fa00ff037b82 */ /* 0x000ee20000000800 */
[----:B------:R-:W-:Y:S01]  /*10cb0*/  IMAD.U32 R4, RZ, RZ, UR60 ;  /* 0x0000003cff047e24 */ /* 0x000fe2000f8e00ff */
[----:B------:R-:W-:Y:S02]  /*10cc0*/  ULDC UR5, c[0x0][0xa88] ;  /* 0x0002a20000057ab9 */ /* 0x000fe40000000800 */
[----:B---3--:R-:W-:Y:S02]  /*10cd0*/  IMAD R5, R3, UR5, RZ ;  /* 0x0000000503057c24 */ /* 0x008fe4000f8e02ff */
[----:B--2---:R-:W-:-:S04]  /*10ce0*/  IADD3 R4, R4, -0x80, R0 ;  /* 0xffffff8004047810 */ /* 0x004fc80007ffe000 */
[----:B------:R-:W-:-:S13]  /*10cf0*/  ISETP.GE.AND P0, PT, R4, R5, PT ;  /* 0x000000050400720c */ /* 0x000fda0003f06270 */
[----:B------:R-:W-:Y:S05]  /*10d00*/  @P0 BRA `(.L_x_1189) ;  /* 0x00000000008c0947 */ /* 0x000fea0003800000 */
[----:B------:R-:W-:Y:S01]  /*10d10*/  ISETP.NE.AND P0, PT, R3, 0x1, PT ;  /* 0x000000010300780c */ /* 0x000fe20003f05270 */
[----:B------:R-:W-:Y:S01]  /*10d20*/  ULDC.64 UR10, c[0x0][0xb90] ;  /* 0x0002e400000a7ab9 */ /* 0x000fe20000000a00 */
[----:B------:R-:W-:Y:S01]  /*10d30*/  R2UR UR13, R194 ;  /* 0x00000000c20d72ca */ /* 0x000fe200000e0000 */
[----:B------:R-:W-:Y:S01]  /*10d40*/  UIMAD UR5, UR8, UR10, URZ ;  /* 0x0000000a080572a4 */ /* 0x000fe2000f8e023f */
[----:B------:R-:W-:Y:S01]  /*10d50*/  R2UR UR12, R195 ;  /* 0x00000000c30c72ca */ /* 0x000fe200000e0000 */
[----:B------:R-:W-:-:S08]  /*10d60*/  IMAD.MOV.U32 R2, RZ, RZ, R4 ;  /* 0x000000ffff027224 */ /* 0x000fd000078e0004 */
[----:B------:R-:W2:Y:S02]  /*10d70*/  @P0 LDC R5, c[0x0][0xbec] ;  /* 0x0002fb00ff050b82 */ /* 0x000ea40000000800 */
[----:B------:R-:W-:Y:S02]  /*10d80*/  UIMAD.WIDE.U32 UR6, UR13, UR10, URZ ;  /* 0x0000000a0d0672a5 */ /* 0x000fe4000f8e003f */
[----:B------:R-:W-:-:S03]  /*10d90*/  UIMAD UR5, UR13, UR11, UR5 ;  /* 0x0000000b0d0572a4 */ /* 0x000fc6000f8e0205 */
[----:B------:R-:W-:Y:S01]  /*10da0*/  ULDC.64 UR10, c[0x0][0xb98] ;  /* 0x0002e600000a7ab9 */ /* 0x000fe20000000a00 */
[----:B------:R-:W3:Y:S01]  /*10db0*/  @P0 LDC R7, c[0x0][0xbf0] ;  /* 0x0002fc00ff070b82 */ /* 0x000ee20000000800 */
[----:B------:R-:W-:Y:S02]  /*10dc0*/  UIADD3 UR7, UR7, UR5, URZ ;  /* 0x0000000507077290 */ /* 0x000fe4000fffe03f */
[----:B------:R-:W-:Y:S02]  /*10dd0*/  UIMAD UR5, UR9, UR10, URZ ;  /* 0x0000000a090572a4 */ /* 0x000fe4000f8e023f */
[----:B------:R-:W-:Y:S02]  /*10de0*/  UIMAD.WIDE.U32 UR6, UR12, UR10, UR6 ;  /* 0x0000000a0c0672a5 */ /* 0x000fe4000f8e0006 */
[----:B------:R-:W-:-:S03]  /*10df0*/  UIMAD UR5, UR12, UR11, UR5 ;  /* 0x0000000b0c0572a4 */ /* 0x000fc6000f8e0205 */
[----:B------:R-:W-:Y:S01]  /*10e00*/  ULDC.64 UR10, c[0x0][0xb88] ;  /* 0x0002e200000a7ab9 */ /* 0x000fe20000000a00 */
[----:B------:R-:W-:Y:S01]  /*10e10*/  ULDC.64 UR12, c[0x0][0x208] ;  /* 0x00008200000c7ab9 */ /* 0x000fe20000000a00 */
[----:B--2---:R-:W-:-:S05]  /*10e20*/  @P0 IMAD.HI.U32 R0, R4, R5, RZ ;  /* 0x0000000504000227 */ /* 0x004fca00078e00ff */
[----:B---3--:R-:W-:-:S05]  /*10e30*/  @P0 SHF.R.U32.HI R2, RZ, R7, R0 ;  /* 0x00000007ff020219 */ /* 0x008fca0000011600 */
[----:B------:R-:W-:-:S04]  /*10e40*/  IMAD.MOV R5, RZ, RZ, -R2 ;  /* 0x000000ffff057224 */ /* 0x000fc800078e0a02 */
[----:B------:R-:W-:Y:S01]  /*10e50*/  IMAD R5, R3, R5, R4 ;  /* 0x0000000503057224 */ /* 0x000fe200078e0204 */
[----:B------:R-:W-:Y:S01]  /*10e60*/  SHF.R.S32.HI R3, RZ, 0x1f, R2 ;  /* 0x0000001fff037819 */ /* 0x000fe20000011402 */
[----:B------:R-:W-:Y:S01]  /*10e70*/  IMAD.U32 R4, RZ, RZ, UR5 ;  /* 0x00000005ff047e24 */ /* 0x000fe2000f8e00ff */
[----:B------:R-:W-:Y:S02]  /*10e80*/  IADD3 R2, P0, R2, UR6, RZ ;  /* 0x0000000602027c10 */ /* 0x000fe4000ff1e0ff */
[----:B------:R-:W-:Y:S02]  /*10e90*/  SHF.R.S32.HI R0, RZ, 0x1f, R5 ;  /* 0x0000001fff007819 */ /* 0x000fe40000011405 */
[----:B------:R-:W-:Y:S01]  /*10ea0*/  IADD3.X R3, R3, UR7, R4, P0, !PT ;  /* 0x0000000703037c10 */ /* 0x000fe200087fe404 */
[----:B------:R-:W-:Y:S02]  /*10eb0*/  ULDC.64 UR6, c[0x0][0xb50] ;  /* 0x0002d40000067ab9 */ /* 0x000fe40000000a00 */
[----:B------:R-:W-:-:S02]  /*10ec0*/  IMAD R0, R0, UR10, RZ ;  /* 0x0000000a00007c24 */ /* 0x000fc4000f8e02ff */
[----:B------:R-:W-:-:S04]  /*10ed0*/  IMAD.WIDE.U32 R2, R5, UR10, R2 ;  /* 0x0000000a05027c25 */ /* 0x000fc8000f8e0002 */
[----:B------:R-:W-:Y:S01]  /*10ee0*/  IMAD R7, R5, UR11, R0 ;  /* 0x0000000b05077c24 */ /* 0x000fe2000f8e0200 */
[----:B------:R-:W-:-:S03]  /*10ef0*/  LEA R4, P0, R2, UR6, 0x2 ;  /* 0x0000000602047c11 */ /* 0x000fc6000f8010ff */
[----:B------:R-:W-:-:S05]  /*10f00*/  IMAD.IADD R3, R3, 0x1, R7 ;  /* 0x0000000103037824 */ /* 0x000fca00078e0207 */
[----:B------:R-:W-:Y:S01]  /*10f10*/  LEA.HI.X R5, R2, UR7, R3, 0x2, P0 ;  /* 0x0000000702057c11 */ /* 0x000fe200080f1403 */
[----:B------:R-:W-:-:S05]  /*10f20*/  IMAD.MOV.U32 R3, RZ, RZ, -0x800000 ;  /* 0xff800000ff037424 */ /* 0x000fca00078e00ff */
[----:B------:R2:W-:Y:S02]  /*10f30*/  STG.E desc[UR12][R4.64], R3 ;  /* 0x0000000304007986 */ /* 0x0005e4000c10190c */
.L_x_1189:
[----:B------:R-:W-:Y:S05]  /*10f40*/  BSYNC B1 ;  /* 0x0000000000017941 */ /* 0x000fea0003800000 */
.L_x_1188:
[----:B------:R-:W-:Y:S01]  /*10f50*/  R2UR UR13, R194 ;  /* 0x00000000c20d72ca */ /* 0x000fe200000e0000 */
[----:B------:R-:W-:Y:S01]  /*10f60*/  ULDC.64 UR10, c[0x0][0xae8] ;  /* 0x0002ba00000a7ab9 */ /* 0x000fe20000000a00 */
[----:B------:R-:W-:Y:S01]  /*10f70*/  R2UR UR12, R195 ;  /* 0x00000000c30c72ca */ /* 0x000fe200000e0000 */
[----:B------:R-:W-:Y:S01]  /*10f80*/  UIMAD UR5, UR8, UR10, URZ ;  /* 0x0000000a080572a4 */ /* 0x000fe2000f8e023f */
[----:B------:R-:W-:Y:S01]  /*10f90*/  VIADD R6, R6, UR60 ;  /* 0x0000003c06067c36 */ /* 0x000fe20008000000 */
[----:B------:R-:W-:Y:S01]  /*10fa0*/  BSSY B1, `(.L_x_1190) ;  /* 0x0000039000017945 */ /* 0x000fe20003800000 */
[----:B------:R-:W-:Y:S02]  /*10fb0*/  VIADD R10, R196, UR60 ;  /* 0x0000003cc40a7c36 */ /* 0x000fe40008000000 */
[----:B0-----:R-:W-:-:S04]  /*10fc0*/  @P1 IMAD.HI.U32 R0, R6, R9, RZ ;  /* 0x0000000906001227 */ /* 0x001fc800078e00ff */
[----:B--2---:R-:W-:Y:S01]  /*10fd0*/  IMAD.MOV.U32 R5, RZ, RZ, R6 ;  /* 0x000000ffff057224 */ /* 0x004fe200078e0006 */
[----:B------:R-:W-:Y:S01]  /*10fe0*/  UIMAD.WIDE.U32 UR6, UR13, UR10, URZ ;  /* 0x0000000a0d0672a5 */ /* 0x000fe2000f8e003f */
[----:B-1----:R-:W-:Y:S01]  /*10ff0*/  @P1 SHF.R.U32.HI R5, RZ, R11, R0 ;  /* 0x0000000bff051219 */ /* 0x002fe20000011600 */
[----:B------:R-:W-:-:S03]  /*11000*/  UIMAD UR5, UR13, UR11, UR5 ;  /* 0x0000000b0d0572a4 */ /* 0x000fc6000f8e0205 */
[----:B------:R-:W-:Y:S01]  /*11010*/  ULDC.64 UR10, c[0x0][0xaf0] ;  /* 0x0002bc00000a7ab9 */ /* 0x000fe20000000a00 */
[----:B------:R-:W-:Y:S01]  /*11020*/  UIADD3 UR7, UR7, UR5, URZ ;  /* 0x0000000507077290 */ /* 0x000fe2000fffe03f */
[--C-:B------:R-:W-:Y:S01]  /*11030*/  SHF.R.S32.HI R0, RZ, 0x1f, R5.reuse ;  /* 0x0000001fff007819 */ /* 0x100fe20000011405 */
[----:B------:R-:W-:Y:S01]  /*11040*/  UIMAD UR5, UR9, UR10, URZ ;  /* 0x0000000a090572a4 */ /* 0x000fe2000f8e023f */
[----:B------:R-:W-:Y:S01]  /*11050*/  IMAD.MOV R7, RZ, RZ, -R5 ;  /* 0x000000ffff077224 */ /* 0x000fe200078e0a05 */
[----:B------:R-:W-:Y:S02]  /*11060*/  UIMAD.WIDE.U32 UR6, UR12, UR10, UR6 ;  /* 0x0000000a0c0672a5 */ /* 0x000fe4000f8e0006 */
[----:B------:R-:W-:Y:S01]  /*11070*/  UIMAD UR5, UR12, UR11, UR5 ;  /* 0x0000000b0c0572a4 */ /* 0x000fe2000f8e0205 */
[----:B------:R-:W-:Y:S01]  /*11080*/  IMAD R7, R8, R7, R6 ;  /* 0x0000000708077224 */ /* 0x000fe200078e0206 */
[----:B------:R-:W-:Y:S02]  /*11090*/  ULDC.64 UR8, c[0x0][0xae0] ;  /* 0x0002b80000087ab9 */ /* 0x000fe40000000a00 */
[----:B------:R-:W-:Y:S01]  /*110a0*/  UIADD3 UR5, UR7, UR5, URZ ;  /* 0x0000000507057290 */ /* 0x000fe2000fffe03f */
[----:B------:R-:W-:-:S02]  /*110b0*/  IMAD R0, R0, UR8, RZ ;  /* 0x0000000800007c24 */ /* 0x000fc4000f8e02ff */
[----:B------:R-:W-:Y:S02]  /*110c0*/  IMAD.U32 R3, RZ, RZ, UR7 ;  /* 0x00000007ff037e24 */ /* 0x000fe4000f8e00ff */
[----:B------:R-:W-:Y:S01]  /*110d0*/  IMAD.U32 R2, RZ, RZ, UR6 ;  /* 0x00000006ff027e24 */ /* 0x000fe2000f8e00ff */
[----:B------:R-:W-:Y:S01]  /*110e0*/  ULDC.64 UR6, c[0x0][0xad8] ;  /* 0x0002b60000067ab9 */ /* 0x000fe20000000a00 */
[----:B------:R-:W-:Y:S01]  /*110f0*/  IMAD.U32 R3, RZ, RZ, UR5 ;  /* 0x00000005ff037e24 */ /* 0x000fe2000f8e00ff */
[----:B------:R-:W-:Y:S01]  /*11100*/  ULDC UR5, c[0x0][0xa88] ;  /* 0x0002a20000057ab9 */ /* 0x000fe20000000800 */
[C---:B------:R-:W-:Y:S01]  /*11110*/  IMAD R9, R5.reuse, UR9, R0 ;  /* 0x0000000905097c24 */ /* 0x040fe2000f8e0200 */
[----:B------:R-:W-:Y:S01]  /*11120*/  SHF.R.S32.HI R0, RZ, 0x1f, R7 ;  /* 0x0000001fff007819 */ /* 0x000fe20000011407 */
[----:B------:R-:W-:-:S04]  /*11130*/  IMAD.WIDE.U32 R2, R5, UR8, R2 ;  /* 0x0000000805027c25 */ /* 0x000fc8000f8e0002 */
[----:B------:R-:W-:Y:S02]  /*11140*/  IMAD.IADD R3, R3, 0x1, R9 ;  /* 0x0000000103037824 */ /* 0x000fe400078e0209 */
[----:B------:R-:W-:Y:S02]  /*11150*/  IMAD R4, R0, UR6, RZ ;  /* 0x0000000600047c24 */ /* 0x000fe4000f8e02ff */
[----:B------:R-:W-:Y:S02]  /*11160*/  IMAD R9, R8, UR5, RZ ;  /* 0x0000000508097c24 */ /* 0x000fe4000f8e02ff */
        /* <DEDUP_REMOVED lines=10> */
[----:B------:R0:W1:Y:S02]  /*11210*/  SHFL.IDX PT, R2, R4, RZ, 0x181f ;  /* 0x00181fff04027589 */ /* 0x00006400000e0000 */
[----:B------:R-:W-:Y:S02]  /*11220*/  ISETP.GE.AND P0, PT, R0, R9, PT ;  /* 0x000000090000720c */ /* 0x000fe40003f06270 */
[----:B------:R0:W2:Y:S01]  /*11230*/  SHFL.IDX PT, R0, R5, RZ, 0x181f ;  /* 0x00181fff05007589 */ /* 0x0000a200000e0000 */
[----:B------:R-:W-:Y:S10]  /*11240*/  @P2 BRA `(.L_x_1191) ;  /* 0x0000000000382947 */ /* 0x000ff40003800000 */
[----:B------:R-:W-:Y:S01]  /*11250*/  ULDC UR5, c[0x0][0xac8] ;  /* 0x0002b20000057ab9 */ /* 0x000fe20000000800 */
[----:B------:R-:W-:Y:S01]  /*11260*/  ULDC.64 UR6, c[0x0][0x208] ;  /* 0x0000820000067ab9 */ /* 0x000fe20000000a00 */
        /* <DEDUP_REMOVED lines=8> */
[----:B------:R3:W-:Y:S01]  /*112f0*/  @!P4 ST.E.128 desc[UR6][R6.64], RZ ;  /* 0x000000ff0600c985 */ /* 0x0007e2000c101d06 */
[----:B------:R-:W-:-:S03]  /*11300*/  @!P2 LEA.HI.X R3, R192, R0, R203, 0x1, P6 ;  /* 0x00000000c003a211 */ /* 0x000fc600030f0ccb */
[----:B------:R3:W-:Y:S04]  /*11310*/  @!P3 ST.E.128 desc[UR6][R12.64], RZ ;  /* 0x000000ff0c00b985 */ /* 0x0007e8000c101d06 */
[----:B------:R3:W-:Y:S02]  /*11320*/  @!P2 ST.E.128 desc[UR6][R2.64], RZ ;  /* 0x000000ff0200a985 */ /* 0x0007e4000c101d06 */
.L_x_1191:
[----:B------:R-:W-:Y:S05]  /*11330*/  BSYNC B1 ;  /* 0x0000000000017941 */ /* 0x000fea0003800000 */
.L_x_1190:
[----:B--2---:R2:W4:Y:S01]  /*11340*/  SHFL.IDX PT, R0, R5, 0x1, 0x181f ;  /* 0x00381f0005007f89 */ /* 0x00452200000e0000 */
[----:B------:R-:W-:Y:S03]  /*11350*/  BSSY B1, `(.L_x_1192) ;  /* 0x0000011000017945 */ /* 0x000fe60003800000 */
[----:B-1-3--:R2:W1:Y:S01]  /*11360*/  SHFL.IDX PT, R2, R4, 0x1, 0x181f ;  /* 0x00381f0004027f89 */ /* 0x00a46200000e0000 */
[----:B------:R-:W-:Y:S05]  /*11370*/  @P1 BRA `(.L_x_1193) ;  /* 0x0000000000381947 */ /* 0x000fea0003800000 */
[----:B------:R-:W-:Y:S01]  /*11380*/  ULDC UR5, c[0x0][0xac8] ;  /* 0x0002b20000057ab9 */ /* 0x000fe20000000800 */
[----:B------:R-:W-:Y:S01]  /*11390*/  ULDC.64 UR6, c[0x0][0x208] ;  /* 0x0000820000067ab9 */ /* 0x000fe20000000a00 */
[----:B------:R-:W-:Y:S02]  /*113a0*/  ISETP.GE.AND P4, PT, R19, UR5, PT ;  /* 0x0000000513007c0c */ /* 0x000fe4000bf86270 */
[----:B------:R-:W-:Y:S02]  /*113b0*/  ISETP.GE.AND P5, PT, R23, UR5, PT ;  /* 0x0000000517007c0c */ /* 0x000fe4000bfa6270 */
[----:B------:R-:W-:-:S09]  /*113c0*/  ISETP.GE.AND P6, PT, R192, UR5, PT ;  /* 0x00000005c0007c0c */ /* 0x000fd2000bfc6270 */
[-C--:B-1----:R-:W-:Y:S02]  /*113d0*/  @!P4 LEA R6, P1, R19, R2.reuse, 0x1 ;  /* 0x000000021306c211 */ /* 0x082fe400078208ff */
[-C--:B------:R-:W-:Y:S02]  /*113e0*/  @!P5 LEA R12, P2, R23, R2.reuse, 0x1 ;  /* 0x00000002170cd211 */ /* 0x080fe400078408ff */
[C---:B------:R-:W-:Y:S02]  /*113f0*/  @!P6 LEA R2, P3, R192.reuse, R2, 0x1 ;  /* 0x00000002c002e211 */ /* 0x040fe400078608ff */
[-C--:B----4-:R-:W-:Y:S02]  /*11400*/  @!P4 LEA.HI.X R7, R19, R0.reuse, R205, 0x1, P1 ;  /* 0x000000001307c211 */ /* 0x090fe400008f0ccd */
[-C--:B------:R-:W-:Y:S02]  /*11410*/  @!P5 LEA.HI.X R13, R23, R0.reuse, R204, 0x1, P2 ;  /* 0x00000000170dd211 */ /* 0x080fe400010f0ccc */
[----:B------:R-:W-:Y:S01]  /*11420*/  @!P6 LEA.HI.X R3, R192, R0, R203, 0x1, P3 ;  /* 0x00000000c003e211 */ /* 0x000fe200018f0ccb */
[----:B------:R3:W-:Y:S04]  /*11430*/  @!P4 ST.E.128 desc[UR6][R6.64], RZ ;  /* 0x000000ff0600c985 */ /* 0x0007e8000c101d06 */
[----:B------:R3:W-:Y:S04]  /*11440*/  @!P5 ST.E.128 desc[UR6][R12.64], RZ ;  /* 0x000000ff0c00d985 */ /* 0x0007e8000c101d06 */
[----:B------:R3:W-:Y:S02]  /*11450*/  @!P6 ST.E.128 desc[UR6][R2.64], RZ ;  /* 0x000000ff0200e985 */ /* 0x0007e4000c101d06 */
.L_x_1193:
[----:B------:R-:W-:Y:S05]  /*11460*/  BSYNC B1 ;  /* 0x0000000000017941 */ /* 0x000fea0003800000 */
.L_x_1192:
[----:B----4-:R4:W0:Y:S01]  /*11470*/  SHFL.IDX PT, R0, R5, 0x2, 0x181f ;  /* 0x00581f0005007f89 */ /* 0x01082200000e0000 */
        /* <DEDUP_REMOVED lines=17> */
.L_x_1195:
[----:B------:R-:W-:Y:S05]  /*11590*/  BSYNC B1 ;  /* 0x0000000000017941 */ /* 0x000fea0003800000 */
.L_x_1194:
[----:B0-----:R-:W-:Y:S01]  /*115a0*/  VIADD R0, R10, 0x60 ;  /* 0x000000600a007836 */ /* 0x001fe20000000000 */
[----:B---3--:R0:W3:Y:S04]  /*115b0*/  SHFL.IDX PT, R6, R5, 0x3, 0x181f ;  /* 0x00781f0005067f89 */ /* 0x0080e800000e0000 */
[----:B------:R-:W-:Y:S01]  /*115c0*/  ISETP.GE.AND P0, PT, R0, R9, PT ;  /* 0x000000090000720c */ /* 0x000fe20003f06270 */
[----:B-1----:R0:W1:-:S12]  /*115d0*/  SHFL.IDX PT, R2, R4, 0x3, 0x181f ;  /* 0x00781f0004027f89 */ /* 0x00205800000e0000 */
[----:B0-----:R-:W-:Y:S05]  /*115e0*/  @P0 BRA `(.L_x_1187) ;  /* 0x0000000000380947 */ /* 0x001fea0003800000 */
[----:B------:R-:W-:Y:S01]  /*115f0*/  ULDC UR5, c[0x0][0xac8] ;  /* 0x0002b20000057ab9 */ /* 0x000fe20000000800 */
[----:B------:R-:W-:Y:S01]  /*11600*/  ULDC.64 UR6, c[0x0][0x208] ;  /* 0x0000820000067ab9 */ /* 0x000fe20000000a00 */
[----:B------:R-:W-:Y:S02]  /*11610*/  ISETP.GE.AND P3, PT, R19, UR5, PT ;  /* 0x0000000513007c0c */ /* 0x000fe4000bf66270 */
[----:B------:R-:W-:Y:S02]  /*11620*/  ISETP.GE.AND P4, PT, R23, UR5, PT ;  /* 0x0000000517007c0c */ /* 0x000fe4000bf86270 */
[----:B------:R-:W-:-:S09]  /*11630*/  ISETP.GE.AND P5, PT, R192, UR5, PT ;  /* 0x00000005c0007c0c */ /* 0x000fd2000bfa6270 */
[-C--:B-12-4-:R-:W-:Y:S02]  /*11640*/  @!P3 LEA R4, P0, R19, R2.reuse, 0x1 ;  /* 0x000000021304b211 */ /* 0x096fe400078008ff */
[-C--:B------:R-:W-:Y:S02]  /*11650*/  @!P4 LEA R8, P1, R23, R2.reuse, 0x1 ;  /* 0x000000021708c211 */ /* 0x080fe400078208ff */
[C---:B------:R-:W-:Y:S02]  /*11660*/  @!P5 LEA R2, P2, R192.reuse, R2, 0x1 ;  /* 0x00000002c002d211 */ /* 0x040fe400078408ff */
[-C--:B---3--:R-:W-:Y:S02]  /*11670*/  @!P3 LEA.HI.X R5, R19, R6.reuse, R205, 0x1, P0 ;  /* 0x000000061305b211 */ /* 0x088fe400000f0ccd */
[-C--:B------:R-:W-:Y:S02]  /*11680*/  @!P4 LEA.HI.X R9, R23, R6.reuse, R204, 0x1, P1 ;  /* 0x000000061709c211 */ /* 0x080fe400008f0ccc */
[----:B------:R-:W-:Y:S01]  /*11690*/  @!P5 LEA.HI.X R3, R192, R6, R203, 0x1, P2 ;  /* 0x00000006c003d211 */ /* 0x000fe200010f0ccb */
[----:B------:R0:W-:Y:S04]  /*116a0*/  @!P3 ST.E.128 desc[UR6][R4.64], RZ ;  /* 0x000000ff0400b985 */ /* 0x0001e8000c101d06 */
[----:B------:R0:W-:Y:S04]  /*116b0*/  @!P4 ST.E.128 desc[UR6][R8.64], RZ ;  /* 0x000000ff0800c985 */ /* 0x0001e8000c101d06 */
[----:B------:R0:W-:Y:S02]  /*116c0*/  @!P5 ST.E.128 desc[UR6][R2.64], RZ ;  /* 0x000000ff0200d985 */ /* 0x0001e4000c101d06 */
.L_x_1187:
[----:B------:R-:W-:Y:S05]  /*116d0*/  BSYNC B0 ;  /* 0x0000000000007941 */ /* 0x000fea0003800000 */
.L_x_1179:
[----:B------:R-:W-:Y:S02]  /*116e0*/  ULDC UR5, c[0x0][0xc38] ;  /* 0x00030e0000057ab9 */ /* 0x000fe40000000800 */
[----:B------:R-:W-:-:S06]  /*116f0*/  UISETP.GE.AND UP0, UPT, UR4, UR5, UPT ;  /* 0x000000050400728c */ /* 0x000fcc000bf06270 */
[----:B------:R-:W-:-:S13]  /*11700*/  PLOP3.LUT P0, PT, PT, PT, UP0, 0x80, 0x0 ;  /* 0x000000000000781c */ /* 0x000fda0003f0f008 */
[----:B------:R-:W-:Y:S05]  /*11710*/  @!P0 BRA `(.L_x_1196) ;  /* 0xfffffef400b08947 */ /* 0x000fea000383ffff */
[----:B------:R-:W-:Y:S05]  /*11720*/  EXIT ;  /* 0x000000000000794d */ /* 0x000fea0003800000 */
.L_x_1098:
[----:B------:R-:W-:-:S08]  /*11730*/  NOP ;  /* 0x0000000000007918 */ /* 0x000fd00000000000 */
[----:B0-----:R-:W0:-:S00]  /*11740*/  USETMAXREG.DEALLOC.CTAPOOL 0x18 ;  /* 0x00000018000079c8 */ /* 0x001e0000080e0500 */
[----:B0-----:R-:W2:Y:S01]  /*11750*/  LDL.LU R2, [R1+0xc] ;  /* 0x00000c0001027983 */ /* 0x001ea20000300800 */
[----:B------:R-:W-:-:S05]  /*11760*/  LOP3.LUT R0, R0, 0x3, RZ, 0xc0, !PT ;  /* 0x0000000300007812 */ /* 0x000fca00078ec0ff */
[----:B------:R-:W0:Y:S01]  /*11770*/  S2UR UR6, SR_CTAID.X ;  /* 0x00000000000679c3 */ /* 0x000e220000002500 */
[----:B------:R-:W-:Y:S01]  /*11780*/  IMAD.MOV.U32 R18, RZ, RZ, RZ ;  /* 0x000000ffff127224 */ /* 0x000fe200078e00ff */
[----:B------:R-:W1:Y:S02]  /*11790*/  SHFL.IDX PT, R0, R0, RZ, 0x1f ;  /* 0x00001fff00007589 */ /* 0x000e6400000e0000 */
[----:B-1----:R-:W-:-:S04]  /*117a0*/  ISETP.NE.AND P0, PT, R0, RZ, PT ;  /* 0x000000ff0000720c */ /* 0x002fc80003f05270 */
[----:B------:R-:W0:Y:S09]  /*117b0*/  LDC R0, c[0x0][0xc38] ;  /* 0x00030e00ff007b82 */ /* 0x000e320000000800 */
[----:B------:R-:W-:Y:S06]  /*117c0*/  @P0 BAR.ARV 0x4, 0x180 ;  /* 0x0106000000000b1d */ /* 0x000fec0000002000 */
[----:B--2---:R-:W-:-:S04]  /*117d0*/  LOP3.LUT R2, R2, 0xfffffffb, RZ, 0xc0, !PT ;  /* 0xfffffffb02027812 */ /* 0x004fc800078ec0ff */
[----:B------:R-:W-:Y:S02]  /*117e0*/  @P0 LOP3.LUT R2, R2, 0x4, RZ, 0xfc, !PT ;  /* 0x0000000402020812 */ /* 0x000fe400078efcff */
[----:B0-----:R-:W-:Y:S01]  /*117f0*/  ISETP.LE.AND P0, PT, R0, UR6, PT ;  /* 0x0000000600007c0c */ /* 0x001fe2000bf03270 */
[----:B------:R-:W-:Y:S02]  /*11800*/  IMAD.MOV.U32 R0, RZ, RZ, 0x1 ;  /* 0x00000001ff007424 */ /* 0x000fe400078e00ff */
[----:B------:R0:W-:Y:S04]  /*11810*/  STL [R1+0xc], R2 ;  /* 0x00000c0201007387 */ /* 0x0001e80000100800 */
[----:B------:R0:W-:Y:S04]  /*11820*/  STL [R1+0x18], RZ ;  /* 0x000018ff01007387 */ /* 0x0001e80000100800 */
[----:B------:R0:W-:Y:S02]  /*11830*/  STL [R1+0x4], R0 ;  /* 0x0000040001007387 */ /* 0x0001e40000100800 */
[----:B------:R-:W-:Y:S05]  /*11840*/  @P0 BRA `(.L_x_1197) ;  /* 0x0000004c00900947 */ /* 0x000fea0003800000 */
[----:B------:R-:W1:Y:S01]  /*11850*/  S2R R6, SR_TID.X ;  /* 0x0000000000067919 */ /* 0x000e620000002100 */
[----:B------:R-:W2:Y:S01]  /*11860*/  S2UR UR5, SR_CgaCtaId ;  /* 0x00000000000579c3 */ /* 0x000ea20000008800 */
[----:B------:R-:W-:Y:S01]  /*11870*/  UMOV UR4, 0x400 ;  /* 0x0000040000047882 */ /* 0x000fe20000000000 */
[----:B------:R-:W-:Y:S01]  /*11880*/  IMAD.MOV.U32 R18, RZ, RZ, RZ ;  /* 0x000000ffff127224 */ /* 0x000fe200078e00ff */
[----:B------:R-:W-:Y:S01]  /*11890*/  ULDC UR44, c[0x0][0xc] ;  /* 0x00000300002c7ab9 */ /* 0x000fe20000000800 */
[----:B------:R-:W-:Y:S01]  /*118a0*/  ULDC.64 UR38, c[0x0][0x198] ;  /* 0x0000660000267ab9 */ /* 0x000fe20000000a00 */
[----:B--2---:R-:W-:-:S06]  /*118b0*/  ULEA UR4, UR5, UR4, 0x18 ;  /* 0x0000000405047291 */ /* 0x004fcc000f8ec03f */
[----:B------:R-:W-:Y:S01]  /*118c0*/  IMAD.U32 R17, RZ, RZ, UR4 ;  /* 0x00000004ff117e24 */ /* 0x000fe2000f8e00ff */
[C---:B-1----:R-:W-:Y:S01]  /*118d0*/  LOP3.LUT R5, R6.reuse, 0x7f, RZ, 0xc0, !PT ;  /* 0x0000007f06057812 */ /* 0x042fe200078ec0ff */
[----:B0-----:R-:W-:-:S05]  /*118e0*/  IMAD.SHL.U32 R0, R6, 0x8, RZ ;  /* 0x0000000806007824 */ /* 0x001fca00078e00ff */
[C---:B------:R-:W-:Y:S02]  /*118f0*/  LOP3.LUT R2, R0.reuse, 0x1f8, RZ, 0xc0, !PT ;  /* 0x000001f800027812 */ /* 0x040fe400078ec0ff */
[----:B------:R-:W-:Y:S02]  /*11900*/  LOP3.LUT R0, R0, 0x38, RZ, 0xc0, !PT ;  /* 0x0000003800007812 */ /* 0x000fe400078ec0ff */
[----:B------:R-:W-:Y:S01]  /*11910*/  LOP3.LUT R3, R2, 0x38, R6, 0x78, !PT ;  /* 0x0000003802037812 */ /* 0x000fe200078e7806 */
[----:B------:R-:W-:-:S05]  /*11920*/  IMAD.SHL.U32 R2, R5, 0x8, RZ ;  /* 0x0000000805027824 */ /* 0x000fca00078e00ff */
[----:B------:R-:W-:Y:S01]  /*11930*/  LOP3.LUT R4, R3, 0x200, R2, 0xf8, !PT ;  /* 0x0000020003047812 */ /* 0x000fe200078ef802 */
[----:B------:R-:W-:Y:S01]  /*11940*/  IMAD.SHL.U32 R2, R6, 0x10, RZ ;  /* 0x0000001006027824 */ /* 0x000fe200078e00ff */
[----:B------:R-:W-:-:S03]  /*11950*/  SHF.R.U32.HI R3, RZ, 0x3, R5 ;  /* 0x00000003ff037819 */ /* 0x000fc60000011605 */
[----:B------:R-:W-:Y:S01]  /*11960*/  IMAD R4, R4, 0x2, R17 ;  /* 0x0000000204047824 */ /* 0x000fe200078e0211 */
[----:B------:R-:W-:Y:S01]  /*11970*/  LOP3.LUT R2, R3, 0x70, R2, 0xf8, !PT ;  /* 0x0000007003027812 */ /* 0x000fe200078ef802 */
[----:B------:R-:W-:Y:S02]  /*11980*/  IMAD.U32 R3, RZ, RZ, UR6 ;  /* 0x00000006ff037e24 */ /* 0x000fe4000f8e00ff */
[----:B------:R-:W-:Y:S01]  /*11990*/  IMAD.MOV.U32 R2, RZ, RZ, 0x1 ;  /* 0x00000001ff027424 */ /* 0x000fe200078e00ff */
[----:B------:R-:W-:Y:S04]  /*119a0*/  STL [R1+0x10], R4 ;  /* 0x0000100401007387 */ /* 0x000fe80000100800 */
[----:B------:R-:W-:Y:S04]  /*119b0*/  STL [R1+0x14], R3 ;  /* 0x0000140301007387 */ /* 0x000fe80000100800 */
[----:B------:R-:W-:Y:S04]  /*119c0*/  STL [R1+0x18], RZ ;  /* 0x000018ff01007387 */ /* 0x000fe80000100800 */
[----:B------:R0:W-:Y:S02]  /*119d0*/  STL [R1+0x4], R2 ;  /* 0x0000040201007387 */ /* 0x0001e40000100800 */
[----:B0-----:R-:W-:-:S02]  /*119e0*/  LOP3.LUT R2, R0, 0x40, RZ, 0xfc, !PT ;  /* 0x0000004000027812 */ /* 0x001fc400078efcff */
[----:B------:R-:W-:-:S07]  /*119f0*/  LOP3.LUT R0, R0, 0x80, RZ, 0xfc, !PT ;  /* 0x0000008000007812 */ /* 0x000fce00078efcff */
.L_x_1297:
[----:B--2---:R-:W2:Y:S01]  /*11a00*/  LDL R0, [R1+0x14] ;  /* 0x0000140001007983 */ /* 0x004ea20000100800 */
[----:B------:R-:W-:Y:S02]  /*11a10*/  ULDC UR8, c[0x0][0xc60] ;  /* 0x0003180000087ab9 */ /* 0x000fe40000000800 */
[----:B------:R-:W-:-:S11]  /*11a20*/  UISETP.NE.AND UP0, UPT, UR8, 0x1, UPT ;  /* 0x000000010800788c */ /* 0x000fd6000bf05270 */
[----:B------:R-:W-:Y:S01]  /*11a30*/  @UP0 ULDC UR4, c[0x0][0xc64] ;  /* 0x0003190000040ab9 */ /* 0x000fe20000000800 */
[----:B------:R-:W-:Y:S01]  /*11a40*/  @UP0 ULDC UR9, c[0x0][0xc68] ;  /* 0x00031a0000090ab9 */ /* 0x000fe20000000800 */
[C---:B--2---:R-:W-:Y:S02]  /*11a50*/  R2UR UR7, R0.reuse ;  /* 0x00000000000772ca */ /* 0x044fe400000e0000 */
[----:B------:R-:W-:-:S11]  /*11a60*/  R2UR UR6, R0 ;  /* 0x00000000000672ca */ /* 0x000fd600000e0000 */
[----:B------:R-:W-:-:S04]  /*11a70*/  UIMAD.WIDE.U32 UR4, UR7, UR4, URZ ;  /* 0x00000004070472a5 */ /* 0x000fc8000f8e003f */
[----:B------:R-:W-:-:S03]  /*11a80*/  @UP0 USHF.R.U32.HI UR7, URZ, UR9, UR5 ;  /* 0x000000093f070299 */ /* 0x000fc60008011605 */
[----:B------:R-:W-:Y:S02]  /*11a90*/  ULDC UR4, c[0x0][0xc78] ;  /* 0x00031e0000047ab9 */ /* 0x000fe40000000800 */
[----:B------:R-:W-:Y:S02]  /*11aa0*/  UISETP.GE.AND UP0, UPT, UR7, UR4, UPT ;  /* 0x000000040700728c */ /* 0x000fe4000bf06270 */
[----:B------:R-:W-:-:S04]  /*11ab0*/  UIADD3 UR4, -UR7, URZ, URZ ;  /* 0x0000003f07047290 */ /* 0x000fc8000fffe13f */
[----:B------:R-:W-:Y:S01]  /*11ac0*/  PLOP3.LUT P0, PT, PT, PT, UP0, 0x80, 0x0 ;  /* 0x000000000000781c */ /* 0x000fe20003f0f008 */
[----:B------:R-:W-:-:S12]  /*11ad0*/  UIMAD UR8, UR8, UR4, UR6 ;  /* 0x00000004080872a4 */ /* 0x000fd8000f8e0206 */
[----:B01-3--:R-:W-:Y:S05]  /*11ae0*/  @!P0 BRA `(.L_x_1198) ;  /* 0x0000000000208947 */ /* 0x00bfea0003800000 */
        /* <DEDUP_REMOVED lines=8> */
.L_x_1198:
[----:B------:R-:W-:Y:S01]  /*11b70*/  ULDC UR9, c[0x0][0xc54] ;  /* 0x0003150000097ab9 */ /* 0x000fe20000000800 */
[----:B------:R-:W-:Y:S01]  /*11b80*/  UMOV UR6, UR8 ;  /* 0x0000000800067c82 */ /* 0x000fe20008000000 */
[----:B------:R-:W-:-:S11]  /*11b90*/  UISETP.NE.AND UP0, UPT, UR9, 0x1, UPT ;  /* 0x000000010900788c */ /* 0x000fd6000bf05270 */
[----:B------:R-:W-:Y:S02]  /*11ba0*/  @UP0 ULDC.64 UR10, c[0x0][0xc58] ;  /* 0x00031600000a0ab9 */ /* 0x000fe40000000a00 */
[----:B------:R-:W-:-:S04]  /*11bb0*/  UIMAD.WIDE.U32 UR4, UR8, UR10, URZ ;  /* 0x0000000a080472a5 */ /* 0x000fc8000f8e003f */
[----:B------:R-:W-:-:S04]  /*11bc0*/  @UP0 USHF.R.U32.HI UR6, URZ, UR11, UR5 ;  /* 0x0000000b3f060299 */ /* 0x000fc80008011605 */
[----:B------:R-:W-:-:S12]  /*11bd0*/  UIMAD UR4, UR6, UR9, URZ ;  /* 0x00000009060472a4 */ /* 0x000fd8000f8e023f */
.L_x_1199:
[----:B------:R-:W-:Y:S02]  /*11be0*/  UIADD3 UR4, UR8, -UR4, URZ ;  /* 0x8000000408047290 */ /* 0x000fe4000fffe03f */
[----:B------:R-:W-:Y:S01]  /*11bf0*/  ULOP3.LUT UR5, URZ, UR6, URZ, 0x33, !UPT ;  /* 0x000000063f057292 */ /* 0x000fe2000f8e333f */
[----:B------:R-:W-:Y:S01]  /*11c00*/  ULDC UR14, c[0x0][0xc48] ;  /* 0x00031200000e7ab9 */ /* 0x000fe20000000800 */
[----:B------:R-:W-:Y:S01]  /*11c10*/  ULDC UR8, c[0x0][0x448] ;  /* 0x0001120000087ab9 */ /* 0x000fe20000000800 */
[----:B------:R-:W-:Y:S01]  /*11c20*/  ULDC UR43, c[0x0][0xc3c] ;  /* 0x00030f00002b7ab9 */ /* 0x000fe20000000800 */
[----:B------:R-:W-:Y:S02]  /*11c30*/  UISETP.NE.AND UP2, UPT, UR14, 0x1, UPT ;  /* 0x000000010e00788c */ /* 0x000fe4000bf45270 */
[----:B------:R-:W-:Y:S02]  /*11c40*/  UISETP.NE.AND UP1, UPT, UR8, 0x1, UPT ;  /* 0x000000010800788c */ /* 0x000fe4000bf25270 */
[----:B------:R-:W-:Y:S01]  /*11c50*/  UIADD3 UR43, UR5, UR43, URZ ;  /* 0x0000002b052b7290 */ /* 0x000fe2000fffe03f */
[----:B------:R-:W-:Y:S01]  /*11c60*/  ULDC.64 UR10, c[0x0][0x418] ;  /* 0x00010600000a7ab9 */ /* 0x000fe20000000a00 */
[----:B------:R-:W-:Y:S01]  /*11c70*/  ULDC UR13, c[0x0][0xc54] ;  /* 0x00031500000d7ab9 */ /* 0x000fe20000000800 */
[----:B------:R-:W-:-:S02]  /*11c80*/  UISETP.NE.U32.AND UP0, UPT, UR10, URZ, UPT ;  /* 0x0000003f0a00728c */ /* 0x000fc4000bf05070 */
[----:B------:R-:W-:Y:S02]  /*11c90*/  UIMAD UR13, UR7, UR13, UR4 ;  /* 0x0000000d070d72a4 */ /* 0x000fe4000f8e0204 */
[----:B------:R-:W-:Y:S01]  /*11ca0*/  USHF.L.U32 UR43, UR43, 0x7, URZ ;  /* 0x000000072b2b7899 */ /* 0x000fe2000800063f */
[----:B------:R-:W-:Y:S01]  /*11cb0*/  ULDC.64 UR4, c[0x0][0x9e0] ;  /* 0x0002780000047ab9 */ /* 0x000fe20000000a00 */
[----:B------:R-:W-:Y:S02]  /*11cc0*/  UISETP.NE.AND.EX UP0, UPT, UR11, URZ, UPT, UP0 ;  /* 0x0000003f0b00728c */ /* 0x000fe4000bf05300 */
[----:B------:R-:W-:Y:S02]  /*11cd0*/  UISETP.GE.AND UP3, UPT, UR5, 0x1, UPT ;  /* 0x000000010500788c */ /* 0x000fe4000bf66270 */
[----:B------:R-:W-:Y:S01]  /*11ce0*/  UIADD3 UR12, UR43, 0x7f, URZ ;  /* 0x0000007f2b0c7890 */ /* 0x000fe2000fffe03f */
[----:B------:R-:W-:Y:S01]  /*11cf0*/  ULDC UR10, c[0x0][0x424] ;  /* 0x00010900000a7ab9 */ /* 0x000fe20000000800 */
[----:B------:R-:W-:Y:S01]  /*11d00*/  ULDC UR6, c[0x0][0x288] ;  /* 0x0000a20000067ab9 */ /* 0x000fe20000000800 */
[----:B------:R-:W-:Y:S01]  /*11d10*/  @UP2 ULDC UR8, c[0x0][0xc4c] ;  /* 0x0003130000082ab9 */ /* 0x000fe20000000800 */
[----:B------:R-:W-:Y:S01]  /*11d20*/  @UP1 ULDC UR11, c[0x0][0x44c] ;  /* 0x00011300000b1ab9 */ /* 0x000fe20000000800 */
[----:B------:R-:W-:Y:S01]  /*11d30*/  USEL UR15, UR10, 0x1, UP0 ;  /* 0x000000010a0f7887 */ /* 0x000fe20008000000 */
[----:B------:R-:W-:Y:S01]  /*11d40*/  PLOP3.LUT P1, PT, PT, PT, UP3, 0x80, 0x0 ;  /* 0x000000000000781c */ /* 0x000fe20003f2f038 */
[----:B------:R-:W-:-:S02]  /*11d50*/  UIADD3 UR16, -UR6, 0x1, URZ ;  /* 0x0000000106107890 */ /* 0x000fc4000fffe13f */
[----:B------:R-:W-:Y:S02]  /*11d60*/  UIMAD.WIDE.U32 UR8, UR13, UR8, URZ ;  /* 0x000000080d0872a5 */ /* 0x000fe4000f8e003f */
[----:B------:R-:W-:Y:S01]  /*11d70*/  UIMAD.WIDE.U32 UR10, UR12, UR11, URZ ;  /* 0x0000000b0c0a72a5 */ /* 0x000fe2000f8e003f */
[----:B------:R-:W-:Y:S01]  /*11d80*/  ULDC UR7, c[0x0][0x2f0] ;  /* 0x0000bc0000077ab9 */ /* 0x000fe20000000800 */
[----:B------:R-:W-:Y:S01]  /*11d90*/  @UP2 ULDC UR17, c[0x0][0xc50] ;  /* 0x0003140000112ab9 */ /* 0x000fe20000000800 */
[----:B------:R-:W-:Y:S01]  /*11da0*/  @UP1 ULDC UR18, c[0x0][0x450] ;  /* 0x0001140000121ab9 */ /* 0x000fe20000000800 */
[----:B------:R-:W-:Y:S01]  /*11db0*/  UMOV UR42, UR13 ;  /* 0x0000000d002a7c82 */ /* 0x000fe20008000000 */
[----:B------:R-:W-:Y:S02]  /*11dc0*/  UIMAD UR16, UR15, UR7, UR16 ;  /* 0x000000070f1072a4 */ /* 0x000fe4000f8e0210 */
[----:B------:R-:W-:Y:S02]  /*11dd0*/  @UP2 USHF.R.U32.HI UR42, URZ, UR17, UR9 ;  /* 0x000000113f2a2299 */ /* 0x000fe40008011609 */
[----:B------:R-:W-:-:S02]  /*11de0*/  @UP1 USHF.R.U32.HI UR12, URZ, UR18, UR11 ;  /* 0x000000123f0c1299 */ /* 0x000fc4000801160b */
[----:B------:R-:W-:Y:S02]  /*11df0*/  UIADD3 UR36, -UR42, URZ, URZ ;  /* 0x0000003f2a247290 */ /* 0x000fe4000fffe13f */
[----:B------:R-:W-:Y:S02]  /*11e00*/  UIADD3 UR12, UR16, UR12, URZ ;  /* 0x0000000c100c7290 */ /* 0x000fe4000fffe03f */
[----:B------:R-:W-:Y:S02]  /*11e10*/  UIMAD UR36, UR14, UR36, UR13 ;  /* 0x000000240e2472a4 */ /* 0x000fe4000f8e020d */
[----:B------:R-:W-:Y:S01]  /*11e20*/  UIADD3 UR4, UR12, UR4, URZ ;  /* 0x000000040c047290 */ /* 0x000fe2000fffe03f */
[----:B------:R-:W-:Y:S11]  /*11e30*/  @!P1 BRA `(.L_x_1200) ;  /* 0x0000000000449947 */ /* 0x000ff60003800000 */
        /* <DEDUP_REMOVED lines=10> */
.L_x_1201:
[----:B------:R-:W-:-:S11]  /*11ee0*/  UISETP.NE.AND UP0, UPT, UR5, 0x1, UPT ;  /* 0x000000010500788c */ /* 0x000fd6000bf05270 */
[----:B------:R-:W-:Y:S02]  /*11ef0*/  @UP0 ULDC.64 UR12, c[0x0][0x9e8] ;  /* 0x00027a00000c0ab9 */ /* 0x000fe40000000a00 */
[----:B------:R-:W-:-:S04]  /*11f00*/  UIMAD.WIDE.U32 UR8, UR10, UR12, URZ ;  /* 0x0000000c0a0872a5 */ /* 0x000fc8000f8e003f */
[----:B------:R-:W-:-:S12]  /*11f10*/  @UP0 USHF.R.U32.HI UR10, URZ, UR13, UR9 ;  /* 0x0000000d3f0a0299 */ /* 0x000fd80008011609 */
.L_x_1202:
[----:B------:R-:W-:-:S04]  /*11f20*/  UIMAD UR10, UR10, UR5, UR5 ;  /* 0x000000050a0a72a4 */ /* 0x000fc8000f8e0205 */
[----:B------:R-:W-:-:S04]  /*11f30*/  UISETP.LT.AND UP0, UPT, UR4, UR10, UPT ;  /* 0x0000000a0400728c */ /* 0x000fc8000bf01270 */
[----:B------:R-:W-:-:S12]  /*11f40*/  USEL UR4, UR4, UR10, UP0 ;  /* 0x0000000a04047287 */ /* 0x000fd80008000000 */
.L_x_1200:
[----:B------:R-:W-:Y:S02]  /*11f50*/  UIMAD UR8, UR15, UR7, 0x5f ;  /* 0x0000005f0f0874a4 */ /* 0x000fe4000f8e0207 */
[----:B------:R-:W-:Y:S02]  /*11f60*/  UIADD3 UR10, UR4, 0x5f, URZ ;  /* 0x0000005f040a7890 */ /* 0x000fe4000fffe03f */
[----:B------:R-:W-:Y:S02]  /*11f70*/  UIMAD.WIDE UR8, UR8, 0x2aaaaaab, URZ ;  /* 0x2aaaaaab080878a5 */ /* 0x000fe4000f8e023f */
[----:B------:R-:W-:Y:S01]  /*11f80*/  UIMAD.WIDE UR10, UR10, 0x2aaaaaab, URZ ;  /* 0x2aaaaaab0a0a78a5 */ /* 0x000fe2000f8e023f */
[----:B------:R-:W-:Y:S01]  /*11f90*/  @UP1 ULDC UR12, c[0x0][0x44c] ;  /* 0x00011300000c1ab9 */ /* 0x000fe20000000800 */
[----:B------:R-:W-:Y:S02]  /*11fa0*/  UIMAD UR7, UR15, UR7, -UR6 ;  /* 0x000000070f0772a4 */ /* 0x000fe4000f8e0a06 */
[----:B------:R-:W-:-:S02]  /*11fb0*/  UIMAD.WIDE.U32 UR12, UR43, UR12, URZ ;  /* 0x0000000c2b0c72a5 */ /* 0x000fc4000f8e003f */
[----:B------:R-:W-:Y:S02]  /*11fc0*/  USHF.R.U32.HI UR6, URZ, 0x1f, UR9 ;  /* 0x0000001f3f067899 */ /* 0x000fe40008011609 */
[----:B------:R-:W-:Y:S01]  /*11fd0*/  USHF.R.U32.HI UR4, URZ, 0x1f, UR11 ;  /* 0x0000001f3f047899 */ /* 0x000fe2000801160b */
[----:B------:R-:W-:Y:S01]  /*11fe0*/  @UP1 ULDC UR16, c[0x0][0x450] ;  /* 0x0001140000101ab9 */ /* 0x000fe20000000800 */
[----:B------:R-:W-:Y:S01]  /*11ff0*/  UMOV UR14, UR43 ;  /* 0x0000002b000e7c82 */ /* 0x000fe20008000000 */
[----:B------:R-:W-:Y:S02]  /*12000*/  @UP1 USHF.R.U32.HI UR14, URZ, UR16, UR13 ;  /* 0x000000103f0e1299 */ /* 0x000fe4000801160d */
[----:B------:R-:W-:Y:S02]  /*12010*/  ULEA.HI.SX32 UR9, UR9, UR6, 0x1c ;  /* 0x0000000609097291 */ /* 0x000fe4000f8fe23f */
[----:B------:R-:W-:Y:S02]  /*12020*/  ULEA.HI.SX32 UR4, UR11, UR4, 0x1c ;  /* 0x000000040b047291 */ /* 0x000fe4000f8fe23f */
[----:B------:R-:W-:-:S02]  /*12030*/  UIADD3 UR6, UR7, UR14, URZ ;  /* 0x0000000e07067290 */ /* 0x000fc4000fffe03f */
[----:B------:R-:W-:Y:S01]  /*12040*/  UISETP.LT.AND UP0, UPT, UR9, UR4, UPT ;  /* 0x000000040900728c */ /* 0x000fe2000bf01270 */
[----:B------:R-:W-:Y:S02]  /*12050*/  ULDC UR8, c[0x0][0x9dc] ;  /* 0x0002770000087ab9 */ /* 0x000fe40000000800 */
[----:B------:R-:W-:Y:S02]  /*12060*/  UIADD3 UR8, UR6, -UR8, URZ ;  /* 0x8000000806087290 */ /* 0x000fe4000fffe03f */
[----:B------:R-:W-:Y:S01]  /*12070*/  USEL UR41, UR9, UR4, UP0 ;  /* 0x0000000409297287 */ /* 0x000fe20008000000 */
[----:B------:R-:W-:Y:S11]  /*12080*/  @!P1 BRA `(.L_x_1203) ;  /* 0x0000000000489947 */ /* 0x000ff60003800000 */
        /* <DEDUP_REMOVED lines=11> */
.L_x_1204:
[----:B------:R-:W-:-:S11]  /*12140*/  UISETP.NE.AND UP0, UPT, UR5, 0x1, UPT ;  /* 0x000000010500788c */ /* 0x000fd6000bf05270 */
[----:B------:R-:W-:Y:S02]  /*12150*/  @UP0 ULDC.64 UR10, c[0x0][0x9e8] ;  /* 0x00027a00000a0ab9 */ /* 0x000fe40000000a00 */
[----:B------:R-:W-:-:S04]  /*12160*/  UIMAD.WIDE.U32 UR6, UR4, UR10, URZ ;  /* 0x0000000a040672a5 */ /* 0x000fc8000f8e003f */
[----:B------:R-:W-:-:S12]  /*12170*/  @UP0 USHF.R.U32.HI UR4, URZ, UR11, UR7 ;  /* 0x0000000b3f040299 */ /* 0x000fd80008011607 */
.L_x_1205:
[----:B------:R-:W-:-:S04]  /*12180*/  UIMAD UR4, UR4, UR5, URZ ;  /* 0x00000005040472a4 */ /* 0x000fc8000f8e023f */
[----:B------:R-:W-:-:S04]  /*12190*/  UISETP.LT.AND UP0, UPT, UR8, UR4, UPT ;  /* 0x000000040800728c */ /* 0x000fc8000bf01270 */
[----:B------:R-:W-:-:S12]  /*121a0*/  USEL UR8, UR8, UR4, !UP0 ;  /* 0x0000000408087287 */ /* 0x000fd8000c000000 */
.L_x_1203:
[----:B------:R-:W-:Y:S01]  /*121b0*/  UIMAD.WIDE UR4, UR8, 0x2aaaaaab, URZ ;  /* 0x2aaaaaab080478a5 */ /* 0x000fe2000f8e023f */
[----:B------:R-:W-:Y:S03]  /*121c0*/  BSSY B7, `(.L_x_1206) ;  /* 0x000042f000077945 */ /* 0x000fe60003800000 */
[----:B------:R-:W-:-:S04]  /*121d0*/  USHF.R.U32.HI UR4, URZ, 0x1f, UR5 ;  /* 0x0000001f3f047899 */ /* 0x000fc80008011605 */
[----:B------:R-:W-:-:S04]  /*121e0*/  ULEA.HI.SX32 UR4, UR5, UR4, 0x1c ;  /* 0x0000000405047291 */ /* 0x000fc8000f8fe23f */
[----:B------:R-:W-:-:S04]  /*121f0*/  UISETP.LT.AND UP0, UPT, URZ, UR4, UPT ;  /* 0x000000043f00728c */ /* 0x000fc8000bf01270 */
[----:B------:R-:W-:-:S04]  /*12200*/  USEL UR40, URZ, UR4, !UP0 ;  /* 0x000000043f287287 */ /* 0x000fc8000c000000 */
[----:B------:R-:W-:-:S06]  /*12210*/  UISETP.GT.AND UP0, UPT, UR41, UR40, UPT ;  /* 0x000000282900728c */ /* 0x000fcc000bf04270 */
[----:B------:R-:W-:-:S13]  /*12220*/  PLOP3.LUT P0, PT, PT, PT, UP0, 0x80, 0x0 ;  /* 0x000000000000781c */ /* 0x000fda0003f0f008 */
[----:B------:R-:W-:Y:S05]  /*12230*/  @P0 BRA `(.L_x_1207) ;  /* 0x00000000004c0947 */ /* 0x000fea0003800000 */
[----:B------:R-:W0:Y:S02]  /*12240*/  S2R R0, SR_TID.X ;  /* 0x0000000000007919 */ /* 0x000e240000002100 */
[----:B0-----:R-:W-:-:S04]  /*12250*/  LOP3.LUT R0, R0, 0x7f, RZ, 0xc0, !PT ;  /* 0x0000007f00007812 */ /* 0x001fc800078ec0ff */
[----:B------:R-:W-:-:S13]  /*12260*/  ISETP.NE.AND P1, PT, R0, RZ, PT ;  /* 0x000000ff0000720c */ /* 0x000fda0003f25270 */
[----:B------:R-:W-:Y:S05]  /*12270*/  @P1 BRA `(.L_x_1208) ;  /* 0x00000040008c1947 */ /* 0x000fea0003800000 */
[----:B------:R-:W0:Y:S01]  /*12280*/  S2R R5, SR_LANEID ;  /* 0x0000000000057919 */ /* 0x000e220000000000 */
[----:B------:R-:W-:Y:S01]  /*12290*/  VOTEU.ANY UR4, UPT, PT ;  /* 0x0000000000047886 */ /* 0x000fe200038e0100 */
[----:B------:R-:W1:Y:S01]  /*122a0*/  LDC.64 R2, c[0x0][0xc80] ;  /* 0x00032000ff027b82 */ /* 0x000e620000000a00 */
[----:B------:R-:W0:Y:S01]  /*122b0*/  FLO.U32 R0, UR4 ;  /* 0x0000000400007d00 */ /* 0x000e2200080e0000 */
[----:B------:R-:W-:Y:S01]  /*122c0*/  ULDC.64 UR6, c[0x0][0x208] ;  /* 0x0000820000067ab9 */ /* 0x000fe20000000a00 */
[----:B0-----:R-:W-:-:S06]  /*122d0*/  ISETP.EQ.U32.AND P0, PT, R0, R5, PT ;  /* 0x000000050000720c */ /* 0x001fcc0003f02070 */
[----:B------:R-:W1:Y:S07]  /*122e0*/  POPC R5, UR4 ;  /* 0x0000000400057d09 */ /* 0x000e6e0008000000 */
[----:B-1----:R-:W2:Y:S01]  /*122f0*/  @P0 ATOMG.E.ADD.STRONG.GPU PT, R3, desc[UR6][R2.64], R5 ;  /* 0x00000005020309a8 */ /* 0x002ea200081ee1c6 */
[----:B------:R-:W0:Y:S02]  /*12300*/  S2R R4, SR_LTMASK ;  /* 0x0000000000047919 */ /* 0x000e240000003900 */
[----:B0-----:R-:W-:-:S04]  /*12310*/  LOP3.LUT R4, R4, UR4, RZ, 0xc0, !PT ;  /* 0x0000000404047c12 */ /* 0x001fc8000f8ec0ff */
[----:B------:R-:W0:Y:S01]  /*12320*/  POPC R7, R4 ;  /* 0x0000000400077309 */ /* 0x000e220000000000 */
[----:B--2---:R-:W0:Y:S02]  /*12330*/  SHFL.IDX PT, R0, R3, R0, 0x1f ;  /* 0x00001f0003007589 */ /* 0x004e2400000e0000 */
[----:B0-----:R-:W-:-:S05]  /*12340*/  IADD3 R0, R0, UR44, R7 ;  /* 0x0000002c00007c10 */ /* 0x001fca000fffe007 */
[----:B------:R1:W-:Y:S01]  /*12350*/  STL [R1+0x14], R0 ;  /* 0x0000140001007387 */ /* 0x0003e20000100800 */
[----:B------:R-:W-:Y:S05]  /*12360*/  BRA `(.L_x_1208) ;  /* 0x0000004000507947 */ /* 0x000fea0003800000 */
.L_x_1207:
[----:B------:R-:W-:Y:S01]  /*12370*/  VIADD R0, R17, 0x1e400 ;  /* 0x0001e40011007836 */ /* 0x000fe20000000000 */
[----:B------:R-:W-:Y:S04]  /*12380*/  BSSY B6, `(.L_x_1209) ;  /* 0x0000013000067945 */ /* 0x000fe80003800000 */
        /* <DEDUP_REMOVED lines=18> */
.L_x_1210:
[----:B------:R-:W-:Y:S05]  /*124b0*/  BSYNC B6 ;  /* 0x0000000000067941 */ /* 0x000fea0003800000 */
.L_x_1209:
        /* <DEDUP_REMOVED lines=8> */
[----:B------:R0:W1:Y:S01]  /*12540*/  LDC.64 R2, c[0x4][R16] ;  /* 0x0100000010027b82 */ /* 0x0000620000000a00 */
        /* <DEDUP_REMOVED lines=11> */
.L_x_1213:
        /* <DEDUP_REMOVED lines=15> */
.L_x_1212:
[----:B------:R-:W-:Y:S05]  /*126f0*/  BSYNC B6 ;  /* 0x0000000000067941 */ /* 0x000fea0003800000 */
.L_x_1211:
[----:B------:R-:W-:Y:S01]  /*12700*/  ULDC.64 UR4, c[0x0][0x9f8] ;  /* 0x00027e0000047ab9 */ /* 0x000fe20000000a00 */
[----:B------:R-:W2:Y:S01]  /*12710*/  LDL.LU R0, [R1+0xc] ;  /* 0x00000c0001007983 */ /* 0x000ea20000300800 */
[----:B------:R-:W-:Y:S01]  /*12720*/  UISETP.NE.U32.AND UP0, UPT, UR4, URZ, UPT ;  /* 0x0000003f0400728c */ /* 0x000fe2000bf05070 */
[----:B------:R-:W-:Y:S01]  /*12730*/  IMAD.U32 R7, RZ, RZ, UR42 ;  /* 0x0000002aff077e24 */ /* 0x000fe2000f8e00ff */
[----:B------:R-:W-:Y:S02]  /*12740*/  ULDC.64 UR6, c[0x0][0x208] ;  /* 0x0000820000067ab9 */ /* 0x000fe40000000a00 */
[----:B------:R-:W-:-:S06]  /*12750*/  UISETP.NE.AND.EX UP0, UPT, UR5, URZ, UPT, UP0 ;  /* 0x0000003f0500728c */ /* 0x000fcc000bf05300 */
[----:B------:R-:W-:-:S05]  /*12760*/  PLOP3.LUT P0, PT, PT, PT, UP0, 0x80, 0x0 ;  /* 0x000000000000781c */ /* 0x000fca0003f0f008 */
[----:B------:R-:W-:Y:S02]  /*12770*/  @UP0 ULDC.64 UR4, c[0x0][0x9f8] ;  /* 0x00027e0000040ab9 */ /* 0x000fe40000000a00 */
[----:B------:R-:W-:-:S06]  /*12780*/  @UP0 UIMAD.WIDE UR4, UR42, 0x4, UR4 ;  /* 0x000000042a0408a5 */ /* 0x000fcc000f8e0204 */
[----:B------:R-:W-:Y:S02]  /*12790*/  IMAD.U32 R2, RZ, RZ, UR4 ;  /* 0x00000004ff027e24 */ /* 0x000fe4000f8e00ff */
[----:B------:R-:W-:-:S05]  /*127a0*/  IMAD.U32 R3, RZ, RZ, UR5 ;  /* 0x00000005ff037e24 */ /* 0x000fca000f8e00ff */
[----:B------:R0:W3:Y:S01]  /*127b0*/  @P0 LDG.E R7, desc[UR6][R2.64] ;  /* 0x0000000602070981 */ /* 0x0000e2000c1e1900 */
[----:B------:R-:W-:Y:S01]  /*127c0*/  UMOV UR4, 0xffffffff ;  /* 0xffffffff00047882 */ /* 0x000fe20000000000 */
[----:B------:R-:W-:Y:S01]  /*127d0*/  IMAD.U32 R19, RZ, RZ, UR41 ;  /* 0x00000029ff137e24 */ /* 0x000fe2000f8e00ff */
[----:B------:R-:W1:Y:S03]  /*127e0*/  S2R R4, SR_TID.X ;  /* 0x0000000000047919 */ /* 0x000e660000002100 */
[----:B------:R-:W-:Y:S01]  /*127f0*/  VIADD R19, R19, 0xffffffff ;  /* 0xffffffff13137836 */ /* 0x000fe20000000000 */
[----:B0-----:R-:W0:Y:S02]  /*12800*/  LDC.64 R2, c[0x0][0x418] ;  /* 0x00010600ff027b82 */ /* 0x001e240000000a00 */
[----:B0-----:R-:W-:Y:S02]  /*12810*/  ISETP.NE.U32.AND P0, PT, R2, RZ, PT ;  /* 0x000000ff0200720c */ /* 0x001fe40003f05070 */
[----:B-1----:R-:W-:-:S02]  /*12820*/  SHF.R.U32.HI R4, RZ, 0x5, R4 ;  /* 0x00000005ff047819 */ /* 0x002fc40000011604 */
[----:B------:R-:W-:Y:S02]  /*12830*/  ISETP.NE.AND.EX P1, PT, R3, RZ, PT, P0 ;  /* 0x000000ff0300720c */ /* 0x000fe40003f25300 */
[----:B------:R-:W-:Y:S02]  /*12840*/  LOP3.LUT R4, R4, 0x3, RZ, 0xc0, !PT ;  /* 0x0000000304047812 */ /* 0x000fe400078ec0ff */
[----:B--2---:R-:W-:-:S09]  /*12850*/  LOP3.LUT R0, R0, 0xfffffffe, RZ, 0xc0, !PT ;  /* 0xfffffffe00007812 */ /* 0x004fd200078ec0ff */
[----:B------:R-:W-:Y:S02]  /*12860*/  @P1 LOP3.LUT R0, R0, 0x1, RZ, 0xfc, !PT ;  /* 0x0000000100001812 */ /* 0x000fe400078efcff */
[----:B---3--:R-:W-:Y:S01]  /*12870*/  SHF.R.S32.HI R8, RZ, 0x1f, R7 ;  /* 0x0000001fff087819 */ /* 0x008fe20000011407 */
[----:B------:R0:W-:Y:S01]  /*12880*/  STL [R1], R7 ;  /* 0x0000000701007387 */ /* 0x0001e20000100800 */
[----:B------:R-:W-:-:S03]  /*12890*/  SEL R16, R7, RZ, !P1 ;  /* 0x000000ff07107207 */ /* 0x000fc60004800000 */
[----:B------:R0:W-:Y:S04]  /*128a0*/  STL [R1+0x8], R8 ;  /* 0x0000080801007387 */ /* 0x0001e80000100800 */
[----:B------:R0:W-:Y:S01]  /*128b0*/  STL [R1+0xc], R0 ;  /* 0x00000c0001007387 */ /* 0x0001e20000100800 */
[----:B------:R-:W-:Y:S05]  /*128c0*/  BRA.DIV UR4, `(.L_x_1214) ;  /* 0x0000004604387947 */ /* 0x000fea000b800000 */
[----:B------:R1:W2:Y:S02]  /*128d0*/  SHFL.IDX PT, R14, R4, RZ, 0x1f ;  /* 0x00001fff040e7589 */ /* 0x0002a400000e0000 */
.L_x_1312:
[----:B------:R-:W-:Y:S02]  /*128e0*/  PLOP3.LUT P2, PT, PT, PT, PT, 0x8, 0x0 ;  /* 0x000000000000781c */ /* 0x000fe40003f4e170 */
[----:B0-----:R-:W-:Y:S02]  /*128f0*/  LOP3.LUT R0, R0, 0xfffffffd, RZ, 0xc0, !PT ;  /* 0xfffffffd00007812 */ /* 0x001fe400078ec0ff */
[----:B--2---:R-:W-:-:S09]  /*12900*/  ISETP.NE.AND P0, PT, R14, RZ, PT ;  /* 0x000000ff0e00720c */ /* 0x004fd20003f05270 */
[----:B------:R-:W-:-:S05]  /*12910*/  @P2 LOP3.LUT R0, R0, 0x2, RZ, 0xfc, !PT ;  /* 0x0000000200002812 */ /* 0x000fca00078efcff */
[----:B------:R0:W-:Y:S01]  /*12920*/  STL [R1+0xc], R0 ;  /* 0x00000c0001007387 */ /* 0x0001e20000100800 */
[----:B------:R-:W-:Y:S05]  /*12930*/  @P0 BRA `(.L_x_1215) ;  /* 0x0000000400280947 */ /* 0x000fea0003800000 */
[----:B------:R-:W-:-:S03]  /*12940*/  UMOV UR4, 0xffffffff ;  /* 0xffffffff00047882 */ /* 0x000fc60000000000 */
[----:B------:R-:W-:Y:S05]  /*12950*/  BRA.DIV UR4, `(.L_x_1216) ;  /* 0x0000004604347947 */ /* 0x000fea000b800000 */
[----:B------:R-:W-:-:S13]  /*12960*/  ELECT P6, URZ, PT ;  /* 0x00000000003f782f */ /* 0x000fda00038c0000 */
.L_x_1315:
[----:B------:R-:W-:Y:S05]  /*12970*/  @!P6 BRA `(.L_x_1215) ;  /* 0x000000040018e947 */ /* 0x000fea0003800000 */
[----:B------:R-:W-:Y:S01]  /*12980*/  IMAD.MOV.U32 R16, RZ, RZ, R7 ;  /* 0x000000ffff107224 */ /* 0x000fe200078e0007 */
[----:B------:R-:W-:Y:S06]  /*12990*/  @!P1 BRA `(.L_x_1217) ;  /* 0x0000000000489947 */ /* 0x000fec0003800000 */
[----:B------:R-:W2:Y:S01]  /*129a0*/  LDC R6, c[0x0][0x43c] ;  /* 0x00010f00ff067b82 */ /* 0x000ea20000000800 */
[----:B------:R-:W-:Y:S01]  /*129b0*/  ULDC.64 UR4, c[0x0][0x428] ;  /* 0x00010a0000047ab9 */ /* 0x000fe20000000a00 */
[----:B------:R-:W-:Y:S01]  /*129c0*/  ULDC.64 UR6, c[0x0][0x208] ;  /* 0x0000820000067ab9 */ /* 0x000fe20000000a00 */
[----:B--2---:R-:W-:-:S13]  /*129d0*/  ISETP.NE.AND P0, PT, R6, 0x1, PT ;  /* 0x000000010600780c */ /* 0x004fda0003f05270 */
[----:B-1----:R-:W0:Y:S02]  /*129e0*/  @P0 LDC.64 R4, c[0x0][0x440] ;  /* 0x00011000ff040b82 */ /* 0x002e240000000a00 */
[----:B0-----:R-:W-:-:S04]  /*129f0*/  @P0 IMAD.HI.U32 R0, R19, R4, RZ ;  /* 0x0000000413000227 */ /* 0x001fc800078e00ff */
[----:B------:R-:W-:Y:S01]  /*12a00*/  IMAD.MOV.U32 R4, RZ, RZ, R19 ;  /* 0x000000ffff047224 */ /* 0x000fe200078e0013 */
[----:B------:R-:W-:-:S04]  /*12a10*/  @P0 SHF.R.U32.HI R4, RZ, R5, R0 ;  /* 0x00000005ff040219 */ /* 0x000fc80000011600 */
[--C-:B------:R-:W-:Y:S01]  /*12a20*/  SHF.R.S32.HI R5, RZ, 0x1f, R4.reuse ;  /* 0x0000001fff057819 */ /* 0x100fe20000011404 */
[----:B------:R-:W-:-:S04]  /*12a30*/  IMAD.MOV R0, RZ, RZ, -R4 ;  /* 0x000000ffff007224 */ /* 0x000fc800078e0a04 */
[----:B------:R-:W-:Y:S02]  /*12a40*/  IMAD R19, R6, R0, R19 ;  /* 0x0000000006137224 */ /* 0x000fe400078e0213 */
[----:B------:R-:W-:Y:S02]  /*12a50*/  IMAD R0, R8, UR4, RZ ;  /* 0x0000000408007c24 */ /* 0x000fe4000f8e02ff */
[----:B------:R-:W-:-:S04]  /*12a60*/  IMAD.WIDE.U32 R4, R7, UR4, R4 ;  /* 0x0000000407047c25 */ /* 0x000fc8000f8e0004 */
[----:B------:R-:W-:Y:S01]  /*12a70*/  IMAD R0, R7, UR5, R0 ;  /* 0x0000000507007c24 */ /* 0x000fe2000f8e0200 */
[----:B------:R-:W-:-:S03]  /*12a80*/  LEA R2, P0, R4, R2, 0x2 ;  /* 0x0000000204027211 */ /* 0x000fc600078010ff */
[----:B------:R-:W-:-:S05]  /*12a90*/  IMAD.IADD R0, R5, 0x1, R0 ;  /* 0x0000000105007824 */ /* 0x000fca00078e0200 */
[----:B------:R-:W-:-:S05]  /*12aa0*/  LEA.HI.X R3, R4, R3, R0, 0x2, P0 ;  /* 0x0000000304037211 */ /* 0x000fca00000f1400 */
[----:B------:R2:W5:Y:S02]  /*12ab0*/  LDG.E R16, desc[UR6][R2.64] ;  /* 0x0000000602107981 */ /* 0x000564000c1e1900 */
.L_x_1217:
[----:B--2---:R-:W2:Y:S01]  /*12ac0*/  LDL R2, [R1+0x4] ;  /* 0x0000040001027983 */ /* 0x004ea20000100800 */
[----:B0-----:R-:W-:Y:S01]  /*12ad0*/  IMAD R0, R18, 0x8, R17 ;  /* 0x0000000812007824 */ /* 0x001fe200078e0211 */
[----:B--2---:R-:W-:-:S04]  /*12ae0*/  SHF.L.U32 R2, R2, 0x1f, RZ ;  /* 0x0000001f02027819 */ /* 0x004fc800000006ff */
[----:B------:R-:W0:Y:S02]  /*12af0*/  SYNCS.PHASECHK.TRANS64.TRYWAIT P0, [R0+URZ+0x30840], R2 ;  /* 0x03084002000075a7 */ /* 0x000e24000800017f */
[----:B0-----:R-:W-:Y:S05]  /*12b00*/  @!P0 BRA `(.L_x_1218) ;  /* 0x0000004000e88947 */ /* 0x001fea0003800000 */
.L_x_1316:
        /* <DEDUP_REMOVED lines=11> */
.L_x_1219:
[----:B0-----:R-:W2:Y:S01]  /*12bc0*/  LDL.LU R2, [R1+0xc] ;  /* 0x00000c0001027983 */ /* 0x001ea20000300800 */
[----:B------:R-:W-:Y:S01]  /*12bd0*/  R2UR UR33, R0 ;  /* 0x00000000002172ca */ /* 0x000fe200000e0000 */
[----:B------:R-:W-:Y:S01]  /*12be0*/  IMAD R0, R18, 0x9000, R17 ;  /* 0x0000900012007824 */ /* 0x000fe200078e0211 */
[----:B------:R-:W-:Y:S01]  /*12bf0*/  R2UR UR35, R19 ;  /* 0x00000000132372ca */ /* 0x000fe200000e0000 */
[----:B------:R-:W-:Y:S01]  /*12c00*/  UIADD3 UR4, UP0, UR38, 0x370, URZ ;  /* 0x0000037026047890 */ /* 0x000fe2000ff1e03f */
[----:B------:R-:W-:Y:S01]  /*12c10*/  PLOP3.LUT P0, PT, PT, PT, PT, 0x80, 0x0 ;  /* 0x000000000000781c */ /* 0x000fe20003f0f070 */
[----:B------:R-:W-:Y:S01]  /*12c20*/  UMOV UR6, 0x0 ;  /* 0x0000000000067882 */ /* 0x000fe20000000000 */
[----:B------:R-:W-:Y:S01]  /*12c30*/  R2UR UR8, R0 ;  /* 0x00000000000872ca */ /* 0x000fe200000e0000 */
[----:B------:R-:W-:Y:S01]  /*12c40*/  UIADD3.X UR5, URZ, UR39, URZ, UP0, !UPT ;  /* 0x000000273f057290 */ /* 0x000fe200087fe43f */
[----:B-----5:R-:W-:Y:S01]  /*12c50*/  R2UR UR37, R16 ;  /* 0x00000000102572ca */ /* 0x020fe200000e0000 */
[----:B------:R-:W-:Y:S01]  /*12c60*/  UMOV UR7, 0x14f00000 ;  /* 0x14f0000000077882 */ /* 0x000fe20000000000 */
[----:B------:R-:W-:Y:S01]  /*12c70*/  UMOV UR34, URZ ;  /* 0x0000003f00227c82 */ /* 0x000fe20008000000 */
[----:B------:R-:W-:Y:S01]  /*12c80*/  UMOV UR18, 0x40 ;  /* 0x0000004000127882 */ /* 0x000fe20000000000 */
[----:B------:R-:W-:Y:S01]  /*12c90*/  UMOV UR20, UR36 ;  /* 0x0000002400147c82 */ /* 0x000fe20008000000 */
[----:B------:R-:W-:-:S02]  /*12ca0*/  UIADD3 UR33, UR33, 0x30830, URZ ;  /* 0x0003083021217890 */ /* 0x000fc4000fffe03f */
[----:B------:R-:W-:Y:S01]  /*12cb0*/  UIMAD UR35, UR35, 0x60, URZ ;  /* 0x00000060232378a4 */ /* 0x000fe2000f8e023f */
[----:B------:R-:W-:Y:S01]  /*12cc0*/  UMOV UR10, 0x80 ;  /* 0x00000080000a7882 */ /* 0x000fe20000000000 */
[----:B------:R-:W-:Y:S02]  /*12cd0*/  UMOV UR12, UR36 ;  /* 0x00000024000c7c82 */ /* 0x000fe40008000000 */
[----:B------:R-:W-:Y:S02]  /*12ce0*/  UIADD3 UR32, UR8, 0x1e400, URZ ;  /* 0x0001e40008207890 */ /* 0x000fe4000fffe03f */
[----:B------:R-:W-:Y:S02]  /*12cf0*/  UIADD3 UR16, UR8, 0x21400, URZ ;  /* 0x0002140008107890 */ /* 0x000fe4000fffe03f */
[----:B------:R-:W-:Y:S01]  /*12d00*/  UIADD3 UR8, UR8, 0x24400, URZ ;  /* 0x0002440008087890 */ /* 0x000fe2000fffe03f */
[----:B------:R-:W-:Y:S01]  /*12d10*/  UMOV UR21, UR37 ;  /* 0x0000002500157c82 */ /* 0x000fe20008000000 */
[----:B------:R-:W-:Y:S01]  /*12d20*/  UMOV UR17, UR33 ;  /* 0x0000002100117c82 */ /* 0x000fe20008000000 */
[----:B------:R-:W-:Y:S01]  /*12d30*/  UMOV UR19, UR35 ;  /* 0x0000002300137c82 */ /* 0x000fe20008000000 */
[----:B------:R-:W-:Y:S01]  /*12d40*/  UMOV UR13, UR37 ;  /* 0x00000025000d7c82 */ /* 0x000fe20008000000 */
[----:B------:R-:W-:Y:S01]  /*12d50*/  UMOV UR9, UR33 ;  /* 0x0000002100097c82 */ /* 0x000fe20008000000 */
[----:B------:R-:W-:Y:S01]  /*12d60*/  UMOV UR11, UR35 ;  /* 0x00000023000b7c82 */ /* 0x000fe20008000000 */
[----:B------:R3:W-:Y:S01]  /*12d70*/  UTMALDG.4D [UR32], [UR4], desc[UR6] ;  /* 0x00000620040075b4 */ /* 0x0007e20008019000 */
[----:B------:R3:W-:Y:S01]  /*12d80*/  UTMALDG.4D [UR16], [UR4], desc[UR6] ;  /* 0x00000610040075b4 */ /* 0x0007e20008019000 */
[----:B------:R3:W-:Y:S01]  /*12d90*/  UTMALDG.4D [UR8], [UR4], desc[UR6] ;  /* 0x00000608040075b4 */ /* 0x0007e20008019000 */
[----:B--2---:R-:W-:-:S04]  /*12da0*/  LOP3.LUT R2, R2, 0xfffffffd, RZ, 0xc0, !PT ;  /* 0xfffffffd02027812 */ /* 0x004fc800078ec0ff */
[----:B------:R-:W-:-:S05]  /*12db0*/  @P0 LOP3.LUT R2, R2, 0x2, RZ, 0xfc, !PT ;  /* 0x0000000202020812 */ /* 0x000fca00078efcff */
[----:B------:R3:W-:Y:S01]  /*12dc0*/  STL [R1+0xc], R2 ;  /* 0x00000c0201007387 */ /* 0x0007e20000100800 */
[----:B------:R-:W-:Y:S01]  /*12dd0*/  NOP ;  /* 0x0000000000007918 */ /* 0x000fe20000000000 */
.L_x_1215:
[----:B0-----:R-:W-:Y:S01]  /*12de0*/  VIADD R0, R17, 0x12400 ;  /* 0x0001240011007836 */ /* 0x001fe20000000000 */
[----:B------:R-:W-:Y:S05]  /*12df0*/  WARPSYNC.ALL ;  /* 0x0000000000007948 */ /* 0x000fea0003800000 */
[----:B------:R-:W-:Y:S01]  /*12e00*/  BAR.SYNC.DEFER_BLOCKING 0x8, 0x180 ;  /* 0x0206000000007b1d */ /* 0x000fe20000010000 */
[----:B------:R-:W-:-:S05]  /*12e10*/  LOP3.LUT P0, RZ, R0, 0x3ff, RZ, 0xc0, !PT ;  /* 0x000003ff00ff7812 */ /* 0x000fca000780c0ff */
[----:B------:R-:W-:Y:S08]  /*12e20*/  BSSY B6, `(.L_x_1220) ;  /* 0x0000012000067945 */ /* 0x000ff00003800000 */
[----:B------:R-:W-:Y:S05]  /*12e30*/  @!P0 BRA `(.L_x_1221) ;  /* 0x0000000000408947 */ /* 0x000fea0003800000 */
[----:B---3--:R-:W-:Y:S01]  /*12e40*/  MOV R2, 0x0 ;  /* 0x0000000000027802 */ /* 0x008fe20000000f00 */
        /* <DEDUP_REMOVED lines=15> */
.L_x_1221:
[----:B---3--:R-:W-:Y:S05]  /*12f40*/  BSYNC B6 ;  /* 0x0000000000067941 */ /* 0x008fea0003800000 */
.L_x_1220:
[----:B------:R-:W0:Y:S01]  /*12f50*/  S2R R2, SR_TID.X ;  /* 0x0000000000027919 */ /* 0x000e220000002100 */
[----:B------:R-:W2:Y:S01]  /*12f60*/  LDC R7, c[0x0][0x448] ;  /* 0x00011200ff077b82 */ /* 0x000ea20000000800 */
[----:B------:R-:W-:Y:S01]  /*12f70*/  USHF.R.S32.HI UR4, URZ, 0x1f, UR36 ;  /* 0x0000001f3f047899 */ /* 0x000fe20008011424 */
[----:B------:R-:W-:Y:S01]  /*12f80*/  ULDC.64 UR8, c[0x0][0x2d8] ;  /* 0x0000b60000087ab9 */ /* 0x000fe20000000a00 */
[----:B------:R-:W3:Y:S02]  /*12f90*/  S2R R9, SR_TID.X ;  /* 0x0000000000097919 */ /* 0x000ee40000002100 */
[----:B------:R-:W-:Y:S02]  /*12fa0*/  UIMAD UR6, UR4, UR8, URZ ;  /* 0x00000008040672a4 */ /* 0x000fe4000f8e023f */
[----:B------:R-:W-:Y:S01]  /*12fb0*/  UIMAD.WIDE.U32 UR4, UR36, UR8, URZ ;  /* 0x00000008240472a5 */ /* 0x000fe2000f8e003f */
[----:B------:R-:W4:Y:S01]  /*12fc0*/  S2R R8, SR_TID.X ;  /* 0x0000000000087919 */ /* 0x000f220000002100 */
[----:B------:R-:W-:-:S02]  /*12fd0*/  UIMAD UR6, UR36, UR9, UR6 ;  /* 0x00000009240672a4 */ /* 0x000fc4000f8e0206 */
[----:B------:R-:W-:Y:S02]  /*12fe0*/  USHF.R.S32.HI UR7, URZ, 0x1f, UR42 ;  /* 0x0000001f3f077899 */ /* 0x000fe4000801142a */
[----:B------:R-:W-:Y:S01]  /*12ff0*/  UIADD3 UR5, UR5, UR6, URZ ;  /* 0x0000000605057290 */ /* 0x000fe2000fffe03f */
[----:B------:R-:W-:-:S03]  /*13000*/  ULDC.64 UR8, c[0x0][0x2e0] ;  /* 0x0000b80000087ab9 */ /* 0x000fc60000000a00 */
[----:B------:R-:W-:Y:S02]  /*13010*/  UIMAD.WIDE.U32 UR4, UR42, UR8, UR4 ;  /* 0x000000082a0472a5 */ /* 0x000fe4000f8e0004 */
[----:B------:R-:W-:-:S04]  /*13020*/  UIMAD UR6, UR7, UR8, URZ ;  /* 0x00000008070672a4 */ /* 0x000fc8000f8e023f */
[----:B------:R-:W-:Y:S01]  /*13030*/  UIMAD UR6, UR42, UR9, UR6 ;  /* 0x000000092a0672a4 */ /* 0x000fe2000f8e0206 */
[----:B--2---:R-:W-:Y:S01]  /*13040*/  ISETP.NE.AND P0, PT, R7, 0x1, PT ;  /* 0x000000010700780c */ /* 0x004fe20003f05270 */
[----:B-1----:R-:W-:Y:S02]  /*13050*/  IMAD.U32 R4, RZ, RZ, UR4 ;  /* 0x00000004ff047e24 */ /* 0x002fe4000f8e00ff */
[----:B------:R-:W-:Y:S02]  /*13060*/  UIADD3 UR6, UR5, UR6, URZ ;  /* 0x0000000605067290 */ /* 0x000fe4000fffe03f */
[----:B------:R-:W-:Y:S01]  /*13070*/  IMAD.U32 R5, RZ, RZ, UR5 ;  /* 0x00000005ff057e24 */ /* 0x000fe2000f8e00ff */
[----:B------:R-:W-:Y:S01]  /*13080*/  ULDC.64 UR4, c[0x0][0x2d0] ;  /* 0x0000b40000047ab9 */ /* 0x000fe20000000a00 */
[C---:B0-----:R-:W-:Y:S01]  /*13090*/  LOP3.LUT R0, R2.reuse, 0x7f, RZ, 0xc0, !PT ;  /* 0x0000007f02007812 */ /* 0x041fe200078ec0ff */
[----:B------:R-:W-:-:S03]  /*130a0*/  IMAD.SHL.U32 R2, R2, 0x10, RZ ;  /* 0x0000001002027824 */ /* 0x000fc600078e00ff */
[----:B------:R-:W-:Y:S01]  /*130b0*/  SHF.R.U32.HI R0, RZ, 0x3, R0 ;  /* 0x00000003ff007819 */ /* 0x000fe20000011600 */
[----:B---3--:R-:W-:Y:S01]  /*130c0*/  IMAD.SHL.U32 R9, R9, 0x8, RZ ;  /* 0x0000000809097824 */ /* 0x008fe200078e00ff */
[----:B------:R-:W0:Y:S02]  /*130d0*/  @P0 LDC R3, c[0x0][0x44c] ;  /* 0x00011300ff030b82 */ /* 0x000e240000000800 */
[----:B------:R-:W-:Y:S01]  /*130e0*/  LOP3.LUT R2, R0, 0x70, R2, 0xf8, !PT ;  /* 0x0000007000027812 */ /* 0x000fe200078ef802 */
[----:B----4-:R-:W-:Y:S01]  /*130f0*/  IMAD.SHL.U32 R10, R8, 0x8, RZ ;  /* 0x00000008080a7824 */ /* 0x010fe200078e00ff */
[----:B------:R-:W-:-:S03]  /*13100*/  LOP3.LUT R9, R9, 0x38, RZ, 0xc0, !PT ;  /* 0x0000003809097812 */ /* 0x000fc600078ec0ff */
[----:B------:R-:W-:Y:S01]  /*13110*/  VIADD R2, R2, UR43 ;  /* 0x0000002b02027c36 */ /* 0x000fe20008000000 */
[----:B------:R-:W1:Y:S01]  /*13120*/  @P0 LDC R0, c[0x0][0x450] ;  /* 0x00011400ff000b82 */ /* 0x000e620000000800 */
[C---:B------:R-:W-:Y:S02]  /*13130*/  LOP3.LUT R11, R9.reuse, 0x40, RZ, 0xfc, !PT ;  /* 0x00000040090b7812 */ /* 0x040fe400078efcff */
[----:B------:R-:W-:Y:S01]  /*13140*/  IMAD.MOV.U32 R6, RZ, RZ, R2 ;  /* 0x000000ffff067224 */ /* 0x000fe200078e0002 */
[----:B------:R-:W-:Y:S02]  /*13150*/  LOP3.LUT R9, R9, 0x80, RZ, 0xfc, !PT ;  /* 0x0000008009097812 */ /* 0x000fe400078efcff */
[----:B------:R-:W-:Y:S01]  /*13160*/  LOP3.LUT R10, R10, 0x38, RZ, 0xc0, !PT ;  /* 0x000000380a0a7812 */ /* 0x000fe200078ec0ff */
[----:B0-----:R-:W-:-:S05]  /*13170*/  @P0 IMAD.HI.U32 R3, R2, R3, RZ ;  /* 0x0000000302030227 */ /* 0x001fca00078e00ff */
[----:B-1----:R-:W-:Y:S01]  /*13180*/  @P0 SHF.R.U32.HI R6, RZ, R0, R3 ;  /* 0x00000000ff060219 */ /* 0x002fe20000011603 */
[----:B------:R-:W-:Y:S01]  /*13190*/  IMAD.U32 R3, RZ, RZ, UR6 ;  /* 0x00000006ff037e24 */ /* 0x000fe2000f8e00ff */
[----:B------:R-:W-:-:S03]  /*131a0*/  ULDC.64 UR6, c[0x0][0x280] ;  /* 0x0000a00000067ab9 */ /* 0x000fc60000000a00 */
[----:B------:R-:W-:-:S04]  /*131b0*/  IMAD.MOV R0, RZ, RZ, -R6 ;  /* 0x000000ffff007224 */ /* 0x000fc800078e0a06 */
[----:B------:R-:W-:Y:S02]  /*131c0*/  IMAD R0, R7, R0, R2 ;  /* 0x0000000007007224 */ /* 0x000fe400078e0202 */
[----:B------:R-:W-:Y:S01]  /*131d0*/  IMAD.MOV.U32 R2, RZ, RZ, R4 ;  /* 0x000000ffff027224 */ /* 0x000fe200078e0004 */
[----:B------:R-:W-:-:S03]  /*131e0*/  SHF.R.S32.HI R4, RZ, 0x1f, R6 ;  /* 0x0000001fff047819 */ /* 0x000fc60000011406 */
[----:B------:R-:W-:-:S04]  /*131f0*/  IMAD.WIDE.U32 R2, R6, UR4, R2 ;  /* 0x0000000406027c25 */ /* 0x000fc8000f8e0002 */
        /* <DEDUP_REMOVED lines=18> */
[----:B------:R-:W0:Y:S01]  /*13320*/  S2R R2, SR_TID.X ;  /* 0x0000000000027919 */ /* 0x000e220000002100 */
[----:B------:R-:W-:Y:S01]  /*13330*/  ULDC UR4, c[0x0][0x288] ;  /* 0x0000a20000047ab9 */ /* 0x000fe20000000800 */
[----:B------:R-:W-:Y:S01]  /*13340*/  ULDC.64 UR6, c[0x0][0x208] ;  /* 0x0000820000067ab9 */ /* 0x000fe20000000a00 */
[----:B------:R-:W-:Y:S01]  /*13350*/  IMAD R5, R7, UR4, RZ ;  /* 0x0000000407057c24 */ /* 0x000fe2000f8e02ff */
[----:B------:R-:W1:Y:S01]  /*13360*/  SHFL.IDX PT, R3, R0, RZ, 0x181f ;  /* 0x00181fff00037589 */ /* 0x000e6200000e0000 */
[----:B0-----:R-:W-:-:S04]  /*13370*/  LOP3.LUT R2, R2, 0x7f, RZ, 0xc0, !PT ;  /* 0x0000007f02027812 */ /* 0x001fc800078ec0ff */
[----:B------:R-:W-:Y:S02]  /*13380*/  SHF.R.U32.HI R8, RZ, 0x3, R2 ;  /* 0x00000003ff087819 */ /* 0x000fe40000011602 */
[----:B------:R-:W0:Y:S03]  /*13390*/  SHFL.IDX PT, R2, R6, RZ, 0x181f ;  /* 0x00181fff06027589 */ /* 0x000e2600000e0000 */
[----:B------:R-:W-:-:S05]  /*133a0*/  VIADD R4, R8, UR43 ;  /* 0x0000002b08047c36 */ /* 0x000fca0008000000 */
        /* <DEDUP_REMOVED lines=9> */
[----:B------:R0:W-:Y:S02]  /*13440*/  @!P4 LDGSTS.E.BYPASS.LTC128B.128 [R9+0x1a400], desc[UR6][R2.64+0x100], !P2 ;  /* 0x1a4001000209cfae */ /* 0x0001e4000d101d46 */
[----:B0-----:R-:W-:-:S02]  /*13450*/  VIADD R2, R4, 0x10 ;  /* 0x0000001004027836 */ /* 0x001fc40000000000 */
[----:B------:R-:W0:Y:S03]  /*13460*/  SHFL.IDX PT, R3, R0, 0x1, 0x181f ;  /* 0x00381f0000037f89 */ /* 0x000e2600000e0000 */
[----:B------:R-:W-:Y:S02]  /*13470*/  ISETP.GE.AND P4, PT, R2, R5, PT ;  /* 0x000000050200720c */ /* 0x000fe40003f86270 */
[----:B------:R-:W1:Y:S11]  /*13480*/  SHFL.IDX PT, R2, R6, 0x1, 0x181f ;  /* 0x00381f0006027f89 */ /* 0x000e7600000e0000 */
[----:B0-----:R-:W-:-:S05]  /*13490*/  @!P4 LEA R3, P3, R10, R3, 0x1 ;  /* 0x000000030a03c211 */ /* 0x001fca00078608ff */
[----:B-1----:R-:W-:-:S05]  /*134a0*/  @!P4 IMAD.X R2, RZ, RZ, R2, P3 ;  /* 0x000000ffff02c224 */ /* 0x002fca00018e0602 */
[----:B------:R-:W-:-:S04]  /*134b0*/  @!P4 LOP3.LUT R3, R3, R2, RZ, 0x3c, !PT ;  /* 0x000000020303c212 */ /* 0x000fc800078e3cff */
[----:B------:R-:W-:-:S04]  /*134c0*/  @!P4 LOP3.LUT R2, R3, R2, RZ, 0x3c, !PT ;  /* 0x000000020302c212 */ /* 0x000fc800078e3cff */
[----:B------:R-:W-:-:S05]  /*134d0*/  @!P4 LOP3.LUT R3, R3, R2, RZ, 0x3c, !PT ;  /* 0x000000020303c212 */ /* 0x000fca00078e3cff */
[----:B------:R-:W-:Y:S04]  /*134e0*/  @!P4 LDGSTS.E.BYPASS.LTC128B.128 [R9+0x12c00], desc[UR6][R2.64], !P0 ;  /* 0x12c000000209cfae */ /* 0x000fe8000c101d46 */
        /* <DEDUP_REMOVED lines=52> */
[----:B------:R-:W-:Y:S01]  /*13830*/  ISETP.GE.AND P4, PT, R2, R5, PT ;  /* 0x000000050200720c */ /* 0x000fe20003f86270 */
[----:B------:R-:W-:Y:S04]  /*13840*/  SHFL.IDX PT, R0, R0, 0x7, 0x181f ;  /* 0x00f81f0000007f89 */ /* 0x000fe800000e0000 */
[----:B------:R-:W1:Y:S04]  /*13850*/  SHFL.IDX PT, R2, R6, 0x6, 0x181f ;  /* 0x00d81f0006027f89 */ /* 0x000e6800000e0000 */
[----:B------:R-:W2:Y:S04]  /*13860*/  SHFL.IDX PT, R6, R6, 0x7, 0x181f ;  /* 0x00f81f0006067f89 */ /* 0x000ea800000e0000 */
[----:B0-----:R-:W-:-:S05]  /*13870*/  @!P4 LEA R3, P3, R10, R3, 0x1 ;  /* 0x000000030a03c211 */ /* 0x001fca00078608ff */
[----:B-1----:R-:W-:-:S05]  /*13880*/  @!P4 IMAD.X R2, RZ, RZ, R2, P3 ;  /* 0x000000ffff02c224 */ /* 0x002fca00018e0602 */
[----:B------:R-:W-:-:S04]  /*13890*/  @!P4 LOP3.LUT R3, R3, R2, RZ, 0x3c, !PT ;  /* 0x000000020303c212 */ /* 0x000fc800078e3cff */
[----:B------:R-:W-:-:S04]  /*138a0*/  @!P4 LOP3.LUT R2, R3, R2, RZ, 0x3c, !PT ;  /* 0x000000020302c212 */ /* 0x000fc800078e3cff */
[----:B------:R-:W-:-:S05]  /*138b0*/  @!P4 LOP3.LUT R3, R3, R2, RZ, 0x3c, !PT ;  /* 0x000000020303c212 */ /* 0x000fca00078e3cff */
[----:B------:R0:W-:Y:S04]  /*138c0*/  @!P4 LDGSTS.E.BYPASS.LTC128B.128 [R9+0x15400], desc[UR6][R2.64], !P0 ;  /* 0x154000000209cfae */ /* 0x0001e8000c101d46 */
[----:B------:R0:W-:Y:S04]  /*138d0*/  @!P4 LDGSTS.E.BYPASS.LTC128B.128 [R9+0x19400], desc[UR6][R2.64+0x80], !P1 ;  /* 0x194000800209cfae */ /* 0x0001e8000c901d46 */
[----:B--2---:R0:W-:Y:S02]  /*138e0*/  @!P4 LDGSTS.E.BYPASS.LTC128B.128 [R9+0x1d400], desc[UR6][R2.64+0x100], !P2 ;  /* 0x1d4001000209cfae */ /* 0x0041e4000d101d46 */
.L_x_1333:
[----:B------:R-:W-:Y:S01]  /*138f0*/  VIADD R4, R4, 0x70 ;  /* 0x0000007004047836 */ /* 0x000fe20000000000 */
[----:B------:R-:W-:Y:S04]  /*13900*/  BSSY B0, `(.L_x_1223) ;  /* 0x000000c000007945 */ /* 0x000fe80003800000 */
[----:B------:R-:W-:-:S13]  /*13910*/  ISETP.GE.AND P3, PT, R4, R5, PT ;  /* 0x000000050400720c */ /* 0x000fda0003f66270 */
[----:B------:R-:W-:Y:S05]  /*13920*/  @P3 BRA `(.L_x_1224) ;  /* 0x0000000000243947 */ /* 0x000fea0003800000 */
[----:B0-----:R-:W-:Y:S01]  /*13930*/  LEA R2, P3, R10, R0, 0x1 ;  /* 0x000000000a027211 */ /* 0x001fe200078608ff */
[----:B------:R-:W-:-:S04]  /*13940*/  ULDC.64 UR4, c[0x0][0x208] ;  /* 0x0000820000047ab9 */ /* 0x000fc80000000a00 */
[----:B------:R-:W-:-:S05]  /*13950*/  IMAD.X R3, RZ, RZ, R6, P3 ;  /* 0x000000ffff037224 */ /* 0x000fca00018e0606 */
[----:B------:R-:W-:Y:S01]  /*13960*/  @!PT LDS RZ, [RZ] ;  /* 0x00000000fffff984 */ /* 0x000fe20000000800 */
[----:B------:R-:W-:Y:S01]  /*13970*/  @!PT LDS RZ, [RZ] ;  /* 0x00000000fffff984 */ /* 0x000fe20000000800 */
[----:B------:R-:W-:Y:S01]  /*13980*/  @!PT LDS RZ, [RZ] ;  /* 0x00000000fffff984 */ /* 0x000fe20000000800 */
[----:B------:R1:W-:Y:S04]  /*13990*/  LDGSTS.E.BYPASS.LTC128B.128 [R9+0x15c00], desc[UR4][R2.64], !P0 ;  /* 0x15c0000002097fae */ /* 0x0003e8000c101d44 */
[----:B------:R1:W-:Y:S04]  /*139a0*/  LDGSTS.E.BYPASS.LTC128B.128 [R9+0x19c00], desc[UR4][R2.64+0x80], !P1 ;  /* 0x19c0008002097fae */ /* 0x0003e8000c901d44 */
[----:B------:R1:W-:Y:S02]  /*139b0*/  LDGSTS.E.BYPASS.LTC128B.128 [R9+0x1dc00], desc[UR4][R2.64+0x100], !P2 ;  /* 0x1dc0010002097fae */ /* 0x0003e4000d101d44 */
.L_x_1224:
[----:B------:R-:W-:Y:S05]  /*139c0*/  BSYNC B0 ;  /* 0x0000000000007941 */ /* 0x000fea0003800000 */
.L_x_1223:
[----:B------:R-:W-:Y:S01]  /*139d0*/  NOP ;  /* 0x0000000000007918 */ /* 0x000fe20000000000 */
[----:B------:R-:W-:Y:S01]  /*139e0*/  PLOP3.LUT P0, PT, PT, PT, PT, 0x80, 0x0 ;  /* 0x000000000000781c */ /* 0x000fe20003f0f070 */
[----:B------:R-:W-:-:S12]  /*139f0*/  VIADD R6, R17, 0x30800 ;  /* 0x0003080011067836 */ /* 0x000fd80000000000 */
.L_x_1225:
[----:B------:R-:W-:Y:S02]  /*13a00*/  PLOP3.LUT P1, PT, P1, P0, PT, 0xa2, 0x0 ;  /* 0x000000000000781c */ /* 0x000fe40000f21472 */
[----:B------:R-:W-:-:S08]  /*13a10*/  @P0 R2UR P1, UR4, R17 ;  /* 0x00000000110402ca */ /* 0x000fd00000020000 */
[----:B------:R-:W-:-:S05]  /*13a20*/  @P0 PLOP3.LUT P0, PT, P1, PT, PT, 0x80, 0x0 ;  /* 0x000000000000081c */ /* 0x000fca0000f0f070 */
[----:B------:R-:W-:Y:S01]  /*13a30*/  @!P1 SYNCS.ARRIVE.TRANS64.RED.A0T1 RZ, [UR4+0x30800], RZ ;  /* 0x030800ffffff99a7 */ /* 0x000fe20008200404 */
[----:B------:R-:W-:Y:S07]  /*13a40*/  @!P1 ARRIVES.LDGSTSBAR.64.TRANSCNT [UR4+0x30800] ;  /* 0x03080000ff0099b0 */ /* 0x000fee0008000a84 */
[----:B------:R-:W-:Y:S05]  /*13a50*/  @P0 BRA.U.ANY `(.L_x_1225) ;  /* 0xfffffffd00e80947 */ /* 0x000fea000393ffff */
[----:B01----:R-:W2:Y:S02]  /*13a60*/  LDL.LU R2, [R1+0x18] ;  /* 0x0000180001027983 */ /* 0x003ea40000300800 */
        /* <DEDUP_REMOVED lines=11> */
.L_x_1334:
[----:B------:R-:W-:Y:S05]  /*13b20*/  BSYNC B0 ;  /* 0x0000000000007941 */ /* 0x000fea0003800000 */
.L_x_1226:
[----:B------:R-:W-:-:S04]  /*13b30*/  UIADD3 UR4, UR41, -0x2, URZ ;  /* 0xfffffffe29047890 */ /* 0x000fc8000fffe03f */
[----:B------:R-:W-:-:S06]  /*13b40*/  UISETP.GE.AND UP0, UPT, UR4, UR40, UPT ;  /* 0x000000280400728c */ /* 0x000fcc000bf06270 */
[----:B------:R-:W-:-:S13]  /*13b50*/  PLOP3.LUT P0, PT, PT, PT, UP0, 0x80, 0x0 ;  /* 0x000000000000781c */ /* 0x000fda0003f0f008 */
[----:B------:R-:W-:Y:S05]  /*13b60*/  @!P0 BRA `(.L_x_1228) ;  /* 0x0000002000c08947 */ /* 0x000fea0003800000 */
[----:B0-----:R-:W-:Y:S01]  /*13b70*/  IMAD R0, RZ, RZ, -UR41 ;  /* 0x80000029ff007e24 */ /* 0x001fe2000f8e02ff */
[----:B------:R-:W-:-:S04]  /*13b80*/  LOP3.LUT R8, RZ, UR40, RZ, 0x33, !PT ;  /* 0x00000028ff087c12 */ /* 0x000fc8000f8e33ff */
[----:B------:R-:W-:-:S05]  /*13b90*/  VIADDMNMX R8, R0, 0x1, R8, !PT ;  /* 0x0000000100087846 */ /* 0x000fca0007800108 */
[----:B------:R-:W-:-:S05]  /*13ba0*/  VIADD R0, R8, UR41 ;  /* 0x0000002908007c36 */ /* 0x000fca0008000000 */
[----:B------:R-:W-:-:S04]  /*13bb0*/  LOP3.LUT R0, R0, 0x1, RZ, 0xc0, !PT ;  /* 0x0000000100007812 */ /* 0x000fc800078ec0ff */
[----:B------:R-:W-:Y:S01]  /*13bc0*/  ISETP.NE.U32.AND P0, PT, R0, 0x1, PT ;  /* 0x000000010000780c */ /* 0x000fe20003f05070 */
[----:B------:R-:W-:-:S12]  /*13bd0*/  IMAD.U32 R0, RZ, RZ, UR4 ;  /* 0x00000004ff007e24 */ /* 0x000fd8000f8e00ff */
[----:B------:R-:W-:Y:S05]  /*13be0*/  @P0 BRA `(.L_x_1229) ;  /* 0x0000000800e00947 */ /* 0x000fea0003800000 */
[----:B------:R-:W2:Y:S04]  /*13bf0*/  LDL R2, [R1+0xc] ;  /* 0x00000c0001027983 */ /* 0x000ea80000100800 */
[----:B------:R-:W3:Y:S01]  /*13c00*/  LDL R3, [R1+0x4] ;  /* 0x0000040001037983 */ /* 0x000ee20000100800 */
[----:B------:R-:W-:-:S05]  /*13c10*/  VIADD R7, R18, 0x1 ;  /* 0x0000000112077836 */ /* 0x000fca0000000000 */
[C---:B------:R-:W-:Y:S01]  /*13c20*/  ISETP.NE.AND P0, PT, R7.reuse, 0x2, PT ;  /* 0x000000020700780c */ /* 0x040fe20003f05270 */
[----:B------:R-:W-:Y:S03]  /*13c30*/  BSSY B0, `(.L_x_1230) ;  /* 0x00000af000007945 */ /* 0x000fe60003800000 */
[----:B------:R-:W-:Y:S02]  /*13c40*/  SEL R10, RZ, 0x1, P0 ;  /* 0x00000001ff0a7807 */ /* 0x000fe40000000000 */
[----:B------:R-:W-:Y:S02]  /*13c50*/  SEL R7, R7, RZ, P0 ;  /* 0x000000ff07077207 */ /* 0x000fe40000000000 */
[----:B--2---:R-:W-:Y:S02]  /*13c60*/  LOP3.LUT P1, RZ, R2, 0x2, RZ, 0xc0, !PT ;  /* 0x0000000202ff7812 */ /* 0x004fe4000782c0ff */
[----:B---3--:R-:W-:-:S11]  /*13c70*/  LOP3.LUT R10, R3, R10, RZ, 0x3c, !PT ;  /* 0x0000000a030a7212 */ /* 0x008fd600078e3cff */
[----:B------:R-:W-:Y:S05]  /*13c80*/  @!P1 BRA `(.L_x_1231) ;  /* 0x0000000800a49947 */ /* 0x000fea0003800000 */
[----:B------:R-:W-:Y:S01]  /*13c90*/  LOP3.LUT P1, RZ, R2, 0x1, RZ, 0xc0, !PT ;  /* 0x0000000102ff7812 */ /* 0x000fe2000782c0ff */
[----:B------:R-:W-:-:S12]  /*13ca0*/  IMAD.MOV.U32 R5, RZ, RZ, R16 ;  /* 0x000000ffff057224 */ /* 0x000fd800078e0010 */
[----:B------:R-:W-:Y:S05]  /*13cb0*/  @!P1 BRA `(.L_x_1232) ;  /* 0x0000000000549947 */ /* 0x000fea0003800000 */
[----:B------:R-:W2:Y:S01]  /*13cc0*/  LDL R9, [R1+0x8] ;  /* 0x0000080001097983 */ /* 0x000ea20000100800 */
[----:B------:R-:W0:Y:S03]  /*13cd0*/  LDC R5, c[0x0][0x43c] ;  /* 0x00010f00ff057b82 */ /* 0x000e260000000800 */
[----:B------:R-:W3:Y:S01]  /*13ce0*/  LDL R11, [R1] ;  /* 0x00000000010b7983 */ /* 0x000ee20000100800 */
[----:B------:R-:W-:Y:S01]  /*13cf0*/  IMAD.MOV.U32 R4, RZ, RZ, R0 ;  /* 0x000000ffff047224 */ /* 0x000fe200078e0000 */
[----:B------:R-:W-:Y:S01]  /*13d00*/  ULDC.64 UR4, c[0x0][0x428] ;  /* 0x00010a0000047ab9 */ /* 0x000fe20000000a00 */
[----:B------:R-:W-:Y:S01]  /*13d10*/  ULDC.64 UR6, c[0x0][0x208] ;  /* 0x0000820000067ab9 */ /* 0x000fe20000000a00 */
[----:B0-----:R-:W-:-:S13]  /*13d20*/  ISETP.NE.AND P0, PT, R5, 0x1, PT ;  /* 0x000000010500780c */ /* 0x001fda0003f05270 */
[----:B------:R-:W0:Y:S02]  /*13d30*/  @P0 LDC.64 R2, c[0x0][0x440] ;  /* 0x00011000ff020b82 */ /* 0x000e240000000a00 */
[----:B0-----:R-:W-:-:S05]  /*13d40*/  @P0 IMAD.HI.U32 R2, R0, R2, RZ ;  /* 0x0000000200020227 */ /* 0x001fca00078e00ff */
[----:B------:R-:W-:-:S05]  /*13d50*/  @P0 SHF.R.U32.HI R4, RZ, R3, R2 ;  /* 0x00000003ff040219 */ /* 0x000fca0000011602 */
[----:B------:R-:W-:-:S04]  /*13d60*/  IMAD.MOV R2, RZ, RZ, -R4 ;  /* 0x000000ffff027224 */ /* 0x000fc800078e0a04 */
[----:B------:R-:W-:Y:S01]  /*13d70*/  IMAD R0, R5, R2, R0 ;  /* 0x0000000205007224 */ /* 0x000fe200078e0200 */
[----:B------:R-:W-:Y:S01]  /*13d80*/  SHF.R.S32.HI R5, RZ, 0x1f, R4 ;  /* 0x0000001fff057819 */ /* 0x000fe20000011404 */
[----:B------:R-:W0:Y:S01]  /*13d90*/  LDC.64 R2, c[0x0][0x418] ;  /* 0x00010600ff027b82 */ /* 0x000e220000000a00 */
[----:B--2---:R-:W-:-:S04]  /*13da0*/  IMAD R9, R9, UR4, RZ ;  /* 0x0000000409097c24 */ /* 0x004fc8000f8e02ff */
[C---:B---3--:R-:W-:Y:S02]  /*13db0*/  IMAD R9, R11.reuse, UR5, R9 ;  /* 0x000000050b097c24 */ /* 0x048fe4000f8e0209 */
[----:B------:R-:W-:-:S04]  /*13dc0*/  IMAD.WIDE.U32 R4, R11, UR4, R4 ;  /* 0x000000040b047c25 */ /* 0x000fc8000f8e0004 */
[----:B------:R-:W-:Y:S01]  /*13dd0*/  IMAD.IADD R5, R9, 0x1, R5 ;  /* 0x0000000109057824 */ /* 0x000fe200078e0205 */
[----:B0-----:R-:W-:-:S04]  /*13de0*/  LEA R2, P0, R4, R2, 0x2 ;  /* 0x0000000204027211 */ /* 0x001fc800078010ff */
[----:B------:R-:W-:-:S05]  /*13df0*/  LEA.HI.X R3, R4, R3, R5, 0x2, P0 ;  /* 0x0000000304037211 */ /* 0x000fca00000f1405 */
[----:B------:R0:W5:Y:S04]  /*13e00*/  LDG.E R5, desc[UR6][R2.64] ;  /* 0x0000000602057981 */ /* 0x000168000c1e1900 */
.L_x_1232:
[----:B0-----:R-:W-:Y:S01]  /*13e10*/  IMAD R3, R7, 0x8, R17 ;  /* 0x0000000807037824 */ /* 0x001fe200078e0211 */
[----:B------:R-:W-:Y:S01]  /*13e20*/  SHF.L.U32 R2, R10, 0x1f, RZ ;  /* 0x0000001f0a027819 */ /* 0x000fe200000006ff */
[----:B------:R-:W-:Y:S03]  /*13e30*/  BSSY B1, `(.L_x_1233) ;  /* 0x0000003000017945 */ /* 0x000fe60003800000 */
[----:B------:R-:W0:Y:S02]  /*13e40*/  SYNCS.PHASECHK.TRANS64.TRYWAIT P0, [R3+URZ+0x30840], R2 ;  /* 0x03084002030075a7 */ /* 0x000e24000800017f */
[----:B0-----:R-:W-:Y:S05]  /*13e50*/  @!P0 BRA `(.L_x_1234) ;  /* 0x0000003c00408947 */ /* 0x001fea0003800000 */
.L_x_1335:
[----:B------:R-:W-:Y:S05]  /*13e60*/  BSYNC B1 ;  /* 0x0000000000017941 */ /* 0x000fea0003800000 */
.L_x_1233:
[----:B------:R-:W1:Y:S01]  /*13e70*/  S2R R4, SR_TID.X ;  /* 0x0000000000047919 */ /* 0x000e620000002100 */
[----:B------:R-:W-:Y:S01]  /*13e80*/  BSSY B1, `(.L_x_1235) ;  /* 0x000000b000017945 */ /* 0x000fe20003800000 */
[----:B-1----:R-:W-:-:S04]  /*13e90*/  LOP3.LUT R4, R4, 0x7f, RZ, 0xc0, !PT ;  /* 0x0000007f04047812 */ /* 0x002fc800078ec0ff */
[----:B------:R-:W-:-:S13]  /*13ea0*/  ISETP.NE.AND P1, PT, R4, RZ, PT ;  /* 0x000000ff0400720c */ /* 0x000fda0003f25270 */
[----:B------:R-:W-:Y:S05]  /*13eb0*/  @P1 BRA `(.L_x_1236) ;  /* 0x00000000001c1947 */ /* 0x000fea0003800000 */
[----:B------:R-:W1:Y:S01]  /*13ec0*/  S2R R4, SR_TID.X ;  /* 0x0000000000047919 */ /* 0x000e620000002100 */
[----:B0-----:R-:W-:-:S04]  /*13ed0*/  IMAD.MOV.U32 R2, RZ, RZ, 0x9000 ;  /* 0x00009000ff027424 */ /* 0x001fc800078e00ff */
[----:B------:R2:W-:Y:S01]  /*13ee0*/  SYNCS.ARRIVE.TRANS64 RZ, [R3+URZ+0x30830], R2 ;  /* 0x0308300203ff79a7 */ /* 0x0005e2000800003f */
[----:B-1----:R-:W-:-:S04]  /*13ef0*/  LOP3.LUT R4, R4, 0x1f, RZ, 0xc0, !PT ;  /* 0x0000001f04047812 */ /* 0x002fc800078ec0ff */
[----:B------:R-:W-:-:S13]  /*13f00*/  ISETP.NE.AND P0, PT, R4, RZ, PT ;  /* 0x000000ff0400720c */ /* 0x000fda0003f05270 */
[----:B--2---:R-:W-:Y:S05]  /*13f10*/  @!P0 BRA `(.L_x_1236) ;  /* 0x0000000000048947 */ /* 0x004fea0003800000 */
[----:B------:R-:W-:Y:S01]  /*13f20*/  BPT.TRAP 0x1 ;  /* 0x000000040000795c */ /* 0x000fe20000300000 */
.L_x_1236:
[----:B------:R-:W-:Y:S05]  /*13f30*/  BSYNC B1 ;  /* 0x0000000000017941 */ /* 0x000fea0003800000 */
.L_x_1235:
[----:B------:R-:W-:Y:S01]  /*13f40*/  IMAD.MOV.U32 R11, RZ, RZ, RZ ;  /* 0x000000ffff0b7224 */ /* 0x000fe200078e00ff */
[----:B------:R-:W-:Y:S01]  /*13f50*/  UIADD3 UR4, UP0, UR38, 0x370, URZ ;  /* 0x0000037026047890 */ /* 0x000fe2000ff1e03f */
[----:B------:R-:W-:Y:S01]  /*13f60*/  IMAD R4, R7, 0x9000, R17 ;  /* 0x0000900007047824 */ /* 0x000fe200078e0211 */
[----:B------:R-:W-:Y:S01]  /*13f70*/  PLOP3.LUT P0, PT, PT, PT, PT, 0x80, 0x0 ;  /* 0x000000000000781c */ /* 0x000fe20003f0f070 */
[----:B0-----:R-:W-:Y:S01]  /*13f80*/  VIADD R3, R3, 0x30830 ;  /* 0x0003083003037836 */ /* 0x001fe20000000000 */
[----:B------:R-:W-:Y:S01]  /*13f90*/  R2UR UR10, R11 ;  /* 0x000000000b0a72ca */ /* 0x000fe200000e0000 */
[----:B------:R-:W-:Y:S01]  /*13fa0*/  IMAD R2, R0, 0x60, RZ ;  /* 0x0000006000027824 */ /* 0x000fe200078e02ff */
[----:B------:R-:W-:Y:S01]  /*13fb0*/  UIADD3.X UR5, URZ, UR39, URZ, UP0, !UPT ;  /* 0x000000273f057290 */ /* 0x000fe200087fe43f */
[----:B------:R-:W-:Y:S01]  /*13fc0*/  VIADD R9, R4, 0x1e400 ;  /* 0x0001e40004097836 */ /* 0x000fe20000000000 */
[----:B------:R-:W-:Y:S01]  /*13fd0*/  UMOV UR6, 0x0 ;  /* 0x0000000000067882 */ /* 0x000fe20000000000 */
[----:B------:R-:W-:-:S10]  /*13fe0*/  UMOV UR7, 0x14f00000 ;  /* 0x14f0000000077882 */ /* 0x000fd40000000000 */
.L_x_1237:
[----:B------:R-:W-:-:S13]  /*13ff0*/  @P0 ELECT P2, URZ, PT ;  /* 0x00000000003f082f */ /* 0x000fda0003840000 */
[----:B-----5:R-:W-:Y:S01]  /*14000*/  @P2 R2UR UR13, R5 ;  /* 0x00000000050d22ca */ /* 0x020fe200000e0000 */
[----:B------:R-:W-:Y:S01]  /*14010*/  UMOV UR12, UR36 ;  /* 0x00000024000c7c82 */ /* 0x000fe20008000000 */
[----:B------:R-:W-:Y:S02]  /*14020*/  @P2 R2UR UR11, R2 ;  /* 0x00000000020b22ca */ /* 0x000fe400000e0000 */
[----:B------:R-:W-:Y:S02]  /*14030*/  @P2 R2UR UR9, R3 ;  /* 0x00000000030922ca */ /* 0x000fe400000e0000 */
[----:B------:R-:W-:Y:S02]  /*14040*/  @P2 R2UR UR8, R9 ;  /* 0x00000000090822ca */ /* 0x000fe400000e0000 */
[----:B------:R-:W-:Y:S02]  /*14050*/  @P2 PLOP3.LUT P0, PT, P2, PT, PT, 0x8, 0x0 ;  /* 0x000000000000281c */ /* 0x000fe4000170e170 */
        /* <DEDUP_REMOVED lines=9> */
.L_x_1238:
[----:B------:R-:W-:-:S13]  /*140f0*/  @P0 ELECT P2, URZ, PT ;  /* 0x00000000003f082f */ /* 0x000fda0003840000 */
[----:B------:R-:W-:Y:S01]  /*14100*/  @P2 R2UR UR13, R5 ;  /* 0x00000000050d22ca */ /* 0x000fe200000e0000 */
        /* <DEDUP_REMOVED lines=14> */
.L_x_1239:
        /* <DEDUP_REMOVED lines=10> */
[----:B------:R-:W2:Y:S01]  /*14290*/  LDL.LU R9, [R1+0x4] ;  /* 0x0000040001097983 */ /* 0x000ea20000300800 */
[----:B------:R-:W-:Y:S01]  /*142a0*/  IMAD R3, R18, 0x8, R6 ;  /* 0x0000000812037824 */ /* 0x000fe200078e0206 */
[----:B------:R-:W-:Y:S01]  /*142b0*/  BSSY B1, `(.L_x_1240) ;  /* 0x0000004000017945 */ /* 0x000fe20003800000 */
[----:B--2---:R-:W-:-:S04]  /*142c0*/  SHF.L.U32 R2, R9, 0x1f, RZ ;  /* 0x0000001f09027819 */ /* 0x004fc800000006ff */
[----:B------:R-:W0:Y:S02]  /*142d0*/  SYNCS.PHASECHK.TRANS64.TRYWAIT P0, [R3+URZ+0x60], R2 ;  /* 0x00006002030075a7 */ /* 0x000e24000800017f */
[----:B0-----:R-:W-:Y:S05]  /*142e0*/  @!P0 BRA `(.L_x_1241) ;  /* 0x0000003800308947 */ /* 0x001fea0003800000 */
.L_x_1336:
[----:B------:R-:W-:Y:S05]  /*142f0*/  BSYNC B1 ;  /* 0x0000000000017941 */ /* 0x000fea0003800000 */
.L_x_1240:
[----:B------:R-:W-:Y:S01]  /*14300*/  BSSY B1, `(.L_x_1242) ;  /* 0x000000c000017945 */ /* 0x000fe20003800000 */
[----:B------:R-:W-:Y:S02]  /*14310*/  IMAD.MOV.U32 R12, RZ, RZ, 0x0 ;  /* 0x00000000ff0c7424 */ /* 0x000fe400078e00ff */
[----:B------:R-:W-:Y:S01]  /*14320*/  IMAD.MOV.U32 R13, RZ, RZ, 0x14f00000 ;  /* 0x14f00000ff0d7424 */ /* 0x000fe200078e00ff */
[----:B------:R-:W-:Y:S06]  /*14330*/  @P1 BRA `(.L_x_1243) ;  /* 0x0000000000201947 */ /* 0x000fec0003800000 */
[----:B------:R-:W1:Y:S01]  /*14340*/  S2R R4, SR_TID.X ;  /* 0x0000000000047919 */ /* 0x000e620000002100 */
[----:B0-----:R-:W-:Y:S02]  /*14350*/  IMAD R2, R18, 0x8, R17 ;  /* 0x0000000812027824 */ /* 0x001fe400078e0211 */
[----:B------:R-:W-:-:S04]  /*14360*/  IMAD.MOV.U32 R3, RZ, RZ, 0x9000 ;  /* 0x00009000ff037424 */ /* 0x000fc800078e00ff */
[----:B------:R2:W-:Y:S01]  /*14370*/  SYNCS.ARRIVE.TRANS64 RZ, [R2+URZ+0x30850], R3 ;  /* 0x0308500302ff79a7 */ /* 0x0005e2000800003f */
[----:B-1----:R-:W-:-:S04]  /*14380*/  LOP3.LUT R4, R4, 0x1f, RZ, 0xc0, !PT ;  /* 0x0000001f04047812 */ /* 0x002fc800078ec0ff */
[----:B------:R-:W-:-:S13]  /*14390*/  ISETP.NE.AND P0, PT, R4, RZ, PT ;  /* 0x000000ff0400720c */ /* 0x000fda0003f05270 */
[----:B--2---:R-:W-:Y:S05]  /*143a0*/  @!P0 BRA `(.L_x_1243) ;  /* 0x0000000000048947 */ /* 0x004fea0003800000 */
[----:B------:R-:W-:Y:S01]  /*143b0*/  BPT.TRAP 0x1 ;  /* 0x000000040000795c */ /* 0x000fe20000300000 */
.L_x_1243:
[----:B------:R-:W-:Y:S05]  /*143c0*/  BSYNC B1 ;  /* 0x0000000000017941 */ /* 0x000fea0003800000 */
.L_x_1242:
[----:B------:R-:W-:Y:S01]  /*143d0*/  R2UR UR10, R11 ;  /* 0x000000000b0a72ca */ /* 0x000fe200000e0000 */
[--C-:B0-----:R-:W-:Y:S01]  /*143e0*/  IMAD R2, R18, 0x8, R17.reuse ;  /* 0x0000000812027824 */ /* 0x101fe200078e0211 */
[----:B------:R-:W-:Y:S01]  /*143f0*/  R2UR UR6, R12 ;  /* 0x000000000c0672ca */ /* 0x000fe200000e0000 */
[----:B------:R-:W-:Y:S01]  /*14400*/  IMAD R3, R18, 0x9000, R17 ;  /* 0x0000900012037824 */ /* 0x000fe200078e0211 */
[----:B------:R-:W-:Y:S01]  /*14410*/  R2UR UR7, R13 ;  /* 0x000000000d0772ca */ /* 0x000fe200000e0000 */
[----:B------:R-:W-:Y:S01]  /*14420*/  UIADD3 UR4, UP0, UR38, 0x470, URZ ;  /* 0x0000047026047890 */ /* 0x000fe2000ff1e03f */
[----:B------:R-:W-:Y:S01]  /*14430*/  PLOP3.LUT P0, PT, PT, PT, PT, 0x80, 0x0 ;  /* 0x000000000000781c */ /* 0x000fe20003f0f070 */
[----:B------:R-:W-:Y:S02]  /*14440*/  IMAD R4, R19, 0x60, RZ ;  /* 0x0000006013047824 */ /* 0x000fe400078e02ff */
[----:B------:R-:W-:Y:S01]  /*14450*/  VIADD R2, R2, 0x30850 ;  /* 0x0003085002027836 */ /* 0x000fe20000000000 */
[----:B------:R-:W-:Y:S01]  /*14460*/  UIADD3.X UR5, URZ, UR39, URZ, UP0, !UPT ;  /* 0x000000273f057290 */ /* 0x000fe200087fe43f */
[----:B------:R-:W-:-:S11]  /*14470*/  VIADD R9, R3, 0x400 ;  /* 0x0000040003097836 */ /* 0x000fd60000000000 */
.L_x_1244:
        /* <DEDUP_REMOVED lines=15> */
.L_x_1245:
        /* <DEDUP_REMOVED lines=15> */
.L_x_1246:
        /* <DEDUP_REMOVED lines=10> */
[----:B------:R-:W-:Y:S02]  /*14700*/  IMAD.MOV.U32 R16, RZ, RZ, R5 ;  /* 0x000000ffff107224 */ /* 0x000fe400078e0005 */
[----:B------:R-:W-:-:S07]  /*14710*/  IMAD.MOV.U32 R19, RZ, RZ, R0 ;  /* 0x000000ffff137224 */ /* 0x000fce00078e0000 */
.L_x_1231:
[----:B------:R-:W-:Y:S05]  /*14720*/  BSYNC B0 ;  /* 0x0000000000007941 */ /* 0x000fea0003800000 */
.L_x_1230:
[----:B------:R0:W-:Y:S01]  /*14730*/  STL [R1+0x4], R10 ;  /* 0x0000040a01007387 */ /* 0x0001e20000100800 */
[----:B------:R-:W-:Y:S01]  /*14740*/  UIADD3 UR4, UR41, -0x3, URZ ;  /* 0xfffffffd29047890 */ /* 0x000fe2000fffe03f */
[----:B------:R-:W-:-:S05]  /*14750*/  IMAD.MOV.U32 R18, RZ, RZ, R7 ;  /* 0x000000ffff127224 */ /* 0x000fca00078e0007 */
[----:B------:R-:W-:-:S07]  /*14760*/  IMAD.U32 R0, RZ, RZ, UR4 ;  /* 0x00000004ff007e24 */ /* 0x000fce000f8e00ff */
.L_x_1229:
[----:B------:R-:W-:Y:S01]  /*14770*/  ULOP3.LUT UR4, URZ, UR41, URZ, 0x33, !UPT ;  /* 0x000000293f047292 */ /* 0x000fe2000f8e333f */
[----:B------:R-:W-:Y:S01]  /*14780*/  VIADD R8, R8, 0xfffffffe ;  /* 0xfffffffe08087836 */ /* 0x000fe20000000000 */
[----:B------:R-:W-:Y:S04]  /*14790*/  BSSY B0, `(.L_x_1228) ;  /* 0x000016d000007945 */ /* 0x000fe80003800000 */
[----:B------:R-:W-:-:S13]  /*147a0*/  ISETP.NE.AND P0, PT, R8, UR4, PT ;  /* 0x0000000408007c0c */ /* 0x000fda000bf05270 */
[----:B------:R-:W-:Y:S05]  /*147b0*/  @!P0 BRA `(.L_x_1247) ;  /* 0x0000001400a88947 */ /* 0x000fea0003800000 */
[----:B------:R-:W-:-:S07]  /*147c0*/  IMAD.MOV.U32 R8, RZ, RZ, R16 ;  /* 0x000000ffff087224 */ /* 0x000fce00078e0010 */
.L_x_1282:
[----:B------:R-:W2:Y:S04]  /*147d0*/  LDL R2, [R1+0xc] ;  /* 0x00000c0001027983 */ /* 0x000ea80000100800 */
[----:B------:R-:W3:Y:S01]  /*147e0*/  LDL R3, [R1+0x4] ;  /* 0x0000040001037983 */ /* 0x000ee20000100800 */
[----:B------:R-:W-:Y:S01]  /*147f0*/  VIADD R4, R18, 0x1 ;  /* 0x0000000112047836 */ /* 0x000fe20000000000 */
[----:B------:R-:W-:Y:S05]  /*14800*/  YIELD ;  /* 0x0000000000007946 */ /* 0x000fea0003800000 */
[----:B------:R-:W-:Y:S01]  /*14810*/  ISETP.NE.AND P0, PT, R4, 0x2, PT ;  /* 0x000000020400780c */ /* 0x000fe20003f05270 */
[----:B------:R-:W-:Y:S03]  /*14820*/  BSSY B1, `(.L_x_1248) ;  /* 0x00000ad000017945 */ /* 0x000fe60003800000 */
[----:B------:R-:W-:-:S02]  /*14830*/  SEL R5, RZ, 0x1, P0 ;  /* 0x00000001ff057807 */ /* 0x000fc40000000000 */
[----:B------:R-:W-:Y:S02]  /*14840*/  SEL R4, R4, RZ, P0 ;  /* 0x000000ff04047207 */ /* 0x000fe40000000000 */
[----:B--2---:R-:W-:Y:S02]  /*14850*/  LOP3.LUT P1, RZ, R2, 0x2, RZ, 0xc0, !PT ;  /* 0x0000000202ff7812 */ /* 0x004fe4000782c0ff */
[----:B---3--:R-:W-:-:S11]  /*14860*/  LOP3.LUT R5, R3, R5, RZ, 0x3c, !PT ;  /* 0x0000000503057212 */ /* 0x008fd600078e3cff */
[----:B------:R-:W-:Y:S05]  /*14870*/  @!P1 BRA `(.L_x_1249) ;  /* 0x00000008009c9947 */ /* 0x000fea0003800000 */
[----:B------:R-:W-:Y:S01]  /*14880*/  LOP3.LUT P1, RZ, R2, 0x1, RZ, 0xc0, !PT ;  /* 0x0000000102ff7812 */ /* 0x000fe2000782c0ff */
[----:B------:R-:W-:-:S12]  /*14890*/  IMAD.MOV.U32 R7, RZ, RZ, R0 ;  /* 0x000000ffff077224 */ /* 0x000fd800078e0000 */
[----:B------:R-:W-:Y:S05]  /*148a0*/  @!P1 BRA `(.L_x_1250) ;  /* 0x0000000000549947 */ /* 0x000fea0003800000 */
[----:B0-----:R-:W2:Y:S01]  /*148b0*/  LDL R10, [R1+0x8] ;  /* 0x00000800010a7983 */ /* 0x001ea20000100800 */
[----:B------:R-:W0:Y:S01]  /*148c0*/  LDC R8, c[0x0][0x43c] ;  /* 0x00010f00ff087b82 */ /* 0x000e220000000800 */
[----:B------:R-:W-:Y:S02]  /*148d0*/  ULDC.64 UR4, c[0x0][0x428] ;  /* 0x00010a0000047ab9 */ /* 0x000fe40000000a00 */
[----:B------:R-:W3:Y:S01]  /*148e0*/  LDL R9, [R1] ;  /* 0x0000000001097983 */ /* 0x000ee20000100800 */
[----:B------:R-:W-:Y:S01]  /*148f0*/  ULDC.64 UR6, c[0x0][0x208] ;  /* 0x0000820000067ab9 */ /* 0x000fe20000000a00 */
        /* <DEDUP_REMOVED lines=16> */
.L_x_1250:
[----:B------:R-:W-:Y:S01]  /*14a00*/  IMAD R3, R4, 0x8, R17 ;  /* 0x0000000804037824 */ /* 0x000fe200078e0211 */
[----:B------:R-:W-:Y:S01]  /*14a10*/  SHF.L.U32 R2, R5, 0x1f, RZ ;  /* 0x0000001f05027819 */ /* 0x000fe200000006ff */
[----:B------:R-:W-:Y:S03]  /*14a20*/  BSSY B2, `(.L_x_1251) ;  /* 0x0000003000027945 */ /* 0x000fe60003800000 */
[----:B------:R-:W2:Y:S02]  /*14a30*/  SYNCS.PHASECHK.TRANS64.TRYWAIT P0, [R3+URZ+0x30840], R2 ;  /* 0x03084002030075a7 */ /* 0x000ea4000800017f */
[----:B--2---:R-:W-:Y:S05]  /*14a40*/  @!P0 BRA `(.L_x_1252) ;  /* 0x00000030006c8947 */ /* 0x004fea0003800000 */
.L_x_1337:
[----:B------:R-:W-:Y:S05]  /*14a50*/  BSYNC B2 ;  /* 0x0000000000027941 */ /* 0x000fea0003800000 */
.L_x_1251:
[----:B-1----:R-:W1:Y:S01]  /*14a60*/  S2R R9, SR_TID.X ;  /* 0x0000000000097919 */ /* 0x002e620000002100 */
[----:B------:R-:W-:Y:S01]  /*14a70*/  BSSY B2, `(.L_x_1253) ;  /* 0x000000b000027945 */ /* 0x000fe20003800000 */
[----:B-1----:R-:W-:-:S04]  /*14a80*/  LOP3.LUT R9, R9, 0x7f, RZ, 0xc0, !PT ;  /* 0x0000007f09097812 */ /* 0x002fc800078ec0ff */
[----:B------:R-:W-:-:S13]  /*14a90*/  ISETP.NE.AND P1, PT, R9, RZ, PT ;  /* 0x000000ff0900720c */ /* 0x000fda0003f25270 */
[----:B------:R-:W-:Y:S05]  /*14aa0*/  @P1 BRA `(.L_x_1254) ;  /* 0x00000000001c1947 */ /* 0x000fea0003800000 */
[----:B------:R-:W1:Y:S01]  /*14ab0*/  S2R R9, SR_TID.X ;  /* 0x0000000000097919 */ /* 0x000e620000002100 */
[----:B--2---:R-:W-:-:S04]  /*14ac0*/  IMAD.MOV.U32 R2, RZ, RZ, 0x9000 ;  /* 0x00009000ff027424 */ /* 0x004fc800078e00ff */
[----:B------:R3:W-:Y:S01]  /*14ad0*/  SYNCS.ARRIVE.TRANS64 RZ, [R3+URZ+0x30830], R2 ;  /* 0x0308300203ff79a7 */ /* 0x0007e2000800003f */
[----:B-1----:R-:W-:-:S04]  /*14ae0*/  LOP3.LUT R9, R9, 0x1f, RZ, 0xc0, !PT ;  /* 0x0000001f09097812 */ /* 0x002fc800078ec0ff */
[----:B------:R-:W-:-:S13]  /*14af0*/  ISETP.NE.AND P0, PT, R9, RZ, PT ;  /* 0x000000ff0900720c */ /* 0x000fda0003f05270 */
[----:B---3--:R-:W-:Y:S05]  /*14b00*/  @!P0 BRA `(.L_x_1254) ;  /* 0x0000000000048947 */ /* 0x008fea0003800000 */
[----:B------:R-:W-:Y:S01]  /*14b10*/  BPT.TRAP 0x1 ;  /* 0x000000040000795c */ /* 0x000fe20000300000 */
.L_x_1254:
[----:B------:R-:W-:Y:S05]  /*14b20*/  BSYNC B2 ;  /* 0x0000000000027941 */ /* 0x000fea0003800000 */
.L_x_1253:
[----:B------:R-:W-:Y:S01]  /*14b30*/  IMAD.MOV.U32 R11, RZ, RZ, RZ ;  /* 0x000000ffff0b7224 */ /* 0x000fe200078e00ff */
[----:B------:R-:W-:Y:S01]  /*14b40*/  UIADD3 UR4, UP0, UR38, 0x370, URZ ;  /* 0x0000037026047890 */ /* 0x000fe2000ff1e03f */
[----:B------:R-:W-:Y:S01]  /*14b50*/  IMAD R9, R4, 0x9000, R17 ;  /* 0x0000900004097824 */ /* 0x000fe200078e0211 */
[----:B------:R-:W-:Y:S01]  /*14b60*/  PLOP3.LUT P0, PT, PT, PT, PT, 0x80, 0x0 ;  /* 0x000000000000781c */ /* 0x000fe20003f0f070 */
[----:B--2---:R-:W-:Y:S01]  /*14b70*/  VIADD R3, R3, 0x30830 ;  /* 0x0003083003037836 */ /* 0x004fe20000000000 */
[----:B------:R-:W-:Y:S01]  /*14b80*/  R2UR UR10, R11 ;  /* 0x000000000b0a72ca */ /* 0x000fe200000e0000 */
[----:B------:R-:W-:Y:S01]  /*14b90*/  IMAD R2, R7, 0x60, RZ ;  /* 0x0000006007027824 */ /* 0x000fe200078e02ff */
[----:B------:R-:W-:Y:S01]  /*14ba0*/  UIADD3.X UR5, URZ, UR39, URZ, UP0, !UPT ;  /* 0x000000273f057290 */ /* 0x000fe200087fe43f */
[----:B0-----:R-:W-:Y:S01]  /*14bb0*/  VIADD R10, R9, 0x1e400 ;  /* 0x0001e400090a7836 */ /* 0x001fe20000000000 */
[----:B------:R-:W-:Y:S01]  /*14bc0*/  UMOV UR6, 0x0 ;  /* 0x0000000000067882 */ /* 0x000fe20000000000 */
[----:B------:R-:W-:-:S10]  /*14bd0*/  UMOV UR7, 0x14f00000 ;  /* 0x14f0000000077882 */ /* 0x000fd40000000000 */
.L_x_1255:
        /* <DEDUP_REMOVED lines=16> */
.L_x_1256:
        /* <DEDUP_REMOVED lines=16> */
.L_x_1257:
        /* <DEDUP_REMOVED lines=16> */
.L_x_1338:
[----:B------:R-:W-:Y:S05]  /*14ee0*/  BSYNC B2 ;  /* 0x0000000000027941 */ /* 0x000fea0003800000 */
.L_x_1258:
[----:B------:R-:W-:Y:S01]  /*14ef0*/  BSSY B2, `(.L_x_1260) ;  /* 0x000000b000027945 */ /* 0x000fe20003800000 */
[----:B0-----:R-:W-:Y:S02]  /*14f00*/  IMAD.MOV.U32 R2, RZ, RZ, 0x0 ;  /* 0x00000000ff027424 */ /* 0x001fe400078e00ff */
[----:B------:R-:W-:Y:S01]  /*14f10*/  IMAD.MOV.U32 R3, RZ, RZ, 0x14f00000 ;  /* 0x14f00000ff037424 */ /* 0x000fe200078e00ff */
[----:B------:R-:W-:Y:S06]  /*14f20*/  @P1 BRA `(.L_x_1261) ;  /* 0x00000000001c1947 */ /* 0x000fec0003800000 */
[----:B------:R-:W0:Y:S02]  /*14f30*/  S2R R10, SR_TID.X ;  /* 0x00000000000a7919 */ /* 0x000e240000002100 */
[----:B0-----:R-:W-:Y:S01]  /*14f40*/  LOP3.LUT R14, R10, 0x1f, RZ, 0xc0, !PT ;  /* 0x0000001f0a0e7812 */ /* 0x001fe200078ec0ff */
[----:B------:R-:W-:-:S03]  /*14f50*/  IMAD.MOV.U32 R10, RZ, RZ, 0x9000 ;  /* 0x00009000ff0a7424 */ /* 0x000fc600078e00ff */
[----:B------:R-:W-:Y:S01]  /*14f60*/  ISETP.NE.AND P0, PT, R14, RZ, PT ;  /* 0x000000ff0e00720c */ /* 0x000fe20003f05270 */
[----:B------:R0:W-:-:S12]  /*14f70*/  SYNCS.ARRIVE.TRANS64 RZ, [R9+URZ+0x50], R10 ;  /* 0x0000500a09ff79a7 */ /* 0x0001d8000800003f */
[----:B0-----:R-:W-:Y:S05]  /*14f80*/  @!P0 BRA `(.L_x_1261) ;  /* 0x0000000000048947 */ /* 0x001fea0003800000 */
[----:B------:R-:W-:Y:S01]  /*14f90*/  BPT.TRAP 0x1 ;  /* 0x000000040000795c */ /* 0x000fe20000300000 */
.L_x_1261:
[----:B------:R-:W-:Y:S05]  /*14fa0*/  BSYNC B2 ;  /* 0x0000000000027941 */ /* 0x000fea0003800000 */
.L_x_1260:
[----:B------:R-:W-:Y:S01]  /*14fb0*/  R2UR UR6, R2 ;  /* 0x00000000020672ca */ /* 0x000fe200000e0000 */
[----:B------:R-:W-:Y:S01]  /*14fc0*/  IMAD R18, R18, 0x9000, R17 ;  /* 0x0000900012127824 */ /* 0x000fe200078e0211 */
[----:B------:R-:W-:Y:S01]  /*14fd0*/  R2UR UR7, R3 ;  /* 0x00000000030772ca */ /* 0x000fe200000e0000 */
[----:B------:R-:W-:Y:S01]  /*14fe0*/  UIADD3 UR4, UP0, UR38, 0x470, URZ ;  /* 0x0000047026047890 */ /* 0x000fe2000ff1e03f */
[----:B------:R-:W-:Y:S01]  /*14ff0*/  R2UR UR10, R11 ;  /* 0x000000000b0a72ca */ /* 0x000fe200000e0000 */
[----:B------:R-:W-:Y:S01]  /*15000*/  IMAD R10, R19, 0x60, RZ ;  /* 0x00000060130a7824 */ /* 0x000fe200078e02ff */
[----:B------:R-:W-:Y:S01]  /*15010*/  PLOP3.LUT P0, PT, PT, PT, PT, 0x80, 0x0 ;  /* 0x000000000000781c */ /* 0x000fe20003f0f070 */
[----:B------:R-:W-:Y:S01]  /*15020*/  VIADD R9, R9, 0x50 ;  /* 0x0000005009097836 */ /* 0x000fe20000000000 */
[----:B------:R-:W-:Y:S01]  /*15030*/  UIADD3.X UR5, URZ, UR39, URZ, UP0, !UPT ;  /* 0x000000273f057290 */ /* 0x000fe200087fe43f */
[----:B------:R-:W-:-:S11]  /*15040*/  VIADD R11, R18, 0x400 ;  /* 0x00000400120b7836 */ /* 0x000fd60000000000 */
.L_x_1262:
        /* <DEDUP_REMOVED lines=15> */
.L_x_1263:
        /* <DEDUP_REMOVED lines=15> */
.L_x_1264:
        /* <DEDUP_REMOVED lines=12> */
.L_x_1249:
[----:B------:R-:W-:Y:S05]  /*152f0*/  BSYNC B1 ;  /* 0x0000000000017941 */ /* 0x000fea0003800000 */
.L_x_1248:
[----:B------:R-:W2:Y:S01]  /*15300*/  LDL R3, [R1+0xc] ;  /* 0x00000c0001037983 */ /* 0x000ea20000100800 */
[----:B------:R-:W-:Y:S01]  /*15310*/  VIADD R18, R4, 0x1 ;  /* 0x0000000104127836 */ /* 0x000fe20000000000 */
[----:B------:R-:W-:Y:S01]  /*15320*/  BSSY B1, `(.L_x_1265) ;  /* 0x00000b0000017945 */ /* 0x000fe20003800000 */
[----:B------:R-:W-:-:S03]  /*15330*/  VIADD R7, R0, 0xffffffff ;  /* 0xffffffff00077836 */ /* 0x000fc60000000000 */
[----:B------:R-:W-:-:S04]  /*15340*/  ISETP.NE.AND P0, PT, R18, 0x2, PT ;  /* 0x000000021200780c */ /* 0x000fc80003f05270 */
[----:B------:R-:W-:Y:S02]  /*15350*/  SEL R2, RZ, 0x1, P0 ;  /* 0x00000001ff027807 */ /* 0x000fe40000000000 */
[----:B------:R-:W-:Y:S02]  /*15360*/  SEL R18, R18, RZ, P0 ;  /* 0x000000ff12127207 */ /* 0x000fe40000000000 */
[----:B------:R-:W-:-:S05]  /*15370*/  LOP3.LUT R11, R5, R2, RZ, 0x3c, !PT ;  /* 0x00000002050b7212 */ /* 0x000fca00078e3cff */
[----:B------:R1:W-:Y:S01]  /*15380*/  STL [R1+0x4], R11 ;  /* 0x0000040b01007387 */ /* 0x0003e20000100800 */
[----:B--2---:R-:W-:-:S13]  /*15390*/  LOP3.LUT P1, RZ, R3, 0x2, RZ, 0xc0, !PT ;  /* 0x0000000203ff7812 */ /* 0x004fda000782c0ff */
[----:B-1----:R-:W-:Y:S05]  /*153a0*/  @!P1 BRA `(.L_x_1266) ;  /* 0x00000008009c9947 */ /* 0x002fea0003800000 */
[----:B------:R-:W-:Y:S01]  /*153b0*/  LOP3.LUT P1, RZ, R3, 0x1, RZ, 0xc0, !PT ;  /* 0x0000000103ff7812 */ /* 0x000fe2000782c0ff */
[----:B0-----:R-:W-:-:S12]  /*153c0*/  IMAD.MOV.U32 R10, RZ, RZ, R7 ;  /* 0x000000ffff0a7224 */ /* 0x001fd800078e0007 */
[----:B------:R-:W-:Y:S05]  /*153d0*/  @!P1 BRA `(.L_x_1267) ;  /* 0x0000000000549947 */ /* 0x000fea0003800000 */
[----:B------:R-:W2:Y:S01]  /*153e0*/  LDL R13, [R1+0x8] ;  /* 0x00000800010d7983 */ /* 0x000ea20000100800 */
        /* <DEDUP_REMOVED lines=20> */
.L_x_1267:
[----:B------:R-:W-:Y:S01]  /*15530*/  IMAD R2, R18, 0x8, R17 ;  /* 0x0000000812027824 */ /* 0x000fe200078e0211 */
[----:B------:R-:W-:Y:S01]  /*15540*/  SHF.L.U32 R3, R11, 0x1f, RZ ;  /* 0x0000001f0b037819 */ /* 0x000fe200000006ff */
[----:B------:R-:W-:Y:S03]  /*15550*/  BSSY B2, `(.L_x_1268) ;  /* 0x0000003000027945 */ /* 0x000fe60003800000 */
[----:B------:R-:W1:Y:S02]  /*15560*/  SYNCS.PHASECHK.TRANS64.TRYWAIT P0, [R2+URZ+0x30840], R3 ;  /* 0x03084003020075a7 */ /* 0x000e64000800017f */
[----:B-1----:R-:W-:Y:S05]  /*15570*/  @!P0 BRA `(.L_x_1269) ;  /* 0x0000002400c88947 */ /* 0x002fea0003800000 */
.L_x_1339:
[----:B------:R-:W-:Y:S05]  /*15580*/  BSYNC B2 ;  /* 0x0000000000027941 */ /* 0x000fea0003800000 */
.L_x_1268:
        /* <DEDUP_REMOVED lines=12> */
.L_x_1271:
[----:B------:R-:W-:Y:S05]  /*15650*/  BSYNC B2 ;  /* 0x0000000000027941 */ /* 0x000fea0003800000 */
.L_x_1270:
[----:B------:R-:W-:Y:S01]  /*15660*/  IMAD.MOV.U32 R14, RZ, RZ, RZ ;  /* 0x000000ffff0e7224 */ /* 0x000fe200078e00ff */
[----:B------:R-:W-:Y:S01]  /*15670*/  UIADD3 UR4, UP0, UR38, 0x370, URZ ;  /* 0x0000037026047890 */ /* 0x000fe2000ff1e03f */
[C---:B-1----:R-:W-:Y:S01]  /*15680*/  IMAD R3, R18.reuse, 0x8, R6 ;  /* 0x0000000812037824 */ /* 0x042fe200078e0206 */
[----:B------:R-:W-:Y:S01]  /*15690*/  PLOP3.LUT P0, PT, PT, PT, PT, 0x80, 0x0 ;  /* 0x000000000000781c */ /* 0x000fe20003f0f070 */
[----:B------:R-:W-:Y:S01]  /*156a0*/  IMAD R9, R18, 0x9000, R17 ;  /* 0x0000900012097824 */ /* 0x000fe200078e0211 */
[----:B------:R-:W-:Y:S01]  /*156b0*/  R2UR UR10, R14 ;  /* 0x000000000e0a72ca */ /* 0x000fe200000e0000 */
[----:B------:R-:W-:Y:S01]  /*156c0*/  VIADD R3, R3, 0x30 ;  /* 0x0000003003037836 */ /* 0x000fe20000000000 */
[----:B------:R-:W-:Y:S01]  /*156d0*/  UIADD3.X UR5, URZ, UR39, URZ, UP0, !UPT ;  /* 0x000000273f057290 */ /* 0x000fe200087fe43f */
[----:B------:R-:W-:Y:S01]  /*156e0*/  IMAD R2, R10, 0x60, RZ ;  /* 0x000000600a027824 */ /* 0x000fe200078e02ff */
[----:B------:R-:W-:Y:S01]  /*156f0*/  UMOV UR6, 0x0 ;  /* 0x0000000000067882 */ /* 0x000fe20000000000 */
[----:B------:R-:W-:Y:S01]  /*15700*/  VIADD R11, R9, 0x1e400 ;  /* 0x0001e400090b7836 */ /* 0x000fe20000000000 */
[----:B------:R-:W-:-:S09]  /*15710*/  UMOV UR7, 0x14f00000 ;  /* 0x14f0000000077882 */ /* 0x000fd20000000000 */
.L_x_1272:
        /* <DEDUP_REMOVED lines=16> */
.L_x_1273:
        /* <DEDUP_REMOVED lines=16> */
.L_x_1274:
        /* <DEDUP_REMOVED lines=15> */
.L_x_1340:
[----:B------:R-:W-:Y:S05]  /*15a10*/  BSYNC B2 ;  /* 0x0000000000027941 */ /* 0x000fea0003800000 */
.L_x_1275:
[----:B------:R-:W-:Y:S01]  /*15a20*/  BSSY B2, `(.L_x_1277) ;  /* 0x000000b000027945 */ /* 0x000fe20003800000 */
[----:B------:R-:W-:Y:S02]  /*15a30*/  IMAD.MOV.U32 R12, RZ, RZ, 0x0 ;  /* 0x00000000ff0c7424 */ /* 0x000fe400078e00ff */
[----:B------:R-:W-:Y:S01]  /*15a40*/  IMAD.MOV.U32 R13, RZ, RZ, 0x14f00000 ;  /* 0x14f00000ff0d7424 */ /* 0x000fe200078e00ff */
[----:B------:R-:W-:Y:S06]  /*15a50*/  @P1 BRA `(.L_x_1278) ;  /* 0x00000000001c1947 */ /* 0x000fec0003800000 */
[----:B------:R-:W1:Y:S02]  /*15a60*/  S2R R3, SR_TID.X ;  /* 0x0000000000037919 */ /* 0x000e640000002100 */
[----:B-1----:R-:W-:Y:S01]  /*15a70*/  LOP3.LUT R9, R3, 0x1f, RZ, 0xc0, !PT ;  /* 0x0000001f03097812 */ /* 0x002fe200078ec0ff */
[----:B------:R-:W-:-:S03]  /*15a80*/  IMAD.MOV.U32 R3, RZ, RZ, 0x9000 ;  /* 0x00009000ff037424 */ /* 0x000fc600078e00ff */
[----:B------:R-:W-:Y:S01]  /*15a90*/  ISETP.NE.AND P0, PT, R9, RZ, PT ;  /* 0x000000ff0900720c */ /* 0x000fe20003f05270 */
[----:B------:R1:W-:-:S12]  /*15aa0*/  SYNCS.ARRIVE.TRANS64 RZ, [R2+URZ+0x50], R3 ;  /* 0x0000500302ff79a7 */ /* 0x0003d8000800003f */
[----:B-1----:R-:W-:Y:S05]  /*15ab0*/  @!P0 BRA `(.L_x_1278) ;  /* 0x0000000000048947 */ /* 0x002fea0003800000 */
[----:B------:R-:W-:Y:S01]  /*15ac0*/  BPT.TRAP 0x1 ;  /* 0x000000040000795c */ /* 0x000fe20000300000 */
.L_x_1278:
[----:B------:R-:W-:Y:S05]  /*15ad0*/  BSYNC B2 ;  /* 0x0000000000027941 */ /* 0x000fea0003800000 */
.L_x_1277:
[----:B------:R-:W-:Y:S01]  /*15ae0*/  R2UR UR10, R14 ;  /* 0x000000000e0a72ca */ /* 0x000fe200000e0000 */
[----:B------:R-:W-:Y:S01]  /*15af0*/  IMAD R4, R4, 0x9000, R17 ;  /* 0x0000900004047824 */ /* 0x000fe200078e0211 */
[----:B------:R-:W-:Y:S01]  /*15b00*/  R2UR UR6, R12 ;  /* 0x000000000c0672ca */ /* 0x000fe200000e0000 */
[----:B------:R-:W-:Y:S01]  /*15b10*/  UIADD3 UR4, UP0, UR38, 0x470, URZ ;  /* 0x0000047026047890 */ /* 0x000fe2000ff1e03f */
[----:B------:R-:W-:Y:S01]  /*15b20*/  R2UR UR7, R13 ;  /* 0x000000000d0772ca */ /* 0x000fe200000e0000 */
[----:B------:R-:W-:Y:S01]  /*15b30*/  IMAD R3, R19, 0x60, RZ ;  /* 0x0000006013037824 */ /* 0x000fe200078e02ff */
[----:B------:R-:W-:Y:S01]  /*15b40*/  PLOP3.LUT P0, PT, PT, PT, PT, 0x80, 0x0 ;  /* 0x000000000000781c */ /* 0x000fe20003f0f070 */
[----:B0-----:R-:W-:Y:S01]  /*15b50*/  VIADD R2, R2, 0x50 ;  /* 0x0000005002027836 */ /* 0x001fe20000000000 */
[----:B------:R-:W-:Y:S01]  /*15b60*/  UIADD3.X UR5, URZ, UR39, URZ, UP0, !UPT ;  /* 0x000000273f057290 */ /* 0x000fe200087fe43f */
[----:B------:R-:W-:-:S11]  /*15b70*/  VIADD R5, R4, 0x400 ;  /* 0x0000040004057836 */ /* 0x000fd60000000000 */
.L_x_1279:
        /* <DEDUP_REMOVED lines=15> */
.L_x_1280:
        /* <DEDUP_REMOVED lines=15> */
.L_x_1281:
        /* <DEDUP_REMOVED lines=12> */
.L_x_1266:
[----:B------:R-:W-:Y:S05]  /*15e20*/  BSYNC B1 ;  /* 0x0000000000017941 */ /* 0x000fea0003800000 */
.L_x_1265:
[----:B------:R-:W-:Y:S01]  /*15e30*/  ISETP.GT.AND P0, PT, R7, UR40, PT ;  /* 0x0000002807007c0c */ /* 0x000fe2000bf04270 */
[----:B------:R-:W-:-:S12]  /*15e40*/  VIADD R0, R0, 0xfffffffe ;  /* 0xfffffffe00007836 */ /* 0x000fd80000000000 */
[----:B------:R-:W-:Y:S05]  /*15e50*/  @P0 BRA `(.L_x_1282) ;  /* 0xffffffe8005c0947 */ /* 0x000fea000383ffff */
.L_x_1247:
[----:B------:R-:W-:Y:S05]  /*15e60*/  BSYNC B0 ;  /* 0x0000000000007941 */ /* 0x000fea0003800000 */
.L_x_1228:
[----:B0-----:R-:W0:Y:S01]  /*15e70*/  S2R R0, SR_TID.X ;  /* 0x0000000000007919 */ /* 0x001e220000002100 */
[----:B------:R-:W-:Y:S01]  /*15e80*/  BSSY B0, `(.L_x_1283) ;  /* 0x0000012000007945 */ /* 0x000fe20003800000 */
[----:B0-----:R-:W-:-:S04]  /*15e90*/  LOP3.LUT R6, R0, 0x7f, RZ, 0xc0, !PT ;  /* 0x0000007f00067812 */ /* 0x001fc800078ec0ff */
[----:B------:R-:W-:-:S13]  /*15ea0*/  ISETP.NE.AND P1, PT, R6, RZ, PT ;  /* 0x000000ff0600720c */ /* 0x000fda0003f25270 */
[----:B------:R-:W-:Y:S05]  /*15eb0*/  @P1 BRA `(.L_x_1284) ;  /* 0x0000000000381947 */ /* 0x000fea0003800000 */
[----:B------:R-:W0:Y:S01]  /*15ec0*/  S2R R3, SR_LANEID ;  /* 0x0000000000037919 */ /* 0x000e220000000000 */
[----:B------:R-:W-:Y:S01]  /*15ed0*/  VOTEU.ANY UR4, UPT, PT ;  /* 0x0000000000047886 */ /* 0x000fe200038e0100 */
[----:B------:R-:W-:Y:S01]  /*15ee0*/  ULDC.64 UR6, c[0x0][0x208] ;  /* 0x0000820000067ab9 */ /* 0x000fe20000000a00 */
[----:B------:R-:W0:Y:S08]  /*15ef0*/  FLO.U32 R0, UR4 ;  /* 0x0000000400007d00 */ /* 0x000e3000080e0000 */
[----:B------:R-:W1:Y:S01]  /*15f00*/  POPC R5, UR4 ;  /* 0x0000000400057d09 */ /* 0x000e620008000000 */
[----:B0-----:R-:W-:-:S02]  /*15f10*/  ISETP.EQ.U32.AND P0, PT, R0, R3, PT ;  /* 0x000000030000720c */ /* 0x001fc40003f02070 */
[----:B------:R-:W1:Y:S11]  /*15f20*/  LDC.64 R2, c[0x0][0xc80] ;  /* 0x00032000ff027b82 */ /* 0x000e760000000a00 */
[----:B-1----:R-:W2:Y:S01]  /*15f30*/  @P0 ATOMG.E.ADD.STRONG.GPU PT, R3, desc[UR6][R2.64], R5 ;  /* 0x00000005020309a8 */ /* 0x002ea200081ee1c6 */
[----:B------:R-:W0:Y:S02]  /*15f40*/  S2R R4, SR_LTMASK ;  /* 0x0000000000047919 */ /* 0x000e240000003900 */
[----:B0-----:R-:W-:-:S04]  /*15f50*/  LOP3.LUT R4, R4, UR4, RZ, 0xc0, !PT ;  /* 0x0000000404047c12 */ /* 0x001fc8000f8ec0ff */
[----:B------:R-:W0:Y:S01]  /*15f60*/  POPC R7, R4 ;  /* 0x0000000400077309 */ /* 0x000e220000000000 */
[----:B--2---:R-:W0:Y:S02]  /*15f70*/  SHFL.IDX PT, R0, R3, R0, 0x1f ;  /* 0x00001f0003007589 */ /* 0x004e2400000e0000 */
[----:B0-----:R-:W-:-:S05]  /*15f80*/  IADD3 R0, R0, UR44, R7 ;  /* 0x0000002c00007c10 */ /* 0x001fca000fffe007 */
[----:B------:R0:W-:Y:S02]  /*15f90*/  STL [R1+0x14], R0 ;  /* 0x0000140001007387 */ /* 0x0001e40000100800 */
.L_x_1284:
[----:B------:R-:W-:Y:S05]  /*15fa0*/  BSYNC B0 ;  /* 0x0000000000007941 */ /* 0x000fea0003800000 */
.L_x_1283:
[----:B0-----:R-:W2:Y:S01]  /*15fb0*/  LDL R0, [R1+0xc] ;  /* 0x00000c0001007983 */ /* 0x001ea20000100800 */
[----:B------:R-:W-:Y:S01]  /*15fc0*/  BSSY B0, `(.L_x_1285) ;  /* 0x0000047000007945 */ /* 0x000fe20003800000 */
[----:B--2---:R-:W-:-:S13]  /*15fd0*/  LOP3.LUT P0, RZ, R0, 0x2, RZ, 0xc0, !PT ;  /* 0x0000000200ff7812 */ /* 0x004fda000780c0ff */
[----:B------:R-:W-:Y:S05]  /*15fe0*/  @!P0 BRA `(.L_x_1286) ;  /* 0x0000000400108947 */ /* 0x000fea0003800000 */
[----:B------:R-:W2:Y:S01]  /*15ff0*/  LDL R0, [R1+0x4] ;  /* 0x0000040001007983 */ /* 0x000ea20000100800 */
[----:B------:R-:W-:Y:S01]  /*16000*/  IMAD R2, R18, 0x8, R17 ;  /* 0x0000000812027824 */ /* 0x000fe200078e0211 */
[----:B------:R-:W-:Y:S01]  /*16010*/  BSSY B1, `(.L_x_1287) ;  /* 0x0000005000017945 */ /* 0x000fe20003800000 */
[----:B------:R-:W-:Y:S02]  /*16020*/  ISETP.NE.AND P2, PT, R6, RZ, PT ;  /* 0x000000ff0600720c */ /* 0x000fe40003f45270 */
[----:B--2---:R-:W-:-:S04]  /*16030*/  SHF.L.U32 R3, R0, 0x1f, RZ ;  /* 0x0000001f00037819 */ /* 0x004fc800000006ff */
[----:B------:R-:W0:Y:S02]  /*16040*/  SYNCS.PHASECHK.TRANS64.TRYWAIT P0, [R2+URZ+0x30860], R3 ;  /* 0x03086003020075a7 */ /* 0x000e24000800017f */
[----:B0-----:R-:W-:Y:S05]  /*16050*/  @!P0 BRA `(.L_x_1288) ;  /* 0x0000001c00388947 */ /* 0x001fea0003800000 */
.L_x_1341:
[----:B------:R-:W-:Y:S05]  /*16060*/  BSYNC B1 ;  /* 0x0000000000017941 */ /* 0x000fea0003800000 */
.L_x_1287:
[----:B------:R-:W-:Y:S04]  /*16070*/  BSSY B1, `(.L_x_1289) ;  /* 0x0000009000017945 */ /* 0x000fe80003800000 */
        /* <DEDUP_REMOVED lines=8> */
.L_x_1290:
[----:B------:R-:W-:Y:S05]  /*16100*/  BSYNC B1 ;  /* 0x0000000000017941 */ /* 0x000fea0003800000 */
.L_x_1289:
[----:B------:R-:W-:Y:S01]  /*16110*/  IMAD R0, R18, 0x9000, R17 ;  /* 0x0000900012007824 */ /* 0x000fe200078e0211 */
[----:B------:R-:W-:Y:S01]  /*16120*/  UIADD3 UR4, UP0, UR38, 0x470, URZ ;  /* 0x0000047026047890 */ /* 0x000fe2000ff1e03f */
[----:B------:R-:W-:Y:S01]  /*16130*/  PLOP3.LUT P0, PT, PT, PT, PT, 0x80, 0x0 ;  /* 0x000000000000781c */ /* 0x000fe20003f0f070 */
[----:B------:R-:W-:Y:S01]  /*16140*/  IMAD R19, R19, 0x60, RZ ;  /* 0x0000006013137824 */ /* 0x000fe200078e02ff */
[----:B------:R-:W-:Y:S01]  /*16150*/  UMOV UR6, 0x0 ;  /* 0x0000000000067882 */ /* 0x000fe20000000000 */
[----:B0-----:R-:W-:Y:S01]  /*16160*/  VIADD R2, R2, 0x30850 ;  /* 0x0003085002027836 */ /* 0x001fe20000000000 */
[----:B------:R-:W-:Y:S01]  /*16170*/  UIADD3.X UR5, URZ, UR39, URZ, UP0, !UPT ;  /* 0x000000273f057290 */ /* 0x000fe200087fe43f */
[----:B------:R-:W-:Y:S01]  /*16180*/  VIADD R3, R0, 0x400 ;  /* 0x0000040000037836 */ /* 0x000fe20000000000 */
[----:B------:R-:W-:Y:S01]  /*16190*/  UMOV UR7, 0x14f00000 ;  /* 0x14f0000000077882 */ /* 0x000fe20000000000 */
[----:B------:R-:W-:-:S09]  /*161a0*/  UMOV UR10, URZ ;  /* 0x0000003f000a7c82 */ /* 0x000fd20008000000 */
.L_x_1291:
        /* <DEDUP_REMOVED lines=15> */
.L_x_1292:
        /* <DEDUP_REMOVED lines=15> */
.L_x_1293:
        /* <DEDUP_REMOVED lines=10> */
.L_x_1286:
[----:B------:R-:W-:Y:S05]  /*16430*/  BSYNC B0 ;  /* 0x0000000000007941 */ /* 0x000fea0003800000 */
.L_x_1285:
[----:B------:R-:W2:Y:S01]  /*16440*/  LDL.LU R3, [R1+0x4] ;  /* 0x0000040001037983 */ /* 0x000ea20000300800 */
[----:B------:R-:W-:-:S05]  /*16450*/  VIADD R18, R18, 0x1 ;  /* 0x0000000112127836 */ /* 0x000fca0000000000 */
[----:B------:R-:W-:-:S04]  /*16460*/  ISETP.NE.AND P0, PT, R18, 0x2, PT ;  /* 0x000000021200780c */ /* 0x000fc80003f05270 */
[----:B------:R-:W-:Y:S02]  /*16470*/  SEL R0, RZ, 0x1, P0 ;  /* 0x00000001ff007807 */ /* 0x000fe40000000000 */
[----:B------:R-:W-:Y:S02]  /*16480*/  SEL R18, R18, RZ, P0 ;  /* 0x000000ff12127207 */ /* 0x000fe40000000000 */
[----:B--2---:R-:W-:-:S05]  /*16490*/  LOP3.LUT R3, R3, R0, RZ, 0x3c, !PT ;  /* 0x0000000003037212 */ /* 0x004fca00078e3cff */
[----:B------:R0:W-:Y:S02]  /*164a0*/  STL [R1+0x4], R3 ;  /* 0x0000040301007387 */ /* 0x0001e40000100800 */
.L_x_1208:
[----:B------:R-:W-:Y:S05]  /*164b0*/  BSYNC B7 ;  /* 0x0000000000077941 */ /* 0x000fea0003800000 */
.L_x_1206:
[----:B-1----:R-:W2:Y:S04]  /*164c0*/  LDL R0, [R1+0xc] ;  /* 0x00000c0001007983 */ /* 0x002ea80000100800 */
[----:B------:R1:W5:Y:S01]  /*164d0*/  LDL R2, [R1+0x14] ;  /* 0x0000140001027983 */ /* 0x0003620000100800 */
[----:B--2---:R-:W-:-:S13]  /*164e0*/  LOP3.LUT P0, RZ, R0, 0x4, RZ, 0xc0, !PT ;  /* 0x0000000400ff7812 */ /* 0x004fda000780c0ff */
[----:B-1----:R-:W-:Y:S05]  /*164f0*/  @!P0 BRA `(.L_x_1294) ;  /* 0x0000000000288947 */ /* 0x002fea0003800000 */
[----:B------:R-:W-:Y:S05]  /*16500*/  WARPSYNC.ALL ;  /* 0x0000000000007948 */ /* 0x000fea0003800000 */
[----:B------:R-:W1:Y:S08]  /*16510*/  S2UR UR5, SR_CgaCtaId ;  /* 0x00000000000579c3 */ /* 0x000e700000008800 */
[----:B------:R-:W-:Y:S06]  /*16520*/  BAR.SYNC.DEFER_BLOCKING 0x5, 0x180 ;  /* 0x0146000000007b1d */ /* 0x000fec0000010000 */
[----:B------:R-:W-:-:S02]  /*16530*/  UMOV UR4, 0x400 ;  /* 0x0000040000047882 */ /* 0x000fc40000000000 */
[----:B-1----:R-:W-:-:S06]  /*16540*/  ULEA UR4, UR5, UR4, 0x18 ;  /* 0x0000000405047291 */ /* 0x002fcc000f8ec03f */
[----:B------:R-:W-:-:S05]  /*16550*/  IMAD.U32 R17, RZ, RZ, UR4 ;  /* 0x00000004ff117e24 */ /* 0x000fca000f8e00ff */
[----:B-----5:R-:W1:Y:S04]  /*16560*/  LDS R2, [R17+0x308d0] ;  /* 0x0308d00011027984 */ /* 0x020e680000000800 */
[----:B-1----:R3:W-:Y:S01]  /*16570*/  STL [R1+0x14], R2 ;  /* 0x0000140201007387 */ /* 0x0027e20000100800 */
[----:B------:R-:W-:Y:S06]  /*16580*/  BAR.ARV 0x4, 0x180 ;  /* 0x0106000000007b1d */ /* 0x000fec0000002000 */
[----:B------:R-:W-:Y:S05]  /*16590*/  BRA `(.L_x_1295) ;  /* 0x00000000002c7947 */ /* 0x000fea0003800000 */
.L_x_1294:
[----:B------:R-:W-:-:S03]  /*165a0*/  UMOV UR4, 0xffffffff ;  /* 0xffffffff00047882 */ /* 0x000fc60000000000 */
[----:B------:R-:W-:Y:S05]  /*165b0*/  BRA.DIV UR4, `(.L_x_1296) ;  /* 0x0000001604f47947 */ /* 0x000fea000b800000 */
[----:B-----5:R1:W2:Y:S02]  /*165c0*/  SHFL.IDX PT, R14, R2, RZ, 0x1f ;  /* 0x00001fff020e7589 */ /* 0x0202a400000e0000 */
.L_x_1344:
[----:B0-----:R-:W0:Y:S01]  /*165d0*/  @!P1 S2R R3, SR_CgaCtaId ;  /* 0x0000000000039919 */ /* 0x001e220000008800 */
[----:B------:R-:W-:Y:S05]  /*165e0*/  WARPSYNC.ALL ;  /* 0x0000000000007948 */ /* 0x000fea0003800000 */
[----:B------:R-:W-:Y:S01]  /*165f0*/  BAR.SYNC.DEFER_BLOCKING 0x4, 0x180 ;  /* 0x0106000000007b1d */ /* 0x000fe20000010000 */
[----:B------:R-:W-:-:S05]  /*16600*/  @!P1 MOV R0, 0x400 ;  /* 0x0000040000009802 */ /* 0x000fca0000000f00 */
[----:B--2---:R2:W-:Y:S01]  /*16610*/  STL [R1+0x14], R14 ;  /* 0x0000140e01007387 */ /* 0x0045e20000100800 */
[----:B0-----:R-:W-:-:S05]  /*16620*/  @!P1 LEA R17, R3, R0, 0x18 ;  /* 0x0000000003119211 */ /* 0x001fca00078ec0ff */
[----:B------:R2:W-:Y:S01]  /*16630*/  @!P1 STS [R17+0x308d0], R2 ;  /* 0x0308d00211009388 */ /* 0x0005e20000000800 */
[----:B------:R-:W-:Y:S06]  /*16640*/  BAR.ARV 0x5, 0x180 ;  /* 0x0146000000007b1d */ /* 0x000fec0000002000 */
.L_x_1295:
[----:B------:R-:W4:Y:S01]  /*16650*/  LDL R0, [R1+0x14] ;  /* 0x0000140001007983 */ /* 0x000f220000100800 */
[----:B------:R-:W-:Y:S02]  /*16660*/  ULDC UR4, c[0x0][0xc38] ;  /* 0x00030e0000047ab9 */ /* 0x000fe40000000800 */
[----:B----4-:R-:W-:-:S13]  /*16670*/  ISETP.GE.AND P0, PT, R0, UR4, PT ;  /* 0x0000000400007c0c */ /* 0x010fda000bf06270 */
[----:B------:R-:W-:Y:S05]  /*16680*/  @!P0 BRA `(.L_x_1297) ;  /* 0xffffffb000dc8947 */ /* 0x000fea000383ffff */
.L_x_1197:
[----:B0-----:R-:W4:Y:S01]  /*16690*/  LDL.LU R0, [R1+0x18] ;  /* 0x0000180001007983 */ /* 0x001f220000300800 */
[----:B------:R-:W-:Y:S01]  /*166a0*/  BSSY B0, `(.L_x_1298) ;  /* 0x000000b000007945 */ /* 0x000fe20003800000 */
[----:B------:R-:W0:Y:S01]  /*166b0*/  S2R R5, SR_CgaCtaId ;  /* 0x0000000000057919 */ /* 0x000e220000008800 */
[----:B----4-:R-:W-:-:S05]  /*166c0*/  VIADD R0, R0, 0x1 ;  /* 0x0000000100007836 */ /* 0x010fca0000000000 */
[----:B-123--:R-:W-:-:S04]  /*166d0*/  LEA.HI R2, R0, R0, RZ, 0x1 ;  /* 0x0000000000027211 */ /* 0x00efc800078f08ff */
[----:B------:R-:W-:-:S05]  /*166e0*/  LOP3.LUT R3, R2, 0xfffffffe, RZ, 0xc0, !PT ;  /* 0xfffffffe02037812 */ /* 0x000fca00078ec0ff */
[----:B------:R-:W-:Y:S01]  /*166f0*/  IMAD.IADD R3, R0, 0x1, -R3 ;  /* 0x0000000100037824 */ /* 0x000fe200078e0a03 */
[----:B------:R-:W-:-:S04]  /*16700*/  MOV R0, 0x400 ;  /* 0x0000040000007802 */ /* 0x000fc80000000f00 */
[----:B0-----:R-:W-:Y:S02]  /*16710*/  LEA R0, R5, R0, 0x18 ;  /* 0x0000000005007211 */ /* 0x001fe400078ec0ff */
[----:B------:R-:W-:-:S04]  /*16720*/  SHF.L.U32 R3, R3, 0x1f, RZ ;  /* 0x0000001f03037819 */ /* 0x000fc800000006ff */
[----:B------:R-:W0:Y:S02]  /*16730*/  SYNCS.PHASECHK.TRANS64.TRYWAIT P0, [R0+URZ+0x30820], R3 ;  /* 0x03082003000075a7 */ /* 0x000e24000800017f */
[----:B0-----:R-:W-:Y:S05]  /*16740*/  @!P0 BRA `(.L_x_1299) ;  /* 0x0000001400b88947 */ /* 0x001fea0003800000 */
.L_x_1345:
[----:B------:R-:W-:Y:S05]  /*16750*/  BSYNC B0 ;  /* 0x0000000000007941 */ /* 0x000fea0003800000 */
.L_x_1298:
[----:B------:R-:W-:-:S03]  /*16760*/  UMOV UR4, 0xffffffff ;  /* 0xffffffff00047882 */ /* 0x000fc60000000000 */
[----:B------:R-:W-:Y:S05]  /*16770*/  BRA.DIV UR4, `(.L_x_1300) ;  /* 0x0000001604c07947 */ /* 0x000fea000b800000 */
[----:B------:R-:W1:Y:S02]  /*16780*/  S2R R2, SR_TID.X ;  /* 0x0000000000027919 */ /* 0x000e640000002100 */
[----:B-1----:R-:W-:-:S04]  /*16790*/  SHF.R.U32.HI R2, RZ, 0x5, R2 ;  /* 0x00000005ff027819 */ /* 0x002fc80000011602 */
[----:B------:R-:W-:-:S05]  /*167a0*/  LOP3.LUT R2, R2, 0x3, RZ, 0xc0, !PT ;  /* 0x0000000302027812 */ /* 0x000fca00078ec0ff */
[----:B------:R1:W2:Y:S02]  /*167b0*/  SHFL.IDX PT, R14, R2, RZ, 0x1f ;  /* 0x00001fff020e7589 */ /* 0x0002a400000e0000 */
.L_x_1348:
[----:B--2---:R-:W-:Y:S01]  /*167c0*/  ISETP.NE.AND P0, PT, R14, RZ, PT ;  /* 0x000000ff0e00720c */ /* 0x004fe20003f05270 */
[----:B------:R-:W-:-:S12]  /*167d0*/  BSSY B0, `(.L_x_1301) ;  /* 0x0000027000007945 */ /* 0x000fd80003800000 */
[----:B------:R-:W-:Y:S05]  /*167e0*/  @P0 BRA `(.L_x_1302) ;  /* 0x0000000000940947 */ /* 0x000fea0003800000 */
[----:B------:R-:W-:-:S03]  /*167f0*/  UMOV UR4, 0xffffffff ;  /* 0xffffffff00047882 */ /* 0x000fc60000000000 */
[----:B------:R-:W-:Y:S05]  /*16800*/  BRA.DIV UR4, `(.L_x_1303) ;  /* 0x0000001604d07947 */ /* 0x000fea000b800000 */
[----:B------:R-:W-:-:S13]  /*16810*/  ELECT P6, URZ, PT ;  /* 0x00000000003f782f */ /* 0x000fda00038c0000 */
.L_x_1351:
[----:B------:R-:W-:Y:S05]  /*16820*/  @!P6 BRA `(.L_x_1302) ;  /* 0x000000000084e947 */ /* 0x000fea0003800000 */
[----:B-1----:R-:W2:Y:S02]  /*16830*/  LDL R2, [R1+0x1c] ;  /* 0x00001c0001027983 */ /* 0x002ea40000100800 */
[----:B--2---:R-:W-:-:S13]  /*16840*/  R2UR UR4, R2 ;  /* 0x00000000020472ca */ /* 0x004fda00000e0000 */
[----:B------:R-:W-:-:S06]  /*16850*/  ULOP3.LUT UR4, UR4, 0x2, URZ, 0xfc, !UPT ;  /* 0x0000000204047892 */ /* 0x000fcc000f8efc3f */
[----:B------:R-:W-:-:S05]  /*16860*/  IMAD.U32 R2, RZ, RZ, UR4 ;  /* 0x00000004ff027e24 */ /* 0x000fca000f8e00ff */
[----:B------:R-:W-:-:S13]  /*16870*/  ISETP.NE.AND P2, PT, R2, 0x3, PT ;  /* 0x000000030200780c */ /* 0x000fda0003f45270 */
[----:B------:R-:W-:Y:S05]  /*16880*/  @!P2 BRA `(.L_x_1304) ;  /* 0x000000000004a947 */ /* 0x000fea0003800000 */
[----:B------:R-:W-:Y:S01]  /*16890*/  BPT.TRAP 0x1 ;  /* 0x000000040000795c */ /* 0x000fe20000300000 */
.L_x_1304:
[----:B------:R-:W2:Y:S01]  /*168a0*/  LDL.LU R7, [R1+0x4] ;  /* 0x0000040001077983 */ /* 0x000ea20000300800 */
        /* <DEDUP_REMOVED lines=12> */
.L_x_1352:
[----:B------:R-:W1:Y:S02]  /*16970*/  SYNCS.PHASECHK.TRANS64.TRYWAIT P0, [R3+URZ], R2 ;  /* 0x00000002030075a7 */ /* 0x000e64000800017f */
[----:B-1----:R-:W-:Y:S05]  /*16980*/  @!P0 BRA `(.L_x_1306) ;  /* 0x0000001400a48947 */ /* 0x002fea0003800000 */
.L_x_1353:
[----:B------:R-:W-:Y:S05]  /*16990*/  @!P2 BRA `(.L_x_1307) ;  /* 0x000000000004a947 */ /* 0x000fea0003800000 */
[----:B------:R-:W-:Y:S01]  /*169a0*/  BPT.TRAP 0x1 ;  /* 0x000000040000795c */ /* 0x000fe20000300000 */
.L_x_1307:
[----:B-1----:R-:W-:-:S04]  /*169b0*/  VIADD R3, R0, 0x30860 ;  /* 0x0003086000037836 */ /* 0x002fc80000000000 */
[----:B------:R-:W-:-:S04]  /*169c0*/  IMAD R18, R18, 0x8, R3 ;  /* 0x0000000812127824 */ /* 0x000fc800078e0203 */
[----:B------:R-:W1:Y:S02]  /*169d0*/  SYNCS.PHASECHK.TRANS64.TRYWAIT P0, [R18+URZ], R5 ;  /* 0x00000005120075a7 */ /* 0x000e64000800017f */
[----:B-1----:R-:W-:Y:S05]  /*169e0*/  @!P0 BRA `(.L_x_1308) ;  /* 0x0000001400a08947 */ /* 0x002fea0003800000 */
.L_x_1354:
[----:B------:R-:W-:-:S07]  /*169f0*/  IMAD R3, R4, 0x8, R3 ;  /* 0x0000000804037824 */ /* 0x000fce00078e0203 */
.L_x_1309:
[----:B--2---:R2:W3:Y:S02]  /*16a00*/  SYNCS.PHASECHK.TRANS64.TRYWAIT P0, [R3+URZ], R2 ;  /* 0x00000002030075a7 */ /* 0x0044e4000800017f */
[----:B---3--:R-:W-:Y:S05]  /*16a10*/  @!P0 NANOSLEEP.SYNCS 0x989680 ;  /* 0x009896800000895d */ /* 0x008fea0003900000 */
[----:B------:R-:W3:Y:S02]  /*16a20*/  @!P0 SYNCS.PHASECHK.TRANS64 P0, [R3+URZ], R2 ;  /* 0x00000002030085a7 */ /* 0x000ee4000800007f */
[----:B---3--:R-:W-:Y:S05]  /*16a30*/  @!P0 BRA `(.L_x_1309) ;  /* 0xfffffffc00f08947 */ /* 0x008fea000383ffff */
.L_x_1302:
[----:B------:R-:W-:Y:S05]  /*16a40*/  BSYNC B0 ;  /* 0x0000000000007941 */ /* 0x000fea0003800000 */
.L_x_1301:
[----:B------:R-:W-:Y:S05]  /*16a50*/  EXIT ;  /* 0x000000000000794d */ /* 0x000fea0003800000 */
.L_x_1110:
[----:B0-----:R-:W-:-:S04]  /*16a60*/  IMAD.U32 R3, RZ, RZ, UR38 ;  /* 0x00000026ff037e24 */ /* 0x001fc8000f8e00ff */
[----:B------:R0:W1:Y:S03]  /*16a70*/  SYNCS.PHASECHK.TRANS64.TRYWAIT P1, [R3+URZ+0x30800], R0 ;  /* 0x03080000030075a7 */ /* 0x000066000802017f */
[----:B-1----:R-:W-:Y:S05]  /*16a80*/  @!P1 NANOSLEEP.SYNCS 0x989680 ;  /* 0x009896800000995d */ /* 0x002fea0003900000 */
[----:B------:R-:W1:Y:S02]  /*16a90*/  @!P1 SYNCS.PHASECHK.TRANS64 P1, [R3+URZ+0x30800], R0 ;  /* 0x03080000030095a7 */ /* 0x000e64000802007f */
[----:B-1----:R-:W-:Y:S05]  /*16aa0*/  @!P1 BRA `(.L_x_1110) ;  /* 0xfffffffc00ec9947 */ /* 0x002fea000383ffff */
[----:B------:R-:W-:Y:S05]  /*16ab0*/  BRA `(.L_x_1310) ;  /* 0xfffffeb000487947 */ /* 0x000fea000383ffff */
.L_x_1114:
[----:B-1----:R1:W3:Y:S02]  /*16ac0*/  SYNCS.PHASECHK.TRANS64.TRYWAIT P1, [R11+URZ+0x30830], R0 ;  /* 0x030830000b0075a7 */ /* 0x0022e4000802017f */
[----:B---3--:R-:W-:Y:S05]  /*16ad0*/  @!P1 NANOSLEEP.SYNCS 0x989680 ;  /* 0x009896800000995d */ /* 0x008fea0003900000 */
[----:B------:R-:W3:Y:S02]  /*16ae0*/  @!P1 SYNCS.PHASECHK.TRANS64 P1, [R11+URZ+0x30830], R0 ;  /* 0x030830000b0095a7 */ /* 0x000ee4000802007f */
[----:B---3--:R-:W-:Y:S05]  /*16af0*/  @!P1 BRA `(.L_x_1114) ;  /* 0xfffffffc00f09947 */ /* 0x008fea000383ffff */
[----:B------:R-:W-:Y:S05]  /*16b00*/  BRA `(.L_x_1113) ;  /* 0xfffffeb0007c7947 */ /* 0x000fea000383ffff */
.L_x_1130:
[----:B-1----:R-:W-:-:S04]  /*16b10*/  IMAD.U32 R12, RZ, RZ, UR7 ;  /* 0x00000007ff0c7e24 */ /* 0x002fc8000f8e00ff */
[----:B------:R1:W2:Y:S03]  /*16b20*/  SYNCS.PHASECHK.TRANS64.TRYWAIT P1, [R12+URZ+0x30830], R9 ;  /* 0x030830090c0075a7 */ /* 0x0002a6000802017f */
[----:B--2---:R-:W-:Y:S05]  /*16b30*/  @!P1 NANOSLEEP.SYNCS 0x989680 ;  /* 0x009896800000995d */ /* 0x004fea0003900000 */
[----:B------:R-:W2:Y:S02]  /*16b40*/  @!P1 SYNCS.PHASECHK.TRANS64 P1, [R12+URZ+0x30830], R9 ;  /* 0x030830090c0095a7 */ /* 0x000ea4000802007f */
[----:B--2---:R-:W-:Y:S05]  /*16b50*/  @!P1 BRA `(.L_x_1130) ;  /* 0xfffffffc00ec9947 */ /* 0x004fea000383ffff */
[----:B------:R-:W-:Y:S05]  /*16b60*/  BRA `(.L_x_1129) ;  /* 0xfffffee400247947 */ /* 0x000fea000383ffff */
.L_x_1134:
[----:B01----:R-:W-:-:S04]  /*16b70*/  IMAD.U32 R9, RZ, RZ, UR6 ;  /* 0x00000006ff097e24 */ /* 0x003fc8000f8e00ff */
[----:B------:R0:W1:Y:S03]  /*16b80*/  SYNCS.PHASECHK.TRANS64.TRYWAIT P1, [R9+URZ+0x30850], R0 ;  /* 0x03085000090075a7 */ /* 0x000066000802017f */
[----:B-1----:R-:W-:Y:S05]  /*16b90*/  @!P1 NANOSLEEP.SYNCS 0x989680 ;  /* 0x009896800000995d */ /* 0x002fea0003900000 */
[----:B------:R-:W1:Y:S02]  /*16ba0*/  @!P1 SYNCS.PHASECHK.TRANS64 P1, [R9+URZ+0x30850], R0 ;  /* 0x03085000090095a7 */ /* 0x000e64000802007f */
[----:B-1----:R-:W-:Y:S05]  /*16bb0*/  @!P1 BRA `(.L_x_1134) ;  /* 0xfffffffc00ec9947 */ /* 0x002fea000383ffff */
[----:B------:R-:W-:Y:S05]  /*16bc0*/  BRA `(.L_x_1133) ;  /* 0xfffffeec00cc7947 */ /* 0x000fea000383ffff */
.L_x_1151:
[----:B-1----:R-:W-:-:S04]  /*16bd0*/  IMAD.U32 R4, RZ, RZ, UR6 ;  /* 0x00000006ff047e24 */ /* 0x002fc8000f8e00ff */
[----:B------:R1:W2:Y:S03]  /*16be0*/  SYNCS.PHASECHK.TRANS64.TRYWAIT P1, [R4+URZ+0x30830], R3 ;  /* 0x03083003040075a7 */ /* 0x0002a6000802017f */
[----:B--2---:R-:W-:Y:S05]  /*16bf0*/  @!P1 NANOSLEEP.SYNCS 0x989680 ;  /* 0x009896800000995d */ /* 0x004fea0003900000 */
[----:B------:R-:W2:Y:S02]  /*16c00*/  @!P1 SYNCS.PHASECHK.TRANS64 P1, [R4+URZ+0x30830], R3 ;  /* 0x03083003040095a7 */ /* 0x000ea4000802007f */
[----:B--2---:R-:W-:Y:S05]  /*16c10*/  @!P1 BRA `(.L_x_1151) ;  /* 0xfffffffc00ec9947 */ /* 0x004fea000383ffff */
[----:B------:R-:W-:Y:S05]  /*16c20*/  BRA `(.L_x_1150) ;  /* 0xffffff1c00187947 */ /* 0x000fea000383ffff */
.L_x_1155:
[----:B01----:R-:W-:-:S04]  /*16c30*/  IMAD.U32 R3, RZ, RZ, UR10 ;  /* 0x0000000aff037e24 */ /* 0x003fc8000f8e00ff */
[----:B------:R0:W1:Y:S03]  /*16c40*/  SYNCS.PHASECHK.TRANS64.TRYWAIT P1, [R3+URZ+0x30850], R0 ;  /* 0x03085000030075a7 */ /* 0x000066000802017f */
[----:B-1----:R-:W-:Y:S05]  /*16c50*/  @!P1 NANOSLEEP.SYNCS 0x989680 ;  /* 0x009896800000995d */ /* 0x002fea0003900000 */
[----:B------:R-:W1:Y:S02]  /*16c60*/  @!P1 SYNCS.PHASECHK.TRANS64 P1, [R3+URZ+0x30850], R0 ;  /* 0x03085000030095a7 */ /* 0x000e64000802007f */
[----:B-1----:R-:W-:Y:S05]  /*16c70*/  @!P1 BRA `(.L_x_1155) ;  /* 0xfffffffc00ec9947 */ /* 0x002fea000383ffff */
[----:B------:R-:W-:Y:S05]  /*16c80*/  BRA `(.L_x_1154) ;  /* 0xffffff2400c07947 */ /* 0x000fea000383ffff */
.L_x_1161:
[----:B-1----:R-:W-:-:S04]  /*16c90*/  IMAD.U32 R4, RZ, RZ, UR6 ;  /* 0x00000006ff047e24 */ /* 0x002fc8000f8e00ff */
[----:B------:R1:W2:Y:S03]  /*16ca0*/  SYNCS.PHASECHK.TRANS64.TRYWAIT P1, [R4+URZ+0x30830], R3 ;  /* 0x03083003040075a7 */ /* 0x0002a6000802017f */
[----:B--2---:R-:W-:Y:S05]  /*16cb0*/  @!P1 NANOSLEEP.SYNCS 0x989680 ;  /* 0x009896800000995d */ /* 0x004fea0003900000 */
[----:B------:R-:W2:Y:S02]  /*16cc0*/  @!P1 SYNCS.PHASECHK.TRANS64 P1, [R4+URZ+0x30830], R3 ;  /* 0x03083003040095a7 */ /* 0x000ea4000802007f */
[----:B--2---:R-:W-:Y:S05]  /*16cd0*/  @!P1 BRA `(.L_x_1161) ;  /* 0xfffffffc00ec9947 */ /* 0x004fea000383ffff */
[----:B------:R-:W-:Y:S05]  /*16ce0*/  BRA `(.L_x_1160) ;  /* 0xffffff40000c7947 */ /* 0x000fea000383ffff */
.L_x_1165:
[----:B01----:R-:W-:-:S04]  /*16cf0*/  IMAD.U32 R3, RZ, RZ, UR10 ;  /* 0x0000000aff037e24 */ /* 0x003fc8000f8e00ff */
[----:B------:R0:W1:Y:S03]  /*16d00*/  SYNCS.PHASECHK.TRANS64.TRYWAIT P1, [R3+URZ+0x30850], R0 ;  /* 0x03085000030075a7 */ /* 0x000066000802017f */
[----:B-1----:R-:W-:Y:S05]  /*16d10*/  @!P1 NANOSLEEP.SYNCS 0x989680 ;  /* 0x009896800000995d */ /* 0x002fea0003900000 */
[----:B------:R-:W1:Y:S02]  /*16d20*/  @!P1 SYNCS.PHASECHK.TRANS64 P1, [R3+URZ+0x30850], R0 ;  /* 0x03085000030095a7 */ /* 0x000e64000802007f */
[----:B-1----:R-:W-:Y:S05]  /*16d30*/  @!P1 BRA `(.L_x_1165) ;  /* 0xfffffffc00ec9947 */ /* 0x002fea000383ffff */
[----:B------:R-:W-:Y:S05]  /*16d40*/  BRA `(.L_x_1164) ;  /* 0xffffff4800b47947 */ /* 0x000fea000383ffff */
.L_x_1178:
[----:B-1----:R-:W-:-:S04]  /*16d50*/  IMAD.U32 R7, RZ, RZ, UR5 ;  /* 0x00000005ff077e24 */ /* 0x002fc8000f8e00ff */
[----:B------:R1:W2:Y:S03]  /*16d60*/  SYNCS.PHASECHK.TRANS64.TRYWAIT P0, [R7+URZ+0x30850], R0 ;  /* 0x03085000070075a7 */ /* 0x0002a6000800017f */
[----:B--2---:R-:W-:Y:S05]  /*16d70*/  @!P0 NANOSLEEP.SYNCS 0x989680 ;  /* 0x009896800000895d */ /* 0x004fea0003900000 */
[----:B------:R-:W2:Y:S02]  /*16d80*/  @!P0 SYNCS.PHASECHK.TRANS64 P0, [R7+URZ+0x30850], R0 ;  /* 0x03085000070085a7 */ /* 0x000ea4000800007f */
[----:B--2---:R-:W-:Y:S05]  /*16d90*/  @!P0 BRA `(.L_x_1178) ;  /* 0xfffffffc00ec8947 */ /* 0x004fea000383ffff */
[----:B------:R-:W-:Y:S05]  /*16da0*/  BRA `(.L_x_1177) ;  /* 0xffffff7800a47947 */ /* 0x000fea000383ffff */
.L_x_1214:
[----:B------:R-:W-:Y:S02]  /*16db0*/  IMAD.MOV.U32 R13, RZ, RZ, R4 ;  /* 0x000000ffff0d7224 */ /* 0x000fe400078e0004 */
[----:B------:R-:W-:Y:S02]  /*16dc0*/  IMAD.MOV.U32 R12, RZ, RZ, RZ ;  /* 0x000000ffff0c7224 */ /* 0x000fe400078e00ff */
[----:B------:R-:W-:Y:S02]  /*16dd0*/  IMAD.MOV.U32 R11, RZ, RZ, 0x1f ;  /* 0x0000001fff0b7424 */ /* 0x000fe400078e00ff */
[----:B------:R-:W-:-:S07]  /*16de0*/  IMAD.MOV.U32 R15, RZ, RZ, -0x1 ;  /* 0xffffffffff0f7424 */ /* 0x000fce00078e00ff */
[----:B0-----:R-:W-:Y:S05]  /*16df0*/  WARPSYNC.COLLECTIVE R15, `(.L_x_1311) ;  /* 0x000000000f087348 */ /* 0x001fea0003c00000 */
[----:B------:R1:W2:Y:S02]  /*16e00*/  SHFL.IDX P6, R14, R13, R12, R11 ;  /* 0x0000000c0d0e7389 */ /* 0x0002a400000c000b */
[----:B012---:R-:W-:Y:S01]  /*16e10*/  ENDCOLLECTIVE ;  /* 0x000000000000791b */ /* 0x007fe20003800000 */
.L_x_1311:
[----:B------:R-:W-:Y:S05]  /*16e20*/  BRA `(.L_x_1312) ;  /* 0xffffffb800ac7947 */ /* 0x000fea000383ffff */
.L_x_1216:
[----:B------:R-:W-:Y:S01]  /*16e30*/  BSSY B0, `(.L_x_1313) ;  /* 0x0000006000007945 */ /* 0x000fe20003800000 */
[----:B------:R-:W-:-:S07]  /*16e40*/  IMAD.MOV.U32 R15, RZ, RZ, -0x1 ;  /* 0xffffffffff0f7424 */ /* 0x000fce00078e00ff */
[----:B01----:R-:W-:Y:S05]  /*16e50*/  WARPSYNC.COLLECTIVE R15, `(.L_x_1314) ;  /* 0x000000000f0c7348 */ /* 0x003fea0003c00000 */
[----:B------:R-:W-:Y:S02]  /*16e60*/  ELECT P6, UR62, PT ;  /* 0x00000000003e782f */ /* 0x000fe400038c0000 */
[----:B------:R-:W-:Y:S01]  /*16e70*/  MOV R14, UR62 ;  /* 0x0000003e000e7c02 */ /* 0x000fe20008000f00 */
[----:B01----:R-:W-:Y:S10]  /*16e80*/  ENDCOLLECTIVE ;  /* 0x000000000000791b */ /* 0x003ff40003800000 */
.L_x_1314:
[----:B------:R-:W-:Y:S05]  /*16e90*/  BSYNC B0 ;  /* 0x0000000000007941 */ /* 0x000fea0003800000 */
.L_x_1313:
[----:B------:R-:W-:Y:S05]  /*16ea0*/  BRA `(.L_x_1315) ;  /* 0xffffffb800b07947 */ /* 0x000fea000383ffff */
.L_x_1218:
[----:B0-----:R0:W2:Y:S02]  /*16eb0*/  SYNCS.PHASECHK.TRANS64.TRYWAIT P0, [R0+URZ+0x30840], R2 ;  /* 0x03084002000075a7 */ /* 0x0010a4000800017f */
[----:B--2---:R-:W-:Y:S05]  /*16ec0*/  @!P0 NANOSLEEP.SYNCS 0x989680 ;  /* 0x009896800000895d */ /* 0x004fea0003900000 */
[----:B------:R-:W2:Y:S02]  /*16ed0*/  @!P0 SYNCS.PHASECHK.TRANS64 P0, [R0+URZ+0x30840], R2 ;  /* 0x03084002000085a7 */ /* 0x000ea4000800007f */
[----:B--2---:R-:W-:Y:S05]  /*16ee0*/  @!P0 BRA `(.L_x_1218) ;  /* 0xfffffffc00f08947 */ /* 0x004fea000383ffff */
[----:B------:R-:W-:Y:S05]  /*16ef0*/  BRA `(.L_x_1316) ;  /* 0xffffffbc00047947 */ /* 0x000fea000383ffff */
.L_x_1222:
[----:B------:R-:W-:Y:S01]  /*16f00*/  IMAD.MOV.U32 R13, RZ, RZ, R6 ;  /* 0x000000ffff0d7224 */ /* 0x000fe200078e0006 */
[----:B------:R-:W-:Y:S01]  /*16f10*/  LOP3.LUT R8, R8, 0x7f, RZ, 0xc0, !PT ;  /* 0x0000007f08087812 */ /* 0x000fe200078ec0ff */
[----:B------:R-:W-:Y:S02]  /*16f20*/  IMAD.MOV.U32 R12, RZ, RZ, RZ ;  /* 0x000000ffff0c7224 */ /* 0x000fe400078e00ff */
[----:B------:R-:W-:Y:S01]  /*16f30*/  IMAD.MOV.U32 R11, RZ, RZ, 0x181f ;  /* 0x0000181fff0b7424 */ /* 0x000fe200078e00ff */
[----:B------:R-:W-:Y:S01]  /*16f40*/  SHF.R.U32.HI R8, RZ, 0x3, R8 ;  /* 0x00000003ff087819 */ /* 0x000fe20000011608 */
[----:B------:R-:W-:-:S04]  /*16f50*/  IMAD.MOV.U32 R15, RZ, RZ, -0x1 ;  /* 0xffffffffff0f7424 */ /* 0x000fc800078e00ff */
[----:B------:R-:W-:-:S07]  /*16f60*/  VIADD R4, R8, UR43 ;  /* 0x0000002b08047c36 */ /* 0x000fce0008000000 */
[----:B-----5:R-:W-:Y:S05]  /*16f70*/  WARPSYNC.COLLECTIVE R15, `(.L_x_1317) ;  /* 0x000000000f087348 */ /* 0x020fea0003c00000 */
[----:B------:R0:W1:Y:S02]  /*16f80*/  SHFL.IDX P6, R14, R13, R12, R11 ;  /* 0x0000000c0d0e7389 */ /* 0x00006400000c000b */
[----:B01---5:R-:W-:Y:S01]  /*16f90*/  ENDCOLLECTIVE ;  /* 0x000000000000791b */ /* 0x023fe20003800000 */
.L_x_1317:
[----:B------:R-:W-:Y:S02]  /*16fa0*/  VIADD R8, R4, 0x10 ;  /* 0x0000001004087836 */ /* 0x000fe40000000000 */
[----:B------:R-:W-:Y:S02]  /*16fb0*/  IMAD.MOV.U32 R13, RZ, RZ, R0 ;  /* 0x000000ffff0d7224 */ /* 0x000fe400078e0000 */
[----:B------:R-:W-:-:S07]  /*16fc0*/  IMAD.MOV.U32 R2, RZ, RZ, R14 ;  /* 0x000000ffff027224 */ /* 0x000fce00078e000e */
[----:B------:R-:W-:Y:S05]  /*16fd0*/  WARPSYNC.COLLECTIVE R15, `(.L_x_1318) ;  /* 0x000000000f087348 */ /* 0x000fea0003c00000 */
[----:B------:R0:W1:Y:S02]  /*16fe0*/  SHFL.IDX P6, R14, R13, R12, R11 ;  /* 0x0000000c0d0e7389 */ /* 0x00006400000c000b */
[----:B01----:R-:W-:Y:S01]  /*16ff0*/  ENDCOLLECTIVE ;  /* 0x000000000000791b */ /* 0x003fe20003800000 */
.L_x_1318:
[----:B------:R-:W-:Y:S01]  /*17000*/  ULDC UR4, c[0x0][0x288] ;  /* 0x0000a20000047ab9 */ /* 0x000fe20000000800 */
[----:B------:R-:W-:Y:S01]  /*17010*/  ULDC.64 UR6, c[0x0][0x208] ;  /* 0x0000820000067ab9 */ /* 0x000fe20000000a00 */
[----:B------:R-:W-:-:S05]  /*17020*/  IMAD R5, R7, UR4, RZ ;  /* 0x0000000407057c24 */ /* 0x000fca000f8e02ff */
[----:B------:R-:W-:Y:S01]  /*17030*/  ISETP.GE.AND P4, PT, R4, R5, PT ;  /* 0x000000050400720c */ /* 0x000fe20003f86270 */
[----:B------:R-:W-:Y:S02]  /*17040*/  IMAD.MOV.U32 R13, RZ, RZ, R6 ;  /* 0x000000ffff0d7224 */ /* 0x000fe400078e0006 */
[----:B------:R-:W-:Y:S02]  /*17050*/  IMAD.MOV.U32 R12, RZ, RZ, 0x1 ;  /* 0x00000001ff0c7424 */ /* 0x000fe400078e00ff */
[----:B------:R-:W-:-:S08]  /*17060*/  IMAD.MOV.U32 R3, RZ, RZ, R14 ;  /* 0x000000ffff037224 */ /* 0x000fd000078e000e */
        /* <DEDUP_REMOVED lines=11> */
[----:B------:R-:W-:-:S13]  /*17120*/  ISETP.GE.AND P4, PT, R8, R5, PT ;  /* 0x000000050800720c */ /* 0x000fda0003f86270 */
[----:B0-----:R-:W-:Y:S05]  /*17130*/  WARPSYNC.COLLECTIVE R15, `(.L_x_1319) ;  /* 0x000000000f087348 */ /* 0x001fea0003c00000 */
[----:B------:R1:W2:Y:S02]  /*17140*/  SHFL.IDX P6, R14, R13, R12, R11 ;  /* 0x0000000c0d0e7389 */ /* 0x0002a400000c000b */
[----:B012---:R-:W-:Y:S01]  /*17150*/  ENDCOLLECTIVE ;  /* 0x000000000000791b */ /* 0x007fe20003800000 */
.L_x_1319:
[----:B------:R-:W-:Y:S02]  /*17160*/  IMAD.MOV.U32 R13, RZ, RZ, R0 ;  /* 0x000000ffff0d7224 */ /* 0x000fe400078e0000 */
[----:B------:R-:W-:-:S07]  /*17170*/  IMAD.MOV.U32 R2, RZ, RZ, R14 ;  /* 0x000000ffff027224 */ /* 0x000fce00078e000e */
[----:B------:R-:W-:Y:S05]  /*17180*/  WARPSYNC.COLLECTIVE R15, `(.L_x_1320) ;  /* 0x000000000f087348 */ /* 0x000fea0003c00000 */
[----:B------:R0:W1:Y:S02]  /*17190*/  SHFL.IDX P6, R14, R13, R12, R11 ;  /* 0x0000000c0d0e7389 */ /* 0x00006400000c000b */
[----:B01----:R-:W-:Y:S01]  /*171a0*/  ENDCOLLECTIVE ;  /* 0x000000000000791b */ /* 0x003fe20003800000 */
.L_x_1320:
[----:B------:R-:W-:Y:S01]  /*171b0*/  ULDC.64 UR4, c[0x0][0x208] ;  /* 0x0000820000047ab9 */ /* 0x000fe20000000a00 */
[----:B------:R-:W-:Y:S02]  /*171c0*/  IMAD.MOV.U32 R13, RZ, RZ, R6 ;  /* 0x000000ffff0d7224 */ /* 0x000fe400078e0006 */
[----:B------:R-:W-:Y:S02]  /*171d0*/  IMAD.MOV.U32 R12, RZ, RZ, 0x2 ;  /* 0x00000002ff0c7424 */ /* 0x000fe400078e00ff */
[----:B------:R-:W-:-:S05]  /*171e0*/  IMAD.MOV.U32 R3, RZ, RZ, R14 ;  /* 0x000000ffff037224 */ /* 0x000fca00078e000e */
        /* <DEDUP_REMOVED lines=10> */
[----:B------:R0:W-:Y:S02]  /*17290*/  @!P4 LDGSTS.E.BYPASS.LTC128B.128 [R9+0x1ac00], desc[UR4][R2.64+0x100], !P2 ;  /* 0x1ac001000209cfae */ /* 0x0001e4000d101d44 */
[----:B0-----:R-:W-:Y:S05]  /*172a0*/  WARPSYNC.COLLECTIVE R15, `(.L_x_1321) ;  /* 0x000000000f087348 */ /* 0x001fea0003c00000 */
[----:B------:R1:W2:Y:S02]  /*172b0*/  SHFL.IDX P6, R14, R13, R12, R11 ;  /* 0x0000000c0d0e7389 */ /* 0x0002a400000c000b */
[----:B012---:R-:W-:Y:S01]  /*172c0*/  ENDCOLLECTIVE ;  /* 0x000000000000791b */ /* 0x007fe20003800000 */
.L_x_1321:
[----:B------:R-:W-:-:S05]  /*172d0*/  VIADD R2, R4, 0x20 ;  /* 0x0000002004027836 */ /* 0x000fca0000000000 */
[----:B------:R-:W-:Y:S01]  /*172e0*/  ISETP.GE.AND P4, PT, R2, R5, PT ;  /* 0x000000050200720c */ /* 0x000fe20003f86270 */
[----:B------:R-:W-:Y:S02]  /*172f0*/  IMAD.MOV.U32 R13, RZ, RZ, R0 ;  /* 0x000000ffff0d7224 */ /* 0x000fe400078e0000 */
[----:B------:R-:W-:-:S10]  /*17300*/  IMAD.MOV.U32 R2, RZ, RZ, R14 ;  /* 0x000000ffff027224 */ /* 0x000fd400078e000e */
[----:B------:R-:W-:Y:S05]  /*17310*/  WARPSYNC.COLLECTIVE R15, `(.L_x_1322) ;  /* 0x000000000f087348 */ /* 0x000fea0003c00000 */
[----:B------:R0:W1:Y:S02]  /*17320*/  SHFL.IDX P6, R14, R13, R12, R11 ;  /* 0x0000000c0d0e7389 */ /* 0x00006400000c000b */
[----:B01----:R-:W-:Y:S01]  /*17330*/  ENDCOLLECTIVE ;  /* 0x000000000000791b */ /* 0x003fe20003800000 */
.L_x_1322:
        /* <DEDUP_REMOVED lines=18> */
.L_x_1323:
[----:B------:R-:W-:-:S05]  /*17460*/  VIADD R2, R4, 0x30 ;  /* 0x0000003004027836 */ /* 0x000fca0000000000 */
[----:B------:R-:W-:Y:S01]  /*17470*/  ISETP.GE.AND P4, PT, R2, R5, PT ;  /* 0x000000050200720c */ /* 0x000fe20003f86270 */
[----:B------:R-:W-:Y:S02]  /*17480*/  IMAD.MOV.U32 R13, RZ, RZ, R0 ;  /* 0x000000ffff0d7224 */ /* 0x000fe400078e0000 */
[----:B------:R-:W-:-:S10]  /*17490*/  IMAD.MOV.U32 R2, RZ, RZ, R14 ;  /* 0x000000ffff027224 */ /* 0x000fd400078e000e */
[----:B------:R-:W-:Y:S05]  /*174a0*/  WARPSYNC.COLLECTIVE R15, `(.L_x_1324) ;  /* 0x000000000f087348 */ /* 0x000fea0003c00000 */
[----:B------:R0:W1:Y:S02]  /*174b0*/  SHFL.IDX P6, R14, R13, R12, R11 ;  /* 0x0000000c0d0e7389 */ /* 0x00006400000c000b */
[----:B01----:R-:W-:Y:S01]  /*174c0*/  ENDCOLLECTIVE ;  /* 0x000000000000791b */ /* 0x003fe20003800000 */
.L_x_1324:
        /* <DEDUP_REMOVED lines=18> */
.L_x_1325:
[----:B------:R-:W-:-:S05]  /*175f0*/  VIADD R2, R4, 0x40 ;  /* 0x0000004004027836 */ /* 0x000fca0000000000 */
[----:B------:R-:W-:Y:S01]  /*17600*/  ISETP.GE.AND P4, PT, R2, R5, PT ;  /* 0x000000050200720c */ /* 0x000fe20003f86270 */
[----:B------:R-:W-:Y:S02]  /*17610*/  IMAD.MOV.U32 R13, RZ, RZ, R0 ;  /* 0x000000ffff0d7224 */ /* 0x000fe400078e0000 */
[----:B------:R-:W-:-:S10]  /*17620*/  IMAD.MOV.U32 R2, RZ, RZ, R14 ;  /* 0x000000ffff027224 */ /* 0x000fd400078e000e */
[----:B------:R-:W-:Y:S05]  /*17630*/  WARPSYNC.COLLECTIVE R15, `(.L_x_1326) ;  /* 0x000000000f087348 */ /* 0x000fea0003c00000 */
[----:B------:R0:W1:Y:S02]  /*17640*/  SHFL.IDX P6, R14, R13, R12, R11 ;  /* 0x0000000c0d0e7389 */ /* 0x00006400000c000b */
[----:B01----:R-:W-:Y:S01]  /*17650*/  ENDCOLLECTIVE ;  /* 0x000000000000791b */ /* 0x003fe20003800000 */
.L_x_1326:
        /* <DEDUP_REMOVED lines=18> */
.L_x_1327:
[----:B------:R-:W-:-:S05]  /*17780*/  VIADD R2, R4, 0x50 ;  /* 0x0000005004027836 */ /* 0x000fca0000000000 */
[----:B------:R-:W-:Y:S01]  /*17790*/  ISETP.GE.AND P4, PT, R2, R5, PT ;  /* 0x000000050200720c */ /* 0x000fe20003f86270 */
[----:B------:R-:W-:Y:S02]  /*177a0*/  IMAD.MOV.U32 R13, RZ, RZ, R0 ;  /* 0x000000ffff0d7224 */ /* 0x000fe400078e0000 */
[----:B------:R-:W-:-:S10]  /*177b0*/  IMAD.MOV.U32 R2, RZ, RZ, R14 ;  /* 0x000000ffff027224 */ /* 0x000fd400078e000e */
[----:B------:R-:W-:Y:S05]  /*177c0*/  WARPSYNC.COLLECTIVE R15, `(.L_x_1328) ;  /* 0x000000000f087348 */ /* 0x000fea0003c00000 */
[----:B------:R0:W1:Y:S02]  /*177d0*/  SHFL.IDX P6, R14, R13, R12, R11 ;  /* 0x0000000c0d0e7389 */ /* 0x00006400000c000b */
[----:B01----:R-:W-:Y:S01]  /*177e0*/  ENDCOLLECTIVE ;  /* 0x000000000000791b */ /* 0x003fe20003800000 */
.L_x_1328:
        /* <DEDUP_REMOVED lines=18> */
.L_x_1329:
[----:B------:R-:W-:-:S05]  /*17910*/  VIADD R2, R4, 0x60 ;  /* 0x0000006004027836 */ /* 0x000fca0000000000 */
[----:B------:R-:W-:Y:S01]  /*17920*/  ISETP.GE.AND P4, PT, R2, R5, PT ;  /* 0x000000050200720c */ /* 0x000fe20003f86270 */
[----:B------:R-:W-:Y:S02]  /*17930*/  IMAD.MOV.U32 R13, RZ, RZ, R0 ;  /* 0x000000ffff0d7224 */ /* 0x000fe400078e0000 */
[----:B------:R-:W-:-:S10]  /*17940*/  IMAD.MOV.U32 R2, RZ, RZ, R14 ;  /* 0x000000ffff027224 */ /* 0x000fd400078e000e */
[----:B------:R-:W-:Y:S05]  /*17950*/  WARPSYNC.COLLECTIVE R15, `(.L_x_1330) ;  /* 0x000000000f087348 */ /* 0x000fea0003c00000 */
[----:B------:R0:W1:Y:S02]  /*17960*/  SHFL.IDX P6, R14, R13, R12, R11 ;  /* 0x0000000c0d0e7389 */ /* 0x00006400000c000b */
[----:B01----:R-:W-:Y:S01]  /*17970*/  ENDCOLLECTIVE ;  /* 0x000000000000791b */ /* 0x003fe20003800000 */
.L_x_1330:
        /* <DEDUP_REMOVED lines=18> */
.L_x_1331:
[----:B------:R-:W-:Y:S02]  /*17aa0*/  IMAD.MOV.U32 R13, RZ, RZ, R0 ;  /* 0x000000ffff0d7224 */ /* 0x000fe400078e0000 */
[----:B------:R-:W-:-:S07]  /*17ab0*/  IMAD.MOV.U32 R6, RZ, RZ, R14 ;  /* 0x000000ffff067224 */ /* 0x000fce00078e000e */
[----:B------:R-:W-:Y:S05]  /*17ac0*/  WARPSYNC.COLLECTIVE R15, `(.L_x_1332) ;  /* 0x000000000f087348 */ /* 0x000fea0003c00000 */
[----:B------:R0:W1:Y:S02]  /*17ad0*/  SHFL.IDX P6, R14, R13, R12, R11 ;  /* 0x0000000c0d0e7389 */ /* 0x00006400000c000b */
[----:B01----:R-:W-:Y:S01]  /*17ae0*/  ENDCOLLECTIVE ;  /* 0x000000000000791b */ /* 0x003fe20003800000 */
.L_x_1332:
[----:B------:R-:W-:Y:S01]  /*17af0*/  IMAD.MOV.U32 R0, RZ, RZ, R14 ;  /* 0x000000ffff007224 */ /* 0x000fe200078e000e */
[----:B------:R-:W-:Y:S06]  /*17b00*/  BRA `(.L_x_1333) ;  /* 0xffffffbc00787947 */ /* 0x000fec000383ffff */
.L_x_1227:
[----:B0-----:R0:W1:Y:S02]  /*17b10*/  SYNCS.PHASECHK.TRANS64.TRYWAIT P0, [R17+URZ+0x30820], R0 ;  /* 0x03082000110075a7 */ /* 0x001064000800017f */
[----:B-1----:R-:W-:Y:S05]  /*17b20*/  @!P0 NANOSLEEP.SYNCS 0x989680 ;  /* 0x009896800000895d */ /* 0x002fea0003900000 */
[----:B------:R-:W1:Y:S02]  /*17b30*/  @!P0 SYNCS.PHASECHK.TRANS64 P0, [R17+URZ+0x30820], R0 ;  /* 0x03082000110085a7 */ /* 0x000e64000800007f */
[----:B-1----:R-:W-:Y:S05]  /*17b40*/  @!P0 BRA `(.L_x_1227) ;  /* 0xfffffffc00f08947 */ /* 0x002fea000383ffff */
[----:B------:R-:W-:Y:S05]  /*17b50*/  BRA `(.L_x_1334) ;  /* 0xffffffbc00f07947 */ /* 0x000fea000383ffff */
.L_x_1234:
[----:B0-----:R0:W1:Y:S02]  /*17b60*/  SYNCS.PHASECHK.TRANS64.TRYWAIT P0, [R3+URZ+0x30840], R2 ;  /* 0x03084002030075a7 */ /* 0x001064000800017f */
[----:B-1----:R-:W-:Y:S05]  /*17b70*/  @!P0 NANOSLEEP.SYNCS 0x989680 ;  /* 0x009896800000895d */ /* 0x002fea0003900000 */
[----:B------:R-:W1:Y:S02]  /*17b80*/  @!P0 SYNCS.PHASECHK.TRANS64 P0, [R3+URZ+0x30840], R2 ;  /* 0x03084002030085a7 */ /* 0x000e64000800007f */
[----:B-1----:R-:W-:Y:S05]  /*17b90*/  @!P0 BRA `(.L_x_1234) ;  /* 0xfffffffc00f08947 */ /* 0x002fea000383ffff */
[----:B------:R-:W-:Y:S05]  /*17ba0*/  BRA `(.L_x_1335) ;  /* 0xffffffc000ac7947 */ /* 0x000fea000383ffff */
.L_x_1241:
[----:B0-----:R0:W1:Y:S02]  /*17bb0*/  SYNCS.PHASECHK.TRANS64.TRYWAIT P0, [R3+URZ+0x60], R2 ;  /* 0x00006002030075a7 */ /* 0x001064000800017f */
[----:B-1----:R-:W-:Y:S05]  /*17bc0*/  @!P0 NANOSLEEP.SYNCS 0x989680 ;  /* 0x009896800000895d */ /* 0x002fea0003900000 */
[----:B------:R-:W1:Y:S02]  /*17bd0*/  @!P0 SYNCS.PHASECHK.TRANS64 P0, [R3+URZ+0x60], R2 ;  /* 0x00006002030085a7 */ /* 0x000e64000800007f */
[----:B-1----:R-:W-:Y:S05]  /*17be0*/  @!P0 BRA `(.L_x_1241) ;  /* 0xfffffffc00f08947 */ /* 0x002fea000383ffff */
[----:B------:R-:W-:Y:S05]  /*17bf0*/  BRA `(.L_x_1336) ;  /* 0xffffffc400bc7947 */ /* 0x000fea000383ffff */
.L_x_1252:
[----:B--2---:R2:W3:Y:S02]  /*17c00*/  SYNCS.PHASECHK.TRANS64.TRYWAIT P0, [R3+URZ+0x30840], R2 ;  /* 0x03084002030075a7 */ /* 0x0044e4000800017f */
[----:B---3--:R-:W-:Y:S05]  /*17c10*/  @!P0 NANOSLEEP.SYNCS 0x989680 ;  /* 0x009896800000895d */ /* 0x008fea0003900000 */
[----:B------:R-:W3:Y:S02]  /*17c20*/  @!P0 SYNCS.PHASECHK.TRANS64 P0, [R3+URZ+0x30840], R2 ;  /* 0x03084002030085a7 */ /* 0x000ee4000800007f */
[----:B---3--:R-:W-:Y:S05]  /*17c30*/  @!P0 BRA `(.L_x_1252) ;  /* 0xfffffffc00f08947 */ /* 0x008fea000383ffff */
[----:B------:R-:W-:Y:S05]  /*17c40*/  BRA `(.L_x_1337) ;  /* 0xffffffcc00807947 */ /* 0x000fea000383ffff */
.L_x_1259:
[----:B0-----:R0:W1:Y:S02]  /*17c50*/  SYNCS.PHASECHK.TRANS64.TRYWAIT P0, [R9+URZ+0x60], R2 ;  /* 0x00006002090075a7 */ /* 0x001064000800017f */
[----:B-1----:R-:W-:Y:S05]  /*17c60*/  @!P0 NANOSLEEP.SYNCS 0x989680 ;  /* 0x009896800000895d */ /* 0x002fea0003900000 */
[----:B------:R-:W1:Y:S02]  /*17c70*/  @!P0 SYNCS.PHASECHK.TRANS64 P0, [R9+URZ+0x60], R2 ;  /* 0x00006002090085a7 */ /* 0x000e64000800007f */
[----:B-1----:R-:W-:Y:S05]  /*17c80*/  @!P0 BRA `(.L_x_1259) ;  /* 0xfffffffc00f08947 */ /* 0x002fea000383ffff */
[----:B------:R-:W-:Y:S05]  /*17c90*/  BRA `(.L_x_1338) ;  /* 0xffffffd000907947 */ /* 0x000fea000383ffff */
.L_x_1269:
[----:B-1----:R1:W2:Y:S02]  /*17ca0*/  SYNCS.PHASECHK.TRANS64.TRYWAIT P0, [R2+URZ+0x30840], R3 ;  /* 0x03084003020075a7 */ /* 0x0022a4000800017f */
[----:B--2---:R-:W-:Y:S05]  /*17cb0*/  @!P0 NANOSLEEP.SYNCS 0x989680 ;  /* 0x009896800000895d */ /* 0x004fea0003900000 */
[----:B------:R-:W2:Y:S02]  /*17cc0*/  @!P0 SYNCS.PHASECHK.TRANS64 P0, [R2+URZ+0x30840], R3 ;  /* 0x03084003020085a7 */ /* 0x000ea4000800007f */
[----:B--2---:R-:W-:Y:S05]  /*17cd0*/  @!P0 BRA `(.L_x_1269) ;  /* 0xfffffffc00f08947 */ /* 0x004fea000383ffff */
[----:B------:R-:W-:Y:S05]  /*17ce0*/  BRA `(.L_x_1339) ;  /* 0xffffffd800247947 */ /* 0x000fea000383ffff */
.L_x_1276:
[----:B0-----:R0:W1:Y:S02]  /*17cf0*/  SYNCS.PHASECHK.TRANS64.TRYWAIT P0, [R2+URZ+0x60], R5 ;  /* 0x00006005020075a7 */ /* 0x001064000800017f */
[----:B-1----:R-:W-:Y:S05]  /*17d00*/  @!P0 NANOSLEEP.SYNCS 0x989680 ;  /* 0x009896800000895d */ /* 0x002fea0003900000 */
[----:B------:R-:W1:Y:S02]  /*17d10*/  @!P0 SYNCS.PHASECHK.TRANS64 P0, [R2+URZ+0x60], R5 ;  /* 0x00006005020085a7 */ /* 0x000e64000800007f */
[----:B-1----:R-:W-:Y:S05]  /*17d20*/  @!P0 BRA `(.L_x_1276) ;  /* 0xfffffffc00f08947 */ /* 0x002fea000383ffff */
[----:B------:R-:W-:Y:S05]  /*17d30*/  BRA `(.L_x_1340) ;  /* 0xffffffdc00347947 */ /* 0x000fea000383ffff */
.L_x_1288:
[----:B0-----:R0:W1:Y:S02]  /*17d40*/  SYNCS.PHASECHK.TRANS64.TRYWAIT P0, [R2+URZ+0x30860], R3 ;  /* 0x03086003020075a7 */ /* 0x001064000800017f */
[----:B-1----:R-:W-:Y:S05]  /*17d50*/  @!P0 NANOSLEEP.SYNCS 0x989680 ;  /* 0x009896800000895d */ /* 0x002fea0003900000 */
[----:B------:R-:W1:Y:S02]  /*17d60*/  @!P0 SYNCS.PHASECHK.TRANS64 P0, [R2+URZ+0x30860], R3 ;  /* 0x03086003020085a7 */ /* 0x000e64000800007f */
[----:B-1----:R-:W-:Y:S05]  /*17d70*/  @!P0 BRA `(.L_x_1288) ;  /* 0xfffffffc00f08947 */ /* 0x002fea000383ffff */
[----:B------:R-:W-:Y:S05]  /*17d80*/  BRA `(.L_x_1341) ;  /* 0xffffffe000b47947 */ /* 0x000fea000383ffff */
.L_x_1296:
[----:B------:R-:W-:Y:S01]  /*17d90*/  BSSY B0, `(.L_x_1342) ;  /* 0x0000008000007945 */ /* 0x000fe20003800000 */
[----:B-----5:R-:W-:Y:S02]  /*17da0*/  IMAD.MOV.U32 R13, RZ, RZ, R2 ;  /* 0x000000ffff0d7224 */ /* 0x020fe400078e0002 */
[----:B------:R-:W-:Y:S02]  /*17db0*/  IMAD.MOV.U32 R12, RZ, RZ, RZ ;  /* 0x000000ffff0c7224 */ /* 0x000fe400078e00ff */
[----:B------:R-:W-:Y:S02]  /*17dc0*/  IMAD.MOV.U32 R11, RZ, RZ, 0x1f ;  /* 0x0000001fff0b7424 */ /* 0x000fe400078e00ff */
[----:B------:R-:W-:-:S07]  /*17dd0*/  IMAD.MOV.U32 R15, RZ, RZ, -0x1 ;  /* 0xffffffffff0f7424 */ /* 0x000fce00078e00ff */
[----:B0-----:R-:W-:Y:S05]  /*17de0*/  WARPSYNC.COLLECTIVE R15, `(.L_x_1343) ;  /* 0x000000000f087348 */ /* 0x001fea0003c00000 */
[----:B------:R1:W2:Y:S02]  /*17df0*/  SHFL.IDX P6, R14, R13, R12, R11 ;  /* 0x0000000c0d0e7389 */ /* 0x0002a400000c000b */
[----:B012---:R-:W-:Y:S01]  /*17e00*/  ENDCOLLECTIVE ;  /* 0x000000000000791b */ /* 0x007fe20003800000 */
.L_x_1343:
[----:B------:R-:W-:Y:S05]  /*17e10*/  BSYNC B0 ;  /* 0x0000000000007941 */ /* 0x000fea0003800000 */
.L_x_1342:
[----:B------:R-:W-:Y:S05]  /*17e20*/  BRA `(.L_x_1344) ;  /* 0xffffffe400e87947 */ /* 0x000fea000383ffff */
.L_x_1299:
[----:B0-----:R0:W1:Y:S02]  /*17e30*/  SYNCS.PHASECHK.TRANS64.TRYWAIT P0, [R0+URZ+0x30820], R3 ;  /* 0x03082003000075a7 */ /* 0x001064000800017f */
[----:B-1----:R-:W-:Y:S05]  /*17e40*/  @!P0 NANOSLEEP.SYNCS 0x989680 ;  /* 0x009896800000895d */ /* 0x002fea0003900000 */
[----:B------:R-:W1:Y:S02]  /*17e50*/  @!P0 SYNCS.PHASECHK.TRANS64 P0, [R0+URZ+0x30820], R3 ;  /* 0x03082003000085a7 */ /* 0x000e64000800007f */
[----:B-1----:R-:W-:Y:S05]  /*17e60*/  @!P0 BRA `(.L_x_1299) ;  /* 0xfffffffc00f08947 */ /* 0x002fea000383ffff */
[----:B------:R-:W-:Y:S05]  /*17e70*/  BRA `(.L_x_1345) ;  /* 0xffffffe800347947 */ /* 0x000fea000383ffff */
.L_x_1300:
        /* <DEDUP_REMOVED lines=11> */
.L_x_1347:
[----:B------:R-:W-:Y:S05]  /*17f30*/  BSYNC B0 ;  /* 0x0000000000007941 */ /* 0x000fea0003800000 */
.L_x_1346:
[----:B------:R-:W-:Y:S05]  /*17f40*/  BRA `(.L_x_1348) ;  /* 0xffffffe8001c7947 */ /* 0x000fea000383ffff */
.L_x_1303:
[----:B------:R-:W-:Y:S01]  /*17f50*/  BSSY B1, `(.L_x_1349) ;  /* 0x0000006000017945 */ /* 0x000fe20003800000 */
[----:B------:R-:W-:-:S07]  /*17f60*/  IMAD.MOV.U32 R15, RZ, RZ, -0x1 ;  /* 0xffffffffff0f7424 */ /* 0x000fce00078e00ff */
[----:B01----:R-:W-:Y:S05]  /*17f70*/  WARPSYNC.COLLECTIVE R15, `(.L_x_1350) ;  /* 0x000000000f0c7348 */ /* 0x003fea0003c00000 */
[----:B------:R-:W-:Y:S02]  /*17f80*/  ELECT P6, UR62, PT ;  /* 0x00000000003e782f */ /* 0x000fe400038c0000 */
[----:B------:R-:W-:Y:S01]  /*17f90*/  MOV R14, UR62 ;  /* 0x0000003e000e7c02 */ /* 0x000fe20008000f00 */
[----:B01----:R-:W-:Y:S10]  /*17fa0*/  ENDCOLLECTIVE ;  /* 0x000000000000791b */ /* 0x003ff40003800000 */
.L_x_1350:
[----:B------:R-:W-:Y:S05]  /*17fb0*/  BSYNC B1 ;  /* 0x0000000000017941 */ /* 0x000fea0003800000 */
.L_x_1349:
[----:B------:R-:W-:Y:S05]  /*17fc0*/  BRA `(.L_x_1351) ;  /* 0xffffffe800147947 */ /* 0x000fea000383ffff */
.L_x_1305:
[----:B0-----:R0:W1:Y:S02]  /*17fd0*/  SYNCS.PHASECHK.TRANS64.TRYWAIT P0, [R6+URZ], R5 ;  /* 0x00000005060075a7 */ /* 0x001064000800017f */
[----:B-1----:R-:W-:Y:S05]  /*17fe0*/  @!P0 NANOSLEEP.SYNCS 0x989680 ;  /* 0x009896800000895d */ /* 0x002fea0003900000 */
[----:B------:R-:W1:Y:S02]  /*17ff0*/  @!P0 SYNCS.PHASECHK.TRANS64 P0, [R6+URZ], R5 ;  /* 0x00000005060085a7 */ /* 0x000e64000800007f */
[----:B-1----:R-:W-:Y:S05]  /*18000*/  @!P0 BRA `(.L_x_1305) ;  /* 0xfffffffc00f08947 */ /* 0x002fea000383ffff */
[----:B------:R-:W-:Y:S05]  /*18010*/  BRA `(.L_x_1352) ;  /* 0xffffffe800547947 */ /* 0x000fea000383ffff */
.L_x_1306:
[----:B-1----:R1:W2:Y:S02]  /*18020*/  SYNCS.PHASECHK.TRANS64.TRYWAIT P0, [R3+URZ], R2 ;  /* 0x00000002030075a7 */ /* 0x0022a4000800017f */
[----:B--2---:R-:W-:Y:S05]  /*18030*/  @!P0 NANOSLEEP.SYNCS 0x989680 ;  /* 0x009896800000895d */ /* 0x004fea0003900000 */
[----:B------:R-:W2:Y:S02]  /*18040*/  @!P0 SYNCS.PHASECHK.TRANS64 P0, [R3+URZ], R2 ;  /* 0x00000002030085a7 */ /* 0x000ea4000800007f */
[----:B--2---:R-:W-:Y:S05]  /*18050*/  @!P0 BRA `(.L_x_1306) ;  /* 0xfffffffc00f08947 */ /* 0x004fea000383ffff */
[----:B------:R-:W-:Y:S05]  /*18060*/  BRA `(.L_x_1353) ;  /* 0xffffffe800487947 */ /* 0x000fea000383ffff */
.L_x_1308:
[----:B-1----:R1:W2:Y:S02]  /*18070*/  SYNCS.PHASECHK.TRANS64.TRYWAIT P0, [R18+URZ], R5 ;  /* 0x00000005120075a7 */ /* 0x0022a4000800017f */
[----:B--2---:R-:W-:Y:S05]  /*18080*/  @!P0 NANOSLEEP.SYNCS 0x989680 ;  /* 0x009896800000895d */ /* 0x004fea0003900000 */
[----:B------:R-:W2:Y:S02]  /*18090*/  @!P0 SYNCS.PHASECHK.TRANS64 P0, [R18+URZ], R5 ;  /* 0x00000005120085a7 */ /* 0x000ea4000800007f */
[----:B--2---:R-:W-:Y:S05]  /*180a0*/  @!P0 BRA `(.L_x_1308) ;  /* 0xfffffffc00f08947 */ /* 0x004fea000383ffff */
[----:B------:R-:W-:Y:S05]  /*180b0*/  BRA `(.L_x_1354) ;  /* 0xffffffe8004c7947 */ /* 0x000fea000383ffff */
.L_x_1355:
        /* <DEDUP_REMOVED lines=12> */
.L_x_3239:


//--------------------- .text._ZN7cutlass13device_kernelIN5flash11enable_sm90INS1_16FlashAttnFwdSm90INS1_25CollectiveMainloopFwdSm90ILi2EN4cute5tupleIJNS5_1CILi1EEES8_S8_EEENS6_IJNS7_ILi128EEENS7_ILi96EEENS7_ILi192EEEEEELi192ENS_10bfloat16_tEfNS_4arch4Sm90ELb0ELb1ELb1ELb1ELb0ELb0ELb0ELb1ELb1ELb1ELb0ELb0EEENS1_21CollectiveEpilogueFwdINS6_IJSA_SC_SB_EEES9_SE_SG_Li256ELb1ELb1ELb0ELb0EEENS1_36VarlenDynamicPersistentTileSchedulerILi128ELi96ELi256ELi128ELb0ELb1ELb1ELb1ELb0ELb1EEEEEEEEEvNT_6ParamsE --------------------------
	.section	.text._ZN7cutlass13device_kernelIN5flash11enable_sm90INS1_16FlashAttnFwdSm90INS1_25CollectiveMainloopFwdSm90ILi2EN4cute5tupleIJNS5_1CILi1EEES8_S8_EEENS6_IJNS7_ILi128EEENS7_ILi96EEENS7_ILi192EEEEEELi192ENS_10bfloat16_tEfNS_4arch4Sm90ELb0ELb1ELb1ELb1ELb0ELb0ELb0ELb1ELb1ELb1ELb0ELb0EEENS1_21CollectiveEpilogueFwdINS6_IJSA_SC_SB_EEES9_SE_SG_Li256ELb1ELb1ELb0ELb0EEENS1_36VarlenDynamicPersistentTileSchedulerILi128ELi96ELi256ELi128ELb0ELb1ELb1ELb1ELb0ELb1EEEEEEEEEvNT_6ParamsE,"ax",@progbits
	.align	128
.text._ZN7cutlass13device_kernelIN5flash11enable_sm90INS1_16FlashAttnFwdSm90INS1_25CollectiveMainloopFwdSm90ILi2EN4cute5tupleIJNS5_1CILi1EEES8_S8_EEENS6_IJNS7_ILi128EEENS7_ILi96EEENS7_ILi192EEEEEELi192ENS_10bfloat16_tEfNS_4arch4Sm90ELb0ELb1ELb1ELb1ELb0ELb0ELb0ELb1ELb1ELb1ELb0ELb0EEENS1_21CollectiveEpilogueFwdINS6_IJSA_SC_SB_EEES9_SE_SG_Li256ELb1ELb1ELb0ELb0EEENS1_36VarlenDynamicPersistentTileSchedulerILi128ELi96ELi256ELi128ELb0ELb1ELb1ELb1ELb0ELb1EEEEEEEEEvNT_6ParamsE:
        .type           _ZN7cutlass13device_kernelIN5flash11enable_sm90INS1_16FlashAttnFwdSm90INS1_25CollectiveMainloopFwdSm90ILi2EN4cute5tupleIJNS5_1CILi1EEES8_S8_EEENS6_IJNS7_ILi128EEENS7_ILi96EEENS7_ILi192EEEEEELi192ENS_10bfloat16_tEfNS_4arch4Sm90ELb0ELb1ELb1ELb1ELb0ELb0ELb0ELb1ELb1ELb1ELb0ELb0EEENS1_21CollectiveEpilogueFwdINS6_IJSA_SC_SB_EEES9_SE_SG_Li256ELb1ELb1ELb0ELb0EEENS1_36VarlenDynamicPersistentTileSchedulerILi128ELi96ELi256ELi128ELb0ELb1ELb1ELb1ELb0ELb1EEEEEEEEEvNT_6ParamsE,@function
        .size           _ZN7cutlass13device_kernelIN5flash11enable_sm90INS1_16FlashAttnFwdSm90INS1_25CollectiveMainloopFwdSm90ILi2EN4cute5tupleIJNS5_1CILi1EEES8_S8_EEENS6_IJNS7_ILi128EEENS7_ILi96EEENS7_ILi192EEEEEELi192ENS_10bfloat16_tEfNS_4arch4Sm90ELb0ELb1ELb1ELb1ELb0ELb0ELb0ELb1ELb1ELb1ELb0ELb0EEENS1_21CollectiveEpilogueFwdINS6_IJSA_SC_SB_EEES9_SE_SG_Li256ELb1ELb1ELb0ELb0EEENS1_36VarlenDynamicPersistentTileSchedulerILi128ELi96ELi256ELi128ELb0ELb1ELb1ELb1ELb0ELb1EEEEEEEEEvNT_6ParamsE,(.L_x_3240 - _ZN7cutlass13device_kernelIN5flash11enable_sm90INS1_16FlashAttnFwdSm90INS1_25CollectiveMainloopFwdSm90ILi2EN4cute5tupleIJNS5_1CILi1EEES8_S8_EEENS6_IJNS7_ILi128EEENS7_ILi96EEENS7_ILi192EEEEEELi192ENS_10bfloat16_tEfNS_4arch4Sm90ELb0ELb1ELb1ELb1ELb0ELb0ELb0ELb1ELb1ELb1ELb0ELb0EEENS1_21CollectiveEpilogueFwdINS6_IJSA_SC_SB_EEES9_SE_SG_Li256ELb1ELb1ELb0ELb0EEENS1_36VarlenDynamicPersistentTileSchedulerILi128ELi96ELi256ELi128ELb0ELb1ELb1ELb1ELb0ELb1EEEEEEEEEvNT_6ParamsE)
        .other          _ZN7cutlass13device_kernelIN5flash11enable_sm90INS1_16FlashAttnFwdSm90INS1_25CollectiveMainloopFwdSm90ILi2EN4cute5tupleIJNS5_1CILi1EEES8_S8_EEENS6_IJNS7_ILi128EEENS7_ILi96EEENS7_ILi192EEEEEELi192ENS_10bfloat16_tEfNS_4arch4Sm90ELb0ELb1ELb1ELb1ELb0ELb0ELb0ELb1ELb1ELb1ELb0ELb0EEENS1_21CollectiveEpilogueFwdINS6_IJSA_SC_SB_EEES9_SE_SG_Li256ELb1ELb1ELb0ELb0EEENS1_36VarlenDynamicPersistentTileSchedulerILi128ELi96ELi256ELi128ELb0ELb1ELb1ELb1ELb0ELb1EEEEEEEEEvNT_6ParamsE,@"STO_CUDA_ENTRY STV_DEFAULT"
_ZN7cutlass13device_kernelIN5flash11enable_sm90INS1_16FlashAttnFwdSm90INS1_25CollectiveMainloopFwdSm90ILi2EN4cute5tupleIJNS5_1CILi1EEES8_S8_EEENS6_IJNS7_ILi128EEENS7_ILi96EEENS7_ILi192EEEEEELi192ENS_10bfloat16_tEfNS_4arch4Sm90ELb0ELb1ELb1ELb1ELb0ELb0ELb0ELb1ELb1ELb1ELb0ELb0EEENS1_21CollectiveEpilogueFwdINS6_IJSA_SC_SB_EEES9_SE_SG_Li256ELb1ELb1ELb0ELb0EEENS1_36VarlenDynamicPersistentTileSchedulerILi128ELi96ELi256ELi128ELb0ELb1ELb1ELb1ELb0ELb1EEEEEEEEEvNT_6ParamsE:
        /* <DEDUP_REMOVED lines=18> */
.L_x_1357:
[----:B------:R-:W-:Y:S05]  /*0120*/  BSYNC B0 ;  /* 0x0000000000007941 */ /* 0x000fea0003800000 */
.L_x_1356:
        /* <DEDUP_REMOVED lines=41> */
.L_x_1358:
        /* <DEDUP_REMOVED lines=22> */
.L_x_1359:
        /* <DEDUP_REMOVED lines=18> */
.L_x_1360:
        /* <DEDUP_REMOVED lines=22> */
.L_x_1361:
        /* <DEDUP_REMOVED lines=22> */
.L_x_1362:
        /* <DEDUP_REMOVED lines=8> */
.L_x_1364:
        /* <DEDUP_REMOVED lines=14> */
[----:B0-----:R-:W2:Y:S01]  /*0a60*/  LDL R2, [R1+0x48] ;  /* 0x0000480001027983 */ /* 0x001ea20000100800 */
[----:B------:R-:W-:Y:S01]  /*0a70*/  R2UR UR7, R6 ;  /* 0x00000000060772ca */ /* 0x000fe200000e0000 */
[----:B------:R-:W-:Y:S01]  /*0a80*/  UMOV UR36, URZ ;  /* 0x0000003f00247c82 */ /* 0x000fe20008000000 */
[----:B------:R-:W-:Y:S01]  /*0a90*/  R2UR UR6, R7 ;  /* 0x00000000070672ca */ /* 0x000fe200000e0000 */
[----:B------:R-:W0:Y:S01]  /*0aa0*/  S2R R0, SR_TID.X ;  /* 0x0000000000007919 */ /* 0x000e220000002100 */
[----:B------:R-:W-:Y:S01]  /*0ab0*/  R2UR UR5, R5 ;  /* 0x00000000050572ca */ /* 0x000fe200000e0000 */
[----:B------:R-:W-:Y:S01]  /*0ac0*/  UMOV UR37, URZ ;  /* 0x0000003f00257c82 */ /* 0x000fe20008000000 */
[----:B0-----:R-:W-:-:S05]  /*0ad0*/  VIADD R207, R0, 0xffffff80 ;  /* 0xffffff8000cf7836 */ /* 0x001fca0000000000 */
[----:B------:R-:W-:-:S04]  /*0ae0*/  SHF.R.S32.HI R0, RZ, 0x1f, R207 ;  /* 0x0000001fff007819 */ /* 0x000fc800000114cf */
[CC--:B------:R-:W-:Y:S02]  /*0af0*/  LEA.HI R3, R0.reuse, R207.reuse, RZ, 0x7 ;  /* 0x000000cf00037211 */ /* 0x0c0fe400078f38ff */
[----:B------:R-:W-:Y:S02]  /*0b00*/  LEA.HI R4, R0, R207, RZ, 0x5 ;  /* 0x000000cf00047211 */ /* 0x000fe400078f28ff */
[----:B------:R-:W-:-:S03]  /*0b10*/  SHF.R.S32.HI R200, RZ, 0x7, R3 ;  /* 0x00000007ffc87819 */ /* 0x000fc60000011403 */
[----:B------:R-:W-:-:S05]  /*0b20*/  IMAD.SHL.U32 R6, R4, 0x20, RZ ;  /* 0x0000002004067824 */ /* 0x000fca00078e00ff */
[----:B------:R-:W-:Y:S02]  /*0b30*/  LOP3.LUT R7, R6, 0xfffffc00, RZ, 0xc0, !PT ;  /* 0xfffffc0006077812 */ /* 0x000fe400078ec0ff */
[----:B------:R-:W-:-:S04]  /*0b40*/  LEA.HI R6, R0, R207, RZ, 0x2 ;  /* 0x000000cf00067211 */ /* 0x000fc800078f10ff */
[----:B------:R-:W-:-:S05]  /*0b50*/  LOP3.LUT R6, R6, 0xfffffffc, RZ, 0xc0, !PT ;  /* 0xfffffffc06067812 */ /* 0x000fca00078ec0ff */
[----:B------:R-:W-:Y:S01]  /*0b60*/  IMAD.IADD R6, R207, 0x1, -R6 ;  /* 0x00000001cf067824 */ /* 0x000fe200078e0a06 */
[----:B--2---:R-:W-:Y:S02]  /*0b70*/  R2UR UR4, R2 ;  /* 0x00000000020472ca */ /* 0x004fe400000e0000 */
[C---:B------:R-:W-:Y:S02]  /*0b80*/  LOP3.LUT R2, R3.reuse, 0xffffff80, RZ, 0xc0, !PT ;  /* 0xffffff8003027812 */ /* 0x040fe400078ec0ff */
[----:B------:R-:W-:-:S03]  /*0b90*/  LEA.HI R3, R3, R200, RZ, 0x1 ;  /* 0x000000c803037211 */ /* 0x000fc600078f08ff */
[C---:B------:R-:W-:Y:S01]  /*0ba0*/  IMAD.IADD R199, R207.reuse, 0x1, -R2 ;  /* 0x00000001cfc77824 */ /* 0x040fe200078e0a02 */
[CC--:B------:R-:W-:Y:S02]  /*0bb0*/  LEA.HI R2, R0.reuse, R207.reuse, RZ, 0x4 ;  /* 0x000000cf00027211 */ /* 0x0c0fe400078f20ff */
[----:B------:R-:W-:Y:S02]  /*0bc0*/  LEA.HI R0, R0, R207, RZ, 0x3 ;  /* 0x000000cf00007211 */ /* 0x000fe400078f18ff */
[----:B------:R-:W-:Y:S01]  /*0bd0*/  SHF.R.S32.HI R8, RZ, 0x1f, R199 ;  /* 0x0000001fff087819 */ /* 0x000fe200000114c7 */
[----:B------:R-:W-:Y:S01]  /*0be0*/  ULOP3.LUT UR8, UR4, 0x1, URZ, 0xfc, !UPT ;  /* 0x0000000104087892 */ /* 0x000fe2000f8efc3f */
[----:B------:R-:W-:Y:S02]  /*0bf0*/  SHF.R.S32.HI R5, RZ, 0x4, R2 ;  /* 0x00000004ff057819 */ /* 0x000fe40000011402 */
[----:B------:R-:W-:Y:S01]  /*0c00*/  LEA.HI R9, R8, R199, RZ, 0x2 ;  /* 0x000000c708097211 */ /* 0x000fe200078f10ff */
[----:B------:R-:W-:Y:S01]  /*0c10*/  UMOV UR4, URZ ;  /* 0x0000003f00047c82 */ /* 0x000fe20008000000 */
[C---:B------:R-:W-:Y:S01]  /*0c20*/  LOP3.LUT R4, R2.reuse, 0x3fffff0, RZ, 0xc0, !PT ;  /* 0x03fffff002047812 */ /* 0x040fe200078ec0ff */
[----:B------:R-:W-:Y:S01]  /*0c30*/  IMAD.U32 R203, RZ, RZ, UR8 ;  /* 0x00000008ffcb7e24 */ /* 0x000fe2000f8e00ff */
[--C-:B------:R-:W-:Y:S01]  /*0c40*/  SHF.R.S32.HI R10, RZ, 0x2, R9.reuse ;  /* 0x00000002ff0a7819 */ /* 0x100fe20000011409 */
[----:B------:R-:W-:Y:S01]  /*0c50*/  IMAD.U32 R198, RZ, RZ, UR4 ;  /* 0x00000004ffc67e24 */ /* 0x000fe2000f8e00ff */
[----:B------:R-:W-:Y:S01]  /*0c60*/  SHF.R.S32.HI R11, RZ, 0x1f, R9 ;  /* 0x0000001fff0b7819 */ /* 0x000fe20000011409 */
[----:B------:R-:W-:Y:S01]  /*0c70*/  IMAD.IADD R4, R207, 0x1, -R4 ;  /* 0x00000001cf047824 */ /* 0x000fe200078e0a04 */
[----:B------:R-:W-:-:S02]  /*0c80*/  LEA.HI R2, R2, R5, RZ, 0x1 ;  /* 0x0000000502027211 */ /* 0x000fc400078f08ff */
[----:B------:R-:W-:Y:S01]  /*0c90*/  LEA.HI R11, R11, R10, RZ, 0x3 ;  /* 0x0000000a0b0b7211 */ /* 0x000fe200078f18ff */
[----:B------:R-:W-:Y:S01]  /*0ca0*/  IMAD R7, R4, 0x40, R7 ;  /* 0x0000004004077824 */ /* 0x000fe200078e0207 */
[----:B------:R-:W-:Y:S02]  /*0cb0*/  LOP3.LUT R194, R0, 0xfffffff8, RZ, 0xc0, !PT ;  /* 0xfffffff800c27812 */ /* 0x000fe400078ec0ff */
[----:B------:R-:W-:Y:S02]  /*0cc0*/  LOP3.LUT R11, R11, 0xfffffff8, RZ, 0xc0, !PT ;  /* 0xfffffff80b0b7812 */ /* 0x000fe400078ec0ff */
[----:B------:R-:W-:Y:S01]  /*0cd0*/  LEA.HI R8, R8, R199, RZ, 0x5 ;  /* 0x000000c708087211 */ /* 0x000fe200078f28ff */
[----:B------:R-:W-:Y:S01]  /*0ce0*/  IMAD.IADD R194, R207, 0x1, -R194 ;  /* 0x00000001cfc27824 */ /* 0x000fe200078e0ac2 */
[----:B------:R-:W-:Y:S01]  /*0cf0*/  LOP3.LUT R2, R2, 0x1ffffffe, RZ, 0xc0, !PT ;  /* 0x1ffffffe02027812 */ /* 0x000fe200078ec0ff */
[----:B------:R-:W-:Y:S01]  /*0d00*/  IMAD.IADD R11, R10, 0x1, -R11 ;  /* 0x000000010a0b7824 */ /* 0x000fe200078e0a0b */
[----:B------:R-:W-:Y:S01]  /*0d10*/  SHF.R.S32.HI R8, RZ, 0x5, R8 ;  /* 0x00000005ff087819 */ /* 0x000fe20000011408 */
[----:B------:R-:W-:Y:S01]  /*0d20*/  IMAD.SHL.U32 R22, R194, 0x8, RZ ;  /* 0x00000008c2167824 */ /* 0x000fe200078e00ff */
[----:B------:R-:W-:Y:S01]  /*0d30*/  LEA.HI R4, R6, R6, RZ, 0x1 ;  /* 0x0000000606047211 */ /* 0x000fe200078f08ff */
[----:B------:R-:W-:Y:S01]  /*0d40*/  IMAD.IADD R2, R5, 0x1, -R2 ;  /* 0x0000000105027824 */ /* 0x000fe200078e0a02 */
        /* <DEDUP_REMOVED lines=13> */
[----:B------:R-:W-:-:S02]  /*0e20*/  IMAD R202, R2, 0x8, R7 ;  /* 0x0000000802ca7824 */ /* 0x000fc400078e0207 */
[----:B------:R-:W-:Y:S02]  /*0e30*/  IMAD.IADD R18, R199, 0x1, -R18 ;  /* 0x00000001c7127824 */ /* 0x000fe400078e0a12 */
[----:B------:R-:W-:-:S07]  /*0e40*/  IMAD R19, R6, 0x8, R201 ;  /* 0x0000000806137824 */ /* 0x000fce00078e02c9 */
.L_x_1464:
[----:B------:R-:W-:Y:S01]  /*0e50*/  ULDC.64 UR8, c[0x0][0xa28] ;  /* 0x00028a0000087ab9 */ /* 0x000fe20000000a00 */
[----:B01----:R-:W-:Y:S01]  /*0e60*/  IMAD.MOV.U32 R7, RZ, RZ, RZ ;  /* 0x000000ffff077224 */ /* 0x003fe200078e00ff */
[----:B------:R-:W-:Y:S01]  /*0e70*/  UISETP.NE.U32.AND UP0, UPT, UR8, URZ, UPT ;  /* 0x0000003f0800728c */ /* 0x000fe2000bf05070 */
[----:B------:R-:W-:-:S03]  /*0e80*/  ULDC.64 UR12, c[0x0][0x208] ;  /* 0x00008200000c7ab9 */ /* 0x000fc60000000a00 */
[----:B------:R-:W-:-:S03]  /*0e90*/  UISETP.NE.AND.EX UP0, UPT, UR9, URZ, UPT, UP0 ;  /* 0x0000003f0900728c */ /* 0x000fc6000bf05300 */
[----:B------:R-:W-:Y:S02]  /*0ea0*/  ULDC.64 UR8, c[0x0][0xa18] ;  /* 0x0002860000087ab9 */ /* 0x000fe40000000a00 */
[----:B------:R-:W-:Y:S01]  /*0eb0*/  UISETP.NE.U32.AND UP1, UPT, UR8, URZ, UPT ;  /* 0x0000003f0800728c */ /* 0x000fe2000bf25070 */
[----:B------:R-:W-:-:S03]  /*0ec0*/  PLOP3.LUT P0, PT, PT, PT, UP0, 0x80, 0x0 ;  /* 0x000000000000781c */ /* 0x000fc60003f0f008 */
[----:B------:R-:W-:-:S03]  /*0ed0*/  UISETP.NE.AND.EX UP1, UPT, UR9, URZ, UPT, UP1 ;  /* 0x0000003f0900728c */ /* 0x000fc6000bf25310 */
[----:B------:R-:W-:Y:S02]  /*0ee0*/  @UP0 ULDC.64 UR8, c[0x0][0xa28] ;  /* 0x00028a0000080ab9 */ /* 0x000fe40000000a00 */
[----:B------:R-:W-:Y:S01]  /*0ef0*/  @UP0 UIMAD.WIDE UR8, UR6, 0x4, UR8 ;  /* 0x00000004060808a5 */ /* 0x000fe2000f8e0208 */
[----:B------:R-:W-:-:S05]  /*0f00*/  PLOP3.LUT P2, PT, PT, PT, UP1, 0x80, 0x0 ;  /* 0x000000000000781c */ /* 0x000fca0003f4f018 */
[----:B------:R-:W-:Y:S01]  /*0f10*/  @UP1 ULDC.64 UR10, c[0x0][0xa18] ;  /* 0x00028600000a1ab9 */ /* 0x000fe20000000a00 */
[----:B------:R-:W-:Y:S02]  /*0f20*/  IMAD.U32 R2, RZ, RZ, UR8 ;  /* 0x00000008ff027e24 */ /* 0x000fe4000f8e00ff */
[----:B--2-4-:R-:W-:Y:S01]  /*0f30*/  IMAD.U32 R3, RZ, RZ, UR9 ;  /* 0x00000009ff037e24 */ /* 0x014fe2000f8e00ff */
[----:B------:R-:W-:Y:S01]  /*0f40*/  @UP1 UIMAD.WIDE UR8, UR6, 0x4, UR10 ;  /* 0x00000004060818a5 */ /* 0x000fe2000f8e020a */
[----:B------:R-:W-:-:S03]  /*0f50*/  ULDC UR4, c[0x0][0x288] ;  /* 0x0000a20000047ab9 */ /* 0x000fc60000000800 */
[----:B------:R0:W5:Y:S01]  /*0f60*/  @P0 LDG.E R7, desc[UR12][R2.64] ;  /* 0x0000000c02070981 */ /* 0x000162000c1e1900 */
[----:B------:R-:W-:Y:S01]  /*0f70*/  IMAD.U32 R17, RZ, RZ, UR4 ;  /* 0x00000004ff117e24 */ /* 0x000fe2000f8e00ff */
[----:B------:R-:W-:Y:S01]  /*0f80*/  ULDC UR4, c[0x0][0x424] ;  /* 0x0001090000047ab9 */ /* 0x000fe20000000800 */
[----:B------:R-:W-:Y:S02]  /*0f90*/  IMAD.U32 R4, RZ, RZ, UR8 ;  /* 0x00000008ff047e24 */ /* 0x000fe4000f8e00ff */
[----:B------:R-:W-:Y:S01]  /*0fa0*/  IMAD.U32 R5, RZ, RZ, UR9 ;  /* 0x00000009ff057e24 */ /* 0x000fe2000f8e00ff */
[----:B------:R-:W-:Y:S02]  /*0fb0*/  ULDC.64 UR8, c[0x0][0x418] ;  /* 0x0001060000087ab9 */ /* 0x000fe40000000a00 */
[----:B------:R-:W-:Y:S02]  /*0fc0*/  UISETP.NE.U32.AND UP0, UPT, UR8, URZ, UPT ;  /* 0x0000003f0800728c */ /* 0x000fe4000bf05070 */
[----:B------:R0:W5:Y:S01]  /*0fd0*/  @P2 LDG.E R17, desc[UR12][R4.64] ;  /* 0x0000000c04112981 */ /* 0x000162000c1e1900 */
[----:B------:R-:W-:Y:S01]  /*0fe0*/  IMAD.U32 R195, RZ, RZ, UR7 ;  /* 0x00000007ffc37e24 */ /* 0x000fe2000f8e00ff */
[----:B------:R-:W-:-:S03]  /*0ff0*/  UISETP.NE.AND.EX UP0, UPT, UR9, URZ, UPT, UP0 ;  /* 0x0000003f0900728c */ /* 0x000fc6000bf05300 */
[----:B------:R-:W-:Y:S01]  /*1000*/  ULDC.64 UR8, c[0x0][0xa20] ;  /* 0x0002880000087ab9 */ /* 0x000fe20000000a00 */
[----:B------:R-:W-:Y:S01]  /*1010*/  USEL UR4, UR4, 0x1, UP0 ;  /* 0x0000000104047887 */ /* 0x000fe20008000000 */
[----:B------:R-:W-:Y:S01]  /*1020*/  ISETP.NE.U32.AND P1, PT, RZ, UR8, PT ;  /* 0x00000008ff007c0c */ /* 0x000fe2000bf25070 */
[----:B------:R-:W-:Y:S02]  /*1030*/  ULDC UR8, c[0x0][0x2f0] ;  /* 0x0000bc0000087ab9 */ /* 0x000fe40000000800 */
[----:B------:R-:W-:Y:S01]  /*1040*/  UIMAD UR4, UR4, UR8, URZ ;  /* 0x00000008040472a4 */ /* 0x000fe2000f8e023f */
[----:B------:R-:W-:Y:S01]  /*1050*/  ISETP.NE.AND.EX P1, PT, RZ, UR9, PT, P1 ;  /* 0x00000009ff007c0c */ /* 0x000fe2000bf25310 */
[----:B0--3--:R-:W-:-:S12]  /*1060*/  @P2 BRA `(.L_x_1365) ;  /* 0x0000000000302947 */ /* 0x009fd80003800000 */
[----:B------:R-:W-:Y:S02]  /*1070*/  ULDC.64 UR8, c[0x0][0xa00] ;  /* 0x0002800000087ab9 */ /* 0x000fe40000000a00 */
[----:B------:R-:W-:-:S04]  /*1080*/  ISETP.NE.U32.AND P0, PT, RZ, UR8, PT ;  /* 0x00000008ff007c0c */ /* 0x000fc8000bf05070 */
[----:B------:R-:W-:-:S13]  /*1090*/  ISETP.NE.AND.EX P0, PT, RZ, UR9, PT, P0 ;  /* 0x00000009ff007c0c */ /* 0x000fda000bf05300 */
[----:B------:R-:W-:Y:S05]  /*10a0*/  @!P0 BRA `(.L_x_1365) ;  /* 0x0000000000208947 */ /* 0x000fea0003800000 */
[----:B------:R-:W-:Y:S01]  /*10b0*/  ULDC.64 UR8, c[0x0][0xa00] ;  /* 0x0002800000087ab9 */ /* 0x000fe20000000a00 */
[----:B------:R-:W-:Y:S01]  /*10c0*/  ULDC.64 UR10, c[0x0][0x208] ;  /* 0x00008200000a7ab9 */ /* 0x000fe20000000a00 */
[----:B------:R-:W-:-:S06]  /*10d0*/  UIMAD.WIDE UR8, UR6, 0x4, UR8 ;  /* 0x00000004060878a5 */ /* 0x000fcc000f8e0208 */
[----:B------:R-:W-:Y:S02]  /*10e0*/  IMAD.U32 R2, RZ, RZ, UR8 ;  /* 0x00000008ff027e24 */ /* 0x000fe4000f8e00ff */
[----:B------:R-:W-:-:S05]  /*10f0*/  IMAD.U32 R3, RZ, RZ, UR9 ;  /* 0x00000009ff037e24 */ /* 0x000fca000f8e00ff */
[----:B-----5:R-:W2:Y:S04]  /*1100*/  LDG.E R17, desc[UR10][R2.64] ;  /* 0x0000000a02117981 */ /* 0x020ea8000c1e1900 */
[----:B------:R-:W2:Y:S02]  /*1110*/  LDG.E R0, desc[UR10][R2.64+0x4] ;  /* 0x0000040a02007981 */ /* 0x000ea4000c1e1900 */
[----:B--2---:R-:W-:-:S07]  /*1120*/  IMAD.IADD R17, R0, 0x1, -R17 ;  /* 0x0000000100117824 */ /* 0x004fce00078e0a11 */
.L_x_1365:
[----:B------:R-:W-:Y:S02]  /*1130*/  IMAD.U32 R16, RZ, RZ, UR4 ;  /* 0x00000004ff107e24 */ /* 0x000fe4000f8e00ff */
[----:B------:R-:W-:Y:S01]  /*1140*/  IMAD.U32 R197, RZ, RZ, UR6 ;  /* 0x00000006ffc57e24 */ /* 0x000fe2000f8e00ff */
[----:B------:R-:W-:Y:S06]  /*1150*/  @!P1 BRA `(.L_x_1366) ;  /* 0x00000000001c9947 */ /* 0x000fec0003800000 */
[----:B------:R-:W-:Y:S01]  /*1160*/  ULDC.64 UR8, c[0x0][0xa20] ;  /* 0x0002880000087ab9 */ /* 0x000fe20000000a00 */
[----:B------:R-:W-:Y:S01]  /*1170*/  ULDC.64 UR10, c[0x0][0x208] ;  /* 0x00008200000a7ab9 */ /* 0x000fe20000000a00 */
[----:B------:R-:W-:-:S06]  /*1180*/  UIMAD.WIDE UR6, UR6, 0x4, UR8 ;  /* 0x00000004060678a5 */ /* 0x000fcc000f8e0208 */
[----:B------:R-:W-:Y:S02]  /*1190*/  IMAD.U32 R2, RZ, RZ, UR6 ;  /* 0x00000006ff027e24 */ /* 0x000fe4000f8e00ff */
[----:B------:R-:W-:-:S05]  /*11a0*/  IMAD.U32 R3, RZ, RZ, UR7 ;  /* 0x00000007ff037e24 */ /* 0x000fca000f8e00ff */
[----:B------:R0:W5:Y:S01]  /*11b0*/  LDG.E R16, desc[UR10][R2.64] ;  /* 0x0000000a02107981 */ /* 0x000162000c1e1900 */
[----:B------:R-:W-:Y:S05]  /*11c0*/  BRA `(.L_x_1367) ;  /* 0x0000000000307947 */ /* 0x000fea0003800000 */
.L_x_1366:
        /* <DEDUP_REMOVED lines=9> */
[----:B------:R-:W2:Y:S04]  /*1260*/  LDG.E R16, desc[UR10][R2.64] ;  /* 0x0000000a02107981 */ /* 0x000ea8000c1e1900 */
[----:B------:R-:W2:Y:S02]  /*1270*/  LDG.E R5, desc[UR10][R2.64+0x4] ;  /* 0x0000040a02057981 */ /* 0x000ea4000c1e1900 */
[----:B--2---:R-:W-:-:S07]  /*1280*/  IMAD.IADD R16, R5, 0x1, -R16 ;  /* 0x0000000105107824 */ /* 0x004fce00078e0a10 */
.L_x_1367:
[----:B------:R-:W1:Y:S01]  /*1290*/  LDC R0, c[0x0][0x448] ;  /* 0x00011200ff007b82 */ /* 0x000e620000000800 */
[----:B------:R-:W-:Y:S01]  /*12a0*/  USHF.L.U32 UR60, UR5, 0x7, URZ ;  /* 0x00000007053c7899 */ /* 0x000fe2000800063f */
[----:B-----5:R-:W-:-:S03]  /*12b0*/  IMAD.IADD R16, R16, 0x1, -R7 ;  /* 0x0000000110107824 */ /* 0x020fc600078e0a07 */
[----:B------:R-:W-:Y:S02]  /*12c0*/  UIADD3 UR4, UR60, 0x7f, URZ ;  /* 0x0000007f3c047890 */ /* 0x000fe4000fffe03f */
[----:B0-----:R-:W-:Y:S01]  /*12d0*/  IADD3 R3, R16, 0x1, -R17 ;  /* 0x0000000110037810 */ /* 0x001fe20007ffe811 */
[----:B------:R-:W0:Y:S01]  /*12e0*/  LDC.64 R8, c[0x0][0x9e0] ;  /* 0x00027800ff087b82 */ /* 0x000e220000000a00 */
[----:B-1----:R-:W-:Y:S02]  /*12f0*/  ISETP.NE.AND P1, PT, R0, 0x1, PT ;  /* 0x000000010000780c */ /* 0x002fe40003f25270 */
[----:B------:R-:W-:Y:S01]  /*1300*/  IMAD.U32 R0, RZ, RZ, UR4 ;  /* 0x00000004ff007e24 */ /* 0x000fe2000f8e00ff */
[----:B0-----:R-:W-:-:S10]  /*1310*/  ISETP.GE.AND P2, PT, R9, 0x1, PT ;  /* 0x000000010900780c */ /* 0x001fd40003f46270 */
[----:B------:R-:W0:Y:S08]  /*1320*/  @P1 LDC R2, c[0x0][0x44c] ;  /* 0x00011300ff021b82 */ /* 0x000e300000000800 */
[----:B------:R-:W1:Y:S01]  /*1330*/  @P1 LDC R5, c[0x0][0x450] ;  /* 0x00011400ff051b82 */ /* 0x000e620000000800 */
[----:B0-----:R-:W-:-:S05]  /*1340*/  @P1 IMAD.HI.U32 R2, R2, UR4, RZ ;  /* 0x0000000402021c27 */ /* 0x001fca000f8e00ff */
[----:B-1----:R-:W-:-:S05]  /*1350*/  @P1 SHF.R.U32.HI R0, RZ, R5, R2 ;  /* 0x00000005ff001219 */ /* 0x002fca0000011602 */
        /* <DEDUP_REMOVED lines=13> */
.L_x_1369:
[----:B------:R-:W-:-:S13]  /*1430*/  ISETP.NE.AND P0, PT, R9, 0x1, PT ;  /* 0x000000010900780c */ /* 0x000fda0003f05270 */
[----:B------:R-:W0:Y:S02]  /*1440*/  @P0 LDC.64 R4, c[0x0][0x9e8] ;  /* 0x00027a00ff040b82 */ /* 0x000e240000000a00 */
[----:B0-----:R-:W-:-:S05]  /*1450*/  @P0 IMAD.HI.U32 R4, R2, R4, RZ ;  /* 0x0000000402040227 */ /* 0x001fca00078e00ff */
[----:B------:R-:W-:-:S07]  /*1460*/  @P0 SHF.R.U32.HI R2, RZ, R5, R4 ;  /* 0x00000005ff020219 */ /* 0x000fce0000011604 */
.L_x_1370:
[----:B------:R-:W-:-:S05]  /*1470*/  IMAD R3, R2, R9, R9 ;  /* 0x0000000902037224 */ /* 0x000fca00078e0209 */
[----:B------:R-:W-:-:S07]  /*1480*/  VIMNMX R0, R0, R3, PT ;  /* 0x0000000300007248 */ /* 0x000fce0003fe0100 */
.L_x_1368:
[----:B------:R-:W0:Y:S01]  /*1490*/  @P1 LDC R4, c[0x0][0x44c] ;  /* 0x00011300ff041b82 */ /* 0x000e220000000800 */
[----:B------:R-:W-:Y:S01]  /*14a0*/  IMAD.U32 R3, RZ, RZ, UR60 ;  /* 0x0000003cff037e24 */ /* 0x000fe2000f8e00ff */
[----:B------:R-:W-:Y:S01]  /*14b0*/  ULDC UR4, c[0x0][0x9dc] ;  /* 0x0002770000047ab9 */ /* 0x000fe20000000800 */
[----:B------:R-:W-:Y:S02]  /*14c0*/  VIADD R2, R0, 0x5f ;  /* 0x0000005f00027836 */ /* 0x000fe40000000000 */
[C---:B------:R-:W-:Y:S02]  /*14d0*/  VIADD R0, R16.reuse, 0x5f ;  /* 0x0000005f10007836 */ /* 0x040fe40000000000 */
[----:B------:R-:W-:Y:S01]  /*14e0*/  IMAD.IADD R74, R16, 0x1, -R17 ;  /* 0x00000001104a7824 */ /* 0x000fe200078e0a11 */
        /* <DEDUP_REMOVED lines=23> */
.L_x_1372:
[----:B------:R-:W-:-:S13]  /*1660*/  ISETP.NE.AND P0, PT, R9, 0x1, PT ;  /* 0x000000010900780c */ /* 0x000fda0003f05270 */
[----:B------:R-:W0:Y:S02]  /*1670*/  @P0 LDC.64 R2, c[0x0][0x9e8] ;  /* 0x00027a00ff020b82 */ /* 0x000e240000000a00 */
[----:B0-----:R-:W-:-:S05]  /*1680*/  @P0 IMAD.HI.U32 R0, R4, R2, RZ ;  /* 0x0000000204000227 */ /* 0x001fca00078e00ff */
[----:B------:R-:W-:-:S07]  /*1690*/  @P0 SHF.R.U32.HI R4, RZ, R3, R0 ;  /* 0x00000003ff040219 */ /* 0x000fce0000011600 */
.L_x_1373:
[----:B------:R-:W-:-:S05]  /*16a0*/  IMAD R4, R4, R9, RZ ;  /* 0x0000000904047224 */ /* 0x000fca00078e02ff */
[----:B------:R-:W-:-:S13]  /*16b0*/  R2UR UR5, R4 ;  /* 0x00000000040572ca */ /* 0x000fda00000e0000 */
[----:B------:R-:W-:-:S04]  /*16c0*/  UISETP.LT.AND UP0, UPT, UR4, UR5, UPT ;  /* 0x000000050400728c */ /* 0x000fc8000bf01270 */
[----:B------:R-:W-:-:S12]  /*16d0*/  USEL UR4, UR4, UR5, !UP0 ;  /* 0x0000000504047287 */ /* 0x000fd8000c000000 */
.L_x_1371:
[----:B------:R-:W-:Y:S01]  /*16e0*/  UIMAD.WIDE UR4, UR4, 0x2aaaaaab, URZ ;  /* 0x2aaaaaab040478a5 */ /* 0x000fe2000f8e023f */
[----:B------:R-:W-:Y:S02]  /*16f0*/  PLOP3.LUT P0, PT, PT, PT, PT, 0x80, 0x0 ;  /* 0x000000000000781c */ /* 0x000fe40003f0f070 */
[----:B------:R-:W-:Y:S01]  /*1700*/  CS2R R2, SRZ ;  /* 0x0000000000027805 */ /* 0x000fe2000001ff00 */
[----:B------:R-:W-:Y:S01]  /*1710*/  IMAD.MOV.U32 R0, RZ, RZ, RZ ;  /* 0x000000ffff007224 */ /* 0x000fe200078e00ff */
        /* <DEDUP_REMOVED lines=87> */
.L_x_1375:
        /* <DEDUP_REMOVED lines=11> */
.L_x_1601:
[----:B------:R-:W-:Y:S05]  /*1d40*/  @!P0 BRA `(.L_x_1377) ;  /* 0x0000000000048947 */ /* 0x000fea0003800000 */
[----:B------:R-:W-:Y:S01]  /*1d50*/  BPT.TRAP 0x1 ;  /* 0x000000040000795c */ /* 0x000fe20000300000 */
.L_x_1377:
[----:B------:R-:W-:Y:S02]  /*1d60*/  IMAD.U32 R11, RZ, RZ, UR37 ;  /* 0x00000025ff0b7e24 */ /* 0x000fe4000f8e00ff */
[----:B0-----:R-:W-:-:S03]  /*1d70*/  IMAD.U32 R0, RZ, RZ, UR36 ;  /* 0x00000024ff007e24 */ /* 0x001fc6000f8e00ff */
[----:B------:R-:W-:Y:S02]  /*1d80*/  LEA R11, R11, UR38, 0x3 ;  /* 0x000000260b0b7c11 */ /* 0x000fe4000f8e18ff */
[----:B------:R-:W-:-:S04]  /*1d90*/  SHF.L.U32 R0, R0, 0x1f, RZ ;  /* 0x0000001f00007819 */ /* 0x000fc800000006ff */
[----:B------:R0:W1:Y:S01]  /*1da0*/  SYNCS.PHASECHK.TRANS64.TRYWAIT P1, [R11+URZ+0x30830], R0 ;  /* 0x030830000b0075a7 */ /* 0x000062000802017f */
[----:B------:R-:W-:Y:S05]  /*1db0*/  @!P0 BRA `(.L_x_1378) ;  /* 0x0000000000048947 */ /* 0x000fea0003800000 */
[----:B------:R-:W-:Y:S01]  /*1dc0*/  BPT.TRAP 0x1 ;  /* 0x000000040000795c */ /* 0x000fe20000300000 */
.L_x_1378:
        /* <DEDUP_REMOVED lines=9> */
.L_x_1379:
        /* <DEDUP_REMOVED lines=15> */
[----:B------:R-:W-:-:S02]  /*1f50*/  ULOP3.LUT UR4, UR39, 0x10000, URZ, 0xfc, !UPT ;  /* 0x0001000027047892 */ /* 0x000fc4000f8efc3f */
[----:B------:R-:W-:Y:S01]  /*1f60*/  UIMAD UR5, UR37, 0x900, UR61 ;  /* 0x00000900250578a4 */ /* 0x000fe2000f8e023d */
[----:B------:R-:W-:Y:S01]  /*1f70*/  IMAD.MOV.U32 R10, RZ, RZ, R4 ;  /* 0x000000ffff0a7224 */ /* 0x000fe200078e0004 */
[----:B------:R-:W-:Y:S02]  /*1f80*/  UIADD3 UR56, UR4, 0x2, URZ ;  /* 0x0000000204387890 */ /* 0x000fe4000fffe03f */
[----:B------:R-:W-:Y:S01]  /*1f90*/  UIADD3 UR58, UR5, 0x2, URZ ;  /* 0x00000002053a7890 */ /* 0x000fe2000fffe03f */
[----:B------:R-:W-:Y:S02]  /*1fa0*/  UMOV UR8, UR4 ;  /* 0x0000000400087c82 */ /* 0x000fe40008000000 */
[----:B------:R-:W-:Y:S01]  /*1fb0*/  UMOV UR10, UR5 ;  /* 0x00000005000a7c82 */ /* 0x000fe20008000000 */
[----:B------:R-:W-:Y:S01]  /*1fc0*/  UIADD3 UR52, UR4, 0x4, URZ ;  /* 0x0000000404347890 */ /* 0x000fe2000fffe03f */
[----:B------:R-:W-:Y:S01]  /*1fd0*/  HGMMA.64x96x16.F32.BF16 R24, gdesc[UR8], RZ, !UPT, gsb0 ;  /* 0x01600000081879f0 */ /* 0x000fe2000c0018ff */
[----:B------:R-:W-:Y:S01]  /*1fe0*/  UIADD3 UR54, UR5, 0x4, URZ ;  /* 0x0000000405367890 */ /* 0x000fe2000fffe03f */
[----:B------:R-:W-:Y:S01]  /*1ff0*/  IMAD.U32 R6, RZ, RZ, UR8 ;  /* 0x00000008ff067e24 */ /* 0x000fe2000f8e00ff */
        /* <DEDUP_REMOVED lines=8> */
[----:B------:R-:W-:Y:S01]  /*2080*/  UIADD3 UR16, UR4, 0x402, URZ ;  /* 0x0000040204107890 */ /* 0x000fe2000fffe03f */
[----:B---3--:R-:W-:Y:S01]  /*2090*/  LOP3.LUT P3, RZ, R12, 0x7f, RZ, 0xc0, !PT ;  /* 0x0000007f0cff7812 */ /* 0x008fe2000786c0ff */
[----:B------:R-:W-:Y:S01]  /*20a0*/  UIADD3 UR18, UR5, 0x302, URZ ;  /* 0x0000030205127890 */ /* 0x000fe2000fffe03f */
[----:B------:R-:W-:Y:S01]  /*20b0*/  IMAD.MOV.U32 R12, RZ, RZ, -0x60 ;  /* 0xffffffa0ff0c7424 */ /* 0x000fe200078e00ff */
[----:B------:R-:W-:Y:S01]  /*20c0*/  UMOV UR17, 0x40000040 ;  /* 0x4000004000117882 */ /* 0x000fe20000000000 */
[----:B------:R-:W-:Y:S01]  /*20d0*/  UMOV UR19, 0x40000040 ;  /* 0x4000004000137882 */ /* 0x000fe20000000000 */
[----:B------:R-:W-:Y:S01]  /*20e0*/  UIADD3 UR20, UR4, 0x404, URZ ;  /* 0x0000040404147890 */ /* 0x000fe2000fffe03f */
[----:B------:R-:W-:Y:S01]  /*20f0*/  IMAD R15, R75, R12, 0x61 ;  /* 0x000000614b0f7424 */ /* 0x000fe200078e020c */
[----:B------:R-:W-:Y:S01]  /*2100*/  UIADD3 UR22, UR5, 0x304, URZ ;  /* 0x0000030405167890 */ /* 0x000fe2000fffe03f */
[----:B------:R-:W-:Y:S01]  /*2110*/  UMOV UR21, 0x40000040 ;  /* 0x4000004000157882 */ /* 0x000fe20000000000 */
[----:B------:R-:W-:Y:S01]  /*2120*/  UMOV UR23, 0x40000040 ;  /* 0x4000004000177882 */ /* 0x000fe20000000000 */
[----:B------:R-:W-:Y:S01]  /*2130*/  UIADD3 UR24, UR4, 0x406, URZ ;  /* 0x0000040604187890 */ /* 0x000fe2000fffe03f */
[----:B------:R-:W-:Y:S01]  /*2140*/  IMAD R12, R18, -0x2, R15 ;  /* 0xfffffffe120c7824 */ /* 0x000fe200078e020f */
[----:B------:R-:W-:Y:S01]  /*2150*/  UIADD3 UR26, UR5, 0x306, URZ ;  /* 0x00000306051a7890 */ /* 0x000fe2000fffe03f */
[----:B------:R-:W-:Y:S01]  /*2160*/  VIADD R15, R15, 0xffffffff ;  /* 0xffffffff0f0f7836 */ /* 0x000fe20000000000 */
        /* <DEDUP_REMOVED lines=27> */
[----:B------:R-:W-:-:S04]  /*2320*/  @P2 SHF.R.U32.HI R10, RZ, UR5, R9 ;  /* 0x00000005ff0a2c19 */ /* 0x000fc80008011609 */
[----:B------:R-:W-:Y:S01]  /*2330*/  @!P3 PRMT R4, RZ, 0x654, R4 ;  /* 0x00000654ff04b816 */ /* 0x000fe20000000004 */
        /* <DEDUP_REMOVED lines=88> */
[----:B------:R-:W2:Y:S05]  /*28c0*/  MUFU.TANH R24, R24 ;  /* 0x0000001800187308 */ /* 0x000eaa0000002400 */
[----:B------:R-:W-:Y:S01]  /*28d0*/  PLOP3.LUT P1, PT, PT, PT, UP1, 0x40, 0x0 ;  /* 0x000000000000781c */ /* 0x000fe20003f2e818 */
[----:B-1----:R-:W-:-:S02]  /*28e0*/  IMAD R4, R75, -0x60, R16 ;  /* 0xffffffa04b047824 */ /* 0x002fc400078e0210 */
[----:B------:R-:W1:Y:S02]  /*28f0*/  MUFU.TANH R25, R25 ;  /* 0x0000001900197308 */ /* 0x000e640000002400 */
[----:B------:R-:W-:Y:S01]  /*2900*/  VIADD R9, R4, 0x60 ;  /* 0x0000006004097836 */ /* 0x000fe20000000000 */
[----:B------:R-:W-:-:S03]  /*2910*/  IADD3 R4, -R17, R12, R16 ;  /* 0x0000000c11047210 */ /* 0x000fc60007ffe110 */
[----:B------:R-:W-:Y:S02]  /*2920*/  IMAD R20, R18, -0x2, R9 ;  /* 0xfffffffe12147824 */ /* 0x000fe400078e0209 */
[----:B------:R-:W3:Y:S01]  /*2930*/  MUFU.TANH R2, R2 ;  /* 0x0000000200027308 */ /* 0x000ee20000002400 */
[C---:B------:R-:W-:Y:S02]  /*2940*/  VIADD R21, R4.reuse, UR4 ;  /* 0x0000000404157c36 */ /* 0x040fe40008000000 */
[----:B------:R-:W-:-:S03]  /*2950*/  VIADD R27, R4, UR54 ;  /* 0x00000036041b7c36 */ /* 0x000fc60008000000 */
[----:B0-----:R-:W-:Y:S01]  /*2960*/  VIADDMNMX R4, R66, R21, R20, PT ;  /* 0x0000001542047246 */ /* 0x001fe20003800114 */
[----:B------:R-:W-:Y:S01]  /*2970*/  IMAD.IADD R9, R27, 0x1, R66 ;  /* 0x000000011b097824 */ /* 0x000fe200078e0242 */
        /* <DEDUP_REMOVED lines=45> */
[----:B-----5:R-:W-:Y:S01]  /*2c50*/  VIADD R31, R12, 0xffffffff ;  /* 0xffffffff0c1f7836 */ /* 0x020fe20000000000 */
[----:B-1234-:R-:W-:Y:S06]  /*2c60*/  @P1 BRA `(.L_x_1381) ;  /* 0x0000000000541947 */ /* 0x01efec0003800000 */
[----:B------:R-:W-:Y:S01]  /*2c70*/  IADD3 R12, -R17, R16, R66 ;  /* 0x00000010110c7210 */ /* 0x000fe20007ffe142 */
        /* <DEDUP_REMOVED lines=11> */
.L_x_1383:
[----:B------:R-:W-:-:S06]  /*2d30*/  UISETP.NE.AND UP2, UPT, UR5, 0x1, UPT ;  /* 0x000000010500788c */ /* 0x000fcc000bf45270 */
[----:B------:R-:W-:-:S05]  /*2d40*/  PLOP3.LUT P1, PT, PT, PT, UP2, 0x80, 0x0 ;  /* 0x000000000000781c */ /* 0x000fca0003f2f028 */
[----:B------:R-:W-:-:S08]  /*2d50*/  @UP2 ULDC.64 UR6, c[0x0][0x9e8] ;  /* 0x00027a0000062ab9 */ /* 0x000fd00000000a00 */
[----:B------:R-:W-:-:S05]  /*2d60*/  @P1 IMAD.HI.U32 R63, R12, UR6, RZ ;  /* 0x000000060c3f1c27 */ /* 0x000fca000f8e00ff */
[----:B------:R-:W-:-:S07]  /*2d70*/  @P1 SHF.R.U32.HI R12, RZ, UR7, R63 ;  /* 0x00000007ff0c1c19 */ /* 0x000fce000801163f */
.L_x_1384:
[----:B------:R-:W-:Y:S05]  /*2d80*/  BSYNC B0 ;  /* 0x0000000000007941 */ /* 0x000fea0003800000 */
.L_x_1382:
[----:B------:R-:W-:-:S05]  /*2d90*/  IMAD R12, R12, UR5, R31 ;  /* 0x000000050c0c7c24 */ /* 0x000fca000f8e021f */
[----:B------:R-:W-:Y:S02]  /*2da0*/  VIMNMX R9, R9, R12, !PT ;  /* 0x0000000c09097248 */ /* 0x000fe40007fe0100 */
[----:B------:R-:W-:-:S07]  /*2db0*/  VIADDMNMX R4, R12, UR5, R4, PT ;  /* 0x000000050c047c46 */ /* 0x000fce000b800104 */
.L_x_1381:
[C---:B------:R-:W-:Y:S02]  /*2dc0*/  ISETP.GE.AND P1, PT, R15.reuse, 0x2, PT ;  /* 0x000000020f00780c */ /* 0x040fe40003f26270 */
        /* <DEDUP_REMOVED lines=29> */
[C---:B------:R-:W-:Y:S02]  /*2fa0*/  ISETP.LT.OR P3, PT, R4.reuse, 0x1a, P3 ;  /* 0x0000001a0400780c */ /* 0x040fe40001f61670 */
        /* <DEDUP_REMOVED lines=102> */
.L_x_1387:
[----:B------:R-:W-:-:S06]  /*3610*/  UISETP.NE.AND UP2, UPT, UR5, 0x1, UPT ;  /* 0x000000010500788c */ /* 0x000fcc000bf45270 */
[----:B------:R-:W-:-:S05]  /*3620*/  PLOP3.LUT P5, PT, PT, PT, UP2, 0x80, 0x0 ;  /* 0x000000000000781c */ /* 0x000fca0003faf028 */
[----:B------:R-:W-:-:S08]  /*3630*/  @UP2 ULDC.64 UR6, c[0x0][0x9e8] ;  /* 0x00027a0000062ab9 */ /* 0x000fd00000000a00 */
[----:B------:R-:W-:Y:S01]  /*3640*/  @P5 IMAD.HI.U32 R9, R4, UR6, RZ ;  /* 0x0000000604095c27 */ /* 0x000fe2000f8e00ff */
[----:B------:R-:W-:-:S13]  /*3650*/  PLOP3.LUT P5, PT, PT, PT, UP2, 0x80, 0x0 ;  /* 0x000000000000781c */ /* 0x000fda0003faf028 */
[----:B------:R-:W-:-:S07]  /*3660*/  @P5 SHF.R.U32.HI R4, RZ, UR7, R9 ;  /* 0x00000007ff045c19 */ /* 0x000fce0008011609 */
.L_x_1388:
[----:B------:R-:W-:Y:S05]  /*3670*/  BSYNC B0 ;  /* 0x0000000000007941 */ /* 0x000fea0003800000 */
.L_x_1386:
[----:B------:R-:W-:-:S05]  /*3680*/  IMAD R4, R4, UR5, R31 ;  /* 0x0000000504047c24 */ /* 0x000fca000f8e021f */
[----:B------:R-:W-:Y:S02]  /*3690*/  VIMNMX R20, R20, R4, !PT ;  /* 0x0000000414147248 */ /* 0x000fe40007fe0100 */
[----:B------:R-:W-:-:S07]  /*36a0*/  VIADDMNMX R15, R4, UR5, R15, PT ;  /* 0x00000005040f7c46 */ /* 0x000fce000b80010f */
.L_x_1385:
        /* <DEDUP_REMOVED lines=138> */
[----:B------:R0:W1:Y:S01]  /*3f50*/  MUFU.EX2 R188, R29 ;  /* 0x0000001d00bc7308 */ /* 0x0000620000000800 */
[----:B------:R-:W-:Y:S01]  /*3f60*/  ISETP.GT.AND P2, PT, R20, 0x50, !P2 ;  /* 0x000000501400780c */ /* 0x000fe20005744270 */
[-CC-:B------:R-:W-:Y:S01]  /*3f70*/  FFMA.FTZ R43, R65, R9.reuse, -R60.reuse ;  /* 0x00000009412b7223 */ /* 0x180fe2000001083c */
[----:B------:R-:W-:Y:S01]  /*3f80*/  ISETP.LT.OR P1, PT, R15, 0x4a, P1 ;  /* 0x0000004a0f00780c */ /* 0x000fe20000f21670 */
[--C-:B------:R-:W-:Y:S01]  /*3f90*/  FFMA.FTZ R39, R91, R9, -R60.reuse ;  /* 0x000000095b277223 */ /* 0x100fe2000001083c */
[----:B------:R-:W-:Y:S01]  /*3fa0*/  FMNMX.FTZ R25, R0, R25, !PT ;  /* 0x0000001900197209 */ /* 0x000fe20007810000 */
[-CC-:B------:R-:W-:Y:S01]  /*3fb0*/  FFMA.FTZ R14, R14, R9.reuse, -R60.reuse ;  /* 0x000000090e0e7223 */ /* 0x180fe2000001083c */
[C---:B------:R-:W-:Y:S01]  /*3fc0*/  ISETP.GT.AND P4, PT, R20.reuse, 0x58, !P4 ;  /* 0x000000581400780c */ /* 0x040fe20006784270 */
[----:B------:R-:W2:Y:S01]  /*3fd0*/  MUFU.EX2 R31, R31 ;  /* 0x0000001f001f7308 */ /* 0x000ea20000000800 */
[----:B------:R-:W-:Y:S01]  /*3fe0*/  ISETP.GT.AND P5, PT, R20, 0x59, !P5 ;  /* 0x000000591400780c */ /* 0x000fe20006fa4270 */
[----:B0-----:R-:W-:Y:S01]  /*3ff0*/  FFMA.FTZ R29, R77, R9, -R60 ;  /* 0x000000094d1d7223 */ /* 0x001fe2000001083c */
[----:B------:R-:W-:-:S02]  /*4000*/  ISETP.LT.OR P2, PT, R15, 0x51, P2 ;  /* 0x000000510f00780c */ /* 0x000fc40001741670 */
[----:B------:R-:W-:Y:S01]  /*4010*/  FSEL R20, R3, -INF , !P1 ;  /* 0xff80000003147808 */ /* 0x000fe20004800000 */
[--C-:B------:R-:W-:Y:S01]  /*4020*/  FFMA.FTZ R3, R83, R9, -R60.reuse ;  /* 0x0000000953037223 */ /* 0x100fe2000001083c */
[----:B------:R-:W-:Y:S01]  /*4030*/  FMNMX.FTZ R25, R50, R25, !PT ;  /* 0x0000001932197209 */ /* 0x000fe20007810000 */
[----:B------:R0:W3:Y:S01]  /*4040*/  MUFU.EX2 R190, R33 ;  /* 0x0000002100be7308 */ /* 0x0000e20000000800 */
[C---:B------:R-:W-:Y:S02]  /*4050*/  ISETP.LT.OR P3, PT, R15.reuse, 0x52, P3 ;  /* 0x000000520f00780c */ /* 0x040fe40001f61670 */
[----:B------:R-:W-:Y:S02]  /*4060*/  FSEL R8, R8, -INF , !P2 ;  /* 0xff80000008087808 */ /* 0x000fe40005000000 */
[----:B------:R-:W-:Y:S02]  /*4070*/  FMNMX.FTZ R25, R20, R25, !PT ;  /* 0x0000001914197209 */ /* 0x000fe40007810000 */
[----:B------:R-:W-:Y:S01]  /*4080*/  ISETP.LT.OR P4, PT, R15, 0x59, P4 ;  /* 0x000000590f00780c */ /* 0x000fe20002781670 */
[----:B------:R4:W-:Y:S01]  /*4090*/  MUFU.EX2 R180, R3 ;  /* 0x0000000300b47308 */ /* 0x0009e20000000800 */
[----:B------:R-:W-:Y:S01]  /*40a0*/  FSEL R52, R5, -INF , !P3 ;  /* 0xff80000005347808 */ /* 0x000fe20005800000 */
[--C-:B------:R-:W-:Y:S01]  /*40b0*/  FFMA.FTZ R5, R41, R9, -R60.reuse ;  /* 0x0000000929057223 */ /* 0x100fe2000001083c */
[----:B------:R-:W-:Y:S01]  /*40c0*/  FMNMX.FTZ R25, R8, R25, !PT ;  /* 0x0000001908197209 */ /* 0x000fe20007810000 */
[-CC-:B------:R-:W-:Y:S01]  /*40d0*/  FFMA.FTZ R41, R61, R9.reuse, -R60.reuse ;  /* 0x000000093d297223 */ /* 0x180fe2000001083c */
[----:B------:R-:W-:Y:S01]  /*40e0*/  ISETP.LT.OR P5, PT, R15, 0x5a, P5 ;  /* 0x0000005a0f00780c */ /* 0x000fe20002fa1670 */
[--C-:B0-----:R-:W-:Y:S01]  /*40f0*/  FFMA.FTZ R33, R81, R9, -R60.reuse ;  /* 0x0000000951217223 */ /* 0x101fe2000001083c */
[----:B------:R-:W-:Y:S01]  /*4100*/  FSEL R54, R13, -INF , !P4 ;  /* 0xff8000000d367808 */ /* 0x000fe20006000000 */
[----:B------:R-:W-:Y:S01]  /*4110*/  MUFU.EX2 R174, R41 ;  /* 0x0000002900ae7308 */ /* 0x000fe20000000800 */
[----:B------:R-:W-:Y:S01]  /*4120*/  FMNMX.FTZ R25, R52, R25, !PT ;  /* 0x0000001934197209 */ /* 0x000fe20007810000 */
[-CC-:B----4-:R-:W-:Y:S01]  /*4130*/  FFMA.FTZ R3, R85, R9.reuse, -R60.reuse ;  /* 0x0000000955037223 */ /* 0x190fe2000001083c */
[----:B------:R-:W-:Y:S01]  /*4140*/  FSEL R56, R11, -INF , !P5 ;  /* 0xff8000000b387808 */ /* 0x000fe20006800000 */
[--C-:B------:R-:W-:Y:S01]  /*4150*/  FFMA.FTZ R11, R45, R9, -R60.reuse ;  /* 0x000000092d0b7223 */ /* 0x100fe2000001083c */
[----:B------:R-:W-:Y:S01]  /*4160*/  FMNMX.FTZ R25, R54, R25, !PT ;  /* 0x0000001936197209 */ /* 0x000fe20007810000 */
[-CC-:B------:R-:W-:Y:S01]  /*4170*/  FFMA.FTZ R13, R87, R9.reuse, -R60.reuse ;  /* 0x00000009570d7223 */ /* 0x180fe2000001083c */
[----:B------:R-:W-:Y:S01]  /*4180*/  FFMA.FTZ R15, R49, R9, -R60 ;  /* 0x00000009310f7223 */ /* 0x000fe2000001083c */
[----:B------:R-:W-:Y:S01]  /*4190*/  MUFU.EX2 R182, R3 ;  /* 0x0000000300b67308 */ /* 0x000fe20000000800 */
[----:B------:R-:W-:-:S02]  /*41a0*/  FMNMX.FTZ R25, R56, R25, !PT ;  /* 0x0000001938197209 */ /* 0x000fc40007810000 */
[----:B------:R-:W-:-:S03]  /*41b0*/  R2UR UR11, R74 ;  /* 0x000000004a0b72ca */ /* 0x000fc600000e0000 */
[----:B------:R-:W0:Y:S02]  /*41c0*/  SHFL.BFLY PT, R58, R25, 0x2, 0x1f ;  /* 0x0c401f00193a7f89 */ /* 0x000e2400000e0000 */
[----:B------:R-:W4:Y:S08]  /*41d0*/  MUFU.EX2 R35, R35 ;  /* 0x0000002300237308 */ /* 0x000f300000000800 */
[----:B------:R5:W4:Y:S01]  /*41e0*/  MUFU.EX2 R184, R29 ;  /* 0x0000001d00b87308 */ /* 0x000b220000000800 */
[----:B------:R-:W-:-:S04]  /*41f0*/  UIADD3 UR6, UR11, UR10, URZ ;  /* 0x0000000a0b067290 */ /* 0x000fc8000fffe03f */
[----:B------:R-:W-:-:S03]  /*4200*/  UIADD3 UR4, UR6, UR4, URZ ;  /* 0x0000000406047290 */ /* 0x000fc6000fffe03f */
[----:B------:R-:W4:Y:S01]  /*4210*/  MUFU.EX2 R37, R37 ;  /* 0x0000002500257308 */ /* 0x000f220000000800 */
[-CC-:B-----5:R-:W-:Y:S01]  /*4220*/  FFMA.FTZ R29, R89, R9.reuse, -R60.reuse ;  /* 0x00000009591d7223 */ /* 0x1a0fe2000001083c */
[----:B0-----:R-:W-:Y:S01]  /*4230*/  FMNMX.FTZ R58, R25, R58, !PT ;  /* 0x0000003a193a7209 */ /* 0x001fe20007810000 */
[----:B------:R-:W-:-:S05]  /*4240*/  FFMA.FTZ R25, R57, R9, -R60 ;  /* 0x0000000939197223 */ /* 0x000fca000001083c */
[----:B------:R-:W-:Y:S01]  /*4250*/  MUFU.EX2 R168, R43 ;  /* 0x0000002b00a87308 */ /* 0x000fe20000000800 */
[----:B------:R-:W0:Y:S07]  /*4260*/  SHFL.BFLY PT, R3, R58, 0x1, 0x1f ;  /* 0x0c201f003a037f89 */ /* 0x000e2e00000e0000 */
[----:B------:R-:W-:Y:S08]  /*4270*/  MUFU.EX2 R172, R25 ;  /* 0x0000001900ac7308 */ /* 0x000ff00000000800 */
[----:B------:R5:W4:Y:S08]  /*4280*/  MUFU.EX2 R186, R33 ;  /* 0x0000002100ba7308 */ /* 0x000b300000000800 */
[----:B------:R-:W-:Y:S01]  /*4290*/  MUFU.EX2 R5, R5 ;  /* 0x0000000500057308 */ /* 0x000fe20000000800 */
[----:B-----5:R-:W-:Y:S01]  /*42a0*/  FFMA.FTZ R33, R53, R9, -R60 ;  /* 0x0000000935217223 */ /* 0x020fe2000001083c */
[----:B0-----:R-:W-:-:S04]  /*42b0*/  FMNMX.FTZ R3, R58, R3, !PT ;  /* 0x000000033a037209 */ /* 0x001fc80007810000 */
[C---:B------:R-:W-:Y:S01]  /*42c0*/  FSETP.NEU.FTZ.AND P1, PT, R3.reuse, -INF , PT ;  /* 0xff8000000300780b */ /* 0x040fe20003f3d000 */
[-C--:B------:R-:W-:Y:S01]  /*42d0*/  FMUL.FTZ R25, R3, R9.reuse ;  /* 0x0000000903197220 */ /* 0x080fe20000410000 */
[----:B------:R-:W-:Y:S04]  /*42e0*/  MUFU.EX2 R11, R11 ;  /* 0x0000000b000b7308 */ /* 0x000fe80000000800 */
[----:B------:R-:W-:Y:S02]  /*42f0*/  FSEL R41, R25, RZ, P1 ;  /* 0x000000ff19297208 */ /* 0x000fe40000800000 */
[----:B------:R-:W-:Y:S02]  /*4300*/  PLOP3.LUT P1, PT, PT, PT, UP1, 0x40, 0x0 ;  /* 0x000000000000781c */ /* 0x000fe40003f2e818 */
        /* <DEDUP_REMOVED lines=21> */
[----:B--2---:R-:W-:Y:S01]  /*4460*/  FADD.FTZ R43, R31, R26 ;  /* 0x0000001a1f2b7221 */ /* 0x004fe20000010000 */
[----:B------:R-:W-:Y:S01]  /*4470*/  F2FP.BF16.F32.PACK_AB R188, R188, R27 ;  /* 0x0000001bbcbc723e */ /* 0x000fe200000010ff */
[-C--:B------:R-:W-:Y:S01]  /*4480*/  FFMA.FTZ R10, R10, R9.reuse, -R41 ;  /* 0x000000090a0a7223 */ /* 0x080fe20000010829 */
[----:B------:R-:W0:Y:S01]  /*4490*/  MUFU.EX2 R21, R21 ;  /* 0x0000001500157308 */ /* 0x000e220000000800 */
[----:B---3--:R-:W-:Y:S01]  /*44a0*/  FADD.FTZ R26, R190, R43 ;  /* 0x0000002bbe1a7221 */ /* 0x008fe20000010000 */
[-CC-:B------:R-:W-:Y:S01]  /*44b0*/  FFMA.FTZ R50, R50, R9.reuse, -R41.reuse ;  /* 0x0000000932327223 */ /* 0x180fe20000010829 */
[-CC-:B------:R-:W-:Y:S01]  /*44c0*/  FFMA.FTZ R20, R20, R9.reuse, -R41.reuse ;  /* 0x0000000914147223 */ /* 0x180fe20000010829 */
[-CC-:B------:R-:W-:Y:S01]  /*44d0*/  FFMA.FTZ R52, R52, R9.reuse, -R41.reuse ;  /* 0x0000000934347223 */ /* 0x180fe20000010829 */
[----:B----4-:R-:W-:Y:S01]  /*44e0*/  FADD.FTZ R43, R35, R26 ;  /* 0x0000001a232b7221 */ /* 0x010fe20000010000 */
[----:B------:R-:W-:Y:S01]  /*44f0*/  FFMA.FTZ R54, R54, R9, -R41 ;  /* 0x0000000936367223 */ /* 0x000fe20000010829 */
[----:B------:R-:W-:Y:S01]  /*4500*/  F2FP.BF16.F32.PACK_AB R190, R190, R31 ;  /* 0x0000001fbebe723e */ /* 0x000fe200000010ff */
[----:B------:R-:W1:Y:S01]  /*4510*/  MUFU.EX2 R24, R24 ;  /* 0x0000001800187308 */ /* 0x000e620000000800 */
[C---:B------:R-:W-:Y:S01]  /*4520*/  FADD.FTZ R26, R184.reuse, R43 ;  /* 0x0000002bb81a7221 */ /* 0x040fe20000010000 */
[----:B------:R-:W-:-:S03]  /*4530*/  F2FP.BF16.F32.PACK_AB R184, R184, R35 ;  /* 0x00000023b8b8723e */ /* 0x000fc600000010ff */
[----:B------:R-:W-:-:S03]  /*4540*/  FADD.FTZ R43, R37, R26 ;  /* 0x0000001a252b7221 */ /* 0x000fc60000010000 */
[----:B------:R-:W2:Y:S01]  /*4550*/  MUFU.EX2 R28, R28 ;  /* 0x0000001c001c7308 */ /* 0x000ea20000000800 */
[C---:B------:R-:W-:Y:S01]  /*4560*/  FADD.FTZ R43, R186.reuse, R43 ;  /* 0x0000002bba2b7221 */ /* 0x040fe20000010000 */
[----:B------:R-:W-:Y:S02]  /*4570*/  F2FP.BF16.F32.PACK_AB R186, R186, R37 ;  /* 0x00000025baba723e */ /* 0x000fe400000010ff */
[----:B0-----:R-:W-:Y:S01]  /*4580*/  F2FP.BF16.F32.PACK_AB R189, R21, R2 ;  /* 0x0000000215bd723e */ /* 0x001fe200000010ff */
[----:B------:R-:W-:Y:S01]  /*4590*/  FADD.FTZ R26, R180, R43 ;  /* 0x0000002bb41a7221 */ /* 0x000fe20000010000 */
[----:B------:R-:W-:Y:S01]  /*45a0*/  FADD.FTZ R43, R2, R21 ;  /* 0x00000015022b7221 */ /* 0x000fe20000010000 */
[C---:B------:R-:W-:Y:S01]  /*45b0*/  F2FP.BF16.F32.PACK_AB R180, R5.reuse, R180 ;  /* 0x000000b405b4723e */ /* 0x040fe200000010ff */
[----:B------:R0:W3:Y:S01]  /*45c0*/  MUFU.EX2 R185, R30 ;  /* 0x0000001e00b97308 */ /* 0x0000e20000000800 */
[----:B------:R-:W-:Y:S01]  /*45d0*/  FADD.FTZ R45, R5, R26 ;  /* 0x0000001a052d7221 */ /* 0x000fe20000010000 */
[----:B-1----:R-:W-:-:S04]  /*45e0*/  FADD.FTZ R26, R24, R43 ;  /* 0x0000002b181a7221 */ /* 0x002fc80000010000 */
[C---:B------:R-:W-:Y:S01]  /*45f0*/  FADD.FTZ R43, R191.reuse, R26 ;  /* 0x0000001abf2b7221 */ /* 0x040fe20000010000 */
[----:B------:R-:W-:Y:S01]  /*4600*/  F2FP.BF16.F32.PACK_AB R191, R191, R24 ;  /* 0x00000018bfbf723e */ /* 0x000fe200000010ff */
[----:B------:R-:W1:Y:S01]  /*4610*/  MUFU.EX2 R32, R32 ;  /* 0x0000002000207308 */ /* 0x000e620000000800 */
[----:B0-----:R-:W-:Y:S01]  /*4620*/  FADD.FTZ R30, R182, R45 ;  /* 0x0000002db61e7221 */ /* 0x001fe20000010000 */
[----:B--2---:R-:W-:Y:S01]  /*4630*/  FADD.FTZ R26, R28, R43 ;  /* 0x0000002b1c1a7221 */ /* 0x004fe20000010000 */
[C---:B------:R-:W-:Y:S02]  /*4640*/  F2FP.BF16.F32.PACK_AB R182, R11.reuse, R182 ;  /* 0x000000b60bb6723e */ /* 0x040fe400000010ff */
[----:B------:R-:W-:-:S03]  /*4650*/  FADD.FTZ R30, R11, R30 ;  /* 0x0000001e0b1e7221 */ /* 0x000fc60000010000 */
[----:B------:R-:W0:Y:S01]  /*4660*/  MUFU.EX2 R187, R34 ;  /* 0x0000002200bb7308 */ /* 0x000e220000000800 */
[----:B---3--:R-:W-:Y:S01]  /*4670*/  FADD.FTZ R43, R185, R26 ;  /* 0x0000001ab92b7221 */ /* 0x008fe20000010000 */
[----:B------:R-:W-:Y:S01]  /*4680*/  FADD.FTZ R45, R13, R30 ;  /* 0x0000001e0d2d7221 */ /* 0x000fe20000010000 */
[----:B------:R-:W-:-:S05]  /*4690*/  F2FP.BF16.F32.PACK_AB R185, R185, R28 ;  /* 0x0000001cb9b9723e */ /* 0x000fca00000010ff */
[----:B------:R-:W2:Y:S08]  /*46a0*/  MUFU.EX2 R36, R36 ;  /* 0x0000002400247308 */ /* 0x000eb00000000800 */
[----:B------:R-:W3:Y:S08]  /*46b0*/  MUFU.EX2 R181, R38 ;  /* 0x0000002600b57308 */ /* 0x000ef00000000800 */
[----:B------:R4:W-:Y:S08]  /*46c0*/  MUFU.EX2 R179, R12 ;  /* 0x0000000c00b37308 */ /* 0x0009f00000000800 */
[----:B------:R-:W-:Y:S01]  /*46d0*/  MUFU.EX2 R40, R40 ;  /* 0x0000002800287308 */ /* 0x000fe20000000800 */
[-C--:B----4-:R-:W-:Y:S01]  /*46e0*/  FFMA.FTZ R12, R8, R9.reuse, -R41 ;  /* 0x00000009080c7223 */ /* 0x090fe20000010829 */
[----:B-1----:R-:W-:Y:S01]  /*46f0*/  FADD.FTZ R8, R32, R43 ;  /* 0x0000002b20087221 */ /* 0x002fe20000010000 */
[----:B------:R-:W-:-:S03]  /*4700*/  FFMA.FTZ R41, R56, R9, -R41 ;  /* 0x0000000938297223 */ /* 0x000fc60000010829 */
[C---:B0-----:R-:W-:Y:S01]  /*4710*/  FADD.FTZ R43, R187.reuse, R8 ;  /* 0x00000008bb2b7221 */ /* 0x041fe20000010000 */
[----:B------:R-:W-:Y:S01]  /*4720*/  F2FP.BF16.F32.PACK_AB R187, R187, R32 ;  /* 0x00000020bbbb723e */ /* 0x000fe200000010ff */
[----:B------:R-:W-:Y:S02]  /*4730*/  MUFU.EX2 R183, R42 ;  /* 0x0000002a00b77308 */ /* 0x000fe40000000800 */
[----:B--2---:R-:W-:-:S04]  /*4740*/  FADD.FTZ R8, R36, R43 ;  /* 0x0000002b24087221 */ /* 0x004fc80000010000 */
[C---:B---3--:R-:W-:Y:S01]  /*4750*/  FADD.FTZ R27, R181.reuse, R8 ;  /* 0x00000008b51b7221 */ /* 0x048fe20000010000 */
[----:B------:R-:W-:Y:S01]  /*4760*/  F2FP.BF16.F32.PACK_AB R181, R181, R36 ;  /* 0x00000024b5b5723e */ /* 0x000fe200000010ff */
[----:B------:R-:W-:Y:S08]  /*4770*/  MUFU.EX2 R44, R44 ;  /* 0x0000002c002c7308 */ /* 0x000ff00000000800 */
[----:B------:R0:W1:Y:S08]  /*4780*/  MUFU.EX2 R176, R15 ;  /* 0x0000000f00b07308 */ /* 0x0000700000000800 */
[----:B------:R-:W-:Y:S01]  /*4790*/  MUFU.EX2 R177, R46 ;  /* 0x0000002e00b17308 */ /* 0x000fe20000000800 */
[----:B0-----:R-:W-:-:S07]  /*47a0*/  FFMA.FTZ R15, R93, R9, -R60 ;  /* 0x000000095d0f7223 */ /* 0x001fce000001083c */
[----:B------:R-:W0:Y:S01]  /*47b0*/  MUFU.EX2 R29, R29 ;  /* 0x0000001d001d7308 */ /* 0x000e220000000800 */
[C---:B-1----:R-:W-:Y:S01]  /*47c0*/  FADD.FTZ R26, R176.reuse, R45 ;  /* 0x0000002db01a7221 */ /* 0x042fe20000010000 */
        /* <DEDUP_REMOVED lines=66> */
.L_x_1390:
[----:B------:R-:W-:-:S11]  /*4bf0*/  UISETP.NE.AND UP2, UPT, UR5, 0x1, UPT ;  /* 0x000000010500788c */ /* 0x000fd6000bf45270 */
[----:B------:R-:W-:Y:S02]  /*4c00*/  @UP2 ULDC.64 UR6, c[0x0][0x9e8] ;  /* 0x00027a0000062ab9 */ /* 0x000fe40000000a00 */
[----:B------:R-:W-:-:S04]  /*4c10*/  UIMAD.WIDE.U32 UR10, UR14, UR6, URZ ;  /* 0x000000060e0a72a5 */ /* 0x000fc8000f8e003f */
[----:B------:R-:W-:-:S12]  /*4c20*/  @UP2 USHF.R.U32.HI UR14, URZ, UR7, UR11 ;  /* 0x000000073f0e2299 */ /* 0x000fd8000801160b */
.L_x_1391:
[----:B------:R-:W-:-:S04]  /*4c30*/  UIMAD UR5, UR14, UR5, UR5 ;  /* 0x000000050e0572a4 */ /* 0x000fc8000f8e0205 */
[----:B------:R-:W-:-:S04]  /*4c40*/  UISETP.LT.AND UP2, UPT, UR4, UR5, UPT ;  /* 0x000000050400728c */ /* 0x000fc8000bf41270 */
[----:B------:R-:W-:-:S12]  /*4c50*/  USEL UR4, UR4, UR5, UP2 ;  /* 0x0000000504047287 */ /* 0x000fd80009000000 */
.L_x_1389:
        /* <DEDUP_REMOVED lines=63> */
.L_x_1409:
[----:B------:R-:W-:-:S04]  /*5050*/  UIADD3 UR5, UR37, 0x1, URZ ;  /* 0x0000000125057890 */ /* 0x000fc8000fffe03f */
[----:B------:R-:W-:-:S04]  /*5060*/  UISETP.NE.AND UP2, UPT, UR5, 0x2, UPT ;  /* 0x000000020500788c */ /* 0x000fc8000bf45270 */
[----:B------:R-:W-:Y:S02]  /*5070*/  USEL UR39, URZ, 0x1, UP2 ;  /* 0x000000013f277887 */ /* 0x000fe40009000000 */
[----:B------:R-:W-:Y:S02]  /*5080*/  USEL UR5, UR5, URZ, UP2 ;  /* 0x0000003f05057287 */ /* 0x000fe40009000000 */
[----:B------:R-:W-:Y:S01]  /*5090*/  ULOP3.LUT UR39, UR36, UR39, URZ, 0x3c, !UPT ;  /* 0x0000002724277292 */ /* 0x000fe2000f8e3c3f */
[----:B------:R-:W-:Y:S11]  /*50a0*/  @!P0 BRA `(.L_x_1393) ;  /* 0x0000000000048947 */ /* 0x000ff60003800000 */
[----:B------:R-:W-:Y:S01]  /*50b0*/  BPT.TRAP 0x1 ;  /* 0x000000040000795c */ /* 0x000fe20000300000 */
.L_x_1393:
[----:B------:R-:W-:Y:S01]  /*50c0*/  ULEA UR7, UR5, UR38, 0x3 ;  /* 0x0000002605077291 */ /* 0x000fe2000f8e183f */
[----:B------:R-:W-:-:S05]  /*50d0*/  IMAD.U32 R9, RZ, RZ, UR39 ;  /* 0x00000027ff097e24 */ /* 0x000fca000f8e00ff */
[----:B------:R-:W-:-:S04]  /*50e0*/  SHF.L.U32 R9, R9, 0x1f, RZ ;  /* 0x0000001f09097819 */ /* 0x000fc800000006ff */
[----:B------:R0:W1:Y:S01]  /*50f0*/  SYNCS.PHASECHK.TRANS64.TRYWAIT P1, [UR7+0x30830], R9 ;  /* 0x03083009ff0075a7 */ /* 0x0000620008020147 */
[----:B------:R-:W-:Y:S05]  /*5100*/  @!P0 BRA `(.L_x_1394) ;  /* 0x0000000000048947 */ /* 0x000fea0003800000 */
[----:B------:R-:W-:Y:S01]  /*5110*/  BPT.TRAP 0x1 ;  /* 0x000000040000795c */ /* 0x000fe20000300000 */
.L_x_1394:
[----:B-1----:R-:W-:Y:S05]  /*5120*/  @P1 BRA `(.L_x_1395) ;  /* 0x0000000000081947 */ /* 0x002fea0003800000 */
[----:B------:R-:W1:Y:S02]  /*5130*/  SYNCS.PHASECHK.TRANS64.TRYWAIT P1, [UR7+0x30830], R9 ;  /* 0x03083009ff0075a7 */ /* 0x000e640008020147 */
[----:B-1----:R-:W-:Y:S05]  /*5140*/  @!P1 BRA `(.L_x_1396) ;  /* 0x0000013800849947 */ /* 0x002fea0003800000 */
.L_x_1395:
        /* <DEDUP_REMOVED lines=167> */
.L_x_1397:
[----:B------:R-:W-:Y:S01]  /*5bc0*/  ULEA UR6, UR37, UR38, 0x3 ;  /* 0x0000002625067291 */ /* 0x000fe2000f8e183f */
[----:B------:R-:W-:-:S05]  /*5bd0*/  IMAD.U32 R0, RZ, RZ, UR36 ;  /* 0x00000024ff007e24 */ /* 0x000fca000f8e00ff */
[----:B------:R-:W-:-:S04]  /*5be0*/  SHF.L.U32 R0, R0, 0x1f, RZ ;  /* 0x0000001f00007819 */ /* 0x000fc800000006ff */
[----:B------:R2:W3:Y:S01]  /*5bf0*/  SYNCS.PHASECHK.TRANS64.TRYWAIT P1, [UR6+0x30850], R0 ;  /* 0x03085000ff0075a7 */ /* 0x0004e20008020146 */
[----:B------:R-:W-:Y:S05]  /*5c00*/  @!P0 BRA `(.L_x_1398) ;  /* 0x0000000000048947 */ /* 0x000fea0003800000 */
[----:B------:R-:W-:Y:S01]  /*5c10*/  BPT.TRAP 0x1 ;  /* 0x000000040000795c */ /* 0x000fe20000300000 */
.L_x_1398:
[----:B---3--:R-:W-:Y:S05]  /*5c20*/  @P1 BRA `(.L_x_1399) ;  /* 0x0000000000081947 */ /* 0x008fea0003800000 */
[----:B------:R-:W3:Y:S02]  /*5c30*/  SYNCS.PHASECHK.TRANS64.TRYWAIT P1, [UR6+0x30850], R0 ;  /* 0x03085000ff0075a7 */ /* 0x000ee40008020146 */
[----:B---3--:R-:W-:Y:S05]  /*5c40*/  @!P1 BRA `(.L_x_1400) ;  /* 0x0000012c00dc9947 */ /* 0x008fea0003800000 */
.L_x_1399:
        /* <DEDUP_REMOVED lines=10> */
[----:B------:R-:W-:Y:S02]  /*5cf0*/  VIADD R143, R19, UR60 ;  /* 0x0000003c138f7c36 */ /* 0x000fe40008000000 */
[----:B0-2---:R-:W-:Y:S01]  /*5d00*/  FMUL.FTZ R0, R122, UR4 ;  /* 0x000000047a007c20 */ /* 0x005fe20008410000 */
[----:B------:R-:W-:Y:S01]  /*5d10*/  ULOP3.LUT UR10, UR10, 0x3000000, URZ, 0xfc, !UPT ;  /* 0x030000000a0a7892 */ /* 0x000fe2000f8efc3f */
[----:B------:R-:W-:Y:S01]  /*5d20*/  FMUL.FTZ R14, R127, UR4 ;  /* 0x000000047f0e7c20 */ /* 0x000fe20008410000 */
[----:B------:R-:W-:Y:S01]  /*5d30*/  FMUL.FTZ R122, R138, UR4 ;  /* 0x000000048a7a7c20 */ /* 0x000fe20008410000 */
[----:B------:R-:W-:Y:S01]  /*5d40*/  FMUL.FTZ R138, R140, UR4 ;  /* 0x000000048c8a7c20 */ /* 0x000fe20008410000 */
[----:B------:R-:W-:Y:S01]  /*5d50*/  UIMAD UR14, UR37, 0x900, UR10 ;  /* 0x00000900250e78a4 */ /* 0x000fe2000f8e020a */
[----:B------:R-:W-:Y:S01]  /*5d60*/  FMUL.FTZ R127, R162, UR4 ;  /* 0x00000004a27f7c20 */ /* 0x000fe20008410000 */
[----:B------:R-:W-:Y:S01]  /*5d70*/  FMUL.FTZ R140, R144, UR4 ;  /* 0x00000004908c7c20 */ /* 0x000fe20008410000 */
[----:B------:R-:W-:Y:S01]  /*5d80*/  FMUL.FTZ R144, R148, UR4 ;  /* 0x0000000494907c20 */ /* 0x000fe20008410000 */
[----:B------:R-:W-:Y:S01]  /*5d90*/  FMUL.FTZ R148, R152, UR4 ;  /* 0x0000000498947c20 */ /* 0x000fe20008410000 */
[----:B------:R-:W-:Y:S01]  /*5da0*/  FMUL.FTZ R152, R156, UR4 ;  /* 0x000000049c987c20 */ /* 0x000fe20008410000 */
[----:B-1----:R-:W-:Y:S01]  /*5db0*/  FMUL.FTZ R9, R120, UR4 ;  /* 0x0000000478097c20 */ /* 0x002fe20008410000 */
        /* <DEDUP_REMOVED lines=70> */
[----:B------:R-:W-:-:S10]  /*6220*/  FMUL.FTZ R121, R139, UR4 ;  /* 0x000000048b797c20 */ /* 0x000fd40008410000 */
        /* <DEDUP_REMOVED lines=24> */
[----:B------:R-:W-:Y:S02]  /*63b0*/  IMAD R147, R10, -0x60, RZ ;  /* 0xffffffa00a937824 */ /* 0x000fe400078e02ff */
[----:B------:R-:W-:Y:S01]  /*63c0*/  FMUL.FTZ R172, R124, UR4 ;  /* 0x000000047cac7c20 */ /* 0x000fe20008410000 */
        /* <DEDUP_REMOVED lines=14> */
[----:B------:R-:W5:Y:S01]  /*64b0*/  SHFL.IDX PT, R162, R143, RZ, 0x1c1f ;  /* 0x001c1fff8fa27589 */ /* 0x000f6200000e0000 */
[----:B------:R-:W-:Y:S01]  /*64c0*/  IMAD R13, R18, -0x2, R13 ;  /* 0xfffffffe120d7824 */ /* 0x000fe200078e020d */
[----:B------:R-:W0:Y:S01]  /*64d0*/  MUFU.TANH R172, R172 ;  /* 0x000000ac00ac7308 */ /* 0x000e220000002400 */
[----:B------:R-:W-:-:S02]  /*64e0*/  @!P3 VIADD R12, R12, 0x30840 ;  /* 0x000308400c0cb836 */ /* 0x000fc40000000000 */
[----:B------:R-:W-:Y:S01]  /*64f0*/  VIADD R145, R13, 0xffffffff ;  /* 0xffffffff0d917836 */ /* 0x000fe20000000000 */
[----:B------:R-:W-:Y:S02]  /*6500*/  IADD3 R149, -R17, R13, R16 ;  /* 0x0000000d11957210 */ /* 0x000fe40007ffe110 */
[----:B------:R-:W-:Y:S02]  /*6510*/  @!P3 PRMT R12, RZ, 0x654, R12 ;  /* 0x00000654ff0cb816 */ /* 0x000fe4000000000c */
[----:B------:R-:W0:Y:S01]  /*6520*/  MUFU.TANH R173, R173 ;  /* 0x000000ad00ad7308 */ /* 0x000e220000002400 */
[C---:B------:R-:W-:Y:S02]  /*6530*/  VIADD R151, R149.reuse, UR55 ;  /* 0x0000003795977c36 */ /* 0x040fe40008000000 */
[----:B------:R-:W-:-:S05]  /*6540*/  VIADD R149, R149, UR54 ;  /* 0x0000003695957c36 */ /* 0x000fca0008000000 */
[----:B------:R-:W0:Y:S01]  /*6550*/  MUFU.TANH R174, R174 ;  /* 0x000000ae00ae7308 */ /* 0x000e220000002400 */
[----:B-----5:R-:W-:-:S07]  /*6560*/  IMAD.IADD R153, R151, 0x1, R162 ;  /* 0x0000000197997824 */ /* 0x020fce00078e02a2 */
[----:B------:R-:W0:Y:S01]  /*6570*/  MUFU.TANH R175, R175 ;  /* 0x000000af00af7308 */ /* 0x000e220000002400 */
[----:B------:R-:W-:-:S07]  /*6580*/  IMAD.IADD R155, R149, 0x1, R162 ;  /* 0x00000001959b7824 */ /* 0x000fce00078e02a2 */
        /* <DEDUP_REMOVED lines=8> */
[----:B------:R-:W-:Y:S01]  /*6610*/  IADD3 R141, -R17, R16, R162 ;  /* 0x00000010118d7210 */ /* 0x000fe20007ffe1a2 */
        /* <DEDUP_REMOVED lines=11> */
.L_x_1403:
[----:B------:R-:W-:-:S05]  /*66d0*/  IMAD.U32 R162, RZ, RZ, UR51 ;  /* 0x00000033ffa27e24 */ /* 0x000fca000f8e00ff */
[----:B------:R-:W-:-:S13]  /*66e0*/  ISETP.NE.AND P1, PT, R162, 0x1, PT ;  /* 0x00000001a200780c */ /* 0x000fda0003f25270 */
[----:B0-----:R-:W0:Y:S02]  /*66f0*/  @P1 LDC.64 R12, c[0x0][0x9e8] ;  /* 0x00027a00ff0c1b82 */ /* 0x001e240000000a00 */
[----:B0-----:R-:W-:-:S05]  /*6700*/  @P1 IMAD.HI.U32 R12, R141, R12, RZ ;  /* 0x0000000c8d0c1227 */ /* 0x001fca00078e00ff */
[----:B------:R-:W-:-:S07]  /*6710*/  @P1 SHF.R.U32.HI R141, RZ, R13, R12 ;  /* 0x0000000dff8d1219 */ /* 0x000fce000001160c */
.L_x_1404:
[----:B------:R-:W-:Y:S05]  /*6720*/  BSYNC B0 ;  /* 0x0000000000007941 */ /* 0x000fea0003800000 */
.L_x_1402:
[----:B------:R-:W-:-:S05]  /*6730*/  IMAD R12, R141, R162, R145 ;  /* 0x000000a28d0c7224 */ /* 0x000fca00078e0291 */
[----:B------:R-:W-:Y:S02]  /*6740*/  VIADDMNMX R153, R12, R162, R153, PT ;  /* 0x000000a20c997246 */ /* 0x000fe40003800199 */
[----:B------:R-:W-:-:S07]  /*6750*/  VIMNMX R155, R155, R12, !PT ;  /* 0x0000000c9b9b7248 */ /* 0x000fce0007fe0100 */
.L_x_1401:
        /* <DEDUP_REMOVED lines=120> */
[----:B------:R-:W-:Y:S01]  /*6ee0*/  IADD3 R9, -R17, R16, R12 ;  /* 0x0000001011097210 */ /* 0x000fe20007ffe10c */
        /* <DEDUP_REMOVED lines=11> */
.L_x_1407:
[----:B------:R-:W-:-:S05]  /*6fa0*/  IMAD.U32 R184, RZ, RZ, UR51 ;  /* 0x00000033ffb87e24 */ /* 0x000fca000f8e00ff */
[----:B------:R-:W-:-:S13]  /*6fb0*/  ISETP.NE.AND P6, PT, R184, 0x1, PT ;  /* 0x00000001b800780c */ /* 0x000fda0003fc5270 */
[----:B------:R-:W0:Y:S02]  /*6fc0*/  @P6 LDC.64 R12, c[0x0][0x9e8] ;  /* 0x00027a00ff0c6b82 */ /* 0x000e240000000a00 */
[----:B0-----:R-:W-:-:S05]  /*6fd0*/  @P6 IMAD.HI.U32 R12, R9, R12, RZ ;  /* 0x0000000c090c6227 */ /* 0x001fca00078e00ff */
[----:B------:R-:W-:-:S07]  /*6fe0*/  @P6 SHF.R.U32.HI R9, RZ, R13, R12 ;  /* 0x0000000dff096219 */ /* 0x000fce000001160c */
.L_x_1408:
[----:B------:R-:W-:Y:S05]  /*6ff0*/  BSYNC B0 ;  /* 0x0000000000007941 */ /* 0x000fea0003800000 */
.L_x_1406:
[----:B------:R-:W-:-:S05]  /*7000*/  IMAD R12, R9, R184, R145 ;  /* 0x000000b8090c7224 */ /* 0x000fca00078e0291 */
[----:B------:R-:W-:Y:S02]  /*7010*/  VIADDMNMX R137, R12, R184, R137, PT ;  /* 0x000000b80c897246 */ /* 0x000fe40003800189 */
[----:B------:R-:W-:-:S07]  /*7020*/  VIMNMX R139, R139, R12, !PT ;  /* 0x0000000c8b8b7248 */ /* 0x000fce0007fe0100 */
.L_x_1405:
        /* <DEDUP_REMOVED lines=70> */
[----:B------:R-:W-:Y:S01]  /*7490*/  ISETP.LT.OR P1, PT, R137, 0x31, P1 ;  /* 0x000000318900780c */ /* 0x000fe20000f21670 */
[----:B------:R-:W0:Y:S01]  /*74a0*/  LDC R9, c[0x0][0x988] ;  /* 0x00026200ff097b82 */ /* 0x000e220000000800 */
[----:B------:R-:W-:Y:S01]  /*74b0*/  ISETP.NE.AND P2, PT, R187, RZ, PT ;  /* 0x000000ffbb00720c */ /* 0x000fe20003f45270 */
[----:B------:R-:W1:Y:S01]  /*74c0*/  SHFL.BFLY PT, R12, R11, 0x2, 0x1f ;  /* 0x0c401f000b0c7f89 */ /* 0x000e6200000e0000 */
[----:B------:R-:W-:Y:S02]  /*74d0*/  FSEL R126, R126, -INF , !P1 ;  /* 0xff8000007e7e7808 */ /* 0x000fe40004800000 */
[----:B------:R-:W-:-:S02]  /*74e0*/  ISETP.NE.AND P1, PT, R173, RZ, PT ;  /* 0x000000ffad00720c */ /* 0x000fc40003f25270 */
[----:B------:R-:W-:Y:S02]  /*74f0*/  ISETP.NE.AND P6, PT, R189, RZ, PT ;  /* 0x000000ffbd00720c */ /* 0x000fe40003fc5270 */
[C---:B------:R-:W-:Y:S02]  /*7500*/  ISETP.GT.AND P1, PT, R139.reuse, 0x31, !P1 ;  /* 0x000000318b00780c */ /* 0x040fe40004f24270 */
[----:B------:R-:W-:Y:S02]  /*7510*/  ISETP.GT.AND P3, PT, R139, 0x50, !P3 ;  /* 0x000000508b00780c */ /* 0x000fe40005f64270 */
[----:B------:R-:W-:Y:S02]  /*7520*/  ISETP.LT.OR P1, PT, R137, 0x32, P1 ;  /* 0x000000328900780c */ /* 0x000fe40000f21670 */
[----:B------:R-:W-:Y:S02]  /*7530*/  ISETP.GT.AND P4, PT, R139, 0x51, !P4 ;  /* 0x000000518b00780c */ /* 0x000fe40006784270 */
[----:B------:R-:W-:-:S02]  /*7540*/  FSEL R20, R125, -INF , !P1 ;  /* 0xff8000007d147808 */ /* 0x000fc40004800000 */
[----:B------:R-:W-:Y:S02]  /*7550*/  ISETP.NE.AND P1, PT, R175, RZ, PT ;  /* 0x000000ffaf00720c */ /* 0x000fe40003f25270 */
[----:B------:R-:W-:Y:S02]  /*7560*/  ISETP.LT.OR P3, PT, R137, 0x51, P3 ;  /* 0x000000518900780c */ /* 0x000fe40001f61670 */
[C---:B------:R-:W-:Y:S02]  /*7570*/  ISETP.GT.AND P1, PT, R139.reuse, 0x38, !P1 ;  /* 0x000000388b00780c */ /* 0x040fe40004f24270 */
[----:B------:R-:W-:Y:S02]  /*7580*/  ISETP.GT.AND P5, PT, R139, 0x58, !P5 ;  /* 0x000000588b00780c */ /* 0x000fe40006fa4270 */
[----:B------:R-:W-:Y:S02]  /*7590*/  ISETP.LT.OR P1, PT, R137, 0x39, P1 ;  /* 0x000000398900780c */ /* 0x000fe40000f21670 */
[----:B-1----:R-:W-:-:S02]  /*75a0*/  FMNMX.FTZ R13, R11, R12, !PT ;  /* 0x0000000c0b0d7209 */ /* 0x002fc40007810000 */
[----:B------:R-:W-:Y:S02]  /*75b0*/  FSEL R132, R132, -INF , !P1 ;  /* 0xff80000084847808 */ /* 0x000fe40004800000 */
[----:B------:R-:W-:Y:S01]  /*75c0*/  ISETP.NE.AND P1, PT, R177, RZ, PT ;  /* 0x000000ffb100720c */ /* 0x000fe20003f25270 */
[----:B------:R-:W1:Y:S01]  /*75d0*/  SHFL.BFLY PT, R12, R13, 0x1, 0x1f ;  /* 0x0c201f000d0c7f89 */ /* 0x000e6200000e0000 */
[----:B------:R-:W-:Y:S02]  /*75e0*/  ISETP.LT.OR P4, PT, R137, 0x52, P4 ;  /* 0x000000528900780c */ /* 0x000fe40002781670 */
[----:B------:R-:W-:Y:S02]  /*75f0*/  ISETP.GT.AND P1, PT, R139, 0x39, !P1 ;  /* 0x000000398b00780c */ /* 0x000fe40004f24270 */
[C---:B------:R-:W-:Y:S02]  /*7600*/  ISETP.LT.OR P5, PT, R137.reuse, 0x59, P5 ;  /* 0x000000598900780c */ /* 0x040fe40002fa1670 */
[----:B------:R-:W-:-:S02]  /*7610*/  ISETP.LT.OR P1, PT, R137, 0x3a, P1 ;  /* 0x0000003a8900780c */ /* 0x000fc40000f21670 */
[----:B------:R-:W-:Y:S02]  /*7620*/  FSEL R128, R128, -INF , !P4 ;  /* 0xff80000080807808 */ /* 0x000fe40006000000 */
[----:B------:R-:W-:Y:S02]  /*7630*/  FSEL R120, R131, -INF , !P1 ;  /* 0xff80000083787808 */ /* 0x000fe40004800000 */
[----:B------:R-:W-:-:S04]  /*7640*/  ISETP.NE.AND P1, PT, R179, RZ, PT ;  /* 0x000000ffb300720c */ /* 0x000fc80003f25270 */
[----:B------:R-:W-:-:S04]  /*7650*/  ISETP.GT.AND P1, PT, R139, 0x40, !P1 ;  /* 0x000000408b00780c */ /* 0x000fc80004f24270 */
[----:B------:R-:W-:Y:S02]  /*7660*/  ISETP.LT.OR P1, PT, R137, 0x41, P1 ;  /* 0x000000418900780c */ /* 0x000fe40000f21670 */
[----:B-1----:R-:W-:Y:S02]  /*7670*/  FMNMX.FTZ R12, R13, R12, !PT ;  /* 0x0000000c0d0c7209 */ /* 0x002fe40007810000 */
[----:B------:R-:W-:Y:S02]  /*7680*/  FSEL R134, R134, -INF , !P1 ;  /* 0xff80000086867808 */ /* 0x000fe40004800000 */
[----:B------:R-:W-:Y:S01]  /*7690*/  ISETP.NE.AND P1, PT, R181, RZ, PT ;  /* 0x000000ffb500720c */ /* 0x000fe20003f25270 */
[----:B0-----:R-:W-:-:S03]  /*76a0*/  FMUL.FTZ R121, R12, R9 ;  /* 0x000000090c797220 */ /* 0x001fc60000410000 */
[----:B------:R-:W-:-:S04]  /*76b0*/  ISETP.GT.AND P1, PT, R139, 0x41, !P1 ;  /* 0x000000418b00780c */ /* 0x000fc80004f24270 */
        /* <DEDUP_REMOVED lines=42> */
[----:B------:R-:W-:Y:S01]  /*7960*/  MUFU.EX2 R11, R141 ;  /* 0x0000008d000b7308 */ /* 0x000fe20000000800 */
[--C-:B0-----:R-:W-:Y:S01]  /*7970*/  FFMA.FTZ R172, R178, R9, -R121.reuse ;  /* 0x00000009b2ac7223 */ /* 0x101fe20000010879 */
[----:B------:R-:W-:Y:S01]  /*7980*/  FMNMX.FTZ R15, R186, R15, !PT ;  /* 0x0000000fba0f7209 */ /* 0x000fe20007810000 */
[-CC-:B------:R-:W-:Y:S01]  /*7990*/  FFMA.FTZ R178, R144, R9.reuse, -R121.reuse ;  /* 0x0000000990b27223 */ /* 0x180fe20000010879 */
[----:B------:R-:W-:Y:S01]  /*79a0*/  FFMA.FTZ R144, R154, R9, -R121 ;  /* 0x000000099a907223 */ /* 0x000fe20000010879 */
[----:B------:R-:W-:-:S02]  /*79b0*/  LOP3.LUT P6, RZ, R209, 0x7f, RZ, 0xc0, !PT ;  /* 0x0000007fd1ff7812 */ /* 0x000fc400078cc0ff */
        /* <DEDUP_REMOVED lines=8> */
[----:B0-----:R-:W-:Y:S01]  /*7a40*/  FSEL R174, R127, -INF , !P3 ;  /* 0xff8000007fae7808 */ /* 0x001fe20005800000 */
[--C-:B------:R-:W-:Y:S01]  /*7a50*/  FFMA.FTZ R127, R166, R9, -R121.reuse ;  /* 0x00000009a67f7223 */ /* 0x100fe20000010879 */
[----:B------:R-:W-:Y:S02]  /*7a60*/  FMNMX.FTZ R123, R132, R123, !PT ;  /* 0x0000007b847b7209 */ /* 0x000fe40007810000 */
[----:B------:R-:W-:Y:S01]  /*7a70*/  FSEL R166, R129, -INF , !P5 ;  /* 0xff80000081a67808 */ /* 0x000fe20006800000 */
[--C-:B------:R-:W-:Y:S01]  /*7a80*/  FFMA.FTZ R129, R146, R9, -R121.reuse ;  /* 0x0000000992817223 */ /* 0x100fe20000010879 */
[----:B------:R-:W-:Y:S01]  /*7a90*/  FMNMX.FTZ R123, R120, R123, !PT ;  /* 0x0000007b787b7209 */ /* 0x000fe20007810000 */
[----:B------:R-:W-:Y:S01]  /*7aa0*/  MUFU.EX2 R21, R180 ;  /* 0x000000b400157308 */ /* 0x000fe20000000800 */
[----:B------:R-:W-:-:S02]  /*7ab0*/  FFMA.FTZ R146, R158, R9, -R121 ;  /* 0x000000099e927223 */ /* 0x000fc40000010879 */
        /* <DEDUP_REMOVED lines=9> */
[----:B------:R0:W-:Y:S03]  /*7b50*/  MUFU.EX2 R123, R127 ;  /* 0x0000007f007b7308 */ /* 0x0001e60000000800 */
[----:B------:R-:W-:-:S04]  /*7b60*/  FMNMX.FTZ R125, R166, R125, !PT ;  /* 0x0000007da67d7209 */ /* 0x000fc80007810000 */
[----:B------:R-:W-:Y:S01]  /*7b70*/  FMNMX.FTZ R0, R130, R125, !PT ;  /* 0x0000007d82007209 */ /* 0x000fe20007810000 */
[----:B------:R-:W-:Y:S01]  /*7b80*/  MUFU.EX2 R172, R172 ;  /* 0x000000ac00ac7308 */ /* 0x000fe20000000800 */
[----:B0-----:R-:W-:-:S03]  /*7b90*/  FFMA.FTZ R127, R140, R9, -R121 ;  /* 0x000000098c7f7223 */ /* 0x001fc60000010879 */
[----:B------:R-:W0:Y:S04]  /*7ba0*/  SHFL.BFLY PT, R133, R0, 0x2, 0x1f ;  /* 0x0c401f0000857f89 */ /* 0x000e2800000e0000 */
        /* <DEDUP_REMOVED lines=21> */
[-CC-:B-1----:R-:W-:Y:S01]  /*7d00*/  FFMA.FTZ R148, R216, R9.reuse, -R121.reuse ;  /* 0x00000009d8947223 */ /* 0x182fe20000010879 */
[-CC-:B------:R-:W-:Y:S01]  /*7d10*/  FFMA.FTZ R150, R214, R9.reuse, -R121.reuse ;  /* 0x00000009d6967223 */ /* 0x180fe20000010879 */
        /* <DEDUP_REMOVED lines=29> */
[-CC-:B------:R-:W-:Y:S01]  /*7ef0*/  FFMA.FTZ R174, R174, R9.reuse, -R121.reuse ;  /* 0x00000009aeae7223 */ /* 0x180fe20000010879 */
[-CC-:B------:R-:W-:Y:S01]  /*7f00*/  FFMA.FTZ R128, R128, R9.reuse, -R121.reuse ;  /* 0x0000000980807223 */ /* 0x180fe20000010879 */
[-CC-:B------:R-:W-:Y:S01]  /*7f10*/  FFMA.FTZ R166, R166, R9.reuse, -R121.reuse ;  /* 0x00000009a6a67223 */ /* 0x180fe20000010879 */
[----:B------:R-:W-:Y:S01]  /*7f20*/  FFMA.FTZ R121, R130, R9, -R121 ;  /* 0x0000000982797223 */ /* 0x000fe20000010879 */
[----:B------:R-:W-:Y:S01]  /*7f30*/  IMAD.U32 R132, RZ, RZ, UR6 ;  /* 0x00000006ff847e24 */ /* 0x000fe2000f8e00ff */
[----:B------:R-:W-:Y:S01]  /*7f40*/  ISETP.GT.AND P1, PT, R10, UR50, PT ;  /* 0x000000320a007c0c */ /* 0x000fe2000bf24270 */
[----:B------:R-:W0:Y:S01]  /*7f50*/  MUFU.EX2 R150, R150 ;  /* 0x0000009600967308 */ /* 0x000e220000000800 */
[----:B-1----:R-:W-:Y:S01]  /*7f60*/  FADD.FTZ R8, R148, R5 ;  /* 0x0000000594087221 */ /* 0x002fe20000010000 */
[----:B------:R-:W-:Y:S01]  /*7f70*/  FADD.FTZ R5, R21, R126 ;  /* 0x0000007e15057221 */ /* 0x000fe20000010000 */
[----:B------:R-:W-:Y:S01]  /*7f80*/  @!P6 VIADD R132, R132, 0x30860 ;  /* 0x000308608484e836 */ /* 0x000fe20000000000 */
[----:B------:R-:W-:Y:S01]  /*7f90*/  F2FP.BF16.F32.PACK_AB R184, R170, R15 ;  /* 0x0000000faab8723e */ /* 0x000fe200000010ff */
[----:B------:R-:W-:-:S02]  /*7fa0*/  VIADD R10, R10, 0xffffffff ;  /* 0xffffffff0a0a7836 */ /* 0x000fc40000000000 */
[----:B------:R-:W-:Y:S01]  /*7fb0*/  FADD.FTZ R5, R172, R5 ;  /* 0x00000005ac057221 */ /* 0x000fe20000010000 */
[----:B------:R-:W-:Y:S01]  /*7fc0*/  F2FP.BF16.F32.PACK_AB R188, R176, R11 ;  /* 0x0000000bb0bc723e */ /* 0x000fe200000010ff */
[----:B------:R-:W1:Y:S01]  /*7fd0*/  MUFU.EX2 R185, R185 ;  /* 0x000000b900b97308 */ /* 0x000e620000000800 */
[----:B--2---:R-:W-:Y:S01]  /*7fe0*/  FADD.FTZ R3, R191, R8 ;  /* 0x00000008bf037221 */ /* 0x004fe20000010000 */
[----:B------:R-:W-:Y:S01]  /*7ff0*/  FADD.FTZ R126, R180, R5 ;  /* 0x00000005b47e7221 */ /* 0x000fe20000010000 */
[----:B------:R-:W-:Y:S02]  /*8000*/  @!P6 PRMT R132, RZ, 0x654, R132 ;  /* 0x00000654ff84e816 */ /* 0x000fe40000000084 */
[----:B------:R-:W-:Y:S01]  /*8010*/  F2FP.BF16.F32.PACK_AB R190, R168, R13 ;  /* 0x0000000da8be723e */ /* 0x000fe200000010ff */
[----:B------:R-:W-:Y:S01]  /*8020*/  FADD.FTZ R5, R123, R126 ;  /* 0x0000007e7b057221 */ /* 0x000fe20000010000 */
[----:B------:R2:W-:Y:S01]  /*8030*/  @!P6 SYNCS.ARRIVE.TRANS64.RED.A1T0 RZ, [R132+URZ], RZ ;  /* 0x000000ff84ffe9a7 */ /* 0x0005e2000810043f */
[----:B------:R-:W3:Y:S01]  /*8040*/  MUFU.EX2 R152, R152 ;  /* 0x0000009800987308 */ /* 0x000ee20000000800 */
[----:B0-----:R-:W-:Y:S01]  /*8050*/  FADD.FTZ R8, R150, R3 ;  /* 0x0000000396087221 */ /* 0x001fe20000010000 */
[----:B------:R-:W-:Y:S01]  /*8060*/  FADD.FTZ R126, R182, R5 ;  /* 0x00000005b67e7221 */ /* 0x000fe20000010000 */
[----:B------:R-:W-:-:S02]  /*8070*/  F2FP.BF16.F32.PACK_AB R186, R172, R21 ;  /* 0x00000015acba723e */ /* 0x000fc400000010ff */
[----:B------:R-:W-:Y:S01]  /*8080*/  F2FP.BF16.F32.PACK_AB R180, R123, R180 ;  /* 0x000000b47bb4723e */ /* 0x000fe200000010ff */
[C---:B------:R-:W-:Y:S01]  /*8090*/  FADD.FTZ R126, R125.reuse, R126 ;  /* 0x0000007e7d7e7221 */ /* 0x040fe20000010000 */
[----:B------:R-:W-:Y:S01]  /*80a0*/  F2FP.BF16.F32.PACK_AB R182, R125, R182 ;  /* 0x000000b67db6723e */ /* 0x000fe200000010ff */
[----:B------:R-:W0:Y:S01]  /*80b0*/  MUFU.EX2 R187, R187 ;  /* 0x000000bb00bb7308 */ /* 0x000e220000000800 */
[----:B-1----:R-:W-:Y:S01]  /*80c0*/  FADD.FTZ R3, R185, R8 ;  /* 0x00000008b9037221 */ /* 0x002fe20000010000 */
[----:B------:R-:W-:Y:S01]  /*80d0*/  FADD.FTZ R5, R127, R126 ;  /* 0x0000007e7f057221 */ /* 0x000fe20000010000 */
[----:B------:R-:W-:Y:S02]  /*80e0*/  F2FP.BF16.F32.PACK_AB R176, R138, R127 ;  /* 0x0000007f8ab0723e */ /* 0x000fe400000010ff */
[----:B------:R-:W-:Y:S01]  /*80f0*/  F2FP.BF16.F32.PACK_AB R189, R148, R189 ;  /* 0x000000bd94bd723e */ /* 0x000fe200000010ff */
[----:B------:R-:W-:Y:S01]  /*8100*/  FADD.FTZ R5, R138, R5 ;  /* 0x000000058a057221 */ /* 0x000fe20000010000 */
[----:B------:R-:W-:Y:S01]  /*8110*/  F2FP.BF16.F32.PACK_AB R191, R150, R191 ;  /* 0x000000bf96bf723e */ /* 0x000fe200000010ff */
[----:B------:R-:W1:Y:S01]  /*8120*/  MUFU.EX2 R154, R154 ;  /* 0x0000009a009a7308 */ /* 0x000e620000000800 */
[----:B---3--:R-:W-:Y:S01]  /*8130*/  FADD.FTZ R8, R152, R3 ;  /* 0x0000000398087221 */ /* 0x008fe20000010000 */
[----:B------:R-:W-:Y:S01]  /*8140*/  FADD.FTZ R126, R178, R5 ;  /* 0x00000005b27e7221 */ /* 0x000fe20000010000 */
[----:B------:R-:W-:-:S02]  /*8150*/  F2FP.BF16.F32.PACK_AB R178, R129, R178 ;  /* 0x000000b281b2723e */ /* 0x000fc400000010ff */
[----:B------:R-:W-:Y:S01]  /*8160*/  F2FP.BF16.F32.PACK_AB R185, R152, R185 ;  /* 0x000000b998b9723e */ /* 0x000fe200000010ff */
[----:B------:R-:W-:Y:S02]  /*8170*/  FADD.FTZ R126, R129, R126 ;  /* 0x0000007e817e7221 */ /* 0x000fe40000010000 */
[----:B------:R-:W3:Y:S01]  /*8180*/  MUFU.EX2 R181, R181 ;  /* 0x000000b500b57308 */ /* 0x000ee20000000800 */
[----:B0-----:R-:W-:Y:S01]  /*8190*/  FADD.FTZ R3, R187, R8 ;  /* 0x00000008bb037221 */ /* 0x001fe20000010000 */
[----:B------:R-:W-:-:S06]  /*81a0*/  FADD.FTZ R5, R131, R126 ;  /* 0x0000007e83057221 */ /* 0x000fcc0000010000 */
[----:B------:R-:W0:Y:S01]  /*81b0*/  MUFU.EX2 R156, R156 ;  /* 0x0000009c009c7308 */ /* 0x000e220000000800 */
[C---:B-1----:R-:W-:Y:S01]  /*81c0*/  FADD.FTZ R8, R154.reuse, R3 ;  /* 0x000000039a087221 */ /* 0x042fe20000010000 */
[----:B------:R-:W-:-:S06]  /*81d0*/  F2FP.BF16.F32.PACK_AB R187, R154, R187 ;  /* 0x000000bb9abb723e */ /* 0x000fcc00000010ff */
[----:B------:R-:W1:Y:S01]  /*81e0*/  MUFU.EX2 R183, R183 ;  /* 0x000000b700b77308 */ /* 0x000e620000000800 */
[----:B---3--:R-:W-:-:S07]  /*81f0*/  FADD.FTZ R3, R181, R8 ;  /* 0x00000008b5037221 */ /* 0x008fce0000010000 */
[----:B------:R-:W3:Y:S01]  /*8200*/  MUFU.EX2 R124, R124 ;  /* 0x0000007c007c7308 */ /* 0x000ee20000000800 */
[C---:B0-----:R-:W-:Y:S01]  /*8210*/  FADD.FTZ R8, R156.reuse, R3 ;  /* 0x000000039c087221 */ /* 0x041fe20000010000 */
[----:B------:R-:W-:-:S06]  /*8220*/  F2FP.BF16.F32.PACK_AB R181, R156, R181 ;  /* 0x000000b59cb5723e */ /* 0x000fcc00000010ff */
[----:B------:R-:W0:Y:S01]  /*8230*/  MUFU.EX2 R177, R177 ;  /* 0x000000b100b17308 */ /* 0x000e220000000800 */
[----:B-1----:R-:W-:-:S07]  /*8240*/  FADD.FTZ R3, R183, R8 ;  /* 0x00000008b7037221 */ /* 0x002fce0000010000 */
[----:B------:R-:W1:Y:S01]  /*8250*/  MUFU.EX2 R20, R20 ;  /* 0x0000001400147308 */ /* 0x000e620000000800 */
[C---:B---3--:R-:W-:Y:S01]  /*8260*/  FADD.FTZ R8, R124.reuse, R3 ;  /* 0x000000037c087221 */ /* 0x048fe20000010000 */
[----:B------:R-:W-:-:S06]  /*8270*/  F2FP.BF16.F32.PACK_AB R183, R124, R183 ;  /* 0x000000b77cb7723e */ /* 0x000fcc00000010ff */
[----:B------:R-:W3:Y:S01]  /*8280*/  MUFU.EX2 R179, R179 ;  /* 0x000000b300b37308 */ /* 0x000ee20000000800 */
[----:B0-----:R-:W-:-:S07]  /*8290*/  FADD.FTZ R3, R177, R8 ;  /* 0x00000008b1037221 */ /* 0x001fce0000010000 */
        /* <DEDUP_REMOVED lines=14> */
[C---:B0-----:R-:W-:Y:S01]  /*8380*/  FADD.FTZ R3, R14.reuse, R3 ;  /* 0x000000030e037221 */ /* 0x041fe20000010000 */
[----:B------:R-:W-:-:S06]  /*8390*/  F2FP.BF16.F32.PACK_AB R173, R14, R173 ;  /* 0x000000ad0ead723e */ /* 0x000fcc00000010ff */
[----:B------:R-:W0:Y:S01]  /*83a0*/  MUFU.EX2 R144, R144 ;  /* 0x0000009000907308 */ /* 0x000e220000000800 */
[----:B-1----:R-:W-:-:S07]  /*83b0*/  FADD.FTZ R5, R133, R126 ;  /* 0x0000007e85057221 */ /* 0x002fce0000010000 */
[----:B------:R0:W1:Y:S01]  /*83c0*/  MUFU.EX2 R175, R122 ;  /* 0x0000007a00af7308 */ /* 0x0000620000000800 */
[----:B---3--:R-:W-:-:S07]  /*83d0*/  FADD.FTZ R3, R136, R3 ;  /* 0x0000000388037221 */ /* 0x008fce0000010000 */
[----:B------:R-:W3:Y:S01]  /*83e0*/  MUFU.EX2 R135, R135 ;  /* 0x0000008700877308 */ /* 0x000ee20000000800 */
[----:B0-----:R-:W-:-:S07]  /*83f0*/  FADD.FTZ R122, R144, R5 ;  /* 0x00000005907a7221 */ /* 0x001fce0000010000 */
[----:B------:R0:W4:Y:S01]  /*8400*/  MUFU.EX2 R130, R174 ;  /* 0x000000ae00827308 */ /* 0x0001220000000800 */
[C---:B-1----:R-:W-:Y:S01]  /*8410*/  FADD.FTZ R3, R175.reuse, R3 ;  /* 0x00000003af037221 */ /* 0x042fe20000010000 */
[----:B------:R-:W-:-:S06]  /*8420*/  F2FP.BF16.F32.PACK_AB R175, R175, R136 ;  /* 0x00000088afaf723e */ /* 0x000fcc00000010ff */
[----:B------:R-:W1:Y:S01]  /*8430*/  MUFU.EX2 R146, R146 ;  /* 0x0000009200927308 */ /* 0x000e620000000800 */
[----:B---3--:R-:W-:Y:S01]  /*8440*/  FADD.FTZ R5, R135, R122 ;  /* 0x0000007a87057221 */ /* 0x008fe20000010000 */
[----:B0-----:R-:W-:-:S06]  /*8450*/  F2FP.BF16.F32.PACK_AB R174, R144, R133 ;  /* 0x0000008590ae723e */ /* 0x001fcc00000010ff */
[----:B------:R-:W0:Y:S01]  /*8460*/  MUFU.EX2 R128, R128 ;  /* 0x0000008000807308 */ /* 0x000e220000000800 */
[----:B----4-:R-:W-:-:S07]  /*8470*/  FADD.FTZ R3, R130, R3 ;  /* 0x0000000382037221 */ /* 0x010fce0000010000 */
[----:B------:R-:W3:Y:S01]  /*8480*/  MUFU.EX2 R137, R160 ;  /* 0x000000a000897308 */ /* 0x000ee20000000800 */
[C---:B-1----:R-:W-:Y:S01]  /*8490*/  FADD.FTZ R8, R146.reuse, R5 ;  /* 0x0000000592087221 */ /* 0x042fe20000010000 */
[----:B------:R-:W-:-:S06]  /*84a0*/  F2FP.BF16.F32.PACK_AB R168, R146, R135 ;  /* 0x0000008792a8723e */ /* 0x000fcc00000010ff */
[----:B------:R-:W1:Y:S01]  /*84b0*/  MUFU.EX2 R166, R166 ;  /* 0x000000a600a67308 */ /* 0x000e620000000800 */
[C---:B0-----:R-:W-:Y:S01]  /*84c0*/  FADD.FTZ R3, R128.reuse, R3 ;  /* 0x0000000380037221 */ /* 0x041fe20000010000 */
[----:B------:R-:W-:-:S06]  /*84d0*/  F2FP.BF16.F32.PACK_AB R169, R128, R130 ;  /* 0x0000008280a9723e */ /* 0x000fcc00000010ff */
[----:B------:R-:W0:Y:S01]  /*84e0*/  MUFU.EX2 R4, R4 ;  /* 0x0000000400047308 */ /* 0x000e220000000800 */
[----:B---3--:R-:W-:-:S07]  /*84f0*/  FADD.FTZ R5, R137, R8 ;  /* 0x0000000889057221 */ /* 0x008fce0000010000 */
[----:B------:R-:W3:Y:S01]  /*8500*/  MUFU.EX2 R121, R121 ;  /* 0x0000007900797308 */ /* 0x000ee20000000800 */
[----:B-1----:R-:W-:Y:S01]  /*8510*/  FADD.FTZ R3, R166, R3 ;  /* 0x00000003a6037221 */ /* 0x002fe20000010000 */
[C---:B0-----:R-:W-:Y:S01]  /*8520*/  FADD.FTZ R8, R4.reuse, R5 ;  /* 0x0000000504087221 */ /* 0x041fe20000010000 */
[----:B------:R-:W-:Y:S01]  /*8530*/  F2FP.BF16.F32.PACK_AB R170, R4, R137 ;  /* 0x0000008904aa723e */ /* 0x000fe200000010ff */
[----:B------:R-:W-:Y:S02]  /*8540*/  IMAD.MOV.U32 R4, RZ, RZ, R12 ;  /* 0x000000ffff047224 */ /* 0x000fe400078e000c */
[C---:B---3--:R-:W-:Y:S01]  /*8550*/  FADD.FTZ R5, R121.reuse, R3 ;  /* 0x0000000379057221 */ /* 0x048fe20000010000 */
[----:B------:R-:W-:Y:S01]  /*8560*/  F2FP.BF16.F32.PACK_AB R171, R121, R166 ;  /* 0x000000a679ab723e */ /* 0x000fe200000010ff */
[----:B------:R-:W-:Y:S01]  /*8570*/  IMAD.MOV.U32 R3, RZ, RZ, R140 ;  /* 0x000000ffff037224 */ /* 0x000fe200078e008c */
[----:B--2---:R-:W-:Y:S06]  /*8580*/  @P1 BRA `(.L_x_1409) ;  /* 0xffffffc800b01947 */ /* 0x004fec000383ffff */
[----:B------:R-:W-:Y:S01]  /*8590*/  IMAD.MOV.U32 R3, RZ, RZ, R140 ;  /* 0x000000ffff037224 */ /* 0x000fe200078e008c */
[----:B------:R-:W-:Y:S01]  /*85a0*/  UMOV UR37, UR5 ;  /* 0x0000000500257c82 */ /* 0x000fe20008000000 */
[----:B------:R-:W-:Y:S01]  /*85b0*/  IMAD.MOV.U32 R4, RZ, RZ, R12 ;  /* 0x000000ffff047224 */ /* 0x000fe200078e000c */
[----:B------:R-:W-:-:S06]  /*85c0*/  UMOV UR36, UR39 ;  /* 0x0000002700247c82 */ /* 0x000fcc0008000000 */
.L_x_1392:
        /* <DEDUP_REMOVED lines=27> */
.L_x_1411:
[----:B------:R-:W-:-:S11]  /*8780*/  UISETP.NE.AND UP2, UPT, UR10, 0x1, UPT ;  /* 0x000000010a00788c */ /* 0x000fd6000bf45270 */
[----:B------:R-:W-:Y:S02]  /*8790*/  @UP2 ULDC.64 UR4, c[0x0][0x9e8] ;  /* 0x00027a0000042ab9 */ /* 0x000fe40000000a00 */
[----:B------:R-:W-:-:S04]  /*87a0*/  UIMAD.WIDE.U32 UR6, UR11, UR4, URZ ;  /* 0x000000040b0672a5 */ /* 0x000fc8000f8e003f */
[----:B------:R-:W-:-:S12]  /*87b0*/  @UP2 USHF.R.U32.HI UR11, URZ, UR5, UR7 ;  /* 0x000000053f0b2299 */ /* 0x000fd80008011607 */
.L_x_1412:
[----:B------:R-:W-:-:S04]  /*87c0*/  UIMAD UR10, UR11, UR10, URZ ;  /* 0x0000000a0b0a72a4 */ /* 0x000fc8000f8e023f */
[----:B------:R-:W-:-:S04]  /*87d0*/  UISETP.LT.AND UP2, UPT, UR14, UR10, UPT ;  /* 0x0000000a0e00728c */ /* 0x000fc8000bf41270 */
[----:B------:R-:W-:-:S12]  /*87e0*/  USEL UR14, UR14, UR10, !UP2 ;  /* 0x0000000a0e0e7287 */ /* 0x000fd8000d000000 */
.L_x_1410:
        /* <DEDUP_REMOVED lines=14> */
.L_x_1422:
[----:B------:R-:W-:-:S04]  /*88d0*/  UIADD3 UR37, UR4, 0x1, URZ ;  /* 0x0000000104257890 */ /* 0x000fc8000fffe03f */
[----:B------:R-:W-:-:S04]  /*88e0*/  UISETP.NE.AND UP2, UPT, UR37, 0x2, UPT ;  /* 0x000000022500788c */ /* 0x000fc8000bf45270 */
[----:B------:R-:W-:Y:S02]  /*88f0*/  USEL UR36, URZ, 0x1, UP2 ;  /* 0x000000013f247887 */ /* 0x000fe40009000000 */
[----:B------:R-:W-:Y:S02]  /*8900*/  USEL UR37, UR37, URZ, UP2 ;  /* 0x0000003f25257287 */ /* 0x000fe40009000000 */
[----:B------:R-:W-:Y:S01]  /*8910*/  ULOP3.LUT UR36, UR7, UR36, URZ, 0x3c, !UPT ;  /* 0x0000002407247292 */ /* 0x000fe2000f8e3c3f */
[----:B------:R-:W-:Y:S11]  /*8920*/  @!P0 BRA `(.L_x_1414) ;  /* 0x0000000000048947 */ /* 0x000ff60003800000 */
[----:B------:R-:W-:Y:S01]  /*8930*/  BPT.TRAP 0x1 ;  /* 0x000000040000795c */ /* 0x000fe20000300000 */
.L_x_1414:
[----:B------:R-:W-:Y:S01]  /*8940*/  ULEA UR6, UR37, UR38, 0x3 ;  /* 0x0000002625067291 */ /* 0x000fe2000f8e183f */
[----:B------:R-:W-:-:S05]  /*8950*/  IMAD.U32 R3, RZ, RZ, UR36 ;  /* 0x00000024ff037e24 */ /* 0x000fca000f8e00ff */
[----:B------:R-:W-:-:S04]  /*8960*/  SHF.L.U32 R3, R3, 0x1f, RZ ;  /* 0x0000001f03037819 */ /* 0x000fc800000006ff */
[----:B------:R0:W1:Y:S01]  /*8970*/  SYNCS.PHASECHK.TRANS64.TRYWAIT P1, [UR6+0x30830], R3 ;  /* 0x03083003ff0075a7 */ /* 0x0000620008020146 */
[----:B------:R-:W-:Y:S05]  /*8980*/  @!P0 BRA `(.L_x_1415) ;  /* 0x0000000000048947 */ /* 0x000fea0003800000 */
[----:B------:R-:W-:Y:S01]  /*8990*/  BPT.TRAP 0x1 ;  /* 0x000000040000795c */ /* 0x000fe20000300000 */
.L_x_1415:
[----:B-1----:R-:W-:Y:S05]  /*89a0*/  @P1 BRA `(.L_x_1416) ;  /* 0x0000000000081947 */ /* 0x002fea0003800000 */
[----:B------:R-:W1:Y:S02]  /*89b0*/  SYNCS.PHASECHK.TRANS64.TRYWAIT P1, [UR6+0x30830], R3 ;  /* 0x03083003ff0075a7 */ /* 0x000e640008020146 */
[----:B-1----:R-:W-:Y:S05]  /*89c0*/  @!P1 BRA `(.L_x_1417) ;  /* 0x0000010000949947 */ /* 0x002fea0003800000 */
.L_x_1416:
        /* <DEDUP_REMOVED lines=167> */
.L_x_1418:
[----:B------:R-:W-:Y:S01]  /*9440*/  ULEA UR10, UR4, UR38, 0x3 ;  /* 0x00000026040a7291 */ /* 0x000fe2000f8e183f */
[----:B------:R-:W-:-:S05]  /*9450*/  IMAD.U32 R0, RZ, RZ, UR7 ;  /* 0x00000007ff007e24 */ /* 0x000fca000f8e00ff */
[----:B------:R-:W-:-:S04]  /*9460*/  SHF.L.U32 R0, R0, 0x1f, RZ ;  /* 0x0000001f00007819 */ /* 0x000fc800000006ff */
[----:B------:R2:W3:Y:S01]  /*9470*/  SYNCS.PHASECHK.TRANS64.TRYWAIT P1, [UR10+0x30850], R0 ;  /* 0x03085000ff0075a7 */ /* 0x0004e2000802014a */
[----:B------:R-:W-:Y:S05]  /*9480*/  @!P0 BRA `(.L_x_1419) ;  /* 0x0000000000048947 */ /* 0x000fea0003800000 */
[----:B------:R-:W-:Y:S01]  /*9490*/  BPT.TRAP 0x1 ;  /* 0x000000040000795c */ /* 0x000fe20000300000 */
.L_x_1419:
[----:B---3--:R-:W-:Y:S05]  /*94a0*/  @P1 BRA `(.L_x_1420) ;  /* 0x0000000000081947 */ /* 0x008fea0003800000 */
[----:B------:R-:W3:Y:S02]  /*94b0*/  SYNCS.PHASECHK.TRANS64.TRYWAIT P1, [UR10+0x30850], R0 ;  /* 0x03085000ff0075a7 */ /* 0x000ee4000802014a */
[----:B---3--:R-:W-:Y:S05]  /*94c0*/  @!P1 BRA `(.L_x_1421) ;  /* 0x000000f400ec9947 */ /* 0x008fea0003800000 */
.L_x_1420:
        /* <DEDUP_REMOVED lines=56> */
[----:B------:R-:W0:Y:S01]  /*9850*/  LDC R9, c[0x0][0x988] ;  /* 0x00026200ff097b82 */ /* 0x000e220000000800 */
[----:B------:R-:W1:Y:S02]  /*9860*/  S2R R209, SR_TID.X ;  /* 0x0000000000d17919 */ /* 0x000e640000002100 */
        /* <DEDUP_REMOVED lines=71> */
[----:B------:R-:W1:Y:S01]  /*9ce0*/  MUFU.TANH R180, R180 ;  /* 0x000000b400b47308 */ /* 0x000e620000002400 */
[----:B------:R-:W-:Y:S01]  /*9cf0*/  UIADD3 UR6, UR4, 0x200, URZ ;  /* 0x0000020004067890 */ /* 0x000fe2000fffe03f */
[----:B------:R-:W-:-:S06]  /*9d00*/  UMOV UR7, 0x40000040 ;  /* 0x4000004000077882 */ /* 0x000fcc0000000000 */
[----:B------:R-:W3:Y:S08]  /*9d10*/  MUFU.TANH R182, R182 ;  /* 0x000000b600b67308 */ /* 0x000ef00000002400 */
[----:B------:R-:W4:Y:S01]  /*9d20*/  MUFU.TANH R148, R148 ;  /* 0x0000009400947308 */ /* 0x000f220000002400 */
[----:B-1----:R-:W-:-:S07]  /*9d30*/  FMNMX.FTZ R3, R180, R3, !PT ;  /* 0x00000003b4037209 */ /* 0x002fce0007810000 */
[----:B------:R-:W1:Y:S01]  /*9d40*/  MUFU.TANH R150, R150 ;  /* 0x0000009600967308 */ /* 0x000e620000002400 */
        /* <DEDUP_REMOVED lines=9> */
[----:B--2---:R-:W2:Y:S02]  /*9de0*/  SHFL.BFLY PT, R0, R3, 0x2, 0x1f ;  /* 0x0c401f0003007f89 */ /* 0x004ea400000e0000 */
[----:B--2---:R-:W-:-:S05]  /*9df0*/  FMNMX.FTZ R0, R3, R0, !PT ;  /* 0x0000000003007209 */ /* 0x004fca0007810000 */
[----:B------:R-:W2:Y:S02]  /*9e00*/  SHFL.BFLY PT, R3, R0, 0x1, 0x1f ;  /* 0x0c201f0000037f89 */ /* 0x000ea400000e0000 */
[----:B--2---:R-:W-:Y:S02]  /*9e10*/  FMNMX.FTZ R4, R0, R3, !PT ;  /* 0x0000000300047209 */ /* 0x004fe40007810000 */
        /* <DEDUP_REMOVED lines=31> */
[-C--:B------:R-:W-:Y:S01]  /*a010*/  FFMA.FTZ R160, R160, R9.reuse, -R127 ;  /* 0x00000009a0a07223 */ /* 0x080fe2000001087f */
[----:B------:R-:W-:Y:S01]  /*a020*/  FMUL.FTZ R0, R0, R9 ;  /* 0x0000000900007220 */ /* 0x000fe20000410000 */
[----:B------:R-:W-:Y:S01]  /*a030*/  FMNMX.FTZ R3, R138, R3, !PT ;  /* 0x000000038a037209 */ /* 0x000fe20007810000 */
[----:B------:R-:W-:Y:S03]  /*a040*/  MUFU.EX2 R11, R11 ;  /* 0x0000000b000b7308 */ /* 0x000fe60000000800 */
[----:B------:R-:W-:-:S04]  /*a050*/  FMNMX.FTZ R3, R140, R3, !PT ;  /* 0x000000038c037209 */ /* 0x000fc80007810000 */
[----:B------:R-:W-:Y:S01]  /*a060*/  FMNMX.FTZ R3, R142, R3, !PT ;  /* 0x000000038e037209 */ /* 0x000fe20007810000 */
[----:B------:R-:W-:Y:S03]  /*a070*/  MUFU.EX2 R0, R0 ;  /* 0x0000000000007308 */ /* 0x000fe60000000800 */
[----:B------:R-:W-:-:S04]  /*a080*/  FMNMX.FTZ R3, R144, R3, !PT ;  /* 0x0000000390037209 */ /* 0x000fc80007810000 */
[----:B------:R-:W-:Y:S01]  /*a090*/  FMNMX.FTZ R3, R146, R3, !PT ;  /* 0x0000000392037209 */ /* 0x000fe20007810000 */
[----:B------:R-:W0:Y:S03]  /*a0a0*/  MUFU.EX2 R14, R14 ;  /* 0x0000000e000e7308 */ /* 0x000e260000000800 */
[----:B----4-:R-:W-:-:S04]  /*a0b0*/  FMNMX.FTZ R3, R148, R3, !PT ;  /* 0x0000000394037209 */ /* 0x010fc80007810000 */
[----:B-1----:R-:W-:Y:S01]  /*a0c0*/  FMNMX.FTZ R3, R150, R3, !PT ;  /* 0x0000000396037209 */ /* 0x002fe20007810000 */
[----:B------:R-:W-:Y:S03]  /*a0d0*/  MUFU.EX2 R15, R15 ;  /* 0x0000000f000f7308 */ /* 0x000fe60000000800 */
[----:B------:R-:W-:-:S04]  /*a0e0*/  FMNMX.FTZ R3, R152, R3, !PT ;  /* 0x0000000398037209 */ /* 0x000fc80007810000 */
[----:B------:R-:W-:Y:S01]  /*a0f0*/  FMNMX.FTZ R3, R154, R3, !PT ;  /* 0x000000039a037209 */ /* 0x000fe20007810000 */
        /* <DEDUP_REMOVED lines=48> */
[-C--:B------:R-:W-:Y:S01]  /*a400*/  FFMA.FTZ R214, R230, R9.reuse, -R127 ;  /* 0x00000009e6d67223 */ /* 0x080fe2000001087f */
[-C--:B------:R-:W-:Y:S02]  /*a410*/  FMUL.FTZ R127, R3, R9.reuse ;  /* 0x00000009037f7220 */ /* 0x080fe40000410000 */
[----:B------:R-:W-:Y:S01]  /*a420*/  HGMMA.64x192x16.F32.BF16 R24, R168, gdesc[UR4].tnspB, R24, gsb0 ;  /* 0x42e00004a8187df0 */ /* 0x000fe20008001818 */
[----:B------:R-:W-:Y:S01]  /*a430*/  MUFU.EX2 R172, R172 ;  /* 0x000000ac00ac7308 */ /* 0x000fe20000000800 */
[-CC-:B------:R-:W-:Y:S01]  /*a440*/  FFMA.FTZ R189, R13, R9.reuse, -R127.reuse ;  /* 0x000000090dbd7223 */ /* 0x180fe2000001087f */
[----:B------:R-:W-:Y:S02]  /*a450*/  IMAD.U32 R13, RZ, RZ, UR37 ;  /* 0x00000025ff0d7e24 */ /* 0x000fe4000f8e00ff */
[-CC-:B------:R-:W-:Y:S01]  /*a460*/  FFMA.FTZ R20, R20, R9.reuse, -R127.reuse ;  /* 0x0000000914147223 */ /* 0x180fe2000001087f */
[-CC-:B------:R-:W-:Y:S01]  /*a470*/  FFMA.FTZ R191, R120, R9.reuse, -R127.reuse ;  /* 0x0000000978bf7223 */ /* 0x180fe2000001087f */
[-CC-:B------:R-:W-:Y:S01]  /*a480*/  FFMA.FTZ R120, R124, R9.reuse, -R127.reuse ;  /* 0x000000097c787223 */ /* 0x180fe2000001087f */
[-CC-:B------:R-:W-:Y:S01]  /*a490*/  FFMA.FTZ R185, R126, R9.reuse, -R127.reuse ;  /* 0x000000097eb97223 */ /* 0x180fe2000001087f */
[----:B------:R-:W-:Y:S01]  /*a4a0*/  @!P1 LEA R13, R13, UR38, 0x3 ;  /* 0x000000260d0d9c11 */ /* 0x000fe2000f8e18ff */
[----:B------:R-:W0:Y:S01]  /*a4b0*/  MUFU.EX2 R189, R189 ;  /* 0x000000bd00bd7308 */ /* 0x000e220000000800 */
[----:B------:R-:W-:Y:S01]  /*a4c0*/  FFMA.FTZ R181, R136, R9, -R127 ;  /* 0x0000000988b57223 */ /* 0x000fe2000001087f */
[----:B------:R-:W-:-:S02]  /*a4d0*/  IMAD.U32 R136, RZ, RZ, UR10 ;  /* 0x0000000aff887e24 */ /* 0x000fc4000f8e00ff */
[-CC-:B------:R-:W-:Y:S01]  /*a4e0*/  FFMA.FTZ R124, R130, R9.reuse, -R127.reuse ;  /* 0x00000009827c7223 */ /* 0x180fe2000001087f */
[----:B------:R-:W-:Y:S02]  /*a4f0*/  @!P1 VIADD R13, R13, 0x30840 ;  /* 0x000308400d0d9836 */ /* 0x000fe40000000000 */
[-CC-:B------:R-:W-:Y:S01]  /*a500*/  FFMA.FTZ R187, R132, R9.reuse, -R127.reuse ;  /* 0x0000000984bb7223 */ /* 0x180fe2000001087f */
[----:B------:R-:W-:Y:S02]  /*a510*/  @!P1 VIADD R136, R136, 0x30860 ;  /* 0x0003086088889836 */ /* 0x000fe40000000000 */
[-C--:B------:R-:W-:Y:S01]  /*a520*/  FFMA.FTZ R130, R138, R9.reuse, -R127 ;  /* 0x000000098a827223 */ /* 0x080fe2000001087f */
[----:B------:R-:W1:Y:S01]  /*a530*/  MUFU.EX2 R20, R20 ;  /* 0x0000001400147308 */ /* 0x000e620000000800 */
[----:B------:R-:W-:Y:S01]  /*a540*/  @!P1 PRMT R13, RZ, 0x654, R13 ;  /* 0x00000654ff0d9816 */ /* 0x000fe2000000000d */
[-CC-:B------:R-:W-:Y:S01]  /*a550*/  FFMA.FTZ R126, R134, R9.reuse, -R127.reuse ;  /* 0x00000009867e7223 */ /* 0x180fe2000001087f */
[----:B------:R-:W-:Y:S01]  /*a560*/  @!P1 PRMT R138, RZ, 0x654, R136 ;  /* 0x00000654ff8a9816 */ /* 0x000fe20000000088 */
[-CC-:B------:R-:W-:Y:S01]  /*a570*/  FFMA.FTZ R183, R140, R9.reuse, -R127.reuse ;  /* 0x000000098cb77223 */ /* 0x180fe2000001087f */
[-CC-:B------:R-:W-:Y:S01]  /*a580*/  FFMA.FTZ R132, R142, R9.reuse, -R127.reuse ;  /* 0x000000098e847223 */ /* 0x180fe2000001087f */
[-CC-:B------:R-:W-:Y:S01]  /*a590*/  FFMA.FTZ R177, R144, R9.reuse, -R127.reuse ;  /* 0x0000000990b17223 */ /* 0x180fe2000001087f */
        /* <DEDUP_REMOVED lines=12> */
[----:B------:R-:W-:Y:S01]  /*a660*/  FFMA.FTZ R166, R166, R9, -R127 ;  /* 0x00000009a6a67223 */ /* 0x000fe2000001087f */
[----:B------:R-:W-:Y:S01]  /*a670*/  UMOV UR7, UR36 ;  /* 0x0000002400077c82 */ /* 0x000fe20008000000 */
[----:B------:R-:W-:-:S03]  /*a680*/  F2FP.BF16.F32.PACK_AB R182, R172, R125 ;  /* 0x0000007dacb6723e */ /* 0x000fc600000010ff */
        /* <DEDUP_REMOVED lines=18> */
[----:B------:R-:W0:Y:S01]  /*a7b0*/  MUFU.EX2 R214, R214 ;  /* 0x000000d600d67308 */ /* 0x000e220000000800 */
[----:B-1----:R-:W-:-:S07]  /*a7c0*/  F2FP.BF16.F32.PACK_AB R175, R158, R156 ;  /* 0x0000009c9eaf723e */ /* 0x002fce00000010ff */
[----:B------:R-:W-:Y:S01]  /*a7d0*/  MUFU.EX2 R166, R166 ;  /* 0x000000a600a67308 */ /* 0x000fe20000000800 */
[----:B------:R-:W-:Y:S02]  /*a7e0*/  WARPGROUP.DEPBAR.LE gsb0, 0x0 ;  /* 0x00008000000079c5 */ /* 0x000fe40000010000 */
[----:B------:R1:W-:Y:S01]  /*a7f0*/  @!P1 SYNCS.ARRIVE.TRANS64.RED.A1T0 RZ, [R13+URZ], RZ ;  /* 0x000000ff0dff99a7 */ /* 0x0003e2000810043f */
[----:B------:R-:W-:Y:S02]  /*a800*/  F2FP.BF16.F32.PACK_AB R170, R12, R139 ;  /* 0x0000008b0caa723e */ /* 0x000fe400000010ff */
[----:B0-----:R-:W-:Y:S01]  /*a810*/  F2FP.BF16.F32.PACK_AB R168, R214, R137 ;  /* 0x00000089d6a8723e */ /* 0x001fe200000010ff */
[----:B-1----:R-:W-:Y:S01]  /*a820*/  FFMA.FTZ R13, R0, R8, R11 ;  /* 0x00000008000d7223 */ /* 0x002fe2000001000b */
[----:B------:R0:W-:Y:S01]  /*a830*/  @!P1 SYNCS.ARRIVE.TRANS64.RED.A1T0 RZ, [R138+URZ], RZ ;  /* 0x000000ff8aff99a7 */ /* 0x0001e2000810043f */
[C---:B------:R-:W-:Y:S01]  /*a840*/  ISETP.GT.AND P1, PT, R10.reuse, UR39, PT ;  /* 0x000000270a007c0c */ /* 0x040fe2000bf24270 */
[----:B------:R-:W-:-:S02]  /*a850*/  VIADD R10, R10, 0xffffffff ;  /* 0xffffffff0a0a7836 */ /* 0x000fc40000000000 */
[----:B------:R-:W-:Y:S01]  /*a860*/  FADD.FTZ R8, R14, R13 ;  /* 0x0000000d0e087221 */ /* 0x000fe20000010000 */
[----:B------:R-:W-:Y:S01]  /*a870*/  FADD.FTZ R13, R191, R136 ;  /* 0x00000088bf0d7221 */ /* 0x000fe20000010000 */
[C---:B------:R-:W-:Y:S02]  /*a880*/  F2FP.BF16.F32.PACK_AB R191, R120.reuse, R191 ;  /* 0x000000bf78bf723e */ /* 0x040fe400000010ff */
        /* <DEDUP_REMOVED lines=66> */
.L_x_1413:
        /* <DEDUP_REMOVED lines=9> */
[----:B------:R-:W-:-:S05]  /*ad40*/  ULDC UR50, c[0x0][0x9e0] ;  /* 0x0002780000327ab9 */ /* 0x000fca0000000800 */
.L_x_1440:
[----:B------:R-:W-:-:S04]  /*ad50*/  UIADD3 UR37, UR4, 0x1, URZ ;  /* 0x0000000104257890 */ /* 0x000fc8000fffe03f */
[----:B------:R-:W-:-:S04]  /*ad60*/  UISETP.NE.AND UP2, UPT, UR37, 0x2, UPT ;  /* 0x000000022500788c */ /* 0x000fc8000bf45270 */
[----:B------:R-:W-:Y:S02]  /*ad70*/  USEL UR36, URZ, 0x1, UP2 ;  /* 0x000000013f247887 */ /* 0x000fe40009000000 */
[----:B------:R-:W-:Y:S02]  /*ad80*/  USEL UR37, UR37, URZ, UP2 ;  /* 0x0000003f25257287 */ /* 0x000fe40009000000 */
[----:B------:R-:W-:Y:S01]  /*ad90*/  ULOP3.LUT UR36, UR7, UR36, URZ, 0x3c, !UPT ;  /* 0x0000002407247292 */ /* 0x000fe2000f8e3c3f */
[----:B------:R-:W-:Y:S11]  /*ada0*/  @!P0 BRA `(.L_x_1424) ;  /* 0x0000000000048947 */ /* 0x000ff60003800000 */
[----:B------:R-:W-:Y:S01]  /*adb0*/  BPT.TRAP 0x1 ;  /* 0x000000040000795c */ /* 0x000fe20000300000 */
.L_x_1424:
[----:B------:R-:W-:Y:S01]  /*adc0*/  ULEA UR6, UR37, UR38, 0x3 ;  /* 0x0000002625067291 */ /* 0x000fe2000f8e183f */
[----:B------:R-:W-:-:S05]  /*add0*/  IMAD.U32 R3, RZ, RZ, UR36 ;  /* 0x00000024ff037e24 */ /* 0x000fca000f8e00ff */
[----:B------:R-:W-:-:S04]  /*ade0*/  SHF.L.U32 R3, R3, 0x1f, RZ ;  /* 0x0000001f03037819 */ /* 0x000fc800000006ff */
[----:B------:R0:W1:Y:S01]  /*adf0*/  SYNCS.PHASECHK.TRANS64.TRYWAIT P1, [UR6+0x30830], R3 ;  /* 0x03083003ff0075a7 */ /* 0x0000620008020146 */
[----:B------:R-:W-:Y:S05]  /*ae00*/  @!P0 BRA `(.L_x_1425) ;  /* 0x0000000000048947 */ /* 0x000fea0003800000 */
[----:B------:R-:W-:Y:S01]  /*ae10*/  BPT.TRAP 0x1 ;  /* 0x000000040000795c */ /* 0x000fe20000300000 */
.L_x_1425:
[----:B-1----:R-:W-:Y:S05]  /*ae20*/  @P1 BRA `(.L_x_1426) ;  /* 0x0000000000081947 */ /* 0x002fea0003800000 */
[----:B------:R-:W1:Y:S02]  /*ae30*/  SYNCS.PHASECHK.TRANS64.TRYWAIT P1, [UR6+0x30830], R3 ;  /* 0x03083003ff0075a7 */ /* 0x000e640008020146 */
[----:B-1----:R-:W-:Y:S05]  /*ae40*/  @!P1 BRA `(.L_x_1427) ;  /* 0x000000dc00a49947 */ /* 0x002fea0003800000 */
.L_x_1426:
        /* <DEDUP_REMOVED lines=167> */
.L_x_1428:
[----:B------:R-:W-:Y:S01]  /*b8c0*/  ULEA UR10, UR4, UR38, 0x3 ;  /* 0x00000026040a7291 */ /* 0x000fe2000f8e183f */
[----:B------:R-:W-:-:S05]  /*b8d0*/  IMAD.U32 R0, RZ, RZ, UR7 ;  /* 0x00000007ff007e24 */ /* 0x000fca000f8e00ff */
[----:B------:R-:W-:-:S04]  /*b8e0*/  SHF.L.U32 R0, R0, 0x1f, RZ ;  /* 0x0000001f00007819 */ /* 0x000fc800000006ff */
[----:B------:R2:W3:Y:S01]  /*b8f0*/  SYNCS.PHASECHK.TRANS64.TRYWAIT P1, [UR10+0x30850], R0 ;  /* 0x03085000ff0075a7 */ /* 0x0004e2000802014a */
[----:B------:R-:W-:Y:S05]  /*b900*/  @!P0 BRA `(.L_x_1429) ;  /* 0x0000000000048947 */ /* 0x000fea0003800000 */
[----:B------:R-:W-:Y:S01]  /*b910*/  BPT.TRAP 0x1 ;  /* 0x000000040000795c */ /* 0x000fe20000300000 */
.L_x_1429:
[----:B---3--:R-:W-:Y:S05]  /*b920*/  @P1 BRA `(.L_x_1430) ;  /* 0x0000000000081947 */ /* 0x008fea0003800000 */
[----:B------:R-:W3:Y:S02]  /*b930*/  SYNCS.PHASECHK.TRANS64.TRYWAIT P1, [UR10+0x30850], R0 ;  /* 0x03085000ff0075a7 */ /* 0x000ee4000802014a */
[----:B---3--:R-:W-:Y:S05]  /*b940*/  @!P1 BRA `(.L_x_1431) ;  /* 0x000000d000fc9947 */ /* 0x008fea0003800000 */
.L_x_1430:
[----:B------:R-:W-:Y:S01]  /*b950*/  UIADD3 UR6, UR38, 0x400, URZ ;  /* 0x0000040026067890 */ /* 0x000fe2000fffe03f */
[----:B------:R-:W-:Y:S01]  /*b960*/  WARPGROUP.ARRIVE ;  /* 0x00000000000079c5 */ /* 0x000fe20000000000 */
[----:B------:R-:W-:-:S05]  /*b970*/  UMOV UR7, 0x40000040 ;  /* 0x4000004000077882 */ /* 0x000fca0000000000 */
[----:B------:R-:W3:Y:S01]  /*b980*/  S2R R209, SR_TID.X ;  /* 0x0000000000d17919 */ /* 0x000ee20000002100 */
[----:B------:R-:W-:Y:S01]  /*b990*/  USHF.R.U32.HI UR6, URZ, 0x4, UR6 ;  /* 0x000000043f067899 */ /* 0x000fe20008011606 */
[----:B------:R-:W-:Y:S01]  /*b9a0*/  PLOP3.LUT P1, PT, PT, PT, UP0, 0x80, 0x0 ;  /* 0x000000000000781c */ /* 0x000fe20003f2f008 */
[----:B0-2---:R-:W-:Y:S01]  /*b9b0*/  FMUL.FTZ R0, R122, UR5 ;  /* 0x000000057a007c20 */ /* 0x005fe20008410000 */
[----:B------:R-:W-:Y:S01]  /*b9c0*/  PLOP3.LUT P2, PT, PT, PT, UP0, 0x80, 0x0 ;  /* 0x000000000000781c */ /* 0x000fe20003f4f008 */
[----:B------:R-:W-:Y:S01]  /*b9d0*/  ULOP3.LUT UR6, UR6, 0x3fff, URZ, 0xc0, !UPT ;  /* 0x00003fff06067892 */ /* 0x000fe2000f8ec03f */
[----:B------:R-:W-:Y:S01]  /*b9e0*/  FMUL.FTZ R9, R127, UR5 ;  /* 0x000000057f097c20 */ /* 0x000fe20008410000 */
[----:B------:R-:W-:Y:S01]  /*b9f0*/  FMUL.FTZ R122, R138, UR5 ;  /* 0x000000058a7a7c20 */ /* 0x000fe20008410000 */
[----:B------:R-:W-:Y:S01]  /*ba00*/  FMUL.FTZ R138, R140, UR5 ;  /* 0x000000058c8a7c20 */ /* 0x000fe20008410000 */
[----:B------:R-:W-:Y:S01]  /*ba10*/  ULOP3.LUT UR6, UR6, 0x3000000, URZ, 0xfc, !UPT ;  /* 0x0300000006067892 */ /* 0x000fe2000f8efc3f */
[----:B------:R-:W-:Y:S01]  /*ba20*/  FMUL.FTZ R127, R162, UR5 ;  /* 0x00000005a27f7c20 */ /* 0x000fe20008410000 */
[----:B------:R-:W-:-:S02]  /*ba30*/  IMAD.U32 R15, RZ, RZ, UR37 ;  /* 0x00000025ff0f7e24 */ /* 0x000fc4000f8e00ff */
[----:B------:R-:W-:Y:S01]  /*ba40*/  FMUL.FTZ R140, R144, UR5 ;  /* 0x00000005908c7c20 */ /* 0x000fe20008410000 */
[----:B------:R-:W-:Y:S01]  /*ba50*/  UIMAD UR4, UR4, 0x900, UR6 ;  /* 0x00000900040478a4 */ /* 0x000fe2000f8e0206 */
[----:B------:R-:W-:Y:S01]  /*ba60*/  FMUL.FTZ R144, R148, UR5 ;  /* 0x0000000594907c20 */ /* 0x000fe20008410000 */
[----:B------:R-:W-:Y:S01]  /*ba70*/  FMUL.FTZ R148, R152, UR5 ;  /* 0x0000000598947c20 */ /* 0x000fe20008410000 */
        /* <DEDUP_REMOVED lines=73> */
[----:B------:R-:W-:Y:S02]  /*bf10*/  VIADD R141, R19, UR60 ;  /* 0x0000003c138d7c36 */ /* 0x000fe40008000000 */
[----:B------:R-:W-:-:S09]  /*bf20*/  FMUL.FTZ R177, R132, UR5 ;  /* 0x0000000584b17c20 */ /* 0x000fd20008410000 */
        /* <DEDUP_REMOVED lines=13> */
[----:B------:R-:W-:Y:S01]  /*c000*/  @!P3 LEA R14, R15, UR38, 0x3 ;  /* 0x000000260f0ebc11 */ /* 0x000fe2000f8e18ff */
[----:B------:R-:W-:Y:S01]  /*c010*/  FMUL.FTZ R158, R161, UR5 ;  /* 0x00000005a19e7c20 */ /* 0x000fe20008410000 */
[----:B------:R-:W-:Y:S01]  /*c020*/  PLOP3.LUT P1, PT, PT, PT, UP1, 0x40, 0x0 ;  /* 0x000000000000781c */ /* 0x000fe20003f2e818 */
[----:B------:R-:W5:Y:S01]  /*c030*/  SHFL.IDX PT, R162, R141, RZ, 0x1c1f ;  /* 0x001c1fff8da27589 */ /* 0x000f6200000e0000 */
[----:B------:R-:W0:Y:S01]  /*c040*/  MUFU.TANH R176, R176 ;  /* 0x000000b000b07308 */ /* 0x000e220000002400 */
[----:B------:R-:W-:-:S05]  /*c050*/  @!P3 VIADD R14, R14, 0x30840 ;  /* 0x000308400e0eb836 */ /* 0x000fca0000000000 */
[----:B------:R-:W-:Y:S02]  /*c060*/  @!P3 PRMT R14, RZ, 0x654, R14 ;  /* 0x00000654ff0eb816 */ /* 0x000fe4000000000e */
        /* <DEDUP_REMOVED lines=15> */
[----:B------:R-:W-:Y:S02]  /*c160*/  IMAD R145, R10, -0x60, RZ ;  /* 0xffffffa00a917824 */ /* 0x000fe400078e02ff */
[----:B------:R-:W-:Y:S01]  /*c170*/  FMUL.FTZ R173, R125, UR5 ;  /* 0x000000057dad7c20 */ /* 0x000fe20008410000 */
[----:B------:R-:W-:Y:S01]  /*c180*/  HGMMA.64x192x16.F32.BF16 R24, R168, gdesc[UR4].tnspB, R24, gsb0 ;  /* 0x42e00004a8187df0 */ /* 0x000fe20008001818 */
[----:B------:R-:W-:Y:S01]  /*c190*/  FMUL.FTZ R174, R128, UR5 ;  /* 0x0000000580ae7c20 */ /* 0x000fe20008410000 */
[----:B------:R-:W-:Y:S01]  /*c1a0*/  FMUL.FTZ R175, R129, UR5 ;  /* 0x0000000581af7c20 */ /* 0x000fe20008410000 */
[----:B------:R-:W-:-:S02]  /*c1b0*/  VIADD R15, R145, 0x1 ;  /* 0x00000001910f7836 */ /* 0x000fc40000000000 */
[----:B------:R-:W-:Y:S01]  /*c1c0*/  FMUL.FTZ R125, R147, UR5 ;  /* 0x00000005937d7c20 */ /* 0x000fe20008410000 */
[----:B------:R-:W-:Y:S01]  /*c1d0*/  FMUL.FTZ R128, R163, UR5 ;  /* 0x00000005a3807c20 */ /* 0x000fe20008410000 */
[----:B------:R-:W-:Y:S01]  /*c1e0*/  FMUL.FTZ R129, R166, UR5 ;  /* 0x00000005a6817c20 */ /* 0x000fe20008410000 */
[----:B------:R-:W-:Y:S01]  /*c1f0*/  IMAD R15, R18, -0x2, R15 ;  /* 0xfffffffe120f7824 */ /* 0x000fe200078e020f */
[----:B------:R-:W0:Y:S03]  /*c200*/  MUFU.TANH R172, R172 ;  /* 0x000000ac00ac7308 */ /* 0x000e260000002400 */
[----:B------:R-:W-:Y:S01]  /*c210*/  VIADD R143, R15, 0xffffffff ;  /* 0xffffffff0f8f7836 */ /* 0x000fe20000000000 */
[----:B------:R-:W-:-:S04]  /*c220*/  IADD3 R147, -R17, R15, R16 ;  /* 0x0000000f11937210 */ /* 0x000fc80007ffe110 */
        /* <DEDUP_REMOVED lines=27> */
.L_x_1434:
[----:B------:R-:W-:-:S05]  /*c3e0*/  IMAD.U32 R162, RZ, RZ, UR39 ;  /* 0x00000027ffa27e24 */ /* 0x000fca000f8e00ff */
[----:B------:R-:W-:-:S13]  /*c3f0*/  ISETP.NE.AND P1, PT, R162, 0x1, PT ;  /* 0x00000001a200780c */ /* 0x000fda0003f25270 */
[----:B0-----:R-:W0:Y:S02]  /*c400*/  @P1 LDC.64 R14, c[0x0][0x9e8] ;  /* 0x00027a00ff0e1b82 */ /* 0x001e240000000a00 */
[----:B0-----:R-:W-:-:S05]  /*c410*/  @P1 IMAD.HI.U32 R14, R155, R14, RZ ;  /* 0x0000000e9b0e1227 */ /* 0x001fca00078e00ff */
[----:B------:R-:W-:-:S07]  /*c420*/  @P1 SHF.R.U32.HI R155, RZ, R15, R14 ;  /* 0x0000000fff9b1219 */ /* 0x000fce000001160e */
.L_x_1435:
[----:B------:R-:W-:Y:S05]  /*c430*/  BSYNC B0 ;  /* 0x0000000000007941 */ /* 0x000fea0003800000 */
.L_x_1433:
[----:B------:R-:W-:-:S05]  /*c440*/  IMAD R14, R155, R162, R143 ;  /* 0x000000a29b0e7224 */ /* 0x000fca00078e028f */
[----:B------:R-:W-:Y:S02]  /*c450*/  VIADDMNMX R151, R14, R162, R151, PT ;  /* 0x000000a20e977246 */ /* 0x000fe40003800197 */
[----:B------:R-:W-:-:S07]  /*c460*/  VIMNMX R153, R153, R14, !PT ;  /* 0x0000000e99997248 */ /* 0x000fce0007fe0100 */
.L_x_1432:
        /* <DEDUP_REMOVED lines=111> */
[----:B------:R-:W-:Y:S01]  /*cb60*/  FSEL R218, R3, -INF , !P6 ;  /* 0xff80000003da7808 */ /* 0x000fe20007000000 */
[----:B------:R-:W-:Y:S01]  /*cb70*/  IMAD.IADD R3, R149, 0x1, R14 ;  /* 0x0000000195037824 */ /* 0x000fe200078e020e */
        /* <DEDUP_REMOVED lines=19> */
.L_x_1438:
[----:B------:R-:W-:-:S05]  /*ccb0*/  IMAD.U32 R184, RZ, RZ, UR39 ;  /* 0x00000027ffb87e24 */ /* 0x000fca000f8e00ff */
[----:B------:R-:W-:-:S13]  /*ccc0*/  ISETP.NE.AND P6, PT, R184, 0x1, PT ;  /* 0x00000001b800780c */ /* 0x000fda0003fc5270 */
[----:B------:R-:W0:Y:S02]  /*ccd0*/  @P6 LDC.64 R14, c[0x0][0x9e8] ;  /* 0x00027a00ff0e6b82 */ /* 0x000e240000000a00 */
[----:B0-----:R-:W-:-:S05]  /*cce0*/  @P6 IMAD.HI.U32 R14, R139, R14, RZ ;  /* 0x0000000e8b0e6227 */ /* 0x001fca00078e00ff */
[----:B------:R-:W-:-:S07]  /*ccf0*/  @P6 SHF.R.U32.HI R139, RZ, R15, R14 ;  /* 0x0000000fff8b6219 */ /* 0x000fce000001160e */
.L_x_1439:
[----:B------:R-:W-:Y:S05]  /*cd00*/  BSYNC B0 ;  /* 0x0000000000007941 */ /* 0x000fea0003800000 */
.L_x_1437:
[----:B------:R-:W-:-:S05]  /*cd10*/  IMAD R14, R139, R184, R143 ;  /* 0x000000b88b0e7224 */ /* 0x000fca00078e028f */
[----:B------:R-:W-:Y:S02]  /*cd20*/  VIADDMNMX R3, R14, R184, R3, PT ;  /* 0x000000b80e037246 */ /* 0x000fe40003800103 */
[----:B------:R-:W-:-:S07]  /*cd30*/  VIMNMX R137, R137, R14, !PT ;  /* 0x0000000e89897248 */ /* 0x000fce0007fe0100 */
.L_x_1436:
[C---:B------:R-:W-:Y:S01]  /*cd40*/  ISETP.GT.AND P1, PT, R137.reuse, 0x1, !P1 ;  /* 0x000000018900780c */ /* 0x040fe20004f24270 */
[----:B------:R-:W-:Y:S01]  /*cd50*/  UMOV UR7, UR36 ;  /* 0x0000002400077c82 */ /* 0x000fe20008000000 */
[----:B------:R-:W-:Y:S02]  /*cd60*/  ISETP.GT.AND P2, PT, R137, 0x8, !P2 ;  /* 0x000000088900780c */ /* 0x000fe40005744270 */
        /* <DEDUP_REMOVED lines=32> */
[----:B------:R-:W-:Y:S02]  /*cf70*/  ISETP.NE.AND P2, PT, R186, RZ, PT ;  /* 0x000000ffba00720c */ /* 0x000fe40003f45270 */
        /* <DEDUP_REMOVED lines=55> */
[C---:B------:R-:W-:Y:S01]  /*d2f0*/  ISETP.LT.OR P5, PT, R3.reuse, 0x59, P5 ;  /* 0x000000590300780c */ /* 0x040fe20002fa1670 */
[----:B------:R-:W1:Y:S01]  /*d300*/  SHFL.BFLY PT, R4, R15, 0x1, 0x1f ;  /* 0x0c201f000f047f89 */ /* 0x000e6200000e0000 */
[----:B------:R-:W-:Y:S02]  /*d310*/  ISETP.LT.OR P1, PT, R3, 0x3a, P1 ;  /* 0x0000003a0300780c */ /* 0x000fe40000f21670 */
[----:B------:R-:W-:-:S02]  /*d320*/  FSEL R128, R128, -INF , !P4 ;  /* 0xff80000080807808 */ /* 0x000fc40006000000 */
[----:B------:R-:W-:Y:S02]  /*d330*/  FSEL R120, R131, -INF , !P1 ;  /* 0xff80000083787808 */ /* 0x000fe40004800000 */
[----:B------:R-:W-:Y:S02]  /*d340*/  ISETP.NE.AND P1, PT, R177, RZ, PT ;  /* 0x000000ffb100720c */ /* 0x000fe40003f25270 */
[----:B------:R-:W-:Y:S02]  /*d350*/  R2UR UR4, R23 ;  /* 0x00000000170472ca */ /* 0x000fe400000e0000 */
        /* <DEDUP_REMOVED lines=32> */
[--C-:B------:R-:W-:Y:S01]  /*d560*/  FFMA.FTZ R176, R176, R9, -R125.reuse ;  /* 0x00000009b0b07223 */ /* 0x100fe2000001087d */
[----:B------:R-:W-:Y:S01]  /*d570*/  FSEL R146, R4, RZ, P1 ;  /* 0x000000ff04927208 */ /* 0x000fe20000800000 */
        /* <DEDUP_REMOVED lines=14> */
[----:B------:R-:W-:Y:S01]  /*d660*/  FFMA.FTZ R141, R160, R9, -R125 ;  /* 0x00000009a08d7223 */ /* 0x000fe2000001087d */
[----:B------:R-:W-:Y:S01]  /*d670*/  LOP3.LUT P6, RZ, R209, 0x7f, RZ, 0xc0, !PT ;  /* 0x0000007fd1ff7812 */ /* 0x000fe200078cc0ff */
[----:B------:R0:W-:Y:S01]  /*d680*/  MUFU.EX2 R15, R172 ;  /* 0x000000ac000f7308 */ /* 0x0001e20000000800 */
[----:B------:R-:W-:-:S04]  /*d690*/  FMNMX.FTZ R21, R186, R21, !PT ;  /* 0x00000015ba157209 */ /* 0x000fc80007810000 */
[----:B------:R-:W-:-:S03]  /*d6a0*/  FMNMX.FTZ R121, R208, R21, !PT ;  /* 0x00000015d0797209 */ /* 0x000fc60007810000 */
[----:B------:R1:W-:Y:S01]  /*d6b0*/  MUFU.EX2 R21, R174 ;  /* 0x000000ae00157308 */ /* 0x0003e20000000800 */
[----:B------:R-:W-:Y:S01]  /*d6c0*/  FMNMX.FTZ R121, R124, R121, !PT ;  /* 0x000000797c797209 */ /* 0x000fe20007810000 */
[-CC-:B0-----:R-:W-:Y:S01]  /*d6d0*/  FFMA.FTZ R172, R178, R9.reuse, -R125.reuse ;  /* 0x00000009b2ac7223 */ /* 0x181fe2000001087d */
[-CC-:B------:R-:W-:Y:S01]  /*d6e0*/  FFMA.FTZ R178, R144, R9.reuse, -R125.reuse ;  /* 0x0000000990b27223 */ /* 0x180fe2000001087d */
[----:B------:R-:W-:Y:S01]  /*d6f0*/  FFMA.FTZ R144, R158, R9, -R125 ;  /* 0x000000099e907223 */ /* 0x000fe2000001087d */
[----:B------:R-:W-:-:S03]  /*d700*/  FMNMX.FTZ R121, R190, R121, !PT ;  /* 0x00000079be797209 */ /* 0x000fc60007810000 */
[----:B------:R-:W-:Y:S01]  /*d710*/  MUFU.EX2 R168, R168 ;  /* 0x000000a800a87308 */ /* 0x000fe20000000800 */
[----:B------:R-:W-:Y:S02]  /*d720*/  FMNMX.FTZ R121, R126, R121, !PT ;  /* 0x000000797e797209 */ /* 0x000fe40007810000 */
[----:B-1----:R-:W-:Y:S01]  /*d730*/  FSEL R174, R127, -INF , !P3 ;  /* 0xff8000007fae7808 */ /* 0x002fe20005800000 */
[--C-:B------:R-:W-:Y:S01]  /*d740*/  FFMA.FTZ R127, R166, R9, -R125.reuse ;  /* 0x00000009a67f7223 */ /* 0x100fe2000001087d */
[----:B------:R-:W-:Y:S02]  /*d750*/  FMNMX.FTZ R131, R20, R121, !PT ;  /* 0x0000007914837209 */ /* 0x000fe40007810000 */
[----:B------:R-:W-:Y:S01]  /*d760*/  FSEL R166, R129, -INF , !P5 ;  /* 0xff80000081a67808 */ /* 0x000fe20006800000 */
[--C-:B------:R-:W-:Y:S01]  /*d770*/  FFMA.FTZ R129, R138, R9, -R125.reuse ;  /* 0x000000098a817223 */ /* 0x100fe2000001087d */
[----:B------:R-:W-:Y:S01]  /*d780*/  FMNMX.FTZ R131, R132, R131, !PT ;  /* 0x0000008384837209 */ /* 0x000fe20007810000 */
[-CC-:B------:R-:W-:Y:S01]  /*d790*/  FFMA.FTZ R138, R142, R9.reuse, -R125.reuse ;  /* 0x000000098e8a7223 */ /* 0x180fe2000001087d */
[----:B------:R-:W-:Y:S01]  /*d7a0*/  MUFU.EX2 R170, R170 ;  /* 0x000000aa00aa7308 */ /* 0x000fe20000000800 */
[----:B------:R-:W-:Y:S01]  /*d7b0*/  FFMA.FTZ R142, R154, R9, -R125 ;  /* 0x000000099a8e7223 */ /* 0x000fe2000001087d */
[----:B------:R-:W-:-:S04]  /*d7c0*/  FMNMX.FTZ R131, R120, R131, !PT ;  /* 0x0000008378837209 */ /* 0x000fc80007810000 */
[----:B------:R-:W-:Y:S02]  /*d7d0*/  FMNMX.FTZ R131, R134, R131, !PT ;  /* 0x0000008386837209 */ /* 0x000fe40007810000 */
[----:B------:R-:W-:Y:S02]  /*d7e0*/  MUFU.EX2 R121, R180 ;  /* 0x000000b400797308 */ /* 0x000fe40000000800 */
[----:B------:R-:W-:-:S04]  /*d7f0*/  FMNMX.FTZ R131, R14, R131, !PT ;  /* 0x000000830e837209 */ /* 0x000fc80007810000 */
[----:B------:R-:W-:Y:S02]  /*d800*/  FMNMX.FTZ R131, R136, R131, !PT ;  /* 0x0000008388837209 */ /* 0x000fe40007810000 */
[----:B------:R-:W-:Y:S02]  /*d810*/  MUFU.EX2 R172, R172 ;  /* 0x000000ac00ac7308 */ /* 0x000fe40000000800 */
[----:B------:R-:W-:-:S04]  /*d820*/  FMNMX.FTZ R131, R122, R131, !PT ;  /* 0x000000837a837209 */ /* 0x000fc80007810000 */
[----:B------:R-:W-:Y:S02]  /*d830*/  FMNMX.FTZ R131, R174, R131, !PT ;  /* 0x00000083ae837209 */ /* 0x000fe40007810000 */
[----:B------:R0:W-:Y:S02]  /*d840*/  MUFU.EX2 R180, R182 ;  /* 0x000000b600b47308 */ /* 0x0001e40000000800 */
[----:B------:R-:W-:-:S04]  /*d850*/  FMNMX.FTZ R131, R128, R131, !PT ;  /* 0x0000008380837209 */ /* 0x000fc80007810000 */
[----:B------:R-:W-:Y:S02]  /*d860*/  FMNMX.FTZ R131, R166, R131, !PT ;  /* 0x00000083a6837209 */ /* 0x000fe40007810000 */
[----:B------:R-:W-:Y:S01]  /*d870*/  MUFU.EX2 R127, R127 ;  /* 0x0000007f007f7308 */ /* 0x000fe20000000800 */
[--C-:B0-----:R-:W-:Y:S01]  /*d880*/  FFMA.FTZ R182, R162, R9, -R125.reuse ;  /* 0x00000009a2b67223 */ /* 0x101fe2000001087d */
[----:B------:R-:W-:Y:S01]  /*d890*/  FMNMX.FTZ R0, R130, R131, !PT ;  /* 0x0000008382007209 */ /* 0x000fe20007810000 */
[-CC-:B------:R-:W-:Y:S01]  /*d8a0*/  FFMA.FTZ R131, R140, R9.reuse, -R125.reuse ;  /* 0x000000098c837223 */ /* 0x180fe2000001087d */
[----:B------:R-:W-:-:S03]  /*d8b0*/  FFMA.FTZ R140, R150, R9, -R125 ;  /* 0x00000009968c7223 */ /* 0x000fc6000001087d */
        /* <DEDUP_REMOVED lines=159> */
.L_x_1423:
        /* <DEDUP_REMOVED lines=99> */
.L_x_1441:
[----:B------:R-:W-:Y:S01]  /*e8e0*/  ULEA UR5, UR37, UR38, 0x3 ;  /* 0x0000002625057291 */ /* 0x000fe2000f8e183f */
[----:B------:R-:W-:-:S05]  /*e8f0*/  IMAD.U32 R0, RZ, RZ, UR36 ;  /* 0x00000024ff007e24 */ /* 0x000fca000f8e00ff */
[----:B------:R-:W-:-:S04]  /*e900*/  SHF.L.U32 R0, R0, 0x1f, RZ ;  /* 0x0000001f00007819 */ /* 0x000fc800000006ff */
[----:B------:R0:W1:Y:S01]  /*e910*/  SYNCS.PHASECHK.TRANS64.TRYWAIT P1, [UR5+0x30850], R0 ;  /* 0x03085000ff0075a7 */ /* 0x0000620008020145 */
[----:B------:R-:W-:Y:S05]  /*e920*/  @!P0 BRA `(.L_x_1442) ;  /* 0x0000000000048947 */ /* 0x000fea0003800000 */
[----:B------:R-:W-:Y:S01]  /*e930*/  BPT.TRAP 0x1 ;  /* 0x000000040000795c */ /* 0x000fe20000300000 */
.L_x_1442:
[----:B-1----:R-:W-:Y:S05]  /*e940*/  @P1 BRA `(.L_x_1443) ;  /* 0x0000000000081947 */ /* 0x002fea0003800000 */
[----:B------:R-:W1:Y:S02]  /*e950*/  SYNCS.PHASECHK.TRANS64.TRYWAIT P0, [UR5+0x30850], R0 ;  /* 0x03085000ff0075a7 */ /* 0x000e640008000145 */
[----:B-1----:R-:W-:Y:S05]  /*e960*/  @!P0 BRA `(.L_x_1444) ;  /* 0x000000a4000c8947 */ /* 0x002fea0003800000 */
.L_x_1443:
[----:B------:R-:W-:Y:S01]  /*e970*/  UIADD3 UR38, UR38, 0x400, URZ ;  /* 0x0000040026267890 */ /* 0x000fe2000fffe03f */
[----:B------:R-:W-:Y:S01]  /*e980*/  WARPGROUP.ARRIVE ;  /* 0x00000000000079c5 */ /* 0x000fe20000000000 */
[----:B------:R-:W-:Y:S01]  /*e990*/  UMOV UR7, 0x40000040 ;  /* 0x4000004000077882 */ /* 0x000fe20000000000 */
[----:B01----:R-:W0:Y:S01]  /*e9a0*/  SHFL.BFLY PT, R0, R5, 0x2, 0x1f ;  /* 0x0c401f0005007f89 */ /* 0x003e2200000e0000 */
[----:B------:R-:W-:Y:S01]  /*e9b0*/  USHF.R.U32.HI UR38, URZ, 0x4, UR38 ;  /* 0x000000043f267899 */ /* 0x000fe20008011626 */
[----:B------:R-:W-:Y:S01]  /*e9c0*/  IMAD.MOV.U32 R10, RZ, RZ, RZ ;  /* 0x000000ffff0a7224 */ /* 0x000fe200078e00ff */
[----:B------:R-:W-:Y:S01]  /*e9d0*/  R2UR UR8, R198 ;  /* 0x00000000c60872ca */ /* 0x000fe200000e0000 */
[----:B------:R-:W1:Y:S01]  /*e9e0*/  SHFL.BFLY PT, R7, R8, 0x2, 0x1f ;  /* 0x0c401f0008077f89 */ /* 0x000e6200000e0000 */
[----:B------:R-:W-:Y:S01]  /*e9f0*/  ULOP3.LUT UR38, UR38, 0x3fff, URZ, 0xc0, !UPT ;  /* 0x00003fff26267892 */ /* 0x000fe2000f8ec03f */
[----:B------:R-:W2:Y:S03]  /*ea00*/  S2R R12, SR_TID.X ;  /* 0x00000000000c7919 */ /* 0x000ea60000002100 */
        /* <DEDUP_REMOVED lines=8> */
[----:B0-----:R-:W-:Y:S01]  /*ea90*/  FADD.FTZ R2, R0, R5 ;  /* 0x0000000500027221 */ /* 0x001fe20000010000 */
[----:B------:R-:W-:Y:S01]  /*eaa0*/  UMOV UR7, 0x40000040 ;  /* 0x4000004000077882 */ /* 0x000fe20000000000 */
[----:B------:R-:W-:-:S02]  /*eab0*/  IMAD.U32 R198, RZ, RZ, UR8 ;  /* 0x00000008ffc67e24 */ /* 0x000fc4000f8e00ff */
[----:B-1----:R-:W-:Y:S01]  /*eac0*/  FADD.FTZ R7, R7, R8 ;  /* 0x0000000807077221 */ /* 0x002fe20000010000 */
        /* <DEDUP_REMOVED lines=9> */
[----:B------:R-:W-:Y:S02]  /*eb60*/  IMAD.U32 R7, RZ, RZ, UR5 ;  /* 0x00000005ff077e24 */ /* 0x000fe4000f8e00ff */
[----:B------:R-:W-:Y:S01]  /*eb70*/  IMAD.MOV.U32 R0, RZ, RZ, -0x800000 ;  /* 0xff800000ff007424 */ /* 0x000fe200078e00ff */
[----:B------:R-:W-:-:S03]  /*eb80*/  FSETP.NE.FTZ.AND P0, PT, R13, RZ, PT ;  /* 0x000000ff0d00720b */ /* 0x000fc60003f15000 */
[----:B------:R-:W-:-:S06]  /*eb90*/  @!P2 VIADD R7, R7, 0x30860 ;  /* 0x000308600707a836 */ /* 0x000fcc0000000000 */
[----:B------:R-:W0:Y:S04]  /*eba0*/  @P1 MUFU.LG2 R11, R14 ;  /* 0x0000000e000b1308 */ /* 0x000e280000000c00 */
[C---:B------:R-:W-:Y:S01]  /*ebb0*/  @P0 FMUL.FTZ R5, R9.reuse, 0.69314718246459960938 ;  /* 0x3f31721809050820 */ /* 0x040fe20000410000 */
[----:B------:R-:W-:-:S03]  /*ebc0*/  @P1 FMUL.FTZ R9, R9, 0.69314718246459960938 ;  /* 0x3f31721809091820 */ /* 0x000fc60000410000 */
[----:B------:R-:W1:Y:S08]  /*ebd0*/  @P0 MUFU.LG2 R6, R13 ;  /* 0x0000000d00060308 */ /* 0x000e700000000c00 */
[----:B------:R-:W2:Y:S01]  /*ebe0*/  @P1 MUFU.RCP R10, R14 ;  /* 0x0000000e000a1308 */ /* 0x000ea20000001000 */
[----:B0-----:R-:W-:-:S04]  /*ebf0*/  @P1 FMUL.FTZ R12, R11, 0.69314718246459960938 ;  /* 0x3f3172180b0c1820 */ /* 0x001fc80000410000 */
[----:B------:R-:W-:Y:S01]  /*ec00*/  @P1 FFMA.FTZ R2, R9, R3, R12 ;  /* 0x0000000309021223 */ /* 0x000fe2000001000c */
[----:B------:R-:W-:Y:S02]  /*ec10*/  @!P2 PRMT R9, RZ, 0x654, R7 ;  /* 0x00000654ff09a816 */ /* 0x000fe40000000007 */
[----:B------:R-:W0:Y:S01]  /*ec20*/  @P0 MUFU.RCP R8, R13 ;  /* 0x0000000d00080308 */ /* 0x000e220000001000 */
[----:B-1----:R-:W-:-:S04]  /*ec30*/  @P0 FMUL.FTZ R6, R6, 0.69314718246459960938 ;  /* 0x3f31721806060820 */ /* 0x002fc80000410000 */
[----:B------:R-:W-:Y:S01]  /*ec40*/  @P0 FFMA.FTZ R0, R5, R4, R6 ;  /* 0x0000000405000223 */ /* 0x000fe20000010006 */
[----:B------:R-:W-:Y:S01]  /*ec50*/  PLOP3.LUT P0, PT, PT, PT, PT, 0x8, 0x0 ;  /* 0x000000000000781c */ /* 0x000fe20003f0e170 */
        /* <DEDUP_REMOVED lines=27> */
[----:B------:R1:W-:Y:S01]  /*ee10*/  @!P2 SYNCS.ARRIVE.TRANS64.RED.A1T0 RZ, [R9+URZ], RZ ;  /* 0x000000ff09ffa9a7 */ /* 0x0003e2000810043f */
[----:B--2---:R-:W-:Y:S01]  /*ee20*/  FMUL.FTZ R125, R43, R10 ;  /* 0x0000000a2b7d7220 */ /* 0x004fe20000410000 */
[----:B0-----:R-:W-:Y:S01]  /*ee30*/  FMUL.FTZ R3, R32, R8 ;  /* 0x0000000820037220 */ /* 0x001fe20000410000 */
        /* <DEDUP_REMOVED lines=94> */
.L_x_1374:
[----:B------:R-:W0:Y:S01]  /*f420*/  S2R R8, SR_CgaCtaId ;  /* 0x0000000000087919 */ /* 0x000e220000008800 */
[----:B------:R-:W-:Y:S01]  /*f430*/  MOV R23, 0x400 ;  /* 0x0000040000177802 */ /* 0x000fe20000000f00 */
[----:B------:R-:W-:Y:S01]  /*f440*/  BSSY B0, `(.L_x_1445) ;  /* 0x0000288000007945 */ /* 0x000fe20003800000 */
[----:B------:R-:W-:Y:S02]  /*f450*/  BAR.SYNC.DEFER_BLOCKING 0x5, 0x180 ;  /* 0x0146000000007b1d */ /* 0x000fe40000010000 */
[----:B0-----:R-:W-:-:S05]  /*f460*/  LEA R23, R8, R23, 0x18 ;  /* 0x0000001708177211 */ /* 0x001fca00078ec0ff */
[----:B------:R-:W0:Y:S02]  /*f470*/  LDS.128 R8, [R23+0x308d0] ;  /* 0x0308d00017087984 */ /* 0x000e240000000c00 */
[----:B0-----:R-:W-:Y:S02]  /*f480*/  R2UR UR5, R9 ;  /* 0x00000000090572ca */ /* 0x001fe400000e0000 */
[----:B------:R-:W-:Y:S02]  /*f490*/  R2UR UR7, R10 ;  /* 0x000000000a0772ca */ /* 0x000fe400000e0000 */
[----:B------:R-:W-:Y:S01]  /*f4a0*/  R2UR UR6, R11 ;  /* 0x000000000b0672ca */ /* 0x000fe200000e0000 */
[----:B------:R-:W-:Y:S06]  /*f4b0*/  BAR.ARV 0x4, 0x180 ;  /* 0x0106000000007b1d */ /* 0x000fec0000002000 */
[----:B------:R-:W-:Y:S08]  /*f4c0*/  @P0 BRA `(.L_x_1446) ;  /* 0x0000001800ac0947 */ /* 0x000ff00003800000 */
[----:B------:R-:W0:Y:S01]  /*f4d0*/  S2R R8, SR_SWINHI ;  /* 0x0000000000087919 */ /* 0x000e220000002f00 */
[----:B------:R-:W-:Y:S01]  /*f4e0*/  F2FP.BF16.F32.PACK_AB R4, R5, R4 ;  /* 0x000000040504723e */ /* 0x000fe200000010ff */
[----:B------:R-:W-:Y:S01]  /*f4f0*/  ULDC.64 UR8, c[0x0][0xc00] ;  /* 0x0003000000087ab9 */ /* 0x000fe20000000a00 */
[----:B------:R-:W-:Y:S01]  /*f500*/  F2FP.BF16.F32.PACK_AB R6, R7, R6 ;  /* 0x000000060706723e */ /* 0x000fe200000010ff */
[----:B------:R-:W-:Y:S01]  /*f510*/  UISETP.NE.U32.AND UP0, UPT, UR8, URZ, UPT ;  /* 0x0000003f0800728c */ /* 0x000fe2000bf05070 */
[----:B------:R-:W-:Y:S01]  /*f520*/  F2FP.BF16.F32.PACK_AB R5, R131, R32 ;  /* 0x000000208305723e */ /* 0x000fe200000010ff */
[----:B------:R-:W-:Y:S01]  /*f530*/  ULDC.64 UR12, c[0x0][0x208] ;  /* 0x00008200000c7ab9 */ /* 0x000fe20000000a00 */
[----:B------:R-:W-:Y:S01]  /*f540*/  F2FP.BF16.F32.PACK_AB R7, R129, R20 ;  /* 0x000000148107723e */ /* 0x000fe200000010ff */
[----:B------:R-:W-:Y:S01]  /*f550*/  UISETP.NE.AND.EX UP0, UPT, UR9, URZ, UPT, UP0 ;  /* 0x0000003f0900728c */ /* 0x000fe2000bf05300 */
[----:B------:R-:W-:Y:S02]  /*f560*/  F2FP.BF16.F32.PACK_AB R88, R89, R88 ;  /* 0x000000585958723e */ /* 0x000fe400000010ff */
[----:B------:R-:W-:Y:S01]  /*f570*/  F2FP.BF16.F32.PACK_AB R89, R43, R90 ;  /* 0x0000005a2b59723e */ /* 0x000fe200000010ff */
[----:B------:R-:W-:Y:S01]  /*f580*/  ULDC.64 UR8, c[0x0][0xc00] ;  /* 0x0003000000087ab9 */ /* 0x000fe20000000a00 */
        /* <DEDUP_REMOVED lines=10> */
[----:B------:R-:W-:Y:S02]  /*f630*/  MOV R16, R23 ;  /* 0x0000001700107202 */ /* 0x000fe40000000f00 */
[----:B0-----:R-:W-:Y:S02]  /*f640*/  MOV R17, R8 ;  /* 0x0000000800117202 */ /* 0x001fe40000000f00 */
[----:B------:R-:W-:-:S02]  /*f650*/  F2FP.BF16.F32.PACK_AB R107, R111, R110 ;  /* 0x0000006e6f6b723e */ /* 0x000fc400000010ff */
[----:B------:R-:W-:Y:S01]  /*f660*/  F2FP.BF16.F32.PACK_AB R113, R115, R114 ;  /* 0x000000727371723e */ /* 0x000fe200000010ff */
[----:B------:R-:W-:Y:S01]  /*f670*/  IMAD.WIDE R38, R202, 0x2, R16 ;  /* 0x00000002ca267825 */ /* 0x000fe200078e0210 */
[----:B------:R-:W-:Y:S02]  /*f680*/  F2FP.BF16.F32.PACK_AB R114, R117, R116 ;  /* 0x000000747572723e */ /* 0x000fe400000010ff */
[----:B------:R-:W-:Y:S02]  /*f690*/  F2FP.BF16.F32.PACK_AB R115, R119, R118 ;  /* 0x000000767773723e */ /* 0x000fe400000010ff */
[C---:B------:R-:W-:Y:S02]  /*f6a0*/  LOP3.LUT R21, R38.reuse, 0x380, RZ, 0xc0, !PT ;  /* 0x0000038026157812 */ /* 0x040fe400078ec0ff */
[C---:B------:R-:W-:Y:S02]  /*f6b0*/  IADD3 R75, P2, R38.reuse, 0x20, RZ ;  /* 0x00000020264b7810 */ /* 0x040fe40007f5e0ff */
[----:B------:R-:W-:-:S02]  /*f6c0*/  IADD3 R95, P1, R38, 0x40, RZ ;  /* 0x00000040265f7810 */ /* 0x000fc40007f3e0ff */
[C---:B------:R-:W-:Y:S01]  /*f6d0*/  IADD3 R133, P6, R38.reuse, 0x60, RZ ;  /* 0x0000006026857810 */ /* 0x040fe20007fde0ff */
[--C-:B------:R-:W-:Y:S01]  /*f6e0*/  IMAD.X R9, RZ, RZ, R39.reuse, P2 ;  /* 0x000000ffff097224 */ /* 0x100fe200010e0627 */
[C---:B------:R-:W-:Y:S01]  /*f6f0*/  IADD3 R135, P5, R38.reuse, 0x4000, RZ ;  /* 0x0000400026877810 */ /* 0x040fe20007fbe0ff */
[--C-:B------:R-:W-:Y:S01]  /*f700*/  IMAD.X R11, RZ, RZ, R39.reuse, P1 ;  /* 0x000000ffff0b7224 */ /* 0x100fe200008e0627 */
[----:B------:R-:W-:Y:S01]  /*f710*/  SHF.R.U64 R21, R21, 0x3, RZ ;  /* 0x0000000315157819 */ /* 0x000fe200000012ff */
        /* <DEDUP_REMOVED lines=8> */
[----:B------:R-:W-:Y:S01]  /*f7a0*/  LOP3.LUT R8, R75, 0x380, RZ, 0xc0, !PT ;  /* 0x000003804b087812 */ /* 0x000fe200078ec0ff */
[--C-:B------:R-:W-:Y:S01]  /*f7b0*/  IMAD.X R29, RZ, RZ, R39.reuse, P3 ;  /* 0x000000ffff1d7224 */ /* 0x100fe200018e0627 */
[----:B------:R-:W-:Y:S01]  /*f7c0*/  LOP3.LUT R10, R95, 0x380, RZ, 0xc0, !PT ;  /* 0x000003805f0a7812 */ /* 0x000fe200078ec0ff */
[----:B------:R-:W-:Y:S01]  /*f7d0*/  IMAD.X R31, RZ, RZ, R39, P2 ;  /* 0x000000ffff1f7224 */ /* 0x000fe200010e0627 */
[----:B------:R-:W-:-:S02]  /*f7e0*/  IADD3 R145, P1, R38, 0x8020, RZ ;  /* 0x0000802026917810 */ /* 0x000fc40007f3e0ff */
[C---:B------:R-:W-:Y:S02]  /*f7f0*/  IADD3 R147, P6, R38.reuse, 0x8040, RZ ;  /* 0x0000804026937810 */ /* 0x040fe40007fde0ff */
[----:B------:R-:W-:Y:S01]  /*f800*/  IADD3 R149, P5, R38, 0x8060, RZ ;  /* 0x0000806026957810 */ /* 0x000fe20007fbe0ff */
[--C-:B------:R-:W-:Y:S01]  /*f810*/  IMAD.X R33, RZ, RZ, R39.reuse, P1 ;  /* 0x000000ffff217224 */ /* 0x100fe200008e0627 */
[----:B------:R-:W-:Y:S01]  /*f820*/  LOP3.LUT R38, R21, R38, RZ, 0x3c, !PT ;  /* 0x0000002615267212 */ /* 0x000fe200078e3cff */
[--C-:B------:R-:W-:Y:S01]  /*f830*/  IMAD.X R35, RZ, RZ, R39.reuse, P6 ;  /* 0x000000ffff237224 */ /* 0x100fe200030e0627 */
[----:B------:R-:W-:Y:S01]  /*f840*/  LOP3.LUT R12, R133, 0x380, RZ, 0xc0, !PT ;  /* 0x00000380850c7812 */ /* 0x000fe200078ec0ff */
[----:B------:R-:W-:Y:S01]  /*f850*/  IMAD.X R21, RZ, RZ, R39, P5 ;  /* 0x000000ffff157224 */ /* 0x000fe200028e0627 */
[----:B------:R-:W-:Y:S02]  /*f860*/  LOP3.LUT R14, R135, 0x380, RZ, 0xc0, !PT ;  /* 0x00000380870e7812 */ /* 0x000fe400078ec0ff */
[----:B------:R-:W-:-:S02]  /*f870*/  LOP3.LUT R24, R137, 0x380, RZ, 0xc0, !PT ;  /* 0x0000038089187812 */ /* 0x000fc400078ec0ff */
[----:B------:R-:W-:Y:S02]  /*f880*/  LOP3.LUT R26, R139, 0x380, RZ, 0xc0, !PT ;  /* 0x000003808b1a7812 */ /* 0x000fe400078ec0ff */
[----:B------:R-:W-:Y:S02]  /*f890*/  SHF.R.U64 R8, R8, 0x3, RZ ;  /* 0x0000000308087819 */ /* 0x000fe400000012ff */
[----:B------:R-:W-:Y:S02]  /*f8a0*/  SHF.R.U64 R10, R10, 0x3, RZ ;  /* 0x000000030a0a7819 */ /* 0x000fe400000012ff */
[----:B------:R-:W-:Y:S02]  /*f8b0*/  LOP3.LUT R28, R141, 0x380, RZ, 0xc0, !PT ;  /* 0x000003808d1c7812 */ /* 0x000fe400078ec0ff */
[----:B------:R-:W-:Y:S02]  /*f8c0*/  LOP3.LUT R30, R143, 0x380, RZ, 0xc0, !PT ;  /* 0x000003808f1e7812 */ /* 0x000fe400078ec0ff */
[----:B------:R-:W-:-:S02]  /*f8d0*/  SHF.R.U64 R12, R12, 0x3, RZ ;  /* 0x000000030c0c7819 */ /* 0x000fc400000012ff */
[----:B------:R-:W-:Y:S02]  /*f8e0*/  SHF.R.U64 R14, R14, 0x3, RZ ;  /* 0x000000030e0e7819 */ /* 0x000fe400000012ff */
[----:B------:R-:W-:Y:S01]  /*f8f0*/  MOV R132, R38 ;  /* 0x0000002600847202 */ /* 0x000fe20000000f00 */
[----:B------:R-:W-:Y:S01]  /*f900*/  BAR.SYNC.DEFER_BLOCKING 0x1, 0x100 ;  /* 0x0044000000007b1d */ /* 0x000fe20000010000 */
[----:B------:R-:W-:Y:S02]  /*f910*/  SHF.R.U64 R24, R24, 0x3, RZ ;  /* 0x0000000318187819 */ /* 0x000fe400000012ff */
[----:B------:R-:W-:Y:S02]  /*f920*/  SHF.R.U64 R26, R26, 0x3, RZ ;  /* 0x000000031a1a7819 */ /* 0x000fe400000012ff */
[----:B------:R-:W-:Y:S02]  /*f930*/  LOP3.LUT R38, R149, 0x380, RZ, 0xc0, !PT ;  /* 0x0000038095267812 */ /* 0x000fe400078ec0ff */
[----:B------:R-:W-:-:S02]  /*f940*/  LOP3.LUT R8, R8, R75, RZ, 0x3c, !PT ;  /* 0x0000004b08087212 */ /* 0x000fc400078e3cff */
[----:B------:R-:W-:Y:S02]  /*f950*/  LOP3.LUT R10, R10, R95, RZ, 0x3c, !PT ;  /* 0x0000005f0a0a7212 */ /* 0x000fe400078e3cff */
[----:B------:R-:W-:Y:S02]  /*f960*/  SHF.R.U64 R28, R28, 0x3, RZ ;  /* 0x000000031c1c7819 */ /* 0x000fe400000012ff */
[----:B------:R-:W-:Y:S02]  /*f970*/  SHF.R.U64 R30, R30, 0x3, RZ ;  /* 0x000000031e1e7819 */ /* 0x000fe400000012ff */
[----:B------:R-:W-:Y:S02]  /*f980*/  LOP3.LUT R32, R145, 0x380, RZ, 0xc0, !PT ;  /* 0x0000038091207812 */ /* 0x000fe400078ec0ff */
[----:B------:R-:W-:Y:S02]  /*f990*/  LOP3.LUT R12, R12, R133, RZ, 0x3c, !PT ;  /* 0x000000850c0c7212 */ /* 0x000fe400078e3cff */
[----:B------:R-:W-:-:S02]  /*f9a0*/  LOP3.LUT R14, R14, R135, RZ, 0x3c, !PT ;  /* 0x000000870e0e7212 */ /* 0x000fc400078e3cff */
[----:B------:R-:W-:Y:S02]  /*f9b0*/  LOP3.LUT R34, R147, 0x380, RZ, 0xc0, !PT ;  /* 0x0000038093227812 */ /* 0x000fe400078ec0ff */
[----:B------:R-:W-:Y:S01]  /*f9c0*/  LOP3.LUT R24, R24, R137, RZ, 0x3c, !PT ;  /* 0x0000008918187212 */ /* 0x000fe200078e3cff */
[----:B------:R0:W-:Y:S01]  /*f9d0*/  STSM.16.M88.4 [R132], R4 ;  /* 0x0000000484007844 */ /* 0x0001e20000000200 */
[----:B------:R-:W-:Y:S02]  /*f9e0*/  LOP3.LUT R26, R26, R139, RZ, 0x3c, !PT ;  /* 0x0000008b1a1a7212 */ /* 0x000fe400078e3cff */
[----:B------:R-:W-:Y:S02]  /*f9f0*/  SHF.R.U64 R38, R38, 0x3, RZ ;  /* 0x0000000326267819 */ /* 0x000fe400000012ff */
[----:B------:R-:W-:Y:S02]  /*fa00*/  LOP3.LUT R28, R28, R141, RZ, 0x3c, !PT ;  /* 0x0000008d1c1c7212 */ /* 0x000fe400078e3cff */
[----:B------:R-:W-:-:S02]  /*fa10*/  LOP3.LUT R30, R30, R143, RZ, 0x3c, !PT ;  /* 0x0000008f1e1e7212 */ /* 0x000fc400078e3cff */
[----:B------:R-:W-:Y:S02]  /*fa20*/  MOV R130, R8 ;  /* 0x0000000800827202 */ /* 0x000fe40000000f00 */
[----:B------:R-:W-:Y:S02]  /*fa30*/  MOV R129, R10 ;  /* 0x0000000a00817202 */ /* 0x000fe40000000f00 */
[----:B------:R-:W-:Y:S02]  /*fa40*/  SHF.R.U64 R32, R32, 0x3, RZ ;  /* 0x0000000320207819 */ /* 0x000fe400000012ff */
[----:B------:R-:W-:Y:S02]  /*fa50*/  F2FP.BF16.F32.PACK_AB R8, R41, R40 ;  /* 0x000000282908723e */ /* 0x000fe400000010ff */
[----:B0-----:R-:W-:Y:S02]  /*fa60*/  F2FP.BF16.F32.PACK_AB R4, R120, R3 ;  /* 0x000000037804723e */ /* 0x001fe400000010ff */
[----:B------:R-:W-:-:S02]  /*fa70*/  F2FP.BF16.F32.PACK_AB R5, R127, R124 ;  /* 0x0000007c7f05723e */ /* 0x000fc400000010ff */
[----:B------:R-:W-:Y:S02]  /*fa80*/  F2FP.BF16.F32.PACK_AB R6, R37, R36 ;  /* 0x000000242506723e */ /* 0x000fe400000010ff */
[----:B------:R-:W-:Y:S02]  /*fa90*/  F2FP.BF16.F32.PACK_AB R7, R128, R123 ;  /* 0x0000007b8007723e */ /* 0x000fe400000010ff */
[----:B------:R-:W-:Y:S02]  /*faa0*/  F2FP.BF16.F32.PACK_AB R9, R125, R122 ;  /* 0x0000007a7d09723e */ /* 0x000fe400000010ff */
[----:B------:R-:W-:Y:S01]  /*fab0*/  F2FP.BF16.F32.PACK_AB R10, R45, R44 ;  /* 0x0000002c2d0a723e */ /* 0x000fe200000010ff */
[----:B------:R0:W-:Y:S01]  /*fac0*/  STSM.16.M88.4 [R130], R4 ;  /* 0x0000000482007844 */ /* 0x0001e20000000200 */
[----:B------:R-:W-:Y:S02]  /*fad0*/  F2FP.BF16.F32.PACK_AB R11, R126, R121 ;  /* 0x000000797e0b723e */ /* 0x000fe400000010ff */
[----:B------:R-:W-:-:S02]  /*fae0*/  SHF.R.U64 R34, R34, 0x3, RZ ;  /* 0x0000000322227819 */ /* 0x000fc400000012ff */
        /* <DEDUP_REMOVED lines=10> */
[----:B------:R-:W-:Y:S02]  /*fb90*/  MOV R39, R28 ;  /* 0x0000001c00277202 */ /* 0x000fe40000000f00 */
[----:B------:R-:W-:Y:S01]  /*fba0*/  MOV R38, R30 ;  /* 0x0000001e00267202 */ /* 0x000fe20000000f00 */
[----:B------:R-:W-:Y:S01]  /*fbb0*/  STSM.16.M88.4 [R95], R12 ;  /* 0x0000000c5f007844 */ /* 0x000fe20000000200 */
[----:B------:R-:W-:-:S02]  /*fbc0*/  F2FP.BF16.F32.PACK_AB R24, R57, R56 ;  /* 0x000000383918723e */ /* 0x000fc400000010ff */
[----:B------:R-:W-:Y:S02]  /*fbd0*/  F2FP.BF16.F32.PACK_AB R25, R59, R58 ;  /* 0x0000003a3b19723e */ /* 0x000fe400000010ff */
[----:B------:R-:W-:Y:S02]  /*fbe0*/  F2FP.BF16.F32.PACK_AB R26, R61, R60 ;  /* 0x0000003c3d1a723e */ /* 0x000fe400000010ff */
[----:B------:R-:W-:Y:S01]  /*fbf0*/  F2FP.BF16.F32.PACK_AB R27, R63, R62 ;  /* 0x0000003e3f1b723e */ /* 0x000fe200000010ff */
[----:B------:R-:W2:Y:S01]  /*fc00*/  LDC R60, c[0x0][0xbe8] ;  /* 0x0002fa00ff3c7b82 */ /* 0x000ea20000000800 */
[----:B------:R-:W-:Y:S02]  /*fc10*/  LOP3.LUT R32, R32, R145, RZ, 0x3c, !PT ;  /* 0x0000009120207212 */ /* 0x000fe400078e3cff */
[----:B------:R-:W-:Y:S01]  /*fc20*/  F2FP.BF16.F32.PACK_AB R28, R65, R64 ;  /* 0x00000040411c723e */ /* 0x000fe200000010ff */
[----:B------:R-:W-:Y:S01]  /*fc30*/  STSM.16.M88.4 [R94], R24 ;  /* 0x000000185e007844 */ /* 0x000fe20000000200 */
[----:B------:R-:W-:-:S02]  /*fc40*/  F2FP.BF16.F32.PACK_AB R29, R67, R66 ;  /* 0x00000042431d723e */ /* 0x000fc400000010ff */
[----:B------:R-:W-:Y:S02]  /*fc50*/  F2FP.BF16.F32.PACK_AB R30, R69, R68 ;  /* 0x00000044451e723e */ /* 0x000fe400000010ff */
[----:B------:R-:W-:Y:S02]  /*fc60*/  F2FP.BF16.F32.PACK_AB R31, R71, R70 ;  /* 0x00000046471f723e */ /* 0x000fe400000010ff */
[----:B------:R-:W-:Y:S02]  /*fc70*/  LOP3.LUT R34, R34, R147, RZ, 0x3c, !PT ;  /* 0x0000009322227212 */ /* 0x000fe400078e3cff */
[----:B0-----:R-:W-:Y:S01]  /*fc80*/  F2FP.BF16.F32.PACK_AB R4, R73, R72 ;  /* 0x000000484904723e */ /* 0x001fe200000010ff */
[----:B------:R-:W-:Y:S01]  /*fc90*/  STSM.16.M88.4 [R75], R28 ;  /* 0x0000001c4b007844 */ /* 0x000fe20000000200 */
[----:B------:R-:W-:Y:S02]  /*fca0*/  F2FP.BF16.F32.PACK_AB R5, R47, R42 ;  /* 0x0000002a2f05723e */ /* 0x000fe400000010ff */
[----:B------:R-:W-:-:S02]  /*fcb0*/  F2FP.BF16.F32.PACK_AB R6, R77, R76 ;  /* 0x0000004c4d06723e */ /* 0x000fc400000010ff */
[----:B------:R-:W-:Y:S02]  /*fcc0*/  F2FP.BF16.F32.PACK_AB R7, R79, R78 ;  /* 0x0000004e4f07723e */ /* 0x000fe400000010ff */
[----:B-1----:R-:W-:Y:S02]  /*fcd0*/  F2FP.BF16.F32.PACK_AB R8, R81, R80 ;  /* 0x000000505108723e */ /* 0x002fe400000010ff */
[----:B------:R-:W-:Y:S01]  /*fce0*/  F2FP.BF16.F32.PACK_AB R9, R83, R82 ;  /* 0x000000525309723e */ /* 0x000fe200000010ff */
[----:B------:R0:W-:Y:S01]  /*fcf0*/  STSM.16.M88.4 [R74], R4 ;  /* 0x000000044a007844 */ /* 0x0001e20000000200 */
[----:B------:R-:W-:Y:S02]  /*fd00*/  F2FP.BF16.F32.PACK_AB R10, R85, R84 ;  /* 0x00000054550a723e */ /* 0x000fe400000010ff */
[----:B------:R-:W-:Y:S02]  /*fd10*/  F2FP.BF16.F32.PACK_AB R11, R87, R86 ;  /* 0x00000056570b723e */ /* 0x000fe400000010ff */
[----:B------:R-:W-:-:S02]  /*fd20*/  MOV R32, R32 ;  /* 0x0000002000207202 */ /* 0x000fc40000000f00 */
[----:B------:R-:W-:Y:S01]  /*fd30*/  MOV R34, R34 ;  /* 0x0000002200227202 */ /* 0x000fe20000000f00 */
[----:B------:R1:W-:Y:S01]  /*fd40*/  STSM.16.M88.4 [R39], R8 ;  /* 0x0000000827007844 */ /* 0x0003e20000000200 */
[----:B------:R-:W-:Y:S02]  /*fd50*/  MOV R20, R20 ;  /* 0x0000001400147202 */ /* 0x000fe40000000f00 */
[----:B------:R-:W-:Y:S01]  /*fd60*/  R2UR UR4, R197 ;  /* 0x00000000c50472ca */ /* 0x000fe200000e0000 */
[----:B------:R3:W-:Y:S01]  /*fd70*/  STSM.16.M88.4 [R38], R88 ;  /* 0x0000005826007844 */ /* 0x0007e20000000200 */
[----:B------:R-:W-:-:S03]  /*fd80*/  PLOP3.LUT P0, PT, PT, PT, UP0, 0x80, 0x0 ;  /* 0x000000000000781c */ /* 0x000fc60003f0f008 */
[----:B------:R3:W-:Y:S04]  /*fd90*/  STSM.16.M88.4 [R32], R96 ;  /* 0x0000006020007844 */ /* 0x0007e80000000200 */
[----:B------:R3:W-:Y:S04]  /*fda0*/  STSM.16.M88.4 [R34], R104 ;  /* 0x0000006822007844 */ /* 0x0007e80000000200 */
[----:B------:R3:W-:Y:S01]  /*fdb0*/  STSM.16.M88.4 [R20], R112 ;  /* 0x0000007014007844 */ /* 0x0007e20000000200 */
[----:B------:R-:W-:-:S06]  /*fdc0*/  UIMAD.WIDE UR8, UR4, 0x4, UR8 ;  /* 0x00000004040878a5 */ /* 0x000fcc000f8e0208 */
[----:B0-----:R-:W-:Y:S02]  /*fdd0*/  IMAD.U32 R4, RZ, RZ, UR8 ;  /* 0x00000008ff047e24 */ /* 0x001fe4000f8e00ff */
[----:B------:R-:W-:Y:S01]  /*fde0*/  IMAD.U32 R5, RZ, RZ, UR9 ;  /* 0x00000009ff057e24 */ /* 0x000fe2000f8e00ff */
[----:B------:R-:W-:Y:S01]  /*fdf0*/  BAR.SYNC.DEFER_BLOCKING 0x1, 0x100 ;  /* 0x0044000000007b1d */ /* 0x000fe20000010000 */
[----:B--2---:R-:W-:-:S05]  /*fe00*/  ISETP.NE.AND P1, PT, R60, 0x1, PT ;  /* 0x000000013c00780c */ /* 0x004fca0003f25270 */
[----:B------:R-:W-:Y:S01]  /*fe10*/  ULDC.64 UR8, c[0x0][0xc08] ;  /* 0x0003020000087ab9 */ /* 0x000fe20000000a00 */
[----:B------:R-:W2:Y:S01]  /*fe20*/  @P0 LDG.E R3, desc[UR12][R4.64] ;  /* 0x0000000c04030981 */ /* 0x000ea2000c1e1900 */
[----:B------:R-:W-:-:S06]  /*fe30*/  UISETP.NE.U32.AND UP1, UPT, UR8, URZ, UPT ;  /* 0x0000003f0800728c */ /* 0x000fcc000bf25070 */
[----:B------:R-:W0:Y:S01]  /*fe40*/  @P1 LDC R6, c[0x0][0xbec] ;  /* 0x0002fb00ff061b82 */ /* 0x000e220000000800 */
[----:B------:R-:W-:Y:S01]  /*fe50*/  ULDC UR10, c[0x0][0xa88] ;  /* 0x0002a200000a7ab9 */ /* 0x000fe20000000800 */
[----:B------:R-:W-:-:S06]  /*fe60*/  UISETP.NE.AND.EX UP1, UPT, UR9, URZ, UPT, UP1 ;  /* 0x0000003f0900728c */ /* 0x000fcc000bf25310 */
[----:B-1----:R-:W1:Y:S01]  /*fe70*/  @P1 LDC R8, c[0x0][0xbf0] ;  /* 0x0002fc00ff081b82 */ /* 0x002e620000000800 */
[----:B------:R-:W-:-:S04]  /*fe80*/  PLOP3.LUT P2, PT, PT, PT, UP1, 0x80, 0x0 ;  /* 0x000000000000781c */ /* 0x000fc80003f4f018 */
[----:B------:R-:W-:Y:S02]  /*fe90*/  @UP1 ULDC.64 UR8, c[0x0][0xc08] ;  /* 0x0003020000081ab9 */ /* 0x000fe40000000a00 */
[----:B------:R-:W-:-:S03]  /*fea0*/  @UP1 UIMAD.WIDE UR8, UR4, 0x4, UR8 ;  /* 0x00000004040818a5 */ /* 0x000fc6000f8e0208 */
[----:B------:R-:W-:-:S03]  /*feb0*/  UMOV UR4, URZ ;  /* 0x0000003f00047c82 */ /* 0x000fc60008000000 */
[----:B------:R-:W-:Y:S02]  /*fec0*/  IMAD.U32 R10, RZ, RZ, UR8 ;  /* 0x00000008ff0a7e24 */ /* 0x000fe4000f8e00ff */
[----:B------:R-:W-:Y:S01]  /*fed0*/  IMAD.U32 R11, RZ, RZ, UR9 ;  /* 0x00000009ff0b7e24 */ /* 0x000fe2000f8e00ff */
[----:B--2---:R-:W-:Y:S01]  /*fee0*/  @P0 R2UR UR4, R3 ;  /* 0x00000000030402ca */ /* 0x004fe200000e0000 */
[----:B------:R-:W-:-:S06]  /*fef0*/  IMAD.U32 R3, RZ, RZ, UR10 ;  /* 0x0000000aff037e24 */ /* 0x000fcc000f8e00ff */
[----:B------:R3:W5:Y:S01]  /*ff00*/  @P2 LDG.E R3, desc[UR12][R10.64] ;  /* 0x0000000c0a032981 */ /* 0x000762000c1e1900 */
[----:B01----:R-:W-:Y:S07]  /*ff10*/  @P2 BRA `(.L_x_1447) ;  /* 0x0000000000142947 */ /* 0x003fee0003800000 */
[----:B------:R-:W-:Y:S05]  /*ff20*/  @!P0 BRA `(.L_x_1447) ;  /* 0x0000000000108947 */ /* 0x000fea0003800000 */
[----:B------:R-:W-:Y:S02]  /*ff30*/  ULDC.64 UR8, c[0x0][0x208] ;  /* 0x0000820000087ab9 */ /* 0x000fe40000000a00 */
[----:B---3--:R-:W2:Y:S04]  /*ff40*/  LDG.E R10, desc[UR8][R4.64] ;  /* 0x00000008040a7981 */ /* 0x008ea8000c1e1900 */
[----:B-----5:R-:W2:Y:S02]  /*ff50*/  LDG.E R3, desc[UR8][R4.64+0x4] ;  /* 0x0000040804037981 */ /* 0x020ea4000c1e1900 */
[----:B--2---:R-:W-:-:S07]  /*ff60*/  IMAD.IADD R3, R3, 0x1, -R10 ;  /* 0x0000000103037824 */ /* 0x004fce00078e0a0a */
.L_x_1447:
[----:B------:R-:W-:Y:S01]  /*ff70*/  R2UR UR19, R195 ;  /* 0x00000000c31372ca */ /* 0x000fe200000e0000 */
[----:B------:R-:W-:Y:S01]  /*ff80*/  USHF.R.S32.HI UR9, URZ, 0x1f, UR4 ;  /* 0x0000001f3f097899 */ /* 0x000fe20008011404 */
[----:B------:R-:W-:Y:S01]  /*ff90*/  R2UR UR13, R197 ;  /* 0x00000000c50d72ca */ /* 0x000fe200000e0000 */
[----:B------:R-:W-:Y:S01]  /*ffa0*/  ULDC.64 UR14, c[0x0][0xb90] ;  /* 0x0002e400000e7ab9 */ /* 0x000fe20000000a00 */
[----:B------:R-:W-:Y:S01]  /*ffb0*/  UMOV UR8, UR4 ;  /* 0x0000000400087c82 */ /* 0x000fe20008000000 */
[----:B------:R-:W-:Y:S01]  /*ffc0*/  VIADD R9, R19, UR60 ;  /* 0x0000003c13097c36 */ /* 0x000fe20008000000 */
[----:B------:R-:W-:Y:S01]  /*ffd0*/  ULDC.64 UR20, c[0x0][0x208] ;  /* 0x0000820000147ab9 */ /* 0x000fe20000000a00 */
[----:B------:R-:W-:Y:S02]  /*ffe0*/  VIADD R26, R201, UR60 ;  /* 0x0000003cc91a7c36 */ /* 0x000fe40008000000 */
[----:B------:R-:W-:-:S04]  /*fff0*/  @P1 IMAD.HI.U32 R5, R9, R6, RZ ;  /* 0x0000000609051227 */ /* 0x000fc800078e00ff */
[----:B------:R-:W-:Y:S01]  /*10000*/  USHF.R.S32.HI UR16, URZ, 0x1f, UR19 ;  /* 0x0000001f3f107899 */ /* 0x000fe20008011413 */
[----:B------:R-:W-:Y:S01]  /*10010*/  IMAD.MOV.U32 R4, RZ, RZ, R9 ;  /* 0x000000ffff047224 */ /* 0x000fe200078e0009 */
[----:B------:R-:W-:Y:S01]  /*10020*/  UIMAD.WIDE.U32 UR10, UR19, UR14, UR8 ;  /* 0x0000000e130a72a5 */ /* 0x000fe2000f8e0008 */
[----:B------:R-:W-:Y:S01]  /*10030*/  @P1 SHF.R.U32.HI R4, RZ, R8, R5 ;  /* 0x00000008ff041219 */ /* 0x000fe20000011605 */
[----:B------:R-:W-:Y:S01]  /*10040*/  USHF.R.S32.HI UR8, URZ, 0x1f, UR13 ;  /* 0x0000001f3f087899 */ /* 0x000fe2000801140d */
[----:B------:R-:W-:Y:S01]  /*10050*/  IMAD R5, R196, 0x40, R22 ;  /* 0x00000040c4057824 */ /* 0x000fe200078e0216 */
[----:B------:R-:W-:Y:S01]  /*10060*/  UIMAD UR12, UR16, UR14, URZ ;  /* 0x0000000e100c72a4 */ /* 0x000fe2000f8e023f */
[----:B-----5:R-:W-:Y:S01]  /*10070*/  IMAD R63, R3, R60, RZ ;  /* 0x0000003c033f7224 */ /* 0x020fe200078e02ff */
[----:B------:R-:W-:Y:S01]  /*10080*/  USEL UR18, UR8, URZ, !UP0 ;  /* 0x0000003f08127287 */ /* 0x000fe2000c000000 */
[----:B------:R-:W-:Y:S01]  /*10090*/  IMAD.MOV R7, RZ, RZ, -R4 ;  /* 0x000000ffff077224 */ /* 0x000fe200078e0a04 */
[----:B------:R-:W-:Y:S01]  /*100a0*/  UIMAD UR12, UR19, UR15, UR12 ;  /* 0x0000000f130c72a4 */ /* 0x000fe2000f8e020c */
[----:B------:R-:W-:Y:S01]  /*100b0*/  IMAD.WIDE R16, R5, 0x2, R16 ;  /* 0x0000000205107825 */ /* 0x000fe200078e0210 */
[----:B------:R-:W-:Y:S01]  /*100c0*/  USEL UR17, UR13, URZ, !UP0 ;  /* 0x0000003f0d117287 */ /* 0x000fe2000c000000 */
[----:B------:R-:W-:Y:S01]  /*100d0*/  SHF.R.S32.HI R5, RZ, 0x1f, R4 ;  /* 0x0000001fff057819 */ /* 0x000fe20000011404 */
[----:B------:R-:W-:Y:S01]  /*100e0*/  ULDC.64 UR14, c[0x0][0xb98] ;  /* 0x0002e600000e7ab9 */ /* 0x000fe20000000a00 */
[----:B------:R-:W-:Y:S01]  /*100f0*/  UIADD3 UR11, UR11, UR12, URZ ;  /* 0x0000000c0b0b7290 */ /* 0x000fe2000fffe03f */
[----:B------:R-:W-:Y:S01]  /*10100*/  IMAD R7, R60, R7, R9 ;  /* 0x000000073c077224 */ /* 0x000fe200078e0209 */
[----:B------:R-:W-:Y:S01]  /*10110*/  UIMAD UR8, UR18, UR14, URZ ;  /* 0x0000000e120872a4 */ /* 0x000fe2000f8e023f */
[C---:B------:R-:W-:Y:S01]  /*10120*/  IADD3 R13, P2, R16.reuse, 0x1000, RZ ;  /* 0x00001000100d7810 */ /* 0x040fe20007f5e0ff */
[----:B------:R-:W-:Y:S01]  /*10130*/  UIMAD.WIDE.U32 UR10, UR17, UR14, UR10 ;  /* 0x0000000e110a72a5 */ /* 0x000fe2000f8e000a */
[----:B------:R-:W-:Y:S01]  /*10140*/  IADD3 R33, P3, R16, 0x6000, RZ ;  /* 0x0000600010217810 */ /* 0x000fe20007f7e0ff */
[----:B------:R-:W-:Y:S01]  /*10150*/  UIMAD UR8, UR17, UR15, UR8 ;  /* 0x0000000f110872a4 */ /* 0x000fe2000f8e0208 */
[----:B------:R-:W-:Y:S01]  /*10160*/  SHF.R.S32.HI R6, RZ, 0x1f, R7 ;  /* 0x0000001fff067819 */ /* 0x000fe20000011407 */
[----:B------:R-:W-:Y:S01]  /*10170*/  ULDC.64 UR12, c[0x0][0xaa0] ;  /* 0x0002a800000c7ab9 */ /* 0x000fe20000000a00 */
[----:B------:R-:W-:-:S02]  /*10180*/  LOP3.LUT R12, R13, 0x380, RZ, 0xc0, !PT ;  /* 0x000003800d0c7812 */ /* 0x000fc400078ec0ff */
[----:B------:R-:W-:Y:S01]  /*10190*/  IADD3 R4, P0, R4, UR10, RZ ;  /* 0x0000000a04047c10 */ /* 0x000fe2000ff1e0ff */
[----:B------:R-:W-:Y:S01]  /*101a0*/  IMAD.U32 R8, RZ, RZ, UR8 ;  /* 0x00000008ff087e24 */ /* 0x000fe2000f8e00ff */
[----:B------:R-:W-:Y:S02]  /*101b0*/  SHF.R.U64 R12, R12, 0x3, RZ ;  /* 0x000000030c0c7819 */ /* 0x000fe400000012ff */
[----:B---3--:R-:W-:Y:S02]  /*101c0*/  LOP3.LUT R32, R33, 0x380, RZ, 0xc0, !PT ;  /* 0x0000038021207812 */ /* 0x008fe400078ec0ff */
[----:B------:R-:W-:Y:S01]  /*101d0*/  IADD3.X R5, R5, UR11, R8, P0, !PT ;  /* 0x0000000b05057c10 */ /* 0x000fe200087fe408 */
[----:B------:R-:W-:Y:S01]  /*101e0*/  ULDC.64 UR10, c[0x0][0xb88] ;  /* 0x0002e200000a7ab9 */ /* 0x000fe20000000a00 */
[----:B------:R-:W-:Y:S01]  /*101f0*/  LOP3.LUT R12, R12, R13, RZ, 0x3c, !PT ;  /* 0x0000000d0c0c7212 */ /* 0x000fe200078e3cff */
[----:B------:R-:W-:Y:S01]  /*10200*/  IMAD R6, R6, UR10, RZ ;  /* 0x0000000a06067c24 */ /* 0x000fe2000f8e02ff */
[----:B------:R-:W-:Y:S01]  /*10210*/  SHF.R.U64 R32, R32, 0x3, RZ ;  /* 0x0000000320207819 */ /* 0x000fe200000012ff */
[----:B------:R-:W-:Y:S01]  /*10220*/  IMAD.WIDE.U32 R4, R7, UR10, R4 ;  /* 0x0000000a07047c25 */ /* 0x000fe2000f8e0004 */
[----:B------:R-:W-:-:S02]  /*10230*/  IADD3 R9, P6, R16, 0x2000, RZ ;  /* 0x0000200010097810 */ /* 0x000fc40007fde0ff */
[----:B------:R-:W-:Y:S01]  /*10240*/  LOP3.LUT R32, R32, R33, RZ, 0x3c, !PT ;  /* 0x0000002120207212 */ /* 0x000fe200078e3cff */
[----:B------:R-:W-:Y:S01]  /*10250*/  IMAD R11, R7, UR11, R6 ;  /* 0x0000000b070b7c24 */ /* 0x000fe2000f8e0206 */
[----:B------:R-:W-:Y:S01]  /*10260*/  ULDC.64 UR10, c[0x0][0xb50] ;  /* 0x0002d400000a7ab9 */ /* 0x000fe20000000a00 */
[----:B------:R-:W-:Y:S01]  /*10270*/  IMAD.X R13, RZ, RZ, R17, P2 ;  /* 0x000000ffff0d7224 */ /* 0x000fe200010e0611 */
[----:B------:R-:W-:Y:S01]  /*10280*/  IADD3 R25, P2, R16, 0x7000, RZ ;  /* 0x0000700010197810 */ /* 0x000fe20007f5e0ff */
[----:B------:R-:W-:Y:S01]  /*10290*/  IMAD.IADD R5, R5, 0x1, R11 ;  /* 0x0000000105057824 */ /* 0x000fe200078e020b */
[----:B------:R-:W-:Y:S01]  /*102a0*/  LEA R11, P0, R4, UR10, 0x2 ;  /* 0x0000000a040b7c11 */ /* 0x000fe2000f8010ff */
[----:B------:R-:W-:Y:S01]  /*102b0*/  IMAD.X R33, RZ, RZ, R17, P3 ;  /* 0x000000ffff217224 */ /* 0x000fe200018e0611 */
[----:B------:R-:W-:Y:S01]  /*102c0*/  LOP3.LUT R24, R25, 0x380, RZ, 0xc0, !PT ;  /* 0x0000038019187812 */ /* 0x000fe200078ec0ff */
[----:B------:R-:W-:Y:S01]  /*102d0*/  VIADD R6, R26, 0x8 ;  /* 0x000000081a067836 */ /* 0x000fe20000000000 */
[----:B------:R-:W-:Y:S01]  /*102e0*/  LEA.HI.X R14, R4, UR11, R5, 0x2, P0 ;  /* 0x0000000b040e7c11 */ /* 0x000fe200080f1405 */
[----:B------:R-:W-:Y:S01]  /*102f0*/  SHFL.IDX PT, R20, R11, RZ, 0x1c1f ;  /* 0x001c1fff0b147589 */ /* 0x000fe200000e0000 */
[----:B------:R-:W-:-:S02]  /*10300*/  IADD3 R41, P0, R16, 0x5000, RZ ;  /* 0x0000500010297810 */ /* 0x000fc40007f1e0ff */
[----:B------:R-:W-:Y:S01]  /*10310*/  SHF.R.U64 R24, R24, 0x3, RZ ;  /* 0x0000000318187819 */ /* 0x000fe200000012ff */
[----:B------:R-:W0:Y:S01]  /*10320*/  SHFL.IDX PT, R21, R14, RZ, 0x1c1f ;  /* 0x001c1fff0e157589 */ /* 0x000e2200000e0000 */
[----:B------:R-:W-:Y:S02]  /*10330*/  LOP3.LUT R40, R41, 0x380, RZ, 0xc0, !PT ;  /* 0x0000038029287812 */ /* 0x000fe400078ec0ff */
[----:B------:R-:W-:Y:S01]  /*10340*/  IADD3 R10, P3, R16, 0xb000, RZ ;  /* 0x0000b000100a7810 */ /* 0x000fe20007f7e0ff */
[----:B------:R-:W-:Y:S01]  /*10350*/  SHFL.IDX PT, R38, R11, 0x1, 0x1c1f ;  /* 0x003c1f000b267f89 */ /* 0x000fe200000e0000 */
[----:B------:R-:W-:Y:S02]  /*10360*/  SHF.R.U64 R40, R40, 0x3, RZ ;  /* 0x0000000328287819 */ /* 0x000fe400000012ff */
[----:B------:R-:W-:Y:S01]  /*10370*/  LOP3.LUT R24, R24, R25, RZ, 0x3c, !PT ;  /* 0x0000001918187212 */ /* 0x000fe200078e3cff */
[--C-:B------:R-:W-:Y:S01]  /*10380*/  IMAD.X R25, RZ, RZ, R17.reuse, P2 ;  /* 0x000000ffff197224 */ /* 0x100fe200010e0611 */
[----:B------:R-:W-:Y:S01]  /*10390*/  LOP3.LUT R40, R40, R41, RZ, 0x3c, !PT ;  /* 0x0000002928287212 */ /* 0x000fe200078e3cff */
[----:B------:R-:W-:Y:S01]  /*103a0*/  IMAD.X R41, RZ, RZ, R17, P0 ;  /* 0x000000ffff297224 */ /* 0x000fe200000e0611 */
[----:B------:R-:W-:Y:S01]  /*103b0*/  LOP3.LUT P0, RZ, R199, 0x3, RZ, 0xc0, !PT ;  /* 0x00000003c7ff7812 */ /* 0x000fe2000780c0ff */
[----:B------:R-:W1:Y:S01]  /*103c0*/  SHFL.IDX PT, R39, R14, 0x1, 0x1c1f ;  /* 0x003c1f000e277f89 */ /* 0x000e6200000e0000 */
[----:B------:R-:W-:-:S02]  /*103d0*/  LOP3.LUT R3, R10, 0x380, RZ, 0xc0, !PT ;  /* 0x000003800a037812 */ /* 0x000fc400078ec0ff */
[C---:B------:R-:W-:Y:S02]  /*103e0*/  IADD3 R45, P4, R16.reuse, 0x4000, RZ ;  /* 0x00004000102d7810 */ /* 0x040fe40007f9e0ff */
[----:B------:R-:W-:Y:S02]  /*103f0*/  LOP3.LUT R8, R9, 0x380, RZ, 0xc0, !PT ;  /* 0x0000038009087812 */ /* 0x000fe400078ec0ff */
[----:B------:R-:W-:Y:S01]  /*10400*/  LOP3.LUT R7, R16, 0x380, RZ, 0xc0, !PT ;  /* 0x0000038010077812 */ /* 0x000fe200078ec0ff */
[----:B------:R-:W-:Y:S01]  /*10410*/  UIMAD UR10, UR9, UR12, URZ ;  /* 0x0000000c090a72a4 */ /* 0x000fe2000f8e023f */
[----:B------:R-:W-:Y:S01]  /*10420*/  ISETP.GE.OR P2, PT, R26, R63, P0 ;  /* 0x0000003f1a00720c */ /* 0x000fe20000746670 */
[----:B------:R-:W-:Y:S01]  /*10430*/  IMAD.X R37, RZ, RZ, R17, P3 ;  /* 0x000000ffff257224 */ /* 0x000fe200018e0611 */
[----:B------:R-:W-:Y:S02]  /*10440*/  SHF.R.U64 R3, R3, 0x3, RZ ;  /* 0x0000000303037819 */ /* 0x000fe400000012ff */
[----:B------:R-:W-:-:S02]  /*10450*/  IADD3 R5, P5, R16, 0x3000, RZ ;  /* 0x0000300010057810 */ /* 0x000fc40007fbe0ff */
[----:B------:R-:W-:Y:S02]  /*10460*/  LOP3.LUT R36, R3, R10, RZ, 0x3c, !PT ;  /* 0x0000000a03247212 */ /* 0x000fe400078e3cff */
[----:B------:R-:W2:Y:S01]  /*10470*/  @P1 LDC R3, c[0x0][0xbec] ;  /* 0x0002fb00ff031b82 */ /* 0x000ea20000000800 */
[----:B------:R-:W-:Y:S02]  /*10480*/  LOP3.LUT R4, R5, 0x380, RZ, 0xc0, !PT ;  /* 0x0000038005047812 */ /* 0x000fe400078ec0ff */
[----:B------:R-:W-:Y:S02]  /*10490*/  LOP3.LUT R44, R45, 0x380, RZ, 0xc0, !PT ;  /* 0x000003802d2c7812 */ /* 0x000fe400078ec0ff */
[----:B0-----:R0:W-:Y:S01]  /*104a0*/  @!P2 ST.E desc[UR20][R20.64], R0 ;  /* 0x000000001400a985 */ /* 0x0011e2000c101914 */
[----:B------:R-:W-:Y:S02]  /*104b0*/  ISETP.GE.OR P0, PT, R6, R63, P0 ;  /* 0x0000003f0600720c */ /* 0x000fe40000706670 */
[----:B------:R-:W-:-:S02]  /*104c0*/  SHF.R.U64 R8, R8, 0x3, RZ ;  /* 0x0000000308087819 */ /* 0x000fc400000012ff */
[----:B------:R-:W-:Y:S02]  /*104d0*/  SHF.R.U64 R4, R4, 0x3, RZ ;  /* 0x0000000304047819 */ /* 0x000fe400000012ff */
[----:B------:R-:W-:Y:S02]  /*104e0*/  SHF.R.U64 R44, R44, 0x3, RZ ;  /* 0x000000032c2c7819 */ /* 0x000fe400000012ff */
[----:B------:R-:W-:Y:S02]  /*104f0*/  SHF.R.U64 R7, R7, 0x3, RZ ;  /* 0x0000000307077819 */ /* 0x000fe400000012ff */
[----:B------:R-:W-:Y:S01]  /*10500*/  LOP3.LUT R8, R8, R9, RZ, 0x3c, !PT ;  /* 0x0000000908087212 */ /* 0x000fe200078e3cff */
[----:B0-----:R-:W0:Y:S01]  /*10510*/  @P1 LDC R21, c[0x0][0xbf0] ;  /* 0x0002fc00ff151b82 */ /* 0x001e220000000800 */
[----:B------:R-:W-:Y:S01]  /*10520*/  LOP3.LUT R4, R4, R5, RZ, 0x3c, !PT ;  /* 0x0000000504047212 */ /* 0x000fe200078e3cff */
[--C-:B------:R-:W-:Y:S01]  /*10530*/  IMAD.X R9, RZ, RZ, R17.reuse, P6 ;  /* 0x000000ffff097224 */ /* 0x100fe200030e0611 */
[----:B------:R-:W-:Y:S01]  /*10540*/  LOP3.LUT R44, R44, R45, RZ, 0x3c, !PT ;  /* 0x0000002d2c2c7212 */ /* 0x000fe200078e3cff */
[--C-:B------:R-:W-:Y:S01]  /*10550*/  IMAD.X R5, RZ, RZ, R17.reuse, P5 ;  /* 0x000000ffff057224 */ /* 0x100fe200028e0611 */
[C---:B------:R-:W-:Y:S01]  /*10560*/  IADD3 R57, P6, R16.reuse, 0x8000, RZ ;  /* 0x0000800010397810 */ /* 0x040fe20007fde0ff */
[--C-:B------:R-:W-:Y:S01]  /*10570*/  IMAD.X R45, RZ, RZ, R17.reuse, P4 ;  /* 0x000000ffff2d7224 */ /* 0x100fe200020e0611 */
[C---:B------:R-:W-:Y:S01]  /*10580*/  IADD3 R53, P5, R16.reuse, 0x9000, RZ ;  /* 0x0000900010357810 */ /* 0x040fe20007fbe0ff */
[----:B------:R-:W-:Y:S01]  /*10590*/  UIMAD.WIDE.U32 UR8, UR4, UR12, URZ ;  /* 0x0000000c040872a5 */ /* 0x000fe2000f8e003f */
[----:B------:R-:W-:Y:S01]  /*105a0*/  IADD3 R49, P4, R16, 0xa000, RZ ;  /* 0x0000a00010317810 */ /* 0x000fe20007f9e0ff */
[----:B------:R-:W-:Y:S01]  /*105b0*/  UIMAD UR10, UR4, UR13, UR10 ;  /* 0x0000000d040a72a4 */ /* 0x000fe2000f8e020a */
[----:B------:R-:W-:Y:S01]  /*105c0*/  LOP3.LUT R16, R7, R16, RZ, 0x3c, !PT ;  /* 0x0000001007107212 */ /* 0x000fe200078e3cff */
[----:B------:R-:W-:Y:S01]  /*105d0*/  IMAD R0, R194, 0x20, R196 ;  /* 0x00000020c2007824 */ /* 0x000fe200078e02c4 */
[----:B------:R-:W-:Y:S01]  /*105e0*/  ULDC.64 UR12, c[0x0][0xae8] ;  /* 0x0002ba00000c7ab9 */ /* 0x000fe20000000a00 */
[----:B------:R-:W-:Y:S01]  /*105f0*/  UIADD3 UR9, UR9, UR10, URZ ;  /* 0x0000000a09097290 */ /* 0x000fe2000fffe03f */
[----:B------:R-:W-:Y:S01]  /*10600*/  LOP3.LUT R56, R57, 0x380, RZ, 0xc0, !PT ;  /* 0x0000038039387812 */ /* 0x000fe200078ec0ff */
[----:B------:R-:W-:Y:S01]  /*10610*/  UIMAD UR4, UR16, UR12, URZ ;  /* 0x0000000c100472a4 */ /* 0x000fe2000f8e023f */
[----:B------:R-:W-:Y:S01]  /*10620*/  LOP3.LUT R52, R53, 0x380, RZ, 0xc0, !PT ;  /* 0x0000038035347812 */ /* 0x000fe200078ec0ff */
[----:B-1----:R1:W-:Y:S01]  /*10630*/  @!P0 ST.E desc[UR20][R38.64], R2 ;  /* 0x0000000226008985 */ /* 0x0023e2000c101914 */
[----:B------:R-:W-:Y:S01]  /*10640*/  LOP3.LUT R48, R49, 0x380, RZ, 0xc0, !PT ;  /* 0x0000038031307812 */ /* 0x000fe200078ec0ff */
[----:B------:R-:W-:Y:S01]  /*10650*/  UIMAD UR4, UR19, UR13, UR4 ;  /* 0x0000000d130472a4 */ /* 0x000fe2000f8e0204 */
[----:B------:R-:W-:Y:S01]  /*10660*/  SHF.R.U64 R56, R56, 0x3, RZ ;  /* 0x0000000338387819 */ /* 0x000fe200000012ff */
[----:B------:R3:W5:Y:S01]  /*10670*/  LD.E.128 R28, desc[UR20][R16.64] ;  /* 0x00000014101c7980 */ /* 0x000762000c101d00 */
[----:B------:R-:W-:Y:S01]  /*10680*/  UIMAD.WIDE.U32 UR8, UR19, UR12, UR8 ;  /* 0x0000000c130872a5 */ /* 0x000fe2000f8e0008 */
[----:B------:R-:W-:Y:S01]  /*10690*/  SHF.R.U64 R52, R52, 0x3, RZ ;  /* 0x0000000334347819 */ /* 0x000fe200000012ff */
[----:B------:R-:W-:Y:S01]  /*106a0*/  ULDC.64 UR10, c[0x0][0xaf0] ;  /* 0x0002bc00000a7ab9 */ /* 0x000fe20000000a00 */
[----:B------:R-:W-:Y:S01]  /*106b0*/  SHF.R.U64 R48, R48, 0x3, RZ ;  /* 0x0000000330307819 */ /* 0x000fe200000012ff */
[----:B------:R-:W-:Y:S01]  /*106c0*/  UIADD3 UR9, UR9, UR4, URZ ;  /* 0x0000000409097290 */ /* 0x000fe2000fffe03f */
[----:B------:R-:W-:Y:S01]  /*106d0*/  LOP3.LUT R56, R56, R57, RZ, 0x3c, !PT ;  /* 0x0000003938387212 */ /* 0x000fe200078e3cff */
[----:B------:R-:W5:Y:S01]  /*106e0*/  LD.E.128 R12, desc[UR20][R12.64] ;  /* 0x000000140c0c7980 */ /* 0x000f62000c101d00 */
[----:B------:R-:W-:Y:S01]  /*106f0*/  LOP3.LUT R52, R52, R53, RZ, 0x3c, !PT ;  /* 0x0000003534347212 */ /* 0x000fe200078e3cff */
[----:B---3--:R-:W-:Y:S01]  /*10700*/  VIADD R16, R0, UR60 ;  /* 0x0000003c00107c36 */ /* 0x008fe20008000000 */
[----:B------:R-:W-:Y:S01]  /*10710*/  LOP3.LUT R48, R48, R49, RZ, 0x3c, !PT ;  /* 0x0000003130307212 */ /* 0x000fe200078e3cff */
[----:B------:R-:W-:Y:S01]  /*10720*/  UIMAD UR4, UR18, UR10, URZ ;  /* 0x0000000a120472a4 */ /* 0x000fe2000f8e023f */
[----:B------:R-:W-:Y:S01]  /*10730*/  IMAD.X R57, RZ, RZ, R17, P6 ;  /* 0x000000ffff397224 */ /* 0x000fe200030e0611 */
[----:B------:R-:W5:Y:S01]  /*10740*/  LD.E.128 R8, desc[UR20][R8.64] ;  /* 0x0000001408087980 */ /* 0x000f62000c101d00 */
[----:B--2---:R-:W-:Y:S01]  /*10750*/  @P1 IMAD.HI.U32 R0, R16, R3, RZ ;  /* 0x0000000310001227 */ /* 0x004fe200078e00ff */
[----:B------:R-:W-:-:S02]  /*10760*/  UIMAD UR4, UR17, UR11, UR4 ;  /* 0x0000000b110472a4 */ /* 0x000fc4000f8e0204 */
[----:B------:R-:W5:Y:S01]  /*10770*/  LD.E.128 R4, desc[UR20][R4.64] ;  /* 0x0000001404047980 */ /* 0x000f62000c101d00 */
[--C-:B------:R-:W-:Y:S02]  /*10780*/  IMAD.X R53, RZ, RZ, R17.reuse, P5 ;  /* 0x000000ffff357224 */ /* 0x100fe400028e0611 */
[----:B------:R-:W-:Y:S01]  /*10790*/  IMAD.X R49, RZ, RZ, R17, P4 ;  /* 0x000000ffff317224 */ /* 0x000fe200020e0611 */
[----:B------:R-:W-:Y:S01]  /*107a0*/  UIMAD.WIDE.U32 UR8, UR17, UR10, UR8 ;  /* 0x0000000a110872a5 */ /* 0x000fe2000f8e0008 */
[----:B------:R-:W-:Y:S01]  /*107b0*/  IMAD.MOV.U32 R17, RZ, RZ, R16 ;  /* 0x000000ffff117224 */ /* 0x000fe200078e0010 */
[----:B0-----:R-:W-:Y:S01]  /*107c0*/  @P1 SHF.R.U32.HI R17, RZ, R21, R0 ;  /* 0x00000015ff111219 */ /* 0x001fe20000011600 */
[----:B------:R-:W-:Y:S01]  /*107d0*/  ULDC.64 UR10, c[0x0][0xae0] ;  /* 0x0002b800000a7ab9 */ /* 0x000fe20000000a00 */
[----:B------:R-:W-:Y:S01]  /*107e0*/  UIADD3 UR4, UR9, UR4, URZ ;  /* 0x0000000409047290 */ /* 0x000fe2000fffe03f */
[----:B------:R-:W5:Y:S01]  /*107f0*/  LD.E.128 R44, desc[UR20][R44.64] ;  /* 0x000000142c2c7980 */ /* 0x000f62000c101d00 */
[--C-:B------:R-:W-:Y:S01]  /*10800*/  SHF.R.S32.HI R0, RZ, 0x1f, R17.reuse ;  /* 0x0000001fff007819 */ /* 0x100fe20000011411 */
[----:B------:R-:W-:-:S02]  /*10810*/  IMAD.MOV R21, RZ, RZ, -R17 ;  /* 0x000000ffff157224 */ /* 0x000fc400078e0a11 */
[----:B------:R-:W-:Y:S01]  /*10820*/  IMAD.U32 R3, RZ, RZ, UR9 ;  /* 0x00000009ff037e24 */ /* 0x000fe2000f8e00ff */
[----:B------:R-:W5:Y:S01]  /*10830*/  LD.E.128 R40, desc[UR20][R40.64] ;  /* 0x0000001428287980 */ /* 0x000f62000c101d00 */
[----:B------:R-:W-:Y:S02]  /*10840*/  IMAD R0, R0, UR10, RZ ;  /* 0x0000000a00007c24 */ /* 0x000fe4000f8e02ff */
[----:B------:R-:W-:Y:S01]  /*10850*/  IMAD R21, R60, R21, R16 ;  /* 0x000000153c157224 */ /* 0x000fe200078e0210 */
[----:B------:R-:W5:Y:S01]  /*10860*/  LD.E.128 R32, desc[UR20][R32.64] ;  /* 0x0000001420207980 */ /* 0x000f62000c101d00 */
[----:B-1----:R-:W-:Y:S01]  /*10870*/  IMAD.U32 R2, RZ, RZ, UR8 ;  /* 0x00000008ff027e24 */ /* 0x002fe2000f8e00ff */
[----:B------:R-:W-:Y:S01]  /*10880*/  ULDC.64 UR8, c[0x0][0xad8] ;  /* 0x0002b60000087ab9 */ /* 0x000fe20000000a00 */
[----:B------:R-:W-:Y:S01]  /*10890*/  IMAD.U32 R3, RZ, RZ, UR4 ;  /* 0x00000004ff037e24 */ /* 0x000fe2000f8e00ff */
[----:B------:R-:W5:Y:S01]  /*108a0*/  LD.E.128 R24, desc[UR20][R24.64] ;  /* 0x0000001418187980 */ /* 0x000f62000c101d00 */
[----:B------:R-:W-:Y:S01]  /*108b0*/  IMAD R61, R17, UR11, R0 ;  /* 0x0000000b113d7c24 */ /* 0x000fe2000f8e0200 */
[----:B------:R-:W-:-:S02]  /*108c0*/  SHF.R.S32.HI R0, RZ, 0x1f, R21 ;  /* 0x0000001fff007819 */ /* 0x000fc40000011415 */
[----:B------:R-:W5:Y:S01]  /*108d0*/  LD.E.128 R56, desc[UR20][R56.64] ;  /* 0x0000001438387980 */ /* 0x000f62000c101d00 */
[----:B------:R-:W-:-:S03]  /*108e0*/  IMAD.WIDE.U32 R2, R17, UR10, R2 ;  /* 0x0000000a11027c25 */ /* 0x000fc6000f8e0002 */
[----:B------:R-:W5:Y:S04]  /*108f0*/  LD.E.128 R52, desc[UR20][R52.64] ;  /* 0x0000001434347980 */ /* 0x000f68000c101d00 */
[----:B------:R-:W5:Y:S04]  /*10900*/  LD.E.128 R48, desc[UR20][R48.64] ;  /* 0x0000001430307980 */ /* 0x000f68000c101d00 */
[----:B------:R-:W5:Y:S01]  /*10910*/  LD.E.128 R36, desc[UR20][R36.64] ;  /* 0x0000001424247980 */ /* 0x000f62000c101d00 */
        /* <DEDUP_REMOVED lines=11> */
[----:B------:R-:W-:Y:S01]  /*109d0*/  ISETP.GE.AND P2, PT, R62, R63, PT ;  /* 0x0000003f3e00720c */ /* 0x000fe20003f46270 */
[----:B------:R-:W-:Y:S02]  /*109e0*/  ULDC.64 UR8, c[0x0][0xa80] ;  /* 0x0002a00000087ab9 */ /* 0x000fe40000000a00 */
[----:B------:R-:W-:Y:S01]  /*109f0*/  IMAD.IADD R3, R3, 0x1, R17 ;  /* 0x0000000103037824 */ /* 0x000fe200078e0211 */
[----:B------:R-:W-:Y:S01]  /*10a00*/  LEA R60, P3, R2, UR8, 0x1 ;  /* 0x00000008023c7c11 */ /* 0x000fe2000f8608ff */
[----:B------:R-:W-:-:S02]  /*10a10*/  VIADD R23, R23, 0x30820 ;  /* 0x0003082017177836 */ /* 0x000fc40000000000 */
[----:B------:R-:W-:Y:S01]  /*10a20*/  VIADD R0, R62, 0x20 ;  /* 0x000000203e007836 */ /* 0x000fe20000000000 */
[----:B------:R-:W-:Y:S02]  /*10a30*/  LEA.HI.X R61, R2, UR9, R3, 0x1, P3 ;  /* 0x00000009023d7c11 */ /* 0x000fe400098f0c03 */
[----:B------:R-:W-:Y:S02]  /*10a40*/  PRMT R23, RZ, 0x654, R23 ;  /* 0x00000654ff177816 */ /* 0x000fe40000000017 */
[-C--:B------:R-:W-:Y:S01]  /*10a50*/  ISETP.GE.AND P1, PT, R0, R63.reuse, PT ;  /* 0x0000003f0000720c */ /* 0x080fe20003f26270 */
[----:B------:R-:W-:Y:S01]  /*10a60*/  VIADD R0, R62, 0x40 ;  /* 0x000000403e007836 */ /* 0x000fe20000000000 */
[----:B0-----:R0:W-:Y:S01]  /*10a70*/  SYNCS.ARRIVE.TRANS64.RED.A1T0 RZ, [R23+URZ], RZ ;  /* 0x000000ff17ff79a7 */ /* 0x0011e2000810043f */
[----:B------:R0:W1:Y:S01]  /*10a80*/  SHFL.IDX PT, R17, R60, RZ, 0x181f ;  /* 0x00181fff3c117589 */ /* 0x00006200000e0000 */
[----:B------:R-:W-:Y:S03]  /*10a90*/  BSSY B1, `(.L_x_1448) ;  /* 0x0000012000017945 */ /* 0x000fe60003800000 */
[----:B------:R0:W2:Y:S01]  /*10aa0*/  SHFL.IDX PT, R21, R61, RZ, 0x181f ;  /* 0x00181fff3d157589 */ /* 0x0000a200000e0000 */
[----:B------:R-:W-:Y:S01]  /*10ab0*/  ISETP.GE.AND P0, PT, R0, R63, PT ;  /* 0x0000003f0000720c */ /* 0x000fe20003f06270 */
[----:B------:R-:W-:-:S12]  /*10ac0*/  @P2 BRA `(.L_x_1449) ;  /* 0x0000000000382947 */ /* 0x000fd80003800000 */
        /* <DEDUP_REMOVED lines=14> */
.L_x_1449:
[----:B------:R-:W-:Y:S05]  /*10bb0*/  BSYNC B1 ;  /* 0x0000000000017941 */ /* 0x000fea0003800000 */
.L_x_1448:
[----:B--23--:R2:W3:Y:S01]  /*10bc0*/  SHFL.IDX PT, R21, R61, 0x1, 0x181f ;  /* 0x00381f003d157f89 */ /* 0x00c4e200000e0000 */
[----:B------:R-:W-:Y:S03]  /*10bd0*/  BSSY B1, `(.L_x_1450) ;  /* 0x0000011000017945 */ /* 0x000fe60003800000 */
[----:B------:R2:W4:Y:S01]  /*10be0*/  SHFL.IDX PT, R3, R60, 0x1, 0x181f ;  /* 0x00381f003c037f89 */ /* 0x00052200000e0000 */
[----:B------:R-:W-:Y:S05]  /*10bf0*/  @P1 BRA `(.L_x_1451) ;  /* 0x0000000000381947 */ /* 0x000fea0003800000 */
[----:B------:R-:W-:Y:S01]  /*10c00*/  ULDC UR4, c[0x0][0xac8] ;  /* 0x0002b20000047ab9 */ /* 0x000fe20000000800 */
[----:B------:R-:W-:Y:S01]  /*10c10*/  ULDC.64 UR8, c[0x0][0x208] ;  /* 0x0000820000087ab9 */ /* 0x000fe20000000a00 */
[----:B------:R-:W-:Y:S02]  /*10c20*/  ISETP.GE.AND P4, PT, R22, UR4, PT ;  /* 0x0000000416007c0c */ /* 0x000fe4000bf86270 */
[----:B------:R-:W-:Y:S02]  /*10c30*/  ISETP.GE.AND P5, PT, R192, UR4, PT ;  /* 0x00000004c0007c0c */ /* 0x000fe4000bfa6270 */
[----:B------:R-:W-:-:S09]  /*10c40*/  ISETP.GE.AND P6, PT, R193, UR4, PT ;  /* 0x00000004c1007c0c */ /* 0x000fd2000bfc6270 */
[-C--:B----4-:R-:W-:Y:S02]  /*10c50*/  @!P4 LEA R2, P1, R22, R3.reuse, 0x1 ;  /* 0x000000031602c211 */ /* 0x090fe400078208ff */
[-C--:B------:R-:W-:Y:S02]  /*10c60*/  @!P5 LEA R16, P2, R192, R3.reuse, 0x1 ;  /* 0x00000003c010d211 */ /* 0x080fe400078408ff */
[C---:B------:R-:W-:Y:S02]  /*10c70*/  @!P6 LEA R20, P3, R193.reuse, R3, 0x1 ;  /* 0x00000003c114e211 */ /* 0x040fe400078608ff */
[-C--:B---3--:R-:W-:Y:S02]  /*10c80*/  @!P4 LEA.HI.X R3, R22, R21.reuse, R206, 0x1, P1 ;  /* 0x000000151603c211 */ /* 0x088fe400008f0cce */
[-C--:B-1----:R-:W-:Y:S02]  /*10c90*/  @!P5 LEA.HI.X R17, R192, R21.reuse, R205, 0x1, P2 ;  /* 0x00000015c011d211 */ /* 0x082fe400010f0ccd */
[----:B------:R-:W-:Y:S01]  /*10ca0*/  @!P6 LEA.HI.X R21, R193, R21, R204, 0x1, P3 ;  /* 0x00000015c115e211 */ /* 0x000fe200018f0ccc */
[----:B-----5:R1:W-:Y:S04]  /*10cb0*/  @!P4 ST.E.128 desc[UR8][R2.64], R12 ;  /* 0x0000000c0200c985 */ /* 0x0203e8000c101d08 */
[----:B------:R1:W-:Y:S04]  /*10cc0*/  @!P5 ST.E.128 desc[UR8][R16.64], R40 ;  /* 0x000000281000d985 */ /* 0x0003e8000c101d08 */
[----:B------:R1:W-:Y:S02]  /*10cd0*/  @!P6 ST.E.128 desc[UR8][R20.64], R52 ;  /* 0x000000341400e985 */ /* 0x0003e4000c101d08 */
.L_x_1451:
[----:B------:R-:W-:Y:S05]  /*10ce0*/  BSYNC B1 ;  /* 0x0000000000017941 */ /* 0x000fea0003800000 */
.L_x_1450:
[----:B-1---5:R1:W0:Y:S01]  /*10cf0*/  SHFL.IDX PT, R15, R61, 0x2, 0x181f ;  /* 0x00581f003d0f7f89 */ /* 0x02222200000e0000 */
[----:B------:R-:W-:Y:S03]  /*10d00*/  BSSY B1, `(.L_x_1452) ;  /* 0x0000011000017945 */ /* 0x000fe60003800000 */
[----:B----4-:R1:W4:Y:S01]  /*10d10*/  SHFL.IDX PT, R3, R60, 0x2, 0x181f ;  /* 0x00581f003c037f89 */ /* 0x01032200000e0000 */
        /* <DEDUP_REMOVED lines=15> */
.L_x_1453:
[----:B------:R-:W-:Y:S05]  /*10e10*/  BSYNC B1 ;  /* 0x0000000000017941 */ /* 0x000fea0003800000 */
.L_x_1452:
[----:B------:R-:W-:Y:S01]  /*10e20*/  VIADD R0, R62, 0x60 ;  /* 0x000000603e007836 */ /* 0x000fe20000000000 */
[----:B012---:R-:W0:Y:S04]  /*10e30*/  SHFL.IDX PT, R61, R61, 0x3, 0x181f ;  /* 0x00781f003d3d7f89 */ /* 0x007e2800000e0000 */
        /* <DEDUP_REMOVED lines=9> */
[-C--:B0---4-:R-:W-:Y:S02]  /*10ed0*/  @!P2 LEA.HI.X R3, R22, R61.reuse, R206, 0x1, P0 ;  /* 0x0000003d1603a211 */ /* 0x091fe400000f0cce */
[----:B------:R-:W-:Y:S02]  /*10ee0*/  ISETP.GE.AND P0, PT, R193, UR4, PT ;  /* 0x00000004c1007c0c */ /* 0x000fe4000bf06270 */
[----:B------:R-:W-:Y:S01]  /*10ef0*/  @!P3 LEA.HI.X R9, R192, R61, R205, 0x1, P1 ;  /* 0x0000003dc009b211 */ /* 0x000fe200008f0ccd */
[----:B------:R1:W-:Y:S04]  /*10f00*/  @!P2 ST.E.128 desc[UR8][R2.64], R4 ;  /* 0x000000040200a985 */ /* 0x0003e8000c101d08 */
[----:B------:R1:W-:Y:S06]  /*10f10*/  @!P3 ST.E.128 desc[UR8][R8.64], R24 ;  /* 0x000000180800b985 */ /* 0x0003ec000c101d08 */
[----:B------:R-:W-:Y:S05]  /*10f20*/  @P0 BRA `(.L_x_1454) ;  /* 0x0000000c00640947 */ /* 0x000fea0003800000 */
[----:B-1----:R-:W-:Y:S01]  /*10f30*/  LEA R2, P0, R193, R11, 0x1 ;  /* 0x0000000bc1027211 */ /* 0x002fe200078008ff */
[----:B------:R-:W-:-:S03]  /*10f40*/  ULDC.64 UR8, c[0x0][0x208] ;  /* 0x0000820000087ab9 */ /* 0x000fc60000000a00 */
[----:B------:R-:W-:-:S05]  /*10f50*/  LEA.HI.X R3, R193, R61, R204, 0x1, P0 ;  /* 0x0000003dc1037211 */ /* 0x000fca00000f0ccc */
[----:B------:R0:W-:Y:S01]  /*10f60*/  ST.E.128 desc[UR8][R2.64], R36 ;  /* 0x0000002402007985 */ /* 0x0001e2000c101d08 */
[----:B------:R-:W-:Y:S05]  /*10f70*/  BRA `(.L_x_1454) ;  /* 0x0000000c00507947 */ /* 0x000fea0003800000 */
.L_x_1446:
[----:B------:R-:W-:Y:S01]  /*10f80*/  ULDC.64 UR8, c[0x0][0xc00] ;  /* 0x0003000000087ab9 */ /* 0x000fe20000000a00 */
[----:B------:R-:W-:Y:S01]  /*10f90*/  R2UR UR4, R197 ;  /* 0x00000000c50472ca */ /* 0x000fe200000e0000 */
[----:B------:R-:W-:Y:S01]  /*10fa0*/  UISETP.NE.U32.AND UP0, UPT, UR8, URZ, UPT ;  /* 0x0000003f0800728c */ /* 0x000fe2000bf05070 */
[----:B------:R-:W0:Y:S01]  /*10fb0*/  LDC R11, c[0x0][0xbe8] ;  /* 0x0002fa00ff0b7b82 */ /* 0x000e220000000800 */
[----:B------:R-:W-:Y:S01]  /*10fc0*/  ULDC.64 UR12, c[0x0][0x208] ;  /* 0x00008200000c7ab9 */ /* 0x000fe20000000a00 */
[----:B------:R-:W-:Y:S01]  /*10fd0*/  R2UR UR10, R195 ;  /* 0x00000000c30a72ca */ /* 0x000fe200000e0000 */
[----:B------:R-:W-:-:S03]  /*10fe0*/  UISETP.NE.AND.EX UP0, UPT, UR9, URZ, UPT, UP0 ;  /* 0x0000003f0900728c */ /* 0x000fc6000bf05300 */
[----:B------:R-:W-:-:S03]  /*10ff0*/  ULDC.64 UR8, c[0x0][0xc00] ;  /* 0x0003000000087ab9 */ /* 0x000fc60000000a00 */
[----:B------:R-:W-:Y:S02]  /*11000*/  PLOP3.LUT P2, PT, PT, PT, UP0, 0x80, 0x0 ;  /* 0x000000000000781c */ /* 0x000fe40003f4f008 */
[----:B------:R-:W-:-:S06]  /*11010*/  UIMAD.WIDE UR8, UR4, 0x4, UR8 ;  /* 0x00000004040878a5 */ /* 0x000fcc000f8e0208 */
[----:B------:R-:W-:Y:S02]  /*11020*/  IMAD.U32 R2, RZ, RZ, UR8 ;  /* 0x00000008ff027e24 */ /* 0x000fe4000f8e00ff */
[----:B------:R-:W-:Y:S01]  /*11030*/  IMAD.U32 R3, RZ, RZ, UR9 ;  /* 0x00000009ff037e24 */ /* 0x000fe2000f8e00ff */
[----:B------:R-:W-:-:S04]  /*11040*/  ULDC.64 UR8, c[0x0][0xc08] ;  /* 0x0003020000087ab9 */ /* 0x000fc80000000a00 */
[----:B------:R-:W2:Y:S01]  /*11050*/  @P2 LDG.E R6, desc[UR12][R2.64] ;  /* 0x0000000c02062981 */ /* 0x000ea2000c1e1900 */
[----:B0-----:R-:W-:Y:S01]  /*11060*/  ISETP.NE.AND P0, PT, R11, 0x1, PT ;  /* 0x000000010b00780c */ /* 0x001fe20003f05270 */
[----:B------:R-:W-:-:S04]  /*11070*/  UISETP.NE.U32.AND UP1, UPT, UR8, URZ, UPT ;  /* 0x0000003f0800728c */ /* 0x000fc8000bf25070 */
[----:B------:R-:W-:-:S06]  /*11080*/  UISETP.NE.AND.EX UP1, UPT, UR9, URZ, UPT, UP1 ;  /* 0x0000003f0900728c */ /* 0x000fcc000bf25310 */
[----:B------:R-:W-:Y:S02]  /*11090*/  PLOP3.LUT P3, PT, PT, PT, UP1, 0x80, 0x0 ;  /* 0x000000000000781c */ /* 0x000fe40003f6f018 */
[----:B------:R-:W0:Y:S03]  /*110a0*/  @P0 LDC R9, c[0x0][0xbec] ;  /* 0x0002fb00ff090b82 */ /* 0x000e260000000800 */
[----:B------:R-:W-:Y:S02]  /*110b0*/  @UP1 ULDC.64 UR8, c[0x0][0xc08] ;  /* 0x0003020000081ab9 */ /* 0x000fe40000000a00 */
[----:B------:R-:W-:-:S03]  /*110c0*/  @UP1 UIMAD.WIDE UR8, UR4, 0x4, UR8 ;  /* 0x00000004040818a5 */ /* 0x000fc6000f8e0208 */
[----:B------:R-:W-:Y:S02]  /*110d0*/  ULDC UR4, c[0x0][0xa88] ;  /* 0x0002a20000047ab9 */ /* 0x000fe40000000800 */
[----:B------:R-:W-:Y:S02]  /*110e0*/  IMAD.U32 R0, RZ, RZ, UR4 ;  /* 0x00000004ff007e24 */ /* 0x000fe4000f8e00ff */
[----:B------:R-:W-:Y:S02]  /*110f0*/  IMAD.U32 R4, RZ, RZ, UR8 ;  /* 0x00000008ff047e24 */ /* 0x000fe4000f8e00ff */
[----:B------:R-:W-:Y:S01]  /*11100*/  IMAD.U32 R5, RZ, RZ, UR9 ;  /* 0x00000009ff057e24 */ /* 0x000fe2000f8e00ff */
[----:B------:R-:W-:-:S04]  /*11110*/  UMOV UR4, URZ ;  /* 0x0000003f00047c82 */ /* 0x000fc80008000000 */
[----:B------:R1:W5:Y:S01]  /*11120*/  @P3 LDG.E R0, desc[UR12][R4.64] ;  /* 0x0000000c04003981 */ /* 0x000362000c1e1900 */
[----:B------:R-:W-:Y:S01]  /*11130*/  USHF.R.S32.HI UR12, URZ, 0x1f, UR10 ;  /* 0x0000001f3f0c7899 */ /* 0x000fe2000801140a */
[----:B------:R-:W-:Y:S02]  /*11140*/  ISETP.GE.AND P1, PT, R207, 0x80, PT ;  /* 0x00000080cf00780c */ /* 0x000fe40003f26270 */
[----:B--2---:R-:W-:Y:S01]  /*11150*/  @P2 R2UR UR4, R6 ;  /* 0x00000000060422ca */ /* 0x004fe200000e0000 */
[----:B01----:R-:W-:-:S14]  /*11160*/  @P3 BRA `(.L_x_1455) ;  /* 0x0000000000143947 */ /* 0x003fdc0003800000 */
[----:B------:R-:W-:Y:S05]  /*11170*/  @!P2 BRA `(.L_x_1455) ;  /* 0x000000000010a947 */ /* 0x000fea0003800000 */
[----:B------:R-:W-:Y:S02]  /*11180*/  ULDC.64 UR8, c[0x0][0x208] ;  /* 0x0000820000087ab9 */ /* 0x000fe40000000a00 */
[----:B------:R-:W2:Y:S04]  /*11190*/  LDG.E R5, desc[UR8][R2.64] ;  /* 0x0000000802057981 */ /* 0x000ea8000c1e1900 */
[----:B-----5:R-:W2:Y:S02]  /*111a0*/  LDG.E R0, desc[UR8][R2.64+0x4] ;  /* 0x0000040802007981 */ /* 0x020ea4000c1e1900 */
[----:B--2---:R-:W-:-:S07]  /*111b0*/  IMAD.IADD R0, R0, 0x1, -R5 ;  /* 0x0000000100007824 */ /* 0x004fce00078e0a05 */
.L_x_1455:
[----:B------:R-:W-:Y:S01]  /*111c0*/  R2UR UR9, R197 ;  /* 0x00000000c50972ca */ /* 0x000fe200000e0000 */
[----:B------:R-:W-:Y:S01]  /*111d0*/  USHF.R.S32.HI UR11, URZ, 0x1f, UR4 ;  /* 0x0000001f3f0b7899 */ /* 0x000fe20008011404 */
[----:B------:R-:W-:Y:S11]  /*111e0*/  BSSY B1, `(.L_x_1456) ;  /* 0x0000030000017945 */ /* 0x000ff60003800000 */
[----:B------:R-:W-:-:S02]  /*111f0*/  USHF.R.S32.HI UR8, URZ, 0x1f, UR9 ;  /* 0x0000001f3f087899 */ /* 0x000fc40008011409 */
[----:B------:R-:W-:Y:S02]  /*11200*/  USEL UR13, UR9, URZ, !UP0 ;  /* 0x0000003f090d7287 */ /* 0x000fe4000c000000 */
[----:B------:R-:W-:Y:S01]  /*11210*/  USEL UR14, UR8, URZ, !UP0 ;  /* 0x0000003f080e7287 */ /* 0x000fe2000c000000 */
[----:B------:R-:W-:Y:S11]  /*11220*/  @P1 BRA `(.L_x_1457) ;  /* 0x0000000000ac1947 */ /* 0x000ff60003800000 */
[----:B------:R-:W0:Y:S01]  /*11230*/  S2R R3, SR_TID.X ;  /* 0x0000000000037919 */ /* 0x000e220000002100 */
[----:B------:R-:W1:Y:S01]  /*11240*/  LDC R7, c[0x0][0xbe8] ;  /* 0x0002fa00ff077b82 */ /* 0x000e620000000800 */
[----:B------:R-:W-:Y:S02]  /*11250*/  IMAD.U32 R4, RZ, RZ, UR60 ;  /* 0x0000003cff047e24 */ /* 0x000fe4000f8e00ff */
[----:B-1---5:R-:W-:-:S03]  /*11260*/  IMAD R2, R0, R7, RZ ;  /* 0x0000000700027224 */ /* 0x022fc600078e02ff */
[----:B0-----:R-:W-:-:S04]  /*11270*/  IADD3 R4, R4, -0x80, R3 ;  /* 0xffffff8004047810 */ /* 0x001fc80007ffe003 */
[----:B------:R-:W-:-:S13]  /*11280*/  ISETP.GE.AND P1, PT, R4, R2, PT ;  /* 0x000000020400720c */ /* 0x000fda0003f26270 */
[----:B------:R-:W-:Y:S05]  /*11290*/  @P1 BRA `(.L_x_1457) ;  /* 0x0000000000901947 */ /* 0x000fea0003800000 */
[----:B------:R-:W-:Y:S01]  /*112a0*/  ISETP.NE.AND P1, PT, R7, 0x1, PT ;  /* 0x000000010700780c */ /* 0x000fe20003f25270 */
[----:B------:R-:W-:Y:S01]  /*112b0*/  ULDC.64 UR16, c[0x0][0xb90] ;  /* 0x0002e40000107ab9 */ /* 0x000fe20000000a00 */
[----:B------:R-:W-:Y:S01]  /*112c0*/  R2UR UR15, R195 ;  /* 0x00000000c30f72ca */ /* 0x000fe200000e0000 */
[----:B------:R-:W-:Y:S01]  /*112d0*/  UIMAD UR10, UR12, UR16, URZ ;  /* 0x000000100c0a72a4 */ /* 0x000fe2000f8e023f */
[----:B------:R-:W-:Y:S01]  /*112e0*/  IMAD.MOV.U32 R2, RZ, RZ, R4 ;  /* 0x000000ffff027224 */ /* 0x000fe200078e0004 */
[----:B------:R-:W-:Y:S01]  /*112f0*/  UMOV UR8, UR4 ;  /* 0x0000000400087c82 */ /* 0x000fe20008000000 */
[----:B------:R-:W-:Y:S01]  /*11300*/  UMOV UR9, UR11 ;  /* 0x0000000b00097c82 */ /* 0x000fe20008000000 */
[----:B------:R-:W-:-:S06]  /*11310*/  ULDC.64 UR18, c[0x0][0x208] ;  /* 0x0000820000127ab9 */ /* 0x000fcc0000000a00 */
[----:B------:R-:W0:Y:S02]  /*11320*/  @P1 LDC R3, c[0x0][0xbec] ;  /* 0x0002fb00ff031b82 */ /* 0x000e240000000800 */
[----:B------:R-:W-:Y:S02]  /*11330*/  UIMAD.WIDE.U32 UR8, UR15, UR16, UR8 ;  /* 0x000000100f0872a5 */ /* 0x000fe4000f8e0008 */
[----:B------:R-:W-:-:S03]  /*11340*/  UIMAD UR10, UR15, UR17, UR10 ;  /* 0x000000110f0a72a4 */ /* 0x000fc6000f8e020a */
[----:B------:R-:W-:Y:S01]  /*11350*/  ULDC.64 UR16, c[0x0][0xb98] ;  /* 0x0002e60000107ab9 */ /* 0x000fe20000000a00 */
[----:B------:R-:W1:Y:S01]  /*11360*/  @P1 LDC R6, c[0x0][0xbf0] ;  /* 0x0002fc00ff061b82 */ /* 0x000e620000000800 */
[----:B------:R-:W-:Y:S02]  /*11370*/  UIADD3 UR9, UR9, UR10, URZ ;  /* 0x0000000a09097290 */ /* 0x000fe4000fffe03f */
[----:B------:R-:W-:Y:S02]  /*11380*/  UIMAD UR10, UR14, UR16, URZ ;  /* 0x000000100e0a72a4 */ /* 0x000fe4000f8e023f */
[----:B------:R-:W-:Y:S02]  /*11390*/  UIMAD.WIDE.U32 UR8, UR13, UR16, UR8 ;  /* 0x000000100d0872a5 */ /* 0x000fe4000f8e0008 */
[----:B------:R-:W-:-:S03]  /*113a0*/  UIMAD UR10, UR13, UR17, UR10 ;  /* 0x000000110d0a72a4 */ /* 0x000fc6000f8e020a */
[----:B------:R-:W-:Y:S01]  /*113b0*/  ULDC.64 UR16, c[0x0][0xb88] ;  /* 0x0002e20000107ab9 */ /* 0x000fe20000000a00 */
[----:B0-----:R-:W-:-:S05]  /*113c0*/  @P1 IMAD.HI.U32 R3, R4, R3, RZ ;  /* 0x0000000304031227 */ /* 0x001fca00078e00ff */
[----:B-1----:R-:W-:Y:S01]  /*113d0*/  @P1 SHF.R.U32.HI R2, RZ, R6, R3 ;  /* 0x00000006ff021219 */ /* 0x002fe20000011603 */
[----:B------:R-:W-:-:S03]  /*113e0*/  IMAD.U32 R6, RZ, RZ, UR10 ;  /* 0x0000000aff067e24 */ /* 0x000fc6000f8e00ff */
[--C-:B------:R-:W-:Y:S01]  /*113f0*/  SHF.R.S32.HI R3, RZ, 0x1f, R2.reuse ;  /* 0x0000001fff037819 */ /* 0x100fe20000011402 */
[----:B------:R-:W-:Y:S01]  /*11400*/  IMAD.MOV R5, RZ, RZ, -R2 ;  /* 0x000000ffff057224 */ /* 0x000fe200078e0a02 */
[----:B------:R-:W-:-:S03]  /*11410*/  IADD3 R2, P1, R2, UR8, RZ ;  /* 0x0000000802027c10 */ /* 0x000fc6000ff3e0ff */
[----:B------:R-:W-:Y:S01]  /*11420*/  IMAD R5, R7, R5, R4 ;  /* 0x0000000507057224 */ /* 0x000fe200078e0204 */
[----:B------:R-:W-:Y:S01]  /*11430*/  IADD3.X R3, R3, UR9, R6, P1, !PT ;  /* 0x0000000903037c10 */ /* 0x000fe20008ffe406 */
[----:B------:R-:W-:-:S03]  /*11440*/  ULDC.64 UR8, c[0x0][0xb50] ;  /* 0x0002d40000087ab9 */ /* 0x000fc60000000a00 */
[----:B------:R-:W-:Y:S01]  /*11450*/  SHF.R.S32.HI R4, RZ, 0x1f, R5 ;  /* 0x0000001fff047819 */ /* 0x000fe20000011405 */
[----:B------:R-:W-:-:S04]  /*11460*/  IMAD.WIDE.U32 R2, R5, UR16, R2 ;  /* 0x0000001005027c25 */ /* 0x000fc8000f8e0002 */
[----:B------:R-:W-:-:S04]  /*11470*/  IMAD R4, R4, UR16, RZ ;  /* 0x0000001004047c24 */ /* 0x000fc8000f8e02ff */
[----:B------:R-:W-:Y:S01]  /*11480*/  IMAD R7, R5, UR17, R4 ;  /* 0x0000001105077c24 */ /* 0x000fe2000f8e0204 */
[----:B------:R-:W-:-:S03]  /*11490*/  LEA R4, P1, R2, UR8, 0x2 ;  /* 0x0000000802047c11 */ /* 0x000fc6000f8210ff */
[----:B------:R-:W-:-:S05]  /*114a0*/  IMAD.IADD R3, R3, 0x1, R7 ;  /* 0x0000000103037824 */ /* 0x000fca00078e0207 */
[----:B------:R-:W-:Y:S01]  /*114b0*/  LEA.HI.X R5, R2, UR9, R3, 0x2, P1 ;  /* 0x0000000902057c11 */ /* 0x000fe200088f1403 */
[----:B------:R-:W-:-:S05]  /*114c0*/  IMAD.MOV.U32 R3, RZ, RZ, -0x800000 ;  /* 0xff800000ff037424 */ /* 0x000fca00078e00ff */
[----:B------:R0:W-:Y:S02]  /*114d0*/  STG.E desc[UR18][R4.64], R3 ;  /* 0x0000000304007986 */ /* 0x0001e4000c101912 */
.L_x_1457:
[----:B------:R-:W-:Y:S05]  /*114e0*/  BSYNC B1 ;  /* 0x0000000000017941 */ /* 0x000fea0003800000 */
.L_x_1456:
[----:B0-----:R-:W0:Y:S01]  /*114f0*/  @P0 LDC R3, c[0x0][0xbf0] ;  /* 0x0002fc00ff030b82 */ /* 0x001e220000000800 */
[----:B------:R-:W-:Y:S01]  /*11500*/  ULDC.64 UR16, c[0x0][0xaa0] ;  /* 0x0002a80000107ab9 */ /* 0x000fe20000000a00 */
[----:B------:R-:W-:Y:S01]  /*11510*/  R2UR UR15, R195 ;  /* 0x00000000c30f72ca */ /* 0x000fe200000e0000 */
[----:B------:R-:W-:Y:S01]  /*11520*/  UIMAD UR10, UR11, UR16, URZ ;  /* 0x000000100b0a72a4 */ /* 0x000fe2000f8e023f */
[----:B------:R-:W-:Y:S01]  /*11530*/  IMAD R2, R194, 0x20, R196 ;  /* 0x00000020c2027824 */ /* 0x000fe200078e02c4 */
[----:B------:R-:W-:Y:S01]  /*11540*/  UIMAD.WIDE.U32 UR8, UR4, UR16, URZ ;  /* 0x00000010040872a5 */ /* 0x000fe2000f8e003f */
[----:B------:R-:W-:Y:S01]  /*11550*/  BSSY B1, `(.L_x_1458) ;  /* 0x000003d000017945 */ /* 0x000fe20003800000 */
[----:B------:R-:W-:Y:S01]  /*11560*/  UIMAD UR10, UR4, UR17, UR10 ;  /* 0x00000011040a72a4 */ /* 0x000fe2000f8e020a */
[----:B------:R-:W-:Y:S02]  /*11570*/  VIADD R6, R2, UR60 ;  /* 0x0000003c02067c36 */ /* 0x000fe40008000000 */
[----:B------:R-:W-:Y:S01]  /*11580*/  ULDC.64 UR16, c[0x0][0xae8] ;  /* 0x0002ba0000107ab9 */ /* 0x000fe20000000a00 */
[----:B------:R-:W-:Y:S01]  /*11590*/  UIADD3 UR9, UR9, UR10, URZ ;  /* 0x0000000a09097290 */ /* 0x000fe2000fffe03f */
[----:B------:R-:W-:Y:S01]  /*115a0*/  @P0 IMAD.HI.U32 R2, R6, R9, RZ ;  /* 0x0000000906020227 */ /* 0x000fe200078e00ff */
[----:B------:R-:W-:-:S02]  /*115b0*/  UIMAD UR4, UR12, UR16, URZ ;  /* 0x000000100c0472a4 */ /* 0x000fc4000f8e023f */
[----:B------:R-:W-:Y:S01]  /*115c0*/  UIMAD.WIDE.U32 UR8, UR15, UR16, UR8 ;  /* 0x000000100f0872a5 */ /* 0x000fe2000f8e0008 */
[----:B------:R-:W-:Y:S01]  /*115d0*/  IMAD.MOV.U32 R5, RZ, RZ, R6 ;  /* 0x000000ffff057224 */ /* 0x000fe200078e0006 */
[----:B------:R-:W-:Y:S01]  /*115e0*/  UIMAD UR4, UR15, UR17, UR4 ;  /* 0x000000110f0472a4 */ /* 0x000fe2000f8e0204 */
[----:B------:R-:W-:-:S03]  /*115f0*/  ULDC.64 UR10, c[0x0][0xaf0] ;  /* 0x0002bc00000a7ab9 */ /* 0x000fc60000000a00 */
[----:B------:R-:W-:Y:S02]  /*11600*/  UIADD3 UR9, UR9, UR4, URZ ;  /* 0x0000000409097290 */ /* 0x000fe4000fffe03f */
[----:B------:R-:W-:Y:S01]  /*11610*/  UIMAD UR4, UR14, UR10, URZ ;  /* 0x0000000a0e0472a4 */ /* 0x000fe2000f8e023f */
[----:B0-----:R-:W-:Y:S01]  /*11620*/  @P0 SHF.R.U32.HI R5, RZ, R3, R2 ;  /* 0x00000003ff050219 */ /* 0x001fe20000011602 */
[----:B------:R-:W-:Y:S02]  /*11630*/  UIMAD.WIDE.U32 UR8, UR13, UR10, UR8 ;  /* 0x0000000a0d0872a5 */ /* 0x000fe4000f8e0008 */
[----:B------:R-:W-:Y:S01]  /*11640*/  UIMAD UR4, UR13, UR11, UR4 ;  /* 0x0000000b0d0472a4 */ /* 0x000fe2000f8e0204 */
[--C-:B------:R-:W-:Y:S01]  /*11650*/  SHF.R.S32.HI R2, RZ, 0x1f, R5.reuse ;  /* 0x0000001fff027819 */ /* 0x100fe20000011405 */
[----:B------:R-:W-:Y:S01]  /*11660*/  IMAD.MOV R7, RZ, RZ, -R5 ;  /* 0x000000ffff077224 */ /* 0x000fe200078e0a05 */
[----:B------:R-:W-:Y:S01]  /*11670*/  ULDC.64 UR10, c[0x0][0xae0] ;  /* 0x0002b800000a7ab9 */ /* 0x000fe20000000a00 */
[----:B------:R-:W-:-:S02]  /*11680*/  UIADD3 UR4, UR9, UR4, URZ ;  /* 0x0000000409047290 */ /* 0x000fc4000fffe03f */
[----:B------:R-:W-:Y:S02]  /*11690*/  IMAD.U32 R3, RZ, RZ, UR9 ;  /* 0x00000009ff037e24 */ /* 0x000fe4000f8e00ff */
[----:B------:R-:W-:Y:S02]  /*116a0*/  IMAD R4, R2, UR10, RZ ;  /* 0x0000000a02047c24 */ /* 0x000fe4000f8e02ff */
[----:B------:R-:W-:Y:S02]  /*116b0*/  IMAD R7, R11, R7, R6 ;  /* 0x000000070b077224 */ /* 0x000fe400078e0206 */
[----:B------:R-:W-:Y:S01]  /*116c0*/  IMAD.U32 R2, RZ, RZ, UR8 ;  /* 0x00000008ff027e24 */ /* 0x000fe2000f8e00ff */
[----:B------:R-:W-:Y:S01]  /*116d0*/  ULDC.64 UR8, c[0x0][0xad8] ;  /* 0x0002b60000087ab9 */ /* 0x000fe20000000a00 */
[----:B------:R-:W-:Y:S02]  /*116e0*/  IMAD.U32 R3, RZ, RZ, UR4 ;  /* 0x00000004ff037e24 */ /* 0x000fe4000f8e00ff */
[C---:B------:R-:W-:Y:S01]  /*116f0*/  IMAD R9, R5.reuse, UR11, R4 ;  /* 0x0000000b05097c24 */ /* 0x040fe2000f8e0204 */
[----:B------:R-:W-:Y:S01]  /*11700*/  SHF.R.S32.HI R4, RZ, 0x1f, R7 ;  /* 0x0000001fff047819 */ /* 0x000fe20000011407 */
[----:B------:R-:W-:-:S04]  /*11710*/  IMAD.WIDE.U32 R2, R5, UR10, R2 ;  /* 0x0000000a05027c25 */ /* 0x000fc8000f8e0002 */
[----:B------:R-:W-:Y:S02]  /*11720*/  IMAD.IADD R3, R3, 0x1, R9 ;  /* 0x0000000103037824 */ /* 0x000fe400078e0209 */
[----:B------:R-:W-:Y:S02]  /*11730*/  IMAD R4, R4, UR8, RZ ;  /* 0x0000000804047c24 */ /* 0x000fe4000f8e02ff */
[----:B------:R-:W-:Y:S02]  /*11740*/  VIADD R6, R196, UR60 ;  /* 0x0000003cc4067c36 */ /* 0x000fe40008000000 */
[----:B-----5:R-:W-:Y:S02]  /*11750*/  IMAD R11, R0, R11, RZ ;  /* 0x0000000b000b7224 */ /* 0x020fe400078e02ff */
[C---:B------:R-:W-:Y:S02]  /*11760*/  IMAD R5, R7.reuse, UR9, R4 ;  /* 0x0000000907057c24 */ /* 0x040fe4000f8e0204 */
[----:B------:R-:W-:Y:S01]  /*11770*/  IMAD.WIDE.U32 R2, R7, UR8, R2 ;  /* 0x0000000807027c25 */ /* 0x000fe2000f8e0002 */
[----:B------:R-:W-:Y:S01]  /*11780*/  ISETP.GE.AND P2, PT, R6, R11, PT ;  /* 0x0000000b0600720c */ /* 0x000fe20003f46270 */
[----:B------:R-:W-:-:S02]  /*11790*/  ULDC.64 UR8, c[0x0][0xa80] ;  /* 0x0002a00000087ab9 */ /* 0x000fc40000000a00 */
[----:B------:R-:W-:Y:S01]  /*117a0*/  IMAD.IADD R3, R3, 0x1, R5 ;  /* 0x0000000103037824 */ /* 0x000fe200078e0205 */
[----:B------:R-:W-:Y:S01]  /*117b0*/  LEA R4, P3, R2, UR8, 0x1 ;  /* 0x0000000802047c11 */ /* 0x000fe2000f8608ff */
[----:B------:R-:W-:-:S03]  /*117c0*/  VIADD R0, R6, 0x20 ;  /* 0x0000002006007836 */ /* 0x000fc60000000000 */
[----:B------:R-:W-:Y:S01]  /*117d0*/  LEA.HI.X R5, R2, UR9, R3, 0x1, P3 ;  /* 0x0000000902057c11 */ /* 0x000fe200098f0c03 */
[----:B------:R0:W1:Y:S01]  /*117e0*/  SHFL.IDX PT, R7, R4, RZ, 0x181f ;  /* 0x00181fff04077589 */ /* 0x00006200000e0000 */
[-C--:B------:R-:W-:Y:S01]  /*117f0*/  ISETP.GE.AND P1, PT, R0, R11.reuse, PT ;  /* 0x0000000b0000720c */ /* 0x080fe20003f26270 */
[----:B------:R-:W-:Y:S02]  /*11800*/  VIADD R0, R6, 0x40 ;  /* 0x0000004006007836 */ /* 0x000fe40000000000 */
[----:B------:R0:W2:Y:S03]  /*11810*/  SHFL.IDX PT, R3, R5, RZ, 0x181f ;  /* 0x00181fff05037589 */ /* 0x0000a600000e0000 */
        /* <DEDUP_REMOVED lines=16> */
.L_x_1459:
[----:B------:R-:W-:Y:S05]  /*11920*/  BSYNC B1 ;  /* 0x0000000000017941 */ /* 0x000fea0003800000 */
.L_x_1458:
[----:B--23--:R2:W3:Y:S01]  /*11930*/  SHFL.IDX PT, R3, R5, 0x1, 0x181f ;  /* 0x00381f0005037f89 */ /* 0x00c4e200000e0000 */
[----:B------:R-:W-:Y:S03]  /*11940*/  BSSY B1, `(.L_x_1460) ;  /* 0x0000011000017945 */ /* 0x000fe60003800000 */
[----:B-1----:R2:W1:Y:S01]  /*11950*/  SHFL.IDX PT, R7, R4, 0x1, 0x181f ;  /* 0x00381f0004077f89 */ /* 0x00246200000e0000 */
        /* <DEDUP_REMOVED lines=15> */
.L_x_1461:
[----:B------:R-:W-:Y:S05]  /*11a50*/  BSYNC B1 ;  /* 0x0000000000017941 */ /* 0x000fea0003800000 */
.L_x_1460:
[----:B---34-:R3:W4:Y:S01]  /*11a60*/  SHFL.IDX PT, R3, R5, 0x2, 0x181f ;  /* 0x00581f0005037f89 */ /* 0x01872200000e0000 */
        /* <DEDUP_REMOVED lines=17> */
.L_x_1463:
[----:B------:R-:W-:Y:S05]  /*11b80*/  BSYNC B1 ;  /* 0x0000000000017941 */ /* 0x000fea0003800000 */
.L_x_1462:
[----:B------:R-:W-:Y:S01]  /*11b90*/  VIADD R0, R6, 0x60 ;  /* 0x0000006006007836 */ /* 0x000fe20000000000 */
[----:B0-23--:R-:W0:Y:S04]  /*11ba0*/  SHFL.IDX PT, R5, R5, 0x3, 0x181f ;  /* 0x00781f0005057f89 */ /* 0x00de2800000e0000 */
[----:B------:R-:W-:Y:S01]  /*11bb0*/  ISETP.GE.AND P0, PT, R0, R11, PT ;  /* 0x0000000b0000720c */ /* 0x000fe20003f06270 */
[----:B-1--4-:R1:W2:-:S12]  /*11bc0*/  SHFL.IDX PT, R3, R4, 0x3, 0x181f ;  /* 0x00781f0004037f89 */ /* 0x01229800000e0000 */
[----:B-1----:R-:W-:Y:S05]  /*11bd0*/  @P0 BRA `(.L_x_1454) ;  /* 0x0000000000380947 */ /* 0x002fea0003800000 */
[----:B------:R-:W-:Y:S01]  /*11be0*/  ULDC UR4, c[0x0][0xac8] ;  /* 0x0002b20000047ab9 */ /* 0x000fe20000000800 */
[----:B------:R-:W-:Y:S01]  /*11bf0*/  ULDC.64 UR8, c[0x0][0x208] ;  /* 0x0000820000087ab9 */ /* 0x000fe20000000a00 */
        /* <DEDUP_REMOVED lines=12> */
.L_x_1454:
[----:B------:R-:W-:Y:S05]  /*11cc0*/  BSYNC B0 ;  /* 0x0000000000007941 */ /* 0x000fea0003800000 */
.L_x_1445:
[----:B------:R-:W-:Y:S02]  /*11cd0*/  ULDC UR4, c[0x0][0xc3c] ;  /* 0x00030f0000047ab9 */ /* 0x000fe40000000800 */
[----:B------:R-:W-:-:S06]  /*11ce0*/  UISETP.GE.AND UP0, UPT, UR6, UR4, UPT ;  /* 0x000000040600728c */ /* 0x000fcc000bf06270 */
[----:B------:R-:W-:-:S13]  /*11cf0*/  PLOP3.LUT P0, PT, PT, PT, UP0, 0x80, 0x0 ;  /* 0x000000000000781c */ /* 0x000fda0003f0f008 */
[----:B------:R-:W-:Y:S05]  /*11d00*/  @!P0 BRA `(.L_x_1464) ;  /* 0xfffffef000508947 */ /* 0x000fea000383ffff */
[----:B------:R-:W-:Y:S05]  /*11d10*/  EXIT ;  /* 0x000000000000794d */ /* 0x000fea0003800000 */
.L_x_1363:
        /* <DEDUP_REMOVED lines=15> */
[----:B------:R-:W2:Y:S01]  /*11e10*/  LDS.128 R16, [UR4+0x308d0] ;  /* 0x0308d004ff107984 */ /* 0x000ea20008000c00 */
[----:B------:R-:W-:Y:S06]  /*11e20*/  BAR.ARV 0x4, 0x180 ;  /* 0x0106000000007b1d */ /* 0x000fec0000002000 */
[----:B------:R-:W-:Y:S05]  /*11e30*/  BRA `(.L_x_1466) ;  /* 0x0000000800947947 */ /* 0x000fea0003800000 */
.L_x_1465:
[----:B------:R-:W1:Y:S01]  /*11e40*/  S2R R0, SR_TID.X ;  /* 0x0000000000007919 */ /* 0x000e620000002100 */
[----:B------:R-:W-:Y:S01]  /*11e50*/  ULDC UR4, c[0x0][0xc3c] ;  /* 0x00030f0000047ab9 */ /* 0x000fe20000000800 */
[----:B------:R-:W-:Y:S01]  /*11e60*/  ULDC.64 UR6, c[0x0][0x208] ;  /* 0x0000820000067ab9 */ /* 0x000fe20000000a00 */
[----:B------:R-:W-:Y:S01]  /*11e70*/  ULDC UR5, c[0x0][0xc38] ;  /* 0x00030e0000057ab9 */ /* 0x000fe20000000800 */
[----:B-1----:R-:W-:-:S04]  /*11e80*/  LOP3.LUT R0, R0, 0x1f, RZ, 0xc0, !PT ;  /* 0x0000001f00007812 */ /* 0x002fc800078ec0ff */
[----:B------:R-:W-:-:S04]  /*11e90*/  ISETP.NE.AND P0, PT, R0, 0x1f, PT ;  /* 0x0000001f0000780c */ /* 0x000fc80003f05270 */
[----:B------:R-:W-:-:S13]  /*11ea0*/  ISETP.GE.OR P1, PT, R0, UR4, !P0 ;  /* 0x0000000400007c0c */ /* 0x000fda000c726670 */
[----:B0-----:R-:W0:Y:S02]  /*11eb0*/  @!P1 LDC.64 R2, c[0x0][0xc80] ;  /* 0x00032000ff029b82 */ /* 0x001e240000000a00 */
[----:B0-----:R-:W-:-:S05]  /*11ec0*/  @!P1 IMAD.WIDE.U32 R2, R0, 0x4, R2 ;  /* 0x0000000400029825 */ /* 0x001fca00078e0002 */
[----:B------:R-:W2:Y:S01]  /*11ed0*/  @!P1 LDG.E R5, desc[UR6][R2.64] ;  /* 0x0000000602059981 */ /* 0x000ea2000c1e1900 */
[C---:B------:R-:W-:Y:S01]  /*11ee0*/  ISETP.NE.AND P1, PT, R0.reuse, RZ, PT ;  /* 0x000000ff0000720c */ /* 0x040fe20003f25270 */
[----:B------:R-:W0:Y:S01]  /*11ef0*/  S2UR UR6, SR_CTAID.X ;  /* 0x00000000000679c3 */ /* 0x000e220000002500 */
[C---:B------:R-:W-:Y:S01]  /*11f00*/  ISETP.GE.U32.AND P2, PT, R0.reuse, 0x2, PT ;  /* 0x000000020000780c */ /* 0x040fe20003f46070 */
[----:B------:R-:W-:Y:S01]  /*11f10*/  UMOV UR4, URZ ;  /* 0x0000003f00047c82 */ /* 0x000fe20008000000 */
[C---:B------:R-:W-:Y:S01]  /*11f20*/  ISETP.GE.U32.AND P3, PT, R0.reuse, 0x4, PT ;  /* 0x000000040000780c */ /* 0x040fe20003f66070 */
[----:B------:R-:W-:Y:S01]  /*11f30*/  IMAD.MOV.U32 R16, RZ, RZ, RZ ;  /* 0x000000ffff107224 */ /* 0x000fe200078e00ff */
[C---:B------:R-:W-:Y:S02]  /*11f40*/  ISETP.GE.U32.AND P4, PT, R0.reuse, 0x8, PT ;  /* 0x000000080000780c */ /* 0x040fe40003f86070 */
[----:B------:R-:W-:Y:S01]  /*11f50*/  ISETP.GE.U32.AND P5, PT, R0, 0x10, PT ;  /* 0x000000100000780c */ /* 0x000fe20003fa6070 */
[----:B--2---:R-:W1:Y:S02]  /*11f60*/  SHFL.UP PT, R4, R5, 0x1, RZ ;  /* 0x0420000005047989 */ /* 0x004e6400000e00ff */
[----:B-1----:R-:W-:-:S05]  /*11f70*/  SEL R4, R4, RZ, P1 ;  /* 0x000000ff04047207 */ /* 0x002fca0000800000 */
[----:B------:R-:W-:-:S05]  /*11f80*/  IMAD.IADD R4, R5, 0x1, R4 ;  /* 0x0000000105047824 */ /* 0x000fca00078e0204 */
[----:B------:R-:W1:Y:S02]  /*11f90*/  SHFL.UP PT, R6, R4, 0x2, RZ ;  /* 0x0440000004067989 */ /* 0x000e6400000e00ff */
        /* <DEDUP_REMOVED lines=11> */
[----:B------:R-:W1:Y:S02]  /*12050*/  SHFL.IDX PT, R2, R4, 0x1f, 0x1f ;  /* 0x03e01f0004027f89 */ /* 0x000e6400000e0000 */
[----:B-1----:R-:W-:-:S04]  /*12060*/  IMAD R6, R2, UR5, RZ ;  /* 0x0000000502067c24 */ /* 0x002fc8000f8e02ff */
[----:B------:R-:W-:Y:S01]  /*12070*/  IMAD.MOV.U32 R7, RZ, RZ, R6 ;  /* 0x000000ffff077224 */ /* 0x000fe200078e0006 */
[----:B0-----:R-:W-:-:S13]  /*12080*/  ISETP.GT.AND P6, PT, R6, UR6, PT ;  /* 0x0000000606007c0c */ /* 0x001fda000bfc4270 */
[----:B------:R-:W-:Y:S05]  /*12090*/  @P6 BRA `(.L_x_1467) ;  /* 0x0000000000a06947 */ /* 0x000fea0003800000 */
[----:B------:R-:W0:Y:S01]  /*120a0*/  LDC R4, c[0x0][0xc3c] ;  /* 0x00030f00ff047b82 */ /* 0x000e220000000800 */
[----:B------:R-:W-:Y:S01]  /*120b0*/  IMAD.MOV.U32 R6, RZ, RZ, R7 ;  /* 0x000000ffff067224 */ /* 0x000fe200078e0007 */
[----:B------:R-:W-:Y:S01]  /*120c0*/  UMOV UR4, URZ ;  /* 0x0000003f00047c82 */ /* 0x000fe20008000000 */
[----:B------:R-:W-:Y:S01]  /*120d0*/  ULDC UR7, c[0x0][0xc3c] ;  /* 0x00030f0000077ab9 */ /* 0x000fe20000000800 */
[----:B------:R-:W-:-:S05]  /*120e0*/  ULDC UR5, c[0x0][0xc38] ;  /* 0x00030e0000057ab9 */ /* 0x000fca0000000800 */
.L_x_1471:
        /* <DEDUP_REMOVED lines=9> */
[----:B------:R-:W0:Y:S01]  /*12180*/  LDC.64 R2, c[0x0][0xc80] ;  /* 0x00032000ff027b82 */ /* 0x000e220000000a00 */
[----:B------:R-:W-:Y:S01]  /*12190*/  ULDC.64 UR8, c[0x0][0x208] ;  /* 0x0000820000087ab9 */ /* 0x000fe20000000a00 */
[----:B0-----:R-:W-:-:S05]  /*121a0*/  IMAD.WIDE R2, R7, 0x4, R2 ;  /* 0x0000000407027825 */ /* 0x001fca00078e0202 */
[----:B------:R0:W5:Y:S02]  /*121b0*/  LDG.E R5, desc[UR8][R2.64] ;  /* 0x0000000802057981 */ /* 0x000164000c1e1900 */
.L_x_1470:
[----:B------:R-:W-:Y:S05]  /*121c0*/  BSYNC B0 ;  /* 0x0000000000007941 */ /* 0x000fea0003800000 */
.L_x_1469:
        /* <DEDUP_REMOVED lines=21> */
.L_x_1467:
[----:B------:R-:W-:Y:S01]  /*12320*/  IMAD.IADD R7, R6, 0x1, -R7 ;  /* 0x0000000106077824 */ /* 0x000fe200078e0a07 */
[----:B------:R-:W-:-:S03]  /*12330*/  ULDC.64 UR8, c[0x0][0x208] ;  /* 0x0000820000087ab9 */ /* 0x000fc60000000a00 */
[----:B------:R-:W-:-:S05]  /*12340*/  IMAD R2, R4, UR5, R7 ;  /* 0x0000000504027c24 */ /* 0x000fca000f8e0207 */
[----:B------:R-:W-:Y:S02]  /*12350*/  ISETP.GT.AND P0, PT, R2, UR6, PT ;  /* 0x0000000602007c0c */ /* 0x000fe4000bf04270 */
[----:B------:R-:W0:Y:S11]  /*12360*/  LDC.64 R2, c[0x0][0xc90] ;  /* 0x00032400ff027b82 */ /* 0x000e360000000a00 */
[----:B------:R-:W-:-:S04]  /*12370*/  VOTE.ANY R11, PT, !P0 ;  /* 0x00000000000b7806 */ /* 0x000fc800040e0100 */
[----:B------:R-:W1:Y:S02]  /*12380*/  POPC R6, R11 ;  /* 0x0000000b00067309 */ /* 0x000e640000000000 */
[----:B-1----:R-:W-:-:S04]  /*12390*/  VIADD R19, R6, UR4 ;  /* 0x0000000406137c36 */ /* 0x002fc80008000000 */
[----:B0-----:R-:W-:-:S05]  /*123a0*/  IMAD.WIDE R2, R19, 0x4, R2 ;  /* 0x0000000413027825 */ /* 0x001fca00078e0202 */
[----:B------:R-:W2:Y:S01]  /*123b0*/  LDG.E R10, desc[UR8][R2.64] ;  /* 0x00000008020a7981 */ /* 0x000ea2000c1e1900 */
[----:B------:R-:W-:-:S03]  /*123c0*/  ISETP.NE.AND P0, PT, R11, RZ, PT ;  /* 0x000000ff0b00720c */ /* 0x000fc60003f05270 */
[----:B------:R-:W2:Y:S02]  /*123d0*/  SHFL.IDX PT, R5, R5, R6, 0x1f ;  /* 0x00001f0605057589 */ /* 0x000ea400000e0000 */
[----:B--2---:R-:W-:-:S05]  /*123e0*/  IMAD R8, R5, R10, RZ ;  /* 0x0000000a05087224 */ /* 0x004fca00078e02ff */
[----:B------:R-:W-:-:S04]  /*123f0*/  IABS R9, R8 ;  /* 0x0000000800097213 */ /* 0x000fc80000000000 */
[----:B------:R-:W0:Y:S08]  /*12400*/  I2F.RP R12, R9 ;  /* 0x00000009000c7306 */ /* 0x000e300000209400 */
[----:B0-----:R-:W0:Y:S02]  /*12410*/  MUFU.RCP R12, R12 ;  /* 0x0000000c000c7308 */ /* 0x001e240000001000 */
[----:B0-----:R-:W-:-:S06]  /*12420*/  VIADD R13, R12, 0xffffffe ;  /* 0x0ffffffe0c0d7836 */ /* 0x001fcc0000000000 */
[----:B------:R0:W1:Y:S01]  /*12430*/  F2I.FTZ.U32.TRUNC.NTZ R3, R13 ;  /* 0x0000000d00037305 */ /* 0x000062000021f000 */
[----:B------:R-:W-:Y:S05]  /*12440*/  @!P0 BRA `(.L_x_1472) ;  /* 0x0000000000088947 */ /* 0x000fea0003800000 */
[----:B------:R-:W-:-:S05]  /*12450*/  VIADD R11, R6, 0xffffffff ;  /* 0xffffffff060b7836 */ /* 0x000fca0000000000 */
[----:B------:R2:W3:Y:S02]  /*12460*/  SHFL.IDX PT, R16, R4, R11, 0x1f ;  /* 0x00001f0b04107589 */ /* 0x0004e400000e0000 */
.L_x_1472:
[----:B-1----:R-:W-:Y:S01]  /*12470*/  IMAD.MOV R2, RZ, RZ, -R3 ;  /* 0x000000ffff027224 */ /* 0x002fe200078e0a03 */
[----:B--2---:R-:W-:Y:S01]  /*12480*/  IABS R4, R8 ;  /* 0x0000000800047213 */ /* 0x004fe20000000000 */
[----:B---3--:R-:W-:Y:S02]  /*12490*/  IMAD R16, R16, UR5, R7 ;  /* 0x0000000510107c24 */ /* 0x008fe4000f8e0207 */
[----:B------:R-:W-:Y:S02]  /*124a0*/  IMAD R7, R2, R9, RZ ;  /* 0x0000000902077224 */ /* 0x000fe400078e02ff */
[----:B------:R-:W-:Y:S02]  /*124b0*/  IMAD.MOV.U32 R2, RZ, RZ, RZ ;  /* 0x000000ffff027224 */ /* 0x000fe400078e00ff */
[----:B------:R-:W-:Y:S02]  /*124c0*/  IMAD.MOV R4, RZ, RZ, -R4 ;  /* 0x000000ffff047224 */ /* 0x000fe400078e0a04 */
[----:B------:R-:W-:Y:S01]  /*124d0*/  IMAD.HI.U32 R2, R3, R7, R2 ;  /* 0x0000000703027227 */ /* 0x000fe200078e0002 */
[----:B------:R-:W-:-:S04]  /*124e0*/  IADD3 R7, -R16, UR6, RZ ;  /* 0x0000000610077c10 */ /* 0x000fc8000fffe1ff */
[----:B------:R-:W-:-:S05]  /*124f0*/  IABS R3, R7 ;  /* 0x0000000700037213 */ /* 0x000fca0000000000 */
[----:B------:R-:W-:-:S04]  /*12500*/  IMAD.HI.U32 R2, R2, R3, RZ ;  /* 0x0000000302027227 */ /* 0x000fc800078e00ff */
[----:B------:R-:W-:Y:S01]  /*12510*/  IMAD R4, R2, R4, R3 ;  /* 0x0000000402047224 */ /* 0x000fe200078e0203 */
[----:B------:R-:W-:-:S04]  /*12520*/  LOP3.LUT R3, R7, R8, RZ, 0x3c, !PT ;  /* 0x0000000807037212 */ /* 0x000fc800078e3cff */
[----:B------:R-:W-:Y:S02]  /*12530*/  ISETP.GT.U32.AND P1, PT, R9, R4, PT ;  /* 0x000000040900720c */ /* 0x000fe40003f24070 */
[----:B------:R-:W-:-:S11]  /*12540*/  ISETP.GE.AND P2, PT, R3, RZ, PT ;  /* 0x000000ff0300720c */ /* 0x000fd60003f46270 */
[----:B------:R-:W-:Y:S02]  /*12550*/  @!P1 IMAD.IADD R4, R4, 0x1, -R9 ;  /* 0x0000000104049824 */ /* 0x000fe400078e0a09 */
[----:B------:R-:W-:Y:S01]  /*12560*/  @!P1 VIADD R2, R2, 0x1 ;  /* 0x0000000102029836 */ /* 0x000fe20000000000 */
[----:B------:R-:W-:Y:S02]  /*12570*/  ISETP.NE.AND P1, PT, R8, RZ, PT ;  /* 0x000000ff0800720c */ /* 0x000fe40003f25270 */
[----:B------:R-:W-:-:S13]  /*12580*/  ISETP.GE.U32.AND P0, PT, R4, R9, PT ;  /* 0x000000090400720c */ /* 0x000fda0003f06070 */
[----:B------:R-:W-:-:S04]  /*12590*/  @P0 VIADD R2, R2, 0x1 ;  /* 0x0000000102020836 */ /* 0x000fc80000000000 */
[----:B------:R-:W-:-:S04]  /*125a0*/  IMAD.MOV.U32 R9, RZ, RZ, R2 ;  /* 0x000000ffff097224 */ /* 0x000fc800078e0002 */
[----:B------:R-:W-:Y:S01]  /*125b0*/  @!P2 IMAD.MOV R9, RZ, RZ, -R9 ;  /* 0x000000ffff09a224 */ /* 0x000fe200078e0a09 */
[----:B------:R-:W-:-:S05]  /*125c0*/  @!P1 LOP3.LUT R9, RZ, R8, RZ, 0x33, !PT ;  /* 0x00000008ff099212 */ /* 0x000fca00078e33ff */
[----:B------:R-:W-:Y:S02]  /*125d0*/  IMAD R4, R10, R9, RZ ;  /* 0x000000090a047224 */ /* 0x000fe400078e02ff */
[----:B------:R-:W-:Y:S02]  /*125e0*/  IMAD.MOV R9, RZ, RZ, -R9 ;  /* 0x000000ffff097224 */ /* 0x000fe400078e0a09 */
[----:B------:R-:W-:Y:S02]  /*125f0*/  IMAD.MOV R3, RZ, RZ, -R4 ;  /* 0x000000ffff037224 */ /* 0x000fe400078e0a04 */
[----:B------:R-:W-:-:S03]  /*12600*/  IMAD R7, R8, R9, R7 ;  /* 0x0000000908077224 */ /* 0x000fc600078e0207 */
[----:B------:R-:W-:Y:S01]  /*12610*/  VIADDMNMX R10, R3, UR5, R10, PT ;  /* 0x00000005030a7c46 */ /* 0x000fe2000b80010a */
[----:B------:R-:W-:Y:S01]  /*12620*/  IMAD.IADD R4, R7, 0x1, R4 ;  /* 0x0000000107047824 */ /* 0x000fe200078e0204 */
[----:B------:R-:W-:Y:S02]  /*12630*/  IABS R8, R7 ;  /* 0x0000000700087213 */ /* 0x000fe40000000000 */
[----:B------:R-:W-:-:S04]  /*12640*/  IABS R6, R10 ;  /* 0x0000000a00067213 */ /* 0x000fc80000000000 */
[----:B------:R-:W1:Y:S08]  /*12650*/  I2F.RP R11, R6 ;  /* 0x00000006000b7306 */ /* 0x000e700000209400 */
[----:B-1----:R-:W1:Y:S02]  /*12660*/  MUFU.RCP R11, R11 ;  /* 0x0000000b000b7308 */ /* 0x002e640000001000 */
[----:B-1----:R-:W-:-:S06]  /*12670*/  VIADD R2, R11, 0xffffffe ;  /* 0x0ffffffe0b027836 */ /* 0x002fcc0000000000 */
[----:B------:R1:W2:Y:S02]  /*12680*/  F2I.FTZ.U32.TRUNC.NTZ R3, R2 ;  /* 0x0000000200037305 */ /* 0x0002a4000021f000 */
[----:B-1----:R-:W-:Y:S02]  /*12690*/  IMAD.MOV.U32 R2, RZ, RZ, RZ ;  /* 0x000000ffff027224 */ /* 0x002fe400078e00ff */
[----:B--2---:R-:W-:-:S04]  /*126a0*/  IMAD.MOV R9, RZ, RZ, -R3 ;  /* 0x000000ffff097224 */ /* 0x004fc800078e0a03 */
[----:B------:R-:W-:-:S04]  /*126b0*/  IMAD R9, R9, R6, RZ ;  /* 0x0000000609097224 */ /* 0x000fc800078e02ff */
[----:B------:R-:W-:Y:S01]  /*126c0*/  IMAD.HI.U32 R3, R3, R9, R2 ;  /* 0x0000000903037227 */ /* 0x000fe200078e0002 */
[-C--:B------:R-:W-:Y:S02]  /*126d0*/  IABS R9, R10.reuse ;  /* 0x0000000a00097213 */ /* 0x080fe40000000000 */
[----:B------:R-:W-:-:S03]  /*126e0*/  LOP3.LUT R2, R7, R10, RZ, 0x3c, !PT ;  /* 0x0000000a07027212 */ /* 0x000fc600078e3cff */
[----:B------:R-:W-:Y:S01]  /*126f0*/  IMAD.MOV R9, RZ, RZ, -R9 ;  /* 0x000000ffff097224 */ /* 0x000fe200078e0a09 */
[----:B------:R-:W-:Y:S01]  /*12700*/  ISETP.GE.AND P2, PT, R2, RZ, PT ;  /* 0x000000ff0200720c */ /* 0x000fe20003f46270 */
[----:B------:R-:W-:-:S04]  /*12710*/  IMAD.HI.U32 R3, R3, R8, RZ ;  /* 0x0000000803037227 */ /* 0x000fc800078e00ff */
[----:B------:R-:W-:-:S05]  /*12720*/  IMAD R9, R3, R9, R8 ;  /* 0x0000000903097224 */ /* 0x000fca00078e0208 */
[----:B------:R-:W-:-:S13]  /*12730*/  ISETP.GT.U32.AND P1, PT, R6, R9, PT ;  /* 0x000000090600720c */ /* 0x000fda0003f24070 */
[----:B------:R-:W-:Y:S02]  /*12740*/  @!P1 IMAD.IADD R9, R9, 0x1, -R6 ;  /* 0x0000000109099824 */ /* 0x000fe400078e0a06 */
[----:B------:R-:W-:Y:S01]  /*12750*/  @!P1 VIADD R3, R3, 0x1 ;  /* 0x0000000103039836 */ /* 0x000fe20000000000 */
[----:B------:R-:W-:Y:S02]  /*12760*/  ISETP.NE.AND P1, PT, R10, RZ, PT ;  /* 0x000000ff0a00720c */ /* 0x000fe40003f25270 */
[----:B------:R-:W-:-:S13]  /*12770*/  ISETP.GE.U32.AND P0, PT, R9, R6, PT ;  /* 0x000000060900720c */ /* 0x000fda0003f06070 */
[----:B------:R-:W-:-:S04]  /*12780*/  @P0 VIADD R3, R3, 0x1 ;  /* 0x0000000103030836 */ /* 0x000fc80000000000 */
[----:B------:R-:W-:Y:S01]  /*12790*/  @!P2 IMAD.MOV R3, RZ, RZ, -R3 ;  /* 0x000000ffff03a224 */ /* 0x000fe200078e0a03 */
[----:B------:R-:W-:Y:S01]  /*127a0*/  @!P1 LOP3.LUT R3, RZ, R10, RZ, 0x33, !PT ;  /* 0x0000000aff039212 */ /* 0x000fe200078e33ff */
[----:B------:R-:W-:-:S03]  /*127b0*/  IMAD.MOV R10, RZ, RZ, -R10 ;  /* 0x000000ffff0a7224 */ /* 0x000fc600078e0a0a */
[----:B------:R-:W-:Y:S01]  /*127c0*/  LOP3.LUT R2, RZ, R3, RZ, 0x33, !PT ;  /* 0x00000003ff027212 */ /* 0x000fe200078e33ff */
[----:B------:R-:W-:-:S04]  /*127d0*/  IMAD R18, R3, R10, R4 ;  /* 0x0000000a03127224 */ /* 0x000fc800078e0204 */
[----:B------:R-:W-:Y:S01]  /*127e0*/  IMAD.IADD R17, R5, 0x1, R2 ;  /* 0x0000000105117824 */ /* 0x000fe200078e0202 */
[----:B------:R-:W-:Y:S06]  /*127f0*/  BRA `(.L_x_1473) ;  /* 0x00000000000c7947 */ /* 0x000fec0003800000 */
.L_x_1468:
[----:B------:R-:W-:Y:S02]  /*12800*/  IMAD.MOV.U32 R17, RZ, RZ, RZ ;  /* 0x000000ffff117224 */ /* 0x000fe400078e00ff */
[----:B------:R-:W-:Y:S02]  /*12810*/  IMAD.U32 R16, RZ, RZ, UR6 ;  /* 0x00000006ff107e24 */ /* 0x000fe4000f8e00ff */
[----:B------:R-:W-:-:S07]  /*12820*/  IMAD.MOV.U32 R18, RZ, RZ, RZ ;  /* 0x000000ffff127224 */ /* 0x000fce00078e00ff */
.L_x_1473:
[----:B------:R-:W-:-:S13]  /*12830*/  ISETP.NE.AND P0, PT, R0, RZ, PT ;  /* 0x000000ff0000720c */ /* 0x000fda0003f05270 */
[----:B------:R-:W1:Y:S01]  /*12840*/  @!P0 S2R R3, SR_CgaCtaId ;  /* 0x0000000000038919 */ /* 0x000e620000008800 */
[----:B------:R-:W-:-:S04]  /*12850*/  @!P0 MOV R0, 0x400 ;  /* 0x0000040000008802 */ /* 0x000fc80000000f00 */
[----:B-1----:R-:W-:-:S05]  /*12860*/  @!P0 LEA R0, R3, R0, 0x18 ;  /* 0x0000000003008211 */ /* 0x002fca00078ec0ff */
[----:B------:R1:W-:Y:S01]  /*12870*/  @!P0 STS.128 [R0+0x308d0], R16 ;  /* 0x0308d01000008388 */ /* 0x0003e20000000c00 */
[----:B------:R-:W-:Y:S06]  /*12880*/  BAR.ARV 0x5, 0x180 ;  /* 0x0146000000007b1d */ /* 0x000fec0000002000 */
.L_x_1466:
[----:B-1----:R-:W-:Y:S01]  /*12890*/  IMAD.MOV.U32 R0, RZ, RZ, 0x1 ;  /* 0x00000001ff007424 */ /* 0x002fe200078e00ff */
[----:B------:R1:W-:Y:S01]  /*128a0*/  STL [R1+0x4], RZ ;  /* 0x000004ff01007387 */ /* 0x0003e20000100800 */
[----:B------:R-:W-:Y:S02]  /*128b0*/  ULDC UR4, c[0x0][0xc3c] ;  /* 0x00030f0000047ab9 */ /* 0x000fe40000000800 */
[----:B--2---:R-:W-:Y:S01]  /*128c0*/  ISETP.GE.AND P0, PT, R19, UR4, PT ;  /* 0x0000000413007c0c */ /* 0x004fe2000bf06270 */
[----:B------:R1:W-:Y:S04]  /*128d0*/  STL [R1+0x10], R0 ;  /* 0x0000100001007387 */ /* 0x0003e80000100800 */
[----:B------:R1:W-:Y:S08]  /*128e0*/  STL [R1+0x38], RZ ;  /* 0x000038ff01007387 */ /* 0x0003f00000100800 */
[----:B-1----:R-:W-:Y:S05]  /*128f0*/  @P0 BRA `(.L_x_1474) ;  /* 0x0000005c00700947 */ /* 0x002fea0003800000 */
[----:B------:R-:W1:Y:S01]  /*12900*/  S2R R5, SR_TID.X ;  /* 0x0000000000057919 */ /* 0x000e620000002100 */
[----:B------:R-:W2:Y:S01]  /*12910*/  S2UR UR5, SR_CgaCtaId ;  /* 0x00000000000579c3 */ /* 0x000ea20000008800 */
[----:B------:R-:W-:Y:S01]  /*12920*/  UMOV UR4, 0x400 ;  /* 0x0000040000047882 */ /* 0x000fe20000000000 */
[----:B------:R-:W-:Y:S01]  /*12930*/  BSSY B8, `(.L_x_1474) ;  /* 0x00005d8000087945 */ /* 0x000fe20003800000 */
[----:B------:R-:W-:Y:S01]  /*12940*/  ULDC UR38, c[0x0][0xc] ;  /* 0x0000030000267ab9 */ /* 0x000fe20000000800 */
[----:B------:R-:W-:Y:S01]  /*12950*/  ULDC.64 UR36, c[0x0][0x198] ;  /* 0x0000660000247ab9 */ /* 0x000fe20000000a00 */
[----:B--2---:R-:W-:Y:S01]  /*12960*/  ULEA UR4, UR5, UR4, 0x18 ;  /* 0x0000000405047291 */ /* 0x004fe2000f8ec03f */
[C---:B-1----:R-:W-:Y:S01]  /*12970*/  IMAD.SHL.U32 R0, R5.reuse, 0x8, RZ ;  /* 0x0000000805007824 */ /* 0x042fe200078e00ff */
[----:B------:R-:W-:-:S04]  /*12980*/  LOP3.LUT R4, R5, 0x7f, RZ, 0xc0, !PT ;  /* 0x0000007f05047812 */ /* 0x000fc800078ec0ff */
[C---:B0-----:R-:W-:Y:S02]  /*12990*/  LOP3.LUT R2, R0.reuse, 0x1f8, RZ, 0xc0, !PT ;  /* 0x000001f800027812 */ /* 0x041fe400078ec0ff */
        /* <DEDUP_REMOVED lines=9> */
[----:B------:R-:W-:Y:S01]  /*12a30*/  STL [R1], R4 ;  /* 0x0000000401007387 */ /* 0x000fe20000100800 */
[----:B------:R-:W-:-:S03]  /*12a40*/  IMAD.MOV.U32 R2, RZ, RZ, 0x1 ;  /* 0x00000001ff027424 */ /* 0x000fc600078e00ff */
[----:B------:R-:W-:Y:S04]  /*12a50*/  STL [R1+0x1c], R3 ;  /* 0x00001c0301007387 */ /* 0x000fe80000100800 */
[----:B------:R-:W-:Y:S04]  /*12a60*/  STL [R1+0x38], RZ ;  /* 0x000038ff01007387 */ /* 0x000fe80000100800 */
[----:B------:R0:W-:Y:S04]  /*12a70*/  STL [R1+0x10], R2 ;  /* 0x0000100201007387 */ /* 0x0001e80000100800 */
[----:B------:R1:W-:Y:S01]  /*12a80*/  STL [R1+0x4], RZ ;  /* 0x000004ff01007387 */ /* 0x0003e20000100800 */
[----:B0-----:R-:W-:-:S02]  /*12a90*/  LOP3.LUT R2, R0, 0x40, RZ, 0xfc, !PT ;  /* 0x0000004000027812 */ /* 0x001fc400078efcff */
[----:B-1----:R-:W-:-:S07]  /*12aa0*/  LOP3.LUT R0, R0, 0x80, RZ, 0xfc, !PT ;  /* 0x0000008000007812 */ /* 0x002fce00078efcff */
.L_x_1588:
[----:B------:R-:W-:Y:S05]  /*12ab0*/  YIELD ;  /* 0x0000000000007946 */ /* 0x000fea0003800000 */
[----:B------:R-:W-:Y:S01]  /*12ac0*/  ULDC.64 UR4, c[0x0][0xa28] ;  /* 0x00028a0000047ab9 */ /* 0x000fe20000000a00 */
[----:B---3--:R-:W-:Y:S01]  /*12ad0*/  IMAD.MOV.U32 R0, RZ, RZ, RZ ;  /* 0x000000ffff007224 */ /* 0x008fe200078e00ff */
[----:B------:R-:W-:Y:S01]  /*12ae0*/  ISETP.NE.U32.AND P0, PT, RZ, UR4, PT ;  /* 0x00000004ff007c0c */ /* 0x000fe2000bf05070 */
[----:B0-----:R-:W0:Y:S01]  /*12af0*/  LDC.64 R4, c[0x0][0xa00] ;  /* 0x00028000ff047b82 */ /* 0x001e220000000a00 */
[----:B------:R-:W-:Y:S01]  /*12b00*/  ULDC.64 UR8, c[0x0][0x208] ;  /* 0x0000820000087ab9 */ /* 0x000fe20000000a00 */
[----:B-1----:R-:W-:-:S02]  /*12b10*/  CS2R R8, SRZ ;  /* 0x0000000000087805 */ /* 0x002fc4000001ff00 */
[----:B------:R-:W-:Y:S01]  /*12b20*/  ISETP.NE.AND.EX P0, PT, RZ, UR5, PT, P0 ;  /* 0x00000005ff007c0c */ /* 0x000fe2000bf05300 */
[----:B------:R-:W-:Y:S01]  /*12b30*/  ULDC.64 UR4, c[0x0][0xa18] ;  /* 0x0002860000047ab9 */ /* 0x000fe20000000a00 */
[----:B------:R-:W-:-:S11]  /*12b40*/  ULDC.64 UR6, c[0x0][0xa08] ;  /* 0x0002820000067ab9 */ /* 0x000fd60000000a00 */
[----:B------:R-:W1:Y:S02]  /*12b50*/  @P0 LDC.64 R2, c[0x0][0xa28] ;  /* 0x00028a00ff020b82 */ /* 0x000e640000000a00 */
[----:B-1----:R-:W-:-:S05]  /*12b60*/  @P0 IMAD.WIDE R2, R19, 0x4, R2 ;  /* 0x0000000413020825 */ /* 0x002fca00078e0202 */
[----:B------:R1:W5:Y:S01]  /*12b70*/  @P0 LDG.E R0, desc[UR8][R2.64] ;  /* 0x0000000802000981 */ /* 0x000362000c1e1900 */
[----:B------:R-:W-:Y:S01]  /*12b80*/  ISETP.NE.U32.AND P0, PT, RZ, UR4, PT ;  /* 0x00000004ff007c0c */ /* 0x000fe2000bf05070 */
[----:B0-----:R-:W-:Y:S01]  /*12b90*/  IMAD.WIDE R4, R19, 0x4, R4 ;  /* 0x0000000413047825 */ /* 0x001fe200078e0204 */
[----:B------:R-:W-:Y:S02]  /*12ba0*/  ISETP.NE.U32.AND P1, PT, RZ, UR6, PT ;  /* 0x00000006ff007c0c */ /* 0x000fe4000bf25070 */
[----:B------:R-:W-:Y:S01]  /*12bb0*/  ISETP.NE.AND.EX P2, PT, RZ, UR5, PT, P0 ;  /* 0x00000005ff007c0c */ /* 0x000fe2000bf45300 */
[----:B------:R-:W-:Y:S01]  /*12bc0*/  ULDC.64 UR4, c[0x0][0xa00] ;  /* 0x0002800000047ab9 */ /* 0x000fe20000000a00 */
[----:B------:R-:W-:Y:S02]  /*12bd0*/  ISETP.NE.AND.EX P1, PT, RZ, UR7, PT, P1 ;  /* 0x00000007ff007c0c */ /* 0x000fe4000bf25310 */
[----:B------:R-:W-:Y:S01]  /*12be0*/  ISETP.NE.U32.AND P0, PT, RZ, UR4, PT ;  /* 0x00000004ff007c0c */ /* 0x000fe2000bf05070 */
[----:B-1----:R-:W0:Y:S03]  /*12bf0*/  LDC.64 R2, c[0x0][0xa08] ;  /* 0x00028200ff027b82 */ /* 0x002e260000000a00 */
[----:B------:R-:W-:-:S05]  /*12c00*/  ISETP.NE.AND.EX P0, PT, RZ, UR5, PT, P0 ;  /* 0x00000005ff007c0c */ /* 0x000fca000bf05300 */
[----:B--2---:R-:W1:Y:S08]  /*12c10*/  @P2 LDC.64 R6, c[0x0][0xa18] ;  /* 0x00028600ff062b82 */ /* 0x004e700000000a00 */
[----:B------:R-:W2:Y:S01]  /*12c20*/  @P0 LDG.E R9, desc[UR8][R4.64] ;  /* 0x0000000804090981 */ /* 0x000ea2000c1e1900 */
[----:B------:R-:W-:Y:S01]  /*12c30*/  ULDC UR4, c[0x0][0x288] ;  /* 0x0000a20000047ab9 */ /* 0x000fe20000000800 */
[----:B0-----:R-:W-:-:S05]  /*12c40*/  IMAD.WIDE R2, R19, 0x4, R2 ;  /* 0x0000000413027825 */ /* 0x001fca00078e0202 */
[----:B------:R-:W5:Y:S01]  /*12c50*/  @P1 LDG.E R8, desc[UR8][R2.64] ;  /* 0x0000000802081981 */ /* 0x000f62000c1e1900 */
[----:B-1----:R-:W-:-:S03]  /*12c60*/  @P2 IMAD.WIDE R6, R19, 0x4, R6 ;  /* 0x0000000413062825 */ /* 0x002fc600078e0206 */
[----:B--2---:R0:W-:Y:S02]  /*12c70*/  STL [R1+0x34], R9 ;  /* 0x0000340901007387 */ /* 0x0041e40000100800 */
[----:B0-----:R-:W-:Y:S01]  /*12c80*/  IMAD.U32 R9, RZ, RZ, UR4 ;  /* 0x00000004ff097e24 */ /* 0x001fe2000f8e00ff */
[----:B------:R-:W-:-:S05]  /*12c90*/  ULDC.64 UR4, c[0x0][0x418] ;  /* 0x0001060000047ab9 */ /* 0x000fca0000000a00 */
        /* <DEDUP_REMOVED lines=11> */
[----:B------:R-:W-:Y:S02]  /*12d50*/  ULDC.64 UR4, c[0x0][0x208] ;  /* 0x0000820000047ab9 */ /* 0x000fe40000000a00 */
[----:B------:R-:W0:Y:S04]  /*12d60*/  LDG.E R7, desc[UR4][R4.64] ;  /* 0x0000000404077981 */ /* 0x000e28000c1e1900 */
[----:B------:R-:W0:Y:S02]  /*12d70*/  LDG.E R4, desc[UR4][R4.64+0x4] ;  /* 0x0000040404047981 */ /* 0x000e24000c1e1900 */
[----:B0-----:R-:W-:-:S05]  /*12d80*/  IMAD.IADD R9, R4, 0x1, -R7 ;  /* 0x0000000104097824 */ /* 0x001fca00078e0a07 */
[----:B------:R1:W-:Y:S02]  /*12d90*/  STL [R1+0x30], R9 ;  /* 0x0000300901007387 */ /* 0x0003e40000100800 */
.L_x_1475:
[----:B-----5:R-:W-:Y:S01]  /*12da0*/  IMAD.IADD R4, R8, 0x1, R0 ;  /* 0x0000000108047824 */ /* 0x020fe200078e0200 */
[----:B------:R-:W-:Y:S02]  /*12db0*/  ULDC.64 UR4, c[0x0][0xa20] ;  /* 0x0002880000047ab9 */ /* 0x000fe40000000a00 */
[----:B------:R-:W-:Y:S02]  /*12dc0*/  ISETP.NE.U32.AND P0, PT, RZ, UR4, PT ;  /* 0x00000004ff007c0c */ /* 0x000fe4000bf05070 */
[----:B------:R2:W-:Y:S02]  /*12dd0*/  STL [R1+0x14], R4 ;  /* 0x0000140401007387 */ /* 0x0005e40000100800 */
[----:B------:R-:W-:-:S13]  /*12de0*/  ISETP.NE.AND.EX P0, PT, RZ, UR5, PT, P0 ;  /* 0x00000005ff007c0c */ /* 0x000fda000bf05300 */
[----:B--2---:R-:W-:Y:S05]  /*12df0*/  @!P0 BRA `(.L_x_1476) ;  /* 0x0000000000148947 */ /* 0x004fea0003800000 */
[----:B------:R-:W2:Y:S01]  /*12e00*/  LDC.64 R2, c[0x0][0xa20] ;  /* 0x00028800ff027b82 */ /* 0x000ea20000000a00 */
[----:B------:R-:W-:Y:S01]  /*12e10*/  ULDC.64 UR4, c[0x0][0x208] ;  /* 0x0000820000047ab9 */ /* 0x000fe20000000a00 */
[----:B--2---:R-:W-:-:S05]  /*12e20*/  IMAD.WIDE R2, R19, 0x4, R2 ;  /* 0x0000000413027825 */ /* 0x004fca00078e0202 */
[----:B------:R2:W5:Y:S01]  /*12e30*/  LDG.E R6, desc[UR4][R2.64] ;  /* 0x0000000402067981 */ /* 0x000562000c1e1900 */
[----:B------:R-:W-:Y:S05]  /*12e40*/  BRA `(.L_x_1477) ;  /* 0x0000000000147947 */ /* 0x000fea0003800000 */
.L_x_1476:
[----:B------:R-:W-:Y:S05]  /*12e50*/  @!P1 BRA `(.L_x_1477) ;  /* 0x0000000000109947 */ /* 0x000fea0003800000 */
[----:B------:R-:W-:Y:S02]  /*12e60*/  ULDC.64 UR4, c[0x0][0x208] ;  /* 0x0000820000047ab9 */ /* 0x000fe40000000a00 */
[----:B------:R-:W2:Y:S04]  /*12e70*/  LDG.E R6, desc[UR4][R2.64] ;  /* 0x0000000402067981 */ /* 0x000ea8000c1e1900 */
[----:B------:R-:W2:Y:S02]  /*12e80*/  LDG.E R2, desc[UR4][R2.64+0x4] ;  /* 0x0000040402027981 */ /* 0x000ea4000c1e1900 */
[----:B--2---:R-:W-:-:S07]  /*12e90*/  IMAD.IADD R6, R2, 0x1, -R6 ;  /* 0x0000000102067824 */ /* 0x004fce00078e0a06 */
.L_x_1477:
[----:B--2---:R-:W2:Y:S01]  /*12ea0*/  LDC R2, c[0x0][0x448] ;  /* 0x00011200ff027b82 */ /* 0x004ea20000000800 */
[----:B------:R-:W-:Y:S02]  /*12eb0*/  IMAD.SHL.U32 R8, R17, 0x80, RZ ;  /* 0x0000008011087824 */ /* 0x000fe400078e00ff */
[----:B-----5:R-:W-:Y:S02]  /*12ec0*/  IMAD.IADD R0, R6, 0x1, -R0 ;  /* 0x0000000106007824 */ /* 0x020fe400078e0a00 */
[----:B------:R-:W-:Y:S01]  /*12ed0*/  VIADD R4, R8, 0x7f ;  /* 0x0000007f08047836 */ /* 0x000fe20000000000 */
[----:B------:R3:W-:Y:S03]  /*12ee0*/  STL [R1+0x2c], R8 ;  /* 0x00002c0801007387 */ /* 0x0007e60000100800 */
[----:B------:R-:W-:Y:S01]  /*12ef0*/  IMAD.MOV.U32 R6, RZ, RZ, R4 ;  /* 0x000000ffff067224 */ /* 0x000fe200078e0004 */
[----:B--2---:R-:W-:-:S13]  /*12f00*/  ISETP.NE.AND P1, PT, R2, 0x1, PT ;  /* 0x000000010200780c */ /* 0x004fda0003f25270 */
[----:B------:R-:W2:Y:S08]  /*12f10*/  @P1 LDC R3, c[0x0][0x44c] ;  /* 0x00011300ff031b82 */ /* 0x000eb00000000800 */
[----:B------:R-:W4:Y:S01]  /*12f20*/  @P1 LDC R2, c[0x0][0x450] ;  /* 0x00011400ff021b82 */ /* 0x000f220000000800 */
[----:B--2---:R-:W-:-:S05]  /*12f30*/  @P1 IMAD.HI.U32 R3, R4, R3, RZ ;  /* 0x0000000304031227 */ /* 0x004fca00078e00ff */
[----:B----4-:R-:W-:Y:S02]  /*12f40*/  @P1 SHF.R.U32.HI R6, RZ, R2, R3 ;  /* 0x00000002ff061219 */ /* 0x010fe40000011603 */
[----:B------:R-:W-:-:S05]  /*12f50*/  IADD3 R2, R0, 0x1, -R9 ;  /* 0x0000000100027810 */ /* 0x000fca0007ffe809 */
[----:B------:R-:W-:Y:S02]  /*12f60*/  IMAD.IADD R6, R2, 0x1, R6 ;  /* 0x0000000102067824 */ /* 0x000fe400078e0206 */
[----:B------:R-:W2:Y:S02]  /*12f70*/  LDC.64 R2, c[0x0][0x9e0] ;  /* 0x00027800ff027b82 */ /* 0x000ea40000000a00 */
[----:B--2---:R-:W-:Y:S01]  /*12f80*/  ISETP.GE.AND P2, PT, R3, 0x1, PT ;  /* 0x000000010300780c */ /* 0x004fe20003f46270 */
[----:B------:R-:W-:-:S12]  /*12f90*/  IMAD.IADD R2, R6, 0x1, R2 ;  /* 0x0000000106027824 */ /* 0x000fd800078e0202 */
[----:B---3--:R-:W-:Y:S05]  /*12fa0*/  @!P2 BRA `(.L_x_1478) ;  /* 0x000000000048a947 */ /* 0x008fea0003800000 */
[C---:B------:R-:W-:Y:S01]  /*12fb0*/  ISETP.GT.AND P0, PT, R6.reuse, RZ, PT ;  /* 0x000000ff0600720c */ /* 0x040fe20003f04270 */
[----:B------:R-:W-:Y:S01]  /*12fc0*/  BSSY B0, `(.L_x_1479) ;  /* 0x000000e000007945 */ /* 0x000fe20003800000 */
[----:B------:R-:W-:-:S11]  /*12fd0*/  VIADD R7, R6, 0xffffffff ;  /* 0xffffffff06077836 */ /* 0x000fd60000000000 */
[----:B------:R-:W-:Y:S05]  /*12fe0*/  @P0 BRA `(.L_x_1480) ;  /* 0x00000000001c0947 */ /* 0x000fea0003800000 */
[----:B------:R-:W-:Y:S01]  /*12ff0*/  ISETP.NE.AND P0, PT, R3, 0x1, PT ;  /* 0x000000010300780c */ /* 0x000fe20003f05270 */
[----:B------:R-:W-:-:S12]  /*13000*/  IMAD.MOV R6, RZ, RZ, -R6 ;  /* 0x000000ffff067224 */ /* 0x000fd800078e0a06 */
[----:B------:R-:W2:Y:S02]  /*13010*/  @P0 LDC.64 R4, c[0x0][0x9e8] ;  /* 0x00027a00ff040b82 */ /* 0x000ea40000000a00 */
[----:B--2---:R-:W-:-:S05]  /*13020*/  @P0 IMAD.HI.U32 R4, R6, R4, RZ ;  /* 0x0000000406040227 */ /* 0x004fca00078e00ff */
[----:B------:R-:W-:-:S04]  /*13030*/  @P0 SHF.R.U32.HI R6, RZ, R5, R4 ;  /* 0x00000005ff060219 */ /* 0x000fc80000011604 */
[----:B------:R-:W-:Y:S01]  /*13040*/  LOP3.LUT R7, RZ, R6, RZ, 0x33, !PT ;  /* 0x00000006ff077212 */ /* 0x000fe200078e33ff */
[----:B------:R-:W-:Y:S06]  /*13050*/  BRA `(.L_x_1481) ;  /* 0x0000000000107947 */ /* 0x000fec0003800000 */
.L_x_1480:
[----:B------:R-:W-:-:S13]  /*13060*/  ISETP.NE.AND P0, PT, R3, 0x1, PT ;  /* 0x000000010300780c */ /* 0x000fda0003f05270 */
[----:B------:R-:W2:Y:S02]  /*13070*/  @P0 LDC.64 R4, c[0x0][0x9e8] ;  /* 0x00027a00ff040b82 */ /* 0x000ea40000000a00 */
[----:B--2---:R-:W-:-:S05]  /*13080*/  @P0 IMAD.HI.U32 R4, R7, R4, RZ ;  /* 0x0000000407040227 */ /* 0x004fca00078e00ff */
[----:B------:R-:W-:-:S07]  /*13090*/  @P0 SHF.R.U32.HI R7, RZ, R5, R4 ;  /* 0x00000005ff070219 */ /* 0x000fce0000011604 */
.L_x_1481:
[----:B------:R-:W-:Y:S05]  /*130a0*/  BSYNC B0 ;  /* 0x0000000000007941 */ /* 0x000fea0003800000 */
.L_x_1479:
[----:B------:R-:W-:-:S05]  /*130b0*/  IMAD R7, R7, R3, R3 ;  /* 0x0000000307077224 */ /* 0x000fca00078e0203 */
[----:B------:R-:W-:-:S07]  /*130c0*/  VIMNMX R2, R2, R7, PT ;  /* 0x0000000702027248 */ /* 0x000fce0003fe0100 */
.L_x_1478:
[----:B------:R-:W2:Y:S01]  /*130d0*/  @P1 LDC R6, c[0x0][0x44c] ;  /* 0x00011300ff061b82 */ /* 0x000ea20000000800 */
[----:B------:R-:W-:Y:S01]  /*130e0*/  IMAD.MOV.U32 R4, RZ, RZ, R8 ;  /* 0x000000ffff047224 */ /* 0x000fe200078e0008 */
[----:B------:R-:W-:-:S06]  /*130f0*/  ULDC UR4, c[0x0][0x9dc] ;  /* 0x0002770000047ab9 */ /* 0x000fcc0000000800 */
[----:B------:R-:W3:Y:S01]  /*13100*/  @P1 LDC R5, c[0x0][0x450] ;  /* 0x00011400ff051b82 */ /* 0x000ee20000000800 */
[----:B--2---:R-:W-:-:S05]  /*13110*/  @P1 IMAD.HI.U32 R6, R8, R6, RZ ;  /* 0x0000000608061227 */ /* 0x004fca00078e00ff */
[----:B---3--:R-:W-:Y:S01]  /*13120*/  @P1 SHF.R.U32.HI R4, RZ, R5, R6 ;  /* 0x00000005ff041219 */ /* 0x008fe20000011606 */
[----:B------:R-:W-:Y:S02]  /*13130*/  VIADD R5, R2, 0x5f ;  /* 0x0000005f02057836 */ /* 0x000fe40000000000 */
[----:B------:R-:W-:Y:S01]  /*13140*/  VIADD R6, R0, 0x5f ;  /* 0x0000005f00067836 */ /* 0x000fe20000000000 */
[----:B------:R-:W-:Y:S01]  /*13150*/  IADD3 R2, R4, R0, -R9 ;  /* 0x0000000004027210 */ /* 0x000fe20007ffe809 */
[----:B------:R-:W-:-:S04]  /*13160*/  IMAD.HI R5, R5, 0x2aaaaaab, RZ ;  /* 0x2aaaaaab05057827 */ /* 0x000fc800078e02ff */
[----:B------:R-:W-:Y:S01]  /*13170*/  IMAD.HI R6, R6, 0x2aaaaaab, RZ ;  /* 0x2aaaaaab06067827 */ /* 0x000fe200078e02ff */
[----:B------:R-:W-:-:S04]  /*13180*/  SHF.R.U32.HI R0, RZ, 0x1f, R5 ;  /* 0x0000001fff007819 */ /* 0x000fc80000011605 */
[----:B------:R-:W-:Y:S02]  /*13190*/  SHF.R.U32.HI R4, RZ, 0x1f, R6 ;  /* 0x0000001fff047819 */ /* 0x000fe40000011606 */
[----:B------:R-:W-:Y:S02]  /*131a0*/  LEA.HI.SX32 R0, R5, R0, 0x1c ;  /* 0x0000000005007211 */ /* 0x000fe400078fe2ff */
[----:B------:R-:W-:-:S04]  /*131b0*/  LEA.HI.SX32 R4, R6, R4, 0x1c ;  /* 0x0000000406047211 */ /* 0x000fc800078fe2ff */
[----:B------:R-:W-:Y:S01]  /*131c0*/  VIMNMX R7, R4, R0, PT ;  /* 0x0000000004077248 */ /* 0x000fe20003fe0100 */
[----:B------:R-:W-:-:S04]  /*131d0*/  VIADD R0, R2, -UR4 ;  /* 0x8000000402007c36 */ /* 0x000fc80008000000 */
[----:B------:R2:W-:Y:S01]  /*131e0*/  STL [R1+0x28], R7 ;  /* 0x0000280701007387 */ /* 0x0005e20000100800 */
[----:B------:R-:W-:Y:S05]  /*131f0*/  @!P2 BRA `(.L_x_1482) ;  /* 0x000000000044a947 */ /* 0x000fea0003800000 */
[----:B------:R-:W-:Y:S01]  /*13200*/  ISETP.GT.AND P0, PT, R2, -0x1, PT ;  /* 0xffffffff0200780c */ /* 0x000fe20003f04270 */
[----:B------:R-:W-:-:S12]  /*13210*/  BSSY B0, `(.L_x_1483) ;  /* 0x000000d000007945 */ /* 0x000fd80003800000 */
[----:B------:R-:W-:Y:S05]  /*13220*/  @P0 BRA `(.L_x_1484) ;  /* 0x00000000001c0947 */ /* 0x000fea0003800000 */
[----:B------:R-:W-:Y:S02]  /*13230*/  ISETP.NE.AND P0, PT, R3, 0x1, PT ;  /* 0x000000010300780c */ /* 0x000fe40003f05270 */
[----:B------:R-:W-:-:S11]  /*13240*/  LOP3.LUT R2, RZ, R2, RZ, 0x33, !PT ;  /* 0x00000002ff027212 */ /* 0x000fd600078e33ff */
[----:B------:R-:W3:Y:S02]  /*13250*/  @P0 LDC.64 R4, c[0x0][0x9e8] ;  /* 0x00027a00ff040b82 */ /* 0x000ee40000000a00 */
[----:B---3--:R-:W-:-:S05]  /*13260*/  @P0 IMAD.HI.U32 R4, R2, R4, RZ ;  /* 0x0000000402040227 */ /* 0x008fca00078e00ff */
[----:B------:R-:W-:-:S04]  /*13270*/  @P0 SHF.R.U32.HI R2, RZ, R5, R4 ;  /* 0x00000005ff020219 */ /* 0x000fc80000011604 */
[----:B------:R-:W-:Y:S01]  /*13280*/  LOP3.LUT R2, RZ, R2, RZ, 0x33, !PT ;  /* 0x00000002ff027212 */ /* 0x000fe200078e33ff */
[----:B------:R-:W-:Y:S06]  /*13290*/  BRA `(.L_x_1485) ;  /* 0x0000000000107947 */ /* 0x000fec0003800000 */
.L_x_1484:
[----:B------:R-:W-:-:S13]  /*132a0*/  ISETP.NE.AND P0, PT, R3, 0x1, PT ;  /* 0x000000010300780c */ /* 0x000fda0003f05270 */
[----:B------:R-:W3:Y:S02]  /*132b0*/  @P0 LDC.64 R4, c[0x0][0x9e8] ;  /* 0x00027a00ff040b82 */ /* 0x000ee40000000a00 */
[----:B---3--:R-:W-:-:S05]  /*132c0*/  @P0 IMAD.HI.U32 R4, R2, R4, RZ ;  /* 0x0000000402040227 */ /* 0x008fca00078e00ff */
[----:B------:R-:W-:-:S07]  /*132d0*/  @P0 SHF.R.U32.HI R2, RZ, R5, R4 ;  /* 0x00000005ff020219 */ /* 0x000fce0000011604 */
.L_x_1485:
[----:B------:R-:W-:Y:S05]  /*132e0*/  BSYNC B0 ;  /* 0x0000000000007941 */ /* 0x000fea0003800000 */
.L_x_1483:
[----:B------:R-:W-:-:S05]  /*132f0*/  IMAD R2, R2, R3, RZ ;  /* 0x0000000302027224 */ /* 0x000fca00078e02ff */
[----:B------:R-:W-:-:S07]  /*13300*/  VIMNMX R0, R0, R2, !PT ;  /* 0x0000000200007248 */ /* 0x000fce0007fe0100 */
.L_x_1482:
[----:B------:R-:W-:Y:S01]  /*13310*/  IMAD.HI R0, R0, 0x2aaaaaab, RZ ;  /* 0x2aaaaaab00007827 */ /* 0x000fe200078e02ff */
[----:B------:R-:W-:Y:S04]  /*13320*/  BSSY B7, `(.L_x_1486) ;  /* 0x000046f000077945 */ /* 0x000fe80003800000 */
[----:B------:R-:W-:-:S04]  /*13330*/  SHF.R.U32.HI R2, RZ, 0x1f, R0 ;  /* 0x0000001fff027819 */ /* 0x000fc80000011600 */
[----:B------:R-:W-:-:S04]  /*13340*/  LEA.HI.SX32 R2, R0, R2, 0x1c ;  /* 0x0000000200027211 */ /* 0x000fc800078fe2ff */
[----:B------:R-:W-:-:S04]  /*13350*/  VIMNMX R3, RZ, R2, !PT ;  /* 0x00000002ff037248 */ /* 0x000fc80007fe0100 */
[----:B------:R-:W-:Y:S01]  /*13360*/  ISETP.GT.AND P0, PT, R7, R3, PT ;  /* 0x000000030700720c */ /* 0x000fe20003f04270 */
[----:B------:R3:W-:-:S12]  /*13370*/  STL [R1+0x20], R3 ;  /* 0x0000200301007387 */ /* 0x0007d80000100800 */
[----:B---3--:R-:W-:Y:S05]  /*13380*/  @P0 BRA `(.L_x_1487) ;  /* 0x0000000000480947 */ /* 0x008fea0003800000 */
[----:B------:R-:W3:Y:S02]  /*13390*/  S2R R3, SR_TID.X ;  /* 0x0000000000037919 */ /* 0x000ee40000002100 */
[----:B---3--:R-:W-:-:S04]  /*133a0*/  LOP3.LUT R3, R3, 0x7f, RZ, 0xc0, !PT ;  /* 0x0000007f03037812 */ /* 0x008fc800078ec0ff */
[----:B------:R-:W-:-:S13]  /*133b0*/  ISETP.NE.AND P0, PT, R3, RZ, PT ;  /* 0x000000ff0300720c */ /* 0x000fda0003f05270 */
[----:B------:R-:W-:Y:S05]  /*133c0*/  @P0 BRA `(.L_x_1488) ;  /* 0x0000004400900947 */ /* 0x000fea0003800000 */
[----:B------:R-:W3:Y:S01]  /*133d0*/  S2R R5, SR_LANEID ;  /* 0x0000000000057919 */ /* 0x000ee20000000000 */
[----:B------:R-:W-:Y:S01]  /*133e0*/  VOTEU.ANY UR4, UPT, PT ;  /* 0x0000000000047886 */ /* 0x000fe200038e0100 */
[----:B------:R-:W4:Y:S01]  /*133f0*/  LDC.64 R2, c[0x0][0xc60] ;  /* 0x00031800ff027b82 */ /* 0x000f220000000a00 */
[----:B------:R-:W3:Y:S01]  /*13400*/  FLO.U32 R0, UR4 ;  /* 0x0000000400007d00 */ /* 0x000ee200080e0000 */
[----:B------:R-:W-:Y:S01]  /*13410*/  ULDC.64 UR6, c[0x0][0x208] ;  /* 0x0000820000067ab9 */ /* 0x000fe20000000a00 */
[----:B---3--:R-:W-:-:S06]  /*13420*/  ISETP.EQ.U32.AND P0, PT, R0, R5, PT ;  /* 0x000000050000720c */ /* 0x008fcc0003f02070 */
[----:B------:R-:W4:Y:S07]  /*13430*/  POPC R5, UR4 ;  /* 0x0000000400057d09 */ /* 0x000f2e0008000000 */
[----:B----4-:R-:W3:Y:S01]  /*13440*/  @P0 ATOMG.E.ADD.STRONG.GPU PT, R3, desc[UR6][R2.64], R5 ;  /* 0x00000005020309a8 */ /* 0x010ee200081ee1c6 */
[----:B------:R-:W4:Y:S02]  /*13450*/  S2R R4, SR_LTMASK ;  /* 0x0000000000047919 */ /* 0x000f240000003900 */
[----:B----4-:R-:W-:-:S04]  /*13460*/  LOP3.LUT R4, R4, UR4, RZ, 0xc0, !PT ;  /* 0x0000000404047c12 */ /* 0x010fc8000f8ec0ff */
[----:B--2---:R-:W2:Y:S01]  /*13470*/  POPC R7, R4 ;  /* 0x0000000400077309 */ /* 0x004ea20000000000 */
[----:B---3--:R-:W2:Y:S02]  /*13480*/  SHFL.IDX PT, R0, R3, R0, 0x1f ;  /* 0x00001f0003007589 */ /* 0x008ea400000e0000 */
[----:B--2---:R-:W-:Y:S01]  /*13490*/  IADD3 R16, R0, UR38, R7 ;  /* 0x0000002600107c10 */ /* 0x004fe2000fffe007 */
[----:B------:R-:W-:Y:S06]  /*134a0*/  BRA `(.L_x_1488) ;  /* 0x0000004400587947 */ /* 0x000fec0003800000 */
.L_x_1487:
[----:B------:R-:W3:Y:S01]  /*134b0*/  LDL R17, [R1] ;  /* 0x0000000001117983 */ /* 0x000ee20000100800 */
[----:B------:R-:W-:Y:S01]  /*134c0*/  BSSY B6, `(.L_x_1489) ;  /* 0x0000014000067945 */ /* 0x000fe20003800000 */
[----:B---3--:R-:W-:-:S05]  /*134d0*/  VIADD R0, R17, 0x1e400 ;  /* 0x0001e40011007836 */ /* 0x008fca0000000000 */
[----:B------:R-:W-:-:S13]  /*134e0*/  LOP3.LUT P0, RZ, R0, 0x3ff, RZ, 0xc0, !PT ;  /* 0x000003ff00ff7812 */ /* 0x000fda000780c0ff */
[----:B------:R-:W-:Y:S05]  /*134f0*/  @!P0 BRA `(.L_x_1490) ;  /* 0x0000000000408947 */ /* 0x000fea0003800000 */
[----:B------:R-:W-:Y:S01]  /*13500*/  MOV R2, 0x0 ;  /* 0x0000000000027802 */ /* 0x000fe20000000f00 */
[----:B------:R-:W-:Y:S01]  /*13510*/  ULDC.64 UR6, c[0x4][0xa8] ;  /* 0x01002a0000067ab9 */ /* 0x000fe20000000a00 */
[----:B------:R-:W-:Y:S01]  /*13520*/  ULDC.64 UR8, c[0x4][0xb0] ;  /* 0x01002c0000087ab9 */ /* 0x000fe20000000a00 */
[----:B------:R-:W-:Y:S01]  /*13530*/  ULDC.64 UR4, c[0x4][0x30] ;  /* 0x01000c0000047ab9 */ /* 0x000fe20000000a00 */
[----:B------:R-:W-:Y:S02]  /*13540*/  IMAD.U32 R4, RZ, RZ, UR6 ;  /* 0x00000006ff047e24 */ /* 0x000fe4000f8e00ff */
[----:B------:R-:W3:Y:S01]  /*13550*/  LDC.64 R2, c[0x4][R2] ;  /* 0x0100000002027b82 */ /* 0x000ee20000000a00 */
[----:B------:R-:W-:Y:S02]  /*13560*/  IMAD.U32 R5, RZ, RZ, UR7 ;  /* 0x00000007ff057e24 */ /* 0x000fe4000f8e00ff */
[----:B------:R-:W-:Y:S02]  /*13570*/  IMAD.U32 R6, RZ, RZ, UR8 ;  /* 0x00000008ff067e24 */ /* 0x000fe4000f8e00ff */
[----:B--2---:R-:W-:-:S02]  /*13580*/  IMAD.U32 R7, RZ, RZ, UR9 ;  /* 0x00000009ff077e24 */ /* 0x004fc4000f8e00ff */
[----:B------:R-:W-:Y:S02]  /*13590*/  IMAD.U32 R10, RZ, RZ, UR4 ;  /* 0x00000004ff0a7e24 */ /* 0x000fe4000f8e00ff */
[----:B------:R-:W-:Y:S02]  /*135a0*/  IMAD.U32 R11, RZ, RZ, UR5 ;  /* 0x00000005ff0b7e24 */ /* 0x000fe4000f8e00ff */
[----:B------:R-:W-:Y:S02]  /*135b0*/  IMAD.MOV.U32 R8, RZ, RZ, 0x70 ;  /* 0x00000070ff087424 */ /* 0x000fe400078e00ff */
[----:B------:R-:W-:Y:S02]  /*135c0*/  IMAD.MOV.U32 R12, RZ, RZ, 0x1 ;  /* 0x00000001ff0c7424 */ /* 0x000fe400078e00ff */
[----:B------:R-:W-:-:S07]  /*135d0*/  IMAD.MOV.U32 R13, RZ, RZ, RZ ;  /* 0x000000ffff0d7224 */ /* 0x000fce00078e00ff */
[----:B------:R-:W-:-:S07]  /*135e0*/  LEPC R20, `(.L_x_1490) ;  /* 0x000000001014794e */ /* 0x000fce0000000000 */
[----:B01-3--:R-:W-:Y:S05]  /*135f0*/  CALL.ABS.NOINC R2 ;  /* 0x0000000002007343 */ /* 0x00bfea0003c00000 */
.L_x_1490:
[----:B------:R-:W-:Y:S05]  /*13600*/  BSYNC B6 ;  /* 0x0000000000067941 */ /* 0x000fea0003800000 */
.L_x_1489:
        /* <DEDUP_REMOVED lines=8> */
[----:B------:R3:W4:Y:S01]  /*13690*/  LDC.64 R2, c[0x4][R17] ;  /* 0x0100000011027b82 */ /* 0x0007220000000a00 */
[----:B------:R-:W-:Y:S02]  /*136a0*/  IMAD.U32 R4, RZ, RZ, UR6 ;  /* 0x00000006ff047e24 */ /* 0x000fe4000f8e00ff */
[----:B------:R-:W-:Y:S02]  /*136b0*/  IMAD.U32 R5, RZ, RZ, UR7 ;  /* 0x00000007ff057e24 */ /* 0x000fe4000f8e00ff */
[----:B------:R-:W-:Y:S02]  /*136c0*/  IMAD.U32 R6, RZ, RZ, UR8 ;  /* 0x00000008ff067e24 */ /* 0x000fe4000f8e00ff */
[----:B--2---:R-:W-:-:S02]  /*136d0*/  IMAD.U32 R7, RZ, RZ, UR9 ;  /* 0x00000009ff077e24 */ /* 0x004fc4000f8e00ff */
[----:B------:R-:W-:Y:S02]  /*136e0*/  IMAD.U32 R10, RZ, RZ, UR4 ;  /* 0x00000004ff0a7e24 */ /* 0x000fe4000f8e00ff */
[----:B------:R-:W-:Y:S02]  /*136f0*/  IMAD.U32 R11, RZ, RZ, UR5 ;  /* 0x00000005ff0b7e24 */ /* 0x000fe4000f8e00ff */
[----:B------:R-:W-:Y:S02]  /*13700*/  IMAD.MOV.U32 R8, RZ, RZ, 0x70 ;  /* 0x00000070ff087424 */ /* 0x000fe400078e00ff */
[----:B------:R-:W-:Y:S02]  /*13710*/  IMAD.MOV.U32 R12, RZ, RZ, 0x1 ;  /* 0x00000001ff0c7424 */ /* 0x000fe400078e00ff */
[----:B---3--:R-:W-:-:S07]  /*13720*/  IMAD.MOV.U32 R13, RZ, RZ, RZ ;  /* 0x000000ffff0d7224 */ /* 0x008fce00078e00ff */
[----:B------:R-:W-:-:S07]  /*13730*/  LEPC R20, `(.L_x_1493) ;  /* 0x000000001014794e */ /* 0x000fce0000000000 */
[----:B01--4-:R-:W-:Y:S05]  /*13740*/  CALL.ABS.NOINC R2 ;  /* 0x0000000002007343 */ /* 0x013fea0003c00000 */
.L_x_1493:
        /* <DEDUP_REMOVED lines=15> */
.L_x_1492:
[----:B------:R-:W-:Y:S05]  /*13840*/  BSYNC B6 ;  /* 0x0000000000067941 */ /* 0x000fea0003800000 */
.L_x_1491:
[----:B------:R-:W-:Y:S01]  /*13850*/  ULDC.64 UR4, c[0x0][0x9f8] ;  /* 0x00027e0000047ab9 */ /* 0x000fe20000000a00 */
[----:B------:R-:W3:Y:S01]  /*13860*/  LDL R17, [R1+0x28] ;  /* 0x0000280001117983 */ /* 0x000ee20000100800 */
[----:B------:R-:W-:Y:S01]  /*13870*/  ISETP.NE.U32.AND P0, PT, RZ, UR4, PT ;  /* 0x00000004ff007c0c */ /* 0x000fe2000bf05070 */
[----:B--2---:R-:W-:Y:S01]  /*13880*/  IMAD.MOV.U32 R7, RZ, RZ, R19 ;  /* 0x000000ffff077224 */ /* 0x004fe200078e0013 */
[----:B------:R-:W-:Y:S02]  /*13890*/  ULDC.64 UR6, c[0x0][0x208] ;  /* 0x0000820000067ab9 */ /* 0x000fe40000000a00 */
[----:B------:R-:W-:Y:S01]  /*138a0*/  ISETP.NE.AND.EX P0, PT, RZ, UR5, PT, P0 ;  /* 0x00000005ff007c0c */ /* 0x000fe2000bf05300 */
[----:B------:R-:W-:-:S12]  /*138b0*/  ULDC.64 UR4, c[0x0][0xa08] ;  /* 0x0002820000047ab9 */ /* 0x000fd80000000a00 */
[----:B------:R-:W2:Y:S02]  /*138c0*/  @P0 LDC.64 R2, c[0x0][0x9f8] ;  /* 0x00027e00ff020b82 */ /* 0x000ea40000000a00 */
[----:B--2---:R-:W-:-:S05]  /*138d0*/  @P0 IMAD.WIDE R2, R19, 0x4, R2 ;  /* 0x0000000413020825 */ /* 0x004fca00078e0202 */
[----:B------:R2:W4:Y:S02]  /*138e0*/  @P0 LDG.E R7, desc[UR6][R2.64] ;  /* 0x0000000602070981 */ /* 0x000524000c1e1900 */
[----:B--2---:R-:W2:Y:S02]  /*138f0*/  LDC.64 R2, c[0x0][0x418] ;  /* 0x00010600ff027b82 */ /* 0x004ea40000000a00 */
[----:B--2---:R-:W-:Y:S01]  /*13900*/  LOP3.LUT P0, RZ, R2, UR4, RZ, 0xfc, !PT ;  /* 0x0000000402ff7c12 */ /* 0x004fe2000f80fcff */
[----:B------:R-:W-:-:S03]  /*13910*/  UMOV UR4, 0xffffffff ;  /* 0xffffffff00047882 */ /* 0x000fc60000000000 */
[----:B------:R-:W-:Y:S01]  /*13920*/  LOP3.LUT P0, RZ, R3, UR5, RZ, 0xfc, P0 ;  /* 0x0000000503ff7c12 */ /* 0x000fe2000800fcff */
[----:B---3--:R-:W-:Y:S01]  /*13930*/  VIADD R0, R17, 0xffffffff ;  /* 0xffffffff11007836 */ /* 0x008fe20000000000 */
[----:B----4-:R-:W-:Y:S01]  /*13940*/  SHF.R.S32.HI R8, RZ, 0x1f, R7 ;  /* 0x0000001fff087819 */ /* 0x010fe20000011407 */
[----:B------:R2:W-:Y:S01]  /*13950*/  STL [R1+0xc], R7 ;  /* 0x00000c0701007387 */ /* 0x0005e20000100800 */
[----:B------:R-:W-:-:S03]  /*13960*/  SEL R17, R7, RZ, !P0 ;  /* 0x000000ff07117207 */ /* 0x000fc60004000000 */
[----:B------:R2:W-:Y:S01]  /*13970*/  STL [R1+0x18], R8 ;  /* 0x0000180801007387 */ /* 0x0005e20000100800 */
[----:B------:R-:W-:Y:S05]  /*13980*/  BRA.DIV UR4, `(.L_x_1494) ;  /* 0x00000056041c7947 */ /* 0x000fea000b800000 */
[----:B------:R-:W3:Y:S02]  /*13990*/  S2R R4, SR_TID.X ;  /* 0x0000000000047919 */ /* 0x000ee40000002100 */
[----:B---3--:R-:W-:-:S04]  /*139a0*/  SHF.R.U32.HI R4, RZ, 0x5, R4 ;  /* 0x00000005ff047819 */ /* 0x008fc80000011604 */
[----:B------:R-:W-:-:S05]  /*139b0*/  LOP3.LUT R4, R4, 0x3, RZ, 0xc0, !PT ;  /* 0x0000000304047812 */ /* 0x000fca00078ec0ff */
[----:B------:R3:W4:Y:S02]  /*139c0*/  SHFL.IDX PT, R14, R4, RZ, 0x1f ;  /* 0x00001fff040e7589 */ /* 0x00072400000e0000 */
.L_x_1604:
[----:B---3--:R-:W3:Y:S01]  /*139d0*/  LDL.LU R4, [R1+0x24] ;  /* 0x0000240001047983 */ /* 0x008ee20000300800 */
[----:B------:R-:W-:Y:S02]  /*139e0*/  PLOP3.LUT P1, PT, PT, PT, PT, 0x8, 0x0 ;  /* 0x000000000000781c */ /* 0x000fe40003f2e170 */
[----:B----4-:R-:W-:Y:S01]  /*139f0*/  ISETP.NE.AND P0, PT, R14, RZ, PT ;  /* 0x000000ff0e00720c */ /* 0x010fe20003f05270 */
[----:B------:R4:W-:Y:S01]  /*13a00*/  STL [R1+0x8], R0 ;  /* 0x0000080001007387 */ /* 0x0009e20000100800 */
[----:B---3--:R-:W-:-:S09]  /*13a10*/  LOP3.LUT R4, R4, 0xfffffffe, RZ, 0xc0, !PT ;  /* 0xfffffffe04047812 */ /* 0x008fd200078ec0ff */
[----:B------:R-:W-:-:S05]  /*13a20*/  @P1 LOP3.LUT R4, R4, 0x1, RZ, 0xfc, !PT ;  /* 0x0000000104041812 */ /* 0x000fca00078efcff */
[----:B------:R4:W-:Y:S01]  /*13a30*/  STL [R1+0x24], R4 ;  /* 0x0000240401007387 */ /* 0x0009e20000100800 */
[----:B------:R-:W-:Y:S05]  /*13a40*/  @P0 BRA `(.L_x_1495) ;  /* 0x00000004004c0947 */ /* 0x000fea0003800000 */
[----:B------:R-:W-:-:S03]  /*13a50*/  UMOV UR4, 0xffffffff ;  /* 0xffffffff00047882 */ /* 0x000fc60000000000 */
[----:B------:R-:W-:Y:S05]  /*13a60*/  BRA.DIV UR4, `(.L_x_1496) ;  /* 0x0000005604187947 */ /* 0x000fea000b800000 */
[----:B------:R-:W-:-:S13]  /*13a70*/  ELECT P6, URZ, PT ;  /* 0x00000000003f782f */ /* 0x000fda00038c0000 */
.L_x_1607:
[----:B------:R-:W-:Y:S05]  /*13a80*/  @!P6 BRA `(.L_x_1495) ;  /* 0x00000004003ce947 */ /* 0x000fea0003800000 */
[----:B------:R-:W-:-:S04]  /*13a90*/  ISETP.NE.U32.AND P0, PT, R2, RZ, PT ;  /* 0x000000ff0200720c */ /* 0x000fc80003f05070 */
[----:B------:R-:W-:-:S13]  /*13aa0*/  ISETP.NE.AND.EX P0, PT, R3, RZ, PT, P0 ;  /* 0x000000ff0300720c */ /* 0x000fda0003f05300 */
[----:B------:R-:W-:Y:S05]  /*13ab0*/  @!P0 BRA `(.L_x_1497) ;  /* 0x0000000000548947 */ /* 0x000fea0003800000 */
[----:B------:R-:W3:Y:S01]  /*13ac0*/  LDC R6, c[0x0][0x43c] ;  /* 0x00010f00ff067b82 */ /* 0x000ee20000000800 */
[----:B01----:R-:W-:Y:S01]  /*13ad0*/  IMAD.MOV.U32 R9, RZ, RZ, R0 ;  /* 0x000000ffff097224 */ /* 0x003fe200078e0000 */
[----:B------:R-:W-:Y:S01]  /*13ae0*/  ULDC.64 UR4, c[0x0][0x428] ;  /* 0x00010a0000047ab9 */ /* 0x000fe20000000a00 */
[----:B------:R-:W-:Y:S02]  /*13af0*/  ULDC.64 UR6, c[0x0][0x208] ;  /* 0x0000820000067ab9 */ /* 0x000fe40000000a00 */
[----:B----4-:R-:W-:Y:S01]  /*13b00*/  IMAD.MOV.U32 R0, RZ, RZ, R9 ;  /* 0x000000ffff007224 */ /* 0x010fe200078e0009 */
[----:B---3--:R-:W-:-:S13]  /*13b10*/  ISETP.NE.AND P0, PT, R6, 0x1, PT ;  /* 0x000000010600780c */ /* 0x008fda0003f05270 */
[----:B------:R-:W0:Y:S02]  /*13b20*/  @P0 LDC.64 R4, c[0x0][0x440] ;  /* 0x00011000ff040b82 */ /* 0x000e240000000a00 */
[----:B0-----:R-:W-:-:S05]  /*13b30*/  @P0 IMAD.HI.U32 R4, R9, R4, RZ ;  /* 0x0000000409040227 */ /* 0x001fca00078e00ff */
[----:B------:R-:W-:-:S04]  /*13b40*/  @P0 SHF.R.U32.HI R0, RZ, R5, R4 ;  /* 0x00000005ff000219 */ /* 0x000fc80000011604 */
[--C-:B------:R-:W-:Y:S01]  /*13b50*/  SHF.R.S32.HI R5, RZ, 0x1f, R0.reuse ;  /* 0x0000001fff057819 */ /* 0x100fe20000011400 */
[----:B------:R-:W-:-:S04]  /*13b60*/  IMAD.MOV R4, RZ, RZ, -R0 ;  /* 0x000000ffff047224 */ /* 0x000fc800078e0a00 */
[----:B------:R-:W-:Y:S02]  /*13b70*/  IMAD R9, R6, R4, R9 ;  /* 0x0000000406097224 */ /* 0x000fe400078e0209 */
[----:B------:R-:W-:Y:S02]  /*13b80*/  IMAD R6, R8, UR4, RZ ;  /* 0x0000000408067c24 */ /* 0x000fe4000f8e02ff */
[----:B------:R-:W-:Y:S01]  /*13b90*/  IMAD.MOV.U32 R4, RZ, RZ, R0 ;  /* 0x000000ffff047224 */ /* 0x000fe200078e0000 */
[----:B------:R3:W-:Y:S01]  /*13ba0*/  STL [R1+0x8], R9 ;  /* 0x0000080901007387 */ /* 0x0007e20000100800 */
[C---:B------:R-:W-:Y:S02]  /*13bb0*/  IMAD R0, R7.reuse, UR5, R6 ;  /* 0x0000000507007c24 */ /* 0x040fe4000f8e0206 */
[----:B------:R-:W-:-:S04]  /*13bc0*/  IMAD.WIDE.U32 R4, R7, UR4, R4 ;  /* 0x0000000407047c25 */ /* 0x000fc8000f8e0004 */
[----:B------:R-:W-:Y:S01]  /*13bd0*/  IMAD.IADD R0, R5, 0x1, R0 ;  /* 0x0000000105007824 */ /* 0x000fe200078e0200 */
[----:B------:R-:W-:-:S04]  /*13be0*/  LEA R2, P0, R4, R2, 0x2 ;  /* 0x0000000204027211 */ /* 0x000fc800078010ff */
[----:B------:R-:W-:-:S05]  /*13bf0*/  LEA.HI.X R3, R4, R3, R0, 0x2, P0 ;  /* 0x0000000304037211 */ /* 0x000fca00000f1400 */
[----:B------:R3:W5:Y:S04]  /*13c00*/  LDG.E R17, desc[UR6][R2.64] ;  /* 0x0000000602117981 */ /* 0x000768000c1e1900 */
.L_x_1497:
[----:B--2---:R-:W2:Y:S04]  /*13c10*/  LDL R7, [R1] ;  /* 0x0000000001077983 */ /* 0x004ea80000100800 */
[----:B----4-:R-:W2:Y:S04]  /*13c20*/  LDL R0, [R1+0x4] ;  /* 0x0000040001007983 */ /* 0x010ea80000100800 */
[----:B---3--:R-:W3:Y:S01]  /*13c30*/  LDL R2, [R1+0x10] ;  /* 0x0000100001027983 */ /* 0x008ee20000100800 */
[----:B--2---:R-:W-:Y:S01]  /*13c40*/  IMAD R0, R0, 0x8, R7 ;  /* 0x0000000800007824 */ /* 0x004fe200078e0207 */
[----:B---3--:R-:W-:-:S04]  /*13c50*/  SHF.L.U32 R2, R2, 0x1f, RZ ;  /* 0x0000001f02027819 */ /* 0x008fc800000006ff */
[----:B------:R-:W2:Y:S02]  /*13c60*/  SYNCS.PHASECHK.TRANS64.TRYWAIT P0, [R0+URZ+0x30840], R2 ;  /* 0x03084002000075a7 */ /* 0x000ea4000800017f */
[----:B--2---:R-:W-:Y:S05]  /*13c70*/  @!P0 BRA `(.L_x_1498) ;  /* 0x0000005000b48947 */ /* 0x004fea0003800000 */
.L_x_1608:
[----:B------:R-:W3:Y:S02]  /*13c80*/  S2R R3, SR_TID.X ;  /* 0x0000000000037919 */ /* 0x000ee40000002100 */
[----:B---3--:R-:W-:-:S04]  /*13c90*/  LOP3.LUT R3, R3, 0x7f, RZ, 0xc0, !PT ;  /* 0x0000007f03037812 */ /* 0x008fc800078ec0ff */
[----:B------:R-:W-:-:S13]  /*13ca0*/  ISETP.NE.AND P0, PT, R3, RZ, PT ;  /* 0x000000ff0300720c */ /* 0x000fda0003f05270 */
        /* <DEDUP_REMOVED lines=8> */
.L_x_1499:
[----:B------:R-:W3:Y:S04]  /*13d30*/  LDL R6, [R1] ;  /* 0x0000000001067983 */ /* 0x000ee80000100800 */
[----:B------:R-:W3:Y:S04]  /*13d40*/  LDL R5, [R1+0x4] ;  /* 0x0000040001057983 */ /* 0x000ee80000100800 */
[----:B------:R-:W4:Y:S04]  /*13d50*/  LDL R4, [R1+0x8] ;  /* 0x0000080001047983 */ /* 0x000f280000100800 */
[----:B------:R-:W4:Y:S04]  /*13d60*/  LDL R3, [R1+0x14] ;  /* 0x0000140001037983 */ /* 0x000f280000100800 */
[----:B--2---:R-:W2:Y:S01]  /*13d70*/  LDL.LU R2, [R1+0x24] ;  /* 0x0000240001027983 */ /* 0x004ea20000300800 */
[----:B------:R-:W-:Y:S01]  /*13d80*/  R2UR UR9, R0 ;  /* 0x00000000000972ca */ /* 0x000fe200000e0000 */
[----:B------:R-:W-:Y:S01]  /*13d90*/  UIADD3 UR4, UP0, UR36, 0x370, URZ ;  /* 0x0000037024047890 */ /* 0x000fe2000ff1e03f */
[----:B------:R-:W-:Y:S01]  /*13da0*/  R2UR UR12, R18 ;  /* 0x00000000120c72ca */ /* 0x000fe200000e0000 */
[----:B------:R-:W-:Y:S01]  /*13db0*/  UMOV UR10, URZ ;  /* 0x0000003f000a7c82 */ /* 0x000fe20008000000 */
[----:B-----5:R-:W-:Y:S01]  /*13dc0*/  R2UR UR13, R17 ;  /* 0x00000000110d72ca */ /* 0x020fe200000e0000 */
[----:B------:R-:W-:Y:S01]  /*13dd0*/  UMOV UR6, 0x0 ;  /* 0x0000000000067882 */ /* 0x000fe20000000000 */
[----:B------:R-:W-:Y:S01]  /*13de0*/  PLOP3.LUT P0, PT, PT, PT, PT, 0x80, 0x0 ;  /* 0x000000000000781c */ /* 0x000fe20003f0f070 */
[----:B------:R-:W-:Y:S01]  /*13df0*/  UMOV UR7, 0x14f00000 ;  /* 0x14f0000000077882 */ /* 0x000fe20000000000 */
[----:B------:R-:W-:-:S05]  /*13e00*/  UMOV UR16, 0x40 ;  /* 0x0000004000107882 */ /* 0x000fca0000000000 */
[----:B------:R-:W-:Y:S01]  /*13e10*/  UIADD3 UR9, UR9, 0x30830, URZ ;  /* 0x0003083009097890 */ /* 0x000fe2000fffe03f */
[----:B---3--:R-:W-:Y:S01]  /*13e20*/  IMAD R0, R5, 0x9000, R6 ;  /* 0x0000900005007824 */ /* 0x008fe200078e0206 */
[----:B----4-:R-:W-:-:S04]  /*13e30*/  R2UR UR11, R4 ;  /* 0x00000000040b72ca */ /* 0x010fc800000e0000 */
[----:B------:R-:W-:Y:S02]  /*13e40*/  R2UR UR8, R0 ;  /* 0x00000000000872ca */ /* 0x000fe400000e0000 */
[----:B------:R-:W-:Y:S02]  /*13e50*/  R2UR UR5, R3 ;  /* 0x00000000030572ca */ /* 0x000fe400000e0000 */
[----:B--2---:R-:W-:-:S04]  /*13e60*/  LOP3.LUT R2, R2, 0xfffffffe, RZ, 0xc0, !PT ;  /* 0xfffffffe02027812 */ /* 0x004fc800078ec0ff */
[----:B------:R-:W-:-:S05]  /*13e70*/  @P0 LOP3.LUT R2, R2, 0x1, RZ, 0xfc, !PT ;  /* 0x0000000102020812 */ /* 0x000fca00078efcff */
[----:B------:R-:W-:Y:S02]  /*13e80*/  UIADD3 UR14, UR8, 0x1e400, URZ ;  /* 0x0001e400080e7890 */ /* 0x000fe4000fffe03f */
[----:B------:R-:W-:Y:S01]  /*13e90*/  UIMAD UR11, UR11, 0x60, UR5 ;  /* 0x000000600b0b78a4 */ /* 0x000fe2000f8e0205 */
[----:B------:R3:W-:Y:S01]  /*13ea0*/  STL [R1+0x24], R2 ;  /* 0x0000240201007387 */ /* 0x0007e20000100800 */
[----:B------:R-:W-:Y:S02]  /*13eb0*/  UIADD3.X UR5, URZ, UR37, URZ, UP0, !UPT ;  /* 0x000000253f057290 */ /* 0x000fe400087fe43f */
[----:B------:R-:W-:Y:S02]  /*13ec0*/  UIADD3 UR15, UR8, 0x21400, URZ ;  /* 0x00021400080f7890 */ /* 0x000fe4000fffe03f */
[----:B------:R-:W-:-:S03]  /*13ed0*/  UIADD3 UR17, UR8, 0x24400, URZ ;  /* 0x0002440008117890 */ /* 0x000fc6000fffe03f */
[----:B------:R-:W-:Y:S01]  /*13ee0*/  UMOV UR8, UR14 ;  /* 0x0000000e00087c82 */ /* 0x000fe20008000000 */
[----:B------:R-:W-:Y:S01]  /*13ef0*/  UMOV UR14, 0x80 ;  /* 0x00000080000e7882 */ /* 0x000fe20000000000 */
[----:B------:R2:W-:Y:S02]  /*13f00*/  UTMALDG.4D [UR8], [UR4], desc[UR6] ;  /* 0x00000608040075b4 */ /* 0x0005e40008019000 */
[----:B--2---:R-:W-:Y:S01]  /*13f10*/  UMOV UR8, UR15 ;  /* 0x0000000f00087c82 */ /* 0x004fe20008000000 */
[----:B------:R-:W-:Y:S02]  /*13f20*/  UMOV UR10, UR16 ;  /* 0x00000010000a7c82 */ /* 0x000fe40008000000 */
[----:B------:R2:W-:Y:S02]  /*13f30*/  UTMALDG.4D [UR8], [UR4], desc[UR6] ;  /* 0x00000608040075b4 */ /* 0x0005e40008019000 */
[----:B--2---:R-:W-:Y:S01]  /*13f40*/  UMOV UR8, UR17 ;  /* 0x0000001100087c82 */ /* 0x004fe20008000000 */
[----:B------:R-:W-:-:S02]  /*13f50*/  UMOV UR10, UR14 ;  /* 0x0000000e000a7c82 */ /* 0x000fc40008000000 */
[----:B------:R3:W-:Y:S02]  /*13f60*/  UTMALDG.4D [UR8], [UR4], desc[UR6] ;  /* 0x00000608040075b4 */ /* 0x0007e40008019000 */
[----:B---3--:R-:W-:Y:S01]  /*13f70*/  NOP ;  /* 0x0000000000007918 */ /* 0x008fe20000000000 */
.L_x_1495:
[----:B----4-:R-:W3:Y:S04]  /*13f80*/  LDL R0, [R1] ;  /* 0x0000000001007983 */ /* 0x010ee80000100800 */
[----:B------:R-:W4:Y:S01]  /*13f90*/  LDL.LU R3, [R1+0x34] ;  /* 0x0000340001037983 */ /* 0x000f220000300800 */
[----:B------:R-:W-:Y:S05]  /*13fa0*/  WARPSYNC.ALL ;  /* 0x0000000000007948 */ /* 0x000fea0003800000 */
[----:B------:R-:W-:Y:S01]  /*13fb0*/  ULDC.64 UR4, c[0x0][0x298] ;  /* 0x0000a60000047ab9 */ /* 0x000fe20000000a00 */
[----:B------:R-:W-:Y:S01]  /*13fc0*/  BSSY B6, `(.L_x_1500) ;  /* 0x000001c000067945 */ /* 0x000fe20003800000 */
[----:B------:R-:W-:Y:S01]  /*13fd0*/  BAR.SYNC.DEFER_BLOCKING 0x8, 0x180 ;  /* 0x0206000000007b1d */ /* 0x000fe20000010000 */
[----:B---3--:R-:W-:Y:S01]  /*13fe0*/  VIADD R0, R0, 0x12400 ;  /* 0x0001240000007836 */ /* 0x008fe20000000000 */
[----:B----4-:R-:W-:Y:S01]  /*13ff0*/  SHF.R.S32.HI R2, RZ, 0x1f, R3 ;  /* 0x0000001fff027819 */ /* 0x010fe20000011403 */
[----:B------:R-:W-:-:S03]  /*14000*/  IMAD.WIDE.U32 R4, R3, UR4, RZ ;  /* 0x0000000403047c25 */ /* 0x000fc6000f8e00ff */
[----:B------:R-:W-:Y:S01]  /*14010*/  LOP3.LUT P0, RZ, R0, 0x3ff, RZ, 0xc0, !PT ;  /* 0x000003ff00ff7812 */ /* 0x000fe2000780c0ff */
[----:B------:R-:W-:Y:S01]  /*14020*/  IMAD R2, R2, UR4, RZ ;  /* 0x0000000402027c24 */ /* 0x000fe2000f8e02ff */
[----:B------:R3:W-:Y:S03]  /*14030*/  STL.64 [R1+0x40], R4 ;  /* 0x0000400401007387 */ /* 0x0007e60000100a00 */
[----:B------:R-:W-:-:S04]  /*14040*/  IMAD R2, R3, UR5, R2 ;  /* 0x0000000503027c24 */ /* 0x000fc8000f8e0202 */
[----:B------:R-:W-:-:S05]  /*14050*/  IMAD.IADD R0, R5, 0x1, R2 ;  /* 0x0000000105007824 */ /* 0x000fca00078e0202 */
[----:B------:R3:W-:Y:S01]  /*14060*/  STL [R1+0x34], R0 ;  /* 0x0000340001007387 */ /* 0x0007e20000100800 */
[----:B------:R-:W-:Y:S05]  /*14070*/  @!P0 BRA `(.L_x_1501) ;  /* 0x0000000000408947 */ /* 0x000fea0003800000 */
[----:B------:R-:W-:Y:S01]  /*14080*/  MOV R2, 0x0 ;  /* 0x0000000000027802 */ /* 0x000fe20000000f00 */
[----:B------:R-:W-:Y:S01]  /*14090*/  ULDC.64 UR6, c[0x4][0xa8] ;  /* 0x01002a0000067ab9 */ /* 0x000fe20000000a00 */
[----:B------:R-:W-:Y:S01]  /*140a0*/  ULDC.64 UR8, c[0x4][0xb0] ;  /* 0x01002c0000087ab9 */ /* 0x000fe20000000a00 */
[----:B------:R-:W-:Y:S01]  /*140b0*/  ULDC.64 UR4, c[0x4][0x20] ;  /* 0x0100080000047ab9 */ /* 0x000fe20000000a00 */
[----:B---3--:R-:W-:Y:S02]  /*140c0*/  IMAD.U32 R4, RZ, RZ, UR6 ;  /* 0x00000006ff047e24 */ /* 0x008fe4000f8e00ff */
        /* <DEDUP_REMOVED lines=11> */
.L_x_1501:
[----:B------:R-:W-:Y:S05]  /*14180*/  BSYNC B6 ;  /* 0x0000000000067941 */ /* 0x000fea0003800000 */
.L_x_1500:
[----:B---3--:R-:W3:Y:S01]  /*14190*/  LDL.LU R0, [R1+0x34] ;  /* 0x0000340001007983 */ /* 0x008ee20000300800 */
[----:B--2---:R-:W2:Y:S01]  /*141a0*/  LDC R7, c[0x0][0x448] ;  /* 0x00011200ff077b82 */ /* 0x004ea20000000800 */
[----:B------:R-:W-:Y:S01]  /*141b0*/  ULDC.64 UR4, c[0x0][0x2d8] ;  /* 0x0000b60000047ab9 */ /* 0x000fe20000000a00 */
[----:B------:R-:W-:Y:S01]  /*141c0*/  ULDC.64 UR6, c[0x0][0x280] ;  /* 0x0000a00000067ab9 */ /* 0x000fe20000000a00 */
[----:B------:R-:W3:Y:S04]  /*141d0*/  LDL.LU.64 R2, [R1+0x40] ;  /* 0x0000400001027983 */ /* 0x000ee80000300a00 */
[----:B01----:R-:W4:Y:S01]  /*141e0*/  LDL R9, [R1+0x2c] ;  /* 0x00002c0001097983 */ /* 0x003f220000100800 */
[----:B------:R-:W0:Y:S01]  /*141f0*/  S2R R5, SR_TID.X ;  /* 0x0000000000057919 */ /* 0x000e220000002100 */
[----:B------:R-:W1:Y:S01]  /*14200*/  S2R R6, SR_TID.X ;  /* 0x0000000000067919 */ /* 0x000e620000002100 */
[----:B------:R-:W1:Y:S01]  /*14210*/  S2R R10, SR_TID.X ;  /* 0x00000000000a7919 */ /* 0x000e620000002100 */
[----:B0-----:R-:W-:-:S04]  /*14220*/  LOP3.LUT R5, R5, 0x7f, RZ, 0xc0, !PT ;  /* 0x0000007f05057812 */ /* 0x001fc800078ec0ff */
[----:B------:R-:W-:Y:S01]  /*14230*/  SHF.R.U32.HI R5, RZ, 0x3, R5 ;  /* 0x00000003ff057819 */ /* 0x000fe20000011605 */
[----:B-1----:R-:W-:-:S05]  /*14240*/  IMAD.SHL.U32 R8, R6, 0x10, RZ ;  /* 0x0000001006087824 */ /* 0x002fca00078e00ff */
[----:B------:R-:W-:Y:S01]  /*14250*/  LOP3.LUT R8, R5, 0x70, R8, 0xf8, !PT ;  /* 0x0000007005087812 */ /* 0x000fe200078ef808 */
[----:B------:R-:W-:-:S05]  /*14260*/  IMAD.SHL.U32 R10, R10, 0x8, RZ ;  /* 0x000000080a0a7824 */ /* 0x000fca00078e00ff */
[----:B------:R-:W-:-:S04]  /*14270*/  LOP3.LUT R10, R10, 0x38, RZ, 0xc0, !PT ;  /* 0x000000380a0a7812 */ /* 0x000fc800078ec0ff */
[C---:B------:R-:W-:Y:S02]  /*14280*/  LOP3.LUT R11, R10.reuse, 0x40, RZ, 0xfc, !PT ;  /* 0x000000400a0b7812 */ /* 0x040fe400078efcff */
[----:B------:R-:W-:Y:S01]  /*14290*/  LOP3.LUT R10, R10, 0x80, RZ, 0xfc, !PT ;  /* 0x000000800a0a7812 */ /* 0x000fe200078efcff */
[----:B---3--:R-:W-:Y:S01]  /*142a0*/  IMAD.MOV.U32 R3, RZ, RZ, R0 ;  /* 0x000000ffff037224 */ /* 0x008fe200078e0000 */
[----:B------:R-:W-:-:S05]  /*142b0*/  SHF.R.S32.HI R0, RZ, 0x1f, R18 ;  /* 0x0000001fff007819 */ /* 0x000fca0000011412 */
[----:B------:R-:W-:Y:S02]  /*142c0*/  IMAD R0, R0, UR4, RZ ;  /* 0x0000000400007c24 */ /* 0x000fe4000f8e02ff */
[----:B------:R-:W-:-:S04]  /*142d0*/  IMAD.WIDE.U32 R2, R18, UR4, R2 ;  /* 0x0000000412027c25 */ /* 0x000fc8000f8e0002 */
[----:B------:R-:W-:Y:S01]  /*142e0*/  IMAD R0, R18, UR5, R0 ;  /* 0x0000000512007c24 */ /* 0x000fe2000f8e0200 */
[----:B------:R-:W-:Y:S02]  /*142f0*/  ULDC.64 UR4, c[0x0][0xa00] ;  /* 0x0002800000047ab9 */ /* 0x000fe40000000a00 */
[----:B------:R-:W-:Y:S01]  /*14300*/  ISETP.NE.U32.AND P0, PT, RZ, UR4, PT ;  /* 0x00000004ff007c0c */ /* 0x000fe2000bf05070 */
[----:B------:R-:W-:Y:S01]  /*14310*/  IMAD.IADD R3, R3, 0x1, R0 ;  /* 0x0000000103037824 */ /* 0x000fe200078e0200 */
[----:B------:R-:W-:Y:S02]  /*14320*/  SHF.R.S32.HI R0, RZ, 0x1f, R19 ;  /* 0x0000001fff007819 */ /* 0x000fe40000011413 */
[----:B------:R-:W-:Y:S01]  /*14330*/  ISETP.NE.AND.EX P0, PT, RZ, UR5, PT, P0 ;  /* 0x00000005ff007c0c */ /* 0x000fe2000bf05300 */
[----:B------:R-:W-:-:S03]  /*14340*/  ULDC.64 UR4, c[0x0][0x2e0] ;  /* 0x0000b80000047ab9 */ /* 0x000fc60000000a00 */
[----:B------:R-:W-:Y:S02]  /*14350*/  SEL R4, R0, RZ, !P0 ;  /* 0x000000ff00047207 */ /* 0x000fe40004000000 */
[----:B------:R-:W-:Y:S02]  /*14360*/  SEL R0, R19, RZ, !P0 ;  /* 0x000000ff13007207 */ /* 0x000fe40004000000 */
[----:B--2---:R-:W-:Y:S01]  /*14370*/  ISETP.NE.AND P0, PT, R7, 0x1, PT ;  /* 0x000000010700780c */ /* 0x004fe20003f05270 */
[----:B------:R-:W-:-:S12]  /*14380*/  IMAD R4, R4, UR4, RZ ;  /* 0x0000000404047c24 */ /* 0x000fd8000f8e02ff */
[----:B------:R-:W0:Y:S08]  /*14390*/  @P0 LDC R5, c[0x0][0x44c] ;  /* 0x00011300ff050b82 */ /* 0x000e300000000800 */
[----:B------:R-:W1:Y:S01]  /*143a0*/  @P0 LDC R6, c[0x0][0x450] ;  /* 0x00011400ff060b82 */ /* 0x000e620000000800 */
[----:B------:R-:W-:-:S04]  /*143b0*/  IMAD.WIDE.U32 R2, R0, UR4, R2 ;  /* 0x0000000400027c25 */ /* 0x000fc8000f8e0002 */
[----:B------:R-:W-:Y:S01]  /*143c0*/  IMAD R0, R0, UR5, R4 ;  /* 0x0000000500007c24 */ /* 0x000fe2000f8e0204 */
[----:B------:R-:W-:-:S03]  /*143d0*/  ULDC.64 UR4, c[0x0][0x2d0] ;  /* 0x0000b40000047ab9 */ /* 0x000fc60000000a00 */
[----:B------:R-:W-:Y:S02]  /*143e0*/  IMAD.IADD R3, R3, 0x1, R0 ;  /* 0x0000000103037824 */ /* 0x000fe400078e0200 */
[----:B----4-:R-:W-:-:S04]  /*143f0*/  IMAD.IADD R0, R8, 0x1, R9 ;  /* 0x0000000108007824 */ /* 0x010fc800078e0209 */
[----:B0-----:R-:W-:-:S04]  /*14400*/  @P0 IMAD.HI.U32 R5, R0, R5, RZ ;  /* 0x0000000500050227 */ /* 0x001fc800078e00ff */
[----:B------:R-:W-:Y:S01]  /*14410*/  IMAD.MOV.U32 R4, RZ, RZ, R0 ;  /* 0x000000ffff047224 */ /* 0x000fe200078e0000 */
[----:B-1----:R-:W-:-:S05]  /*14420*/  @P0 SHF.R.U32.HI R4, RZ, R6, R5 ;  /* 0x00000006ff040219 */ /* 0x002fca0000011605 */
[----:B------:R-:W-:-:S04]  /*14430*/  IMAD.MOV R5, RZ, RZ, -R4 ;  /* 0x000000ffff057224 */ /* 0x000fc800078e0a04 */
[----:B------:R-:W-:Y:S01]  /*14440*/  IMAD R0, R7, R5, R0 ;  /* 0x0000000507007224 */ /* 0x000fe200078e0200 */
[----:B------:R-:W-:Y:S01]  /*14450*/  SHF.R.S32.HI R5, RZ, 0x1f, R4 ;  /* 0x0000001fff057819 */ /* 0x000fe20000011404 */
        /* <DEDUP_REMOVED lines=9> */
[----:B------:R-:W-:Y:S02]  /*144f0*/  ISETP.GE.AND P0, PT, R10, UR4, PT ;  /* 0x000000040a007c0c */ /* 0x000fe4000bf06270 */
[----:B------:R0:W5:Y:S01]  /*14500*/  LDL R10, [R1+0x1c] ;  /* 0x00001c00010a7983 */ /* 0x0001620000100800 */
[----:B------:R-:W1:Y:S01]  /*14510*/  S2R R5, SR_TID.X ;  /* 0x0000000000057919 */ /* 0x000e620000002100 */
[----:B------:R-:W-:Y:S01]  /*14520*/  IMAD R0, R0, UR5, R4 ;  /* 0x0000000500007c24 */ /* 0x000fe2000f8e0204 */
[----:B------:R-:W-:-:S03]  /*14530*/  LEA R4, P3, R2, UR6, 0x1 ;  /* 0x0000000602047c11 */ /* 0x000fc6000f8608ff */
[----:B------:R-:W-:Y:S01]  /*14540*/  IMAD.IADD R0, R3, 0x1, R0 ;  /* 0x0000000103007824 */ /* 0x000fe200078e0200 */
[----:B------:R-:W-:-:S04]  /*14550*/  ISETP.GE.AND P1, PT, R11, UR4, PT ;  /* 0x000000040b007c0c */ /* 0x000fc8000bf26270 */
[----:B------:R-:W-:Y:S01]  /*14560*/  LEA.HI.X R3, R2, UR7, R0, 0x1, P3 ;  /* 0x0000000702037c11 */ /* 0x000fe200098f0c00 */
[----:B-1----:R-:W-:-:S05]  /*14570*/  IMAD.SHL.U32 R8, R5, 0x8, RZ ;  /* 0x0000000805087824 */ /* 0x002fca00078e00ff */
[----:B------:R-:W-:-:S04]  /*14580*/  LOP3.LUT R8, R8, 0x38, RZ, 0xc0, !PT ;  /* 0x0000003808087812 */ /* 0x000fc800078ec0ff */
[----:B------:R-:W-:Y:S01]  /*14590*/  ISETP.GE.AND P2, PT, R8, UR4, PT ;  /* 0x0000000408007c0c */ /* 0x000fe2000bf46270 */
[----:B------:R-:W-:-:S03]  /*145a0*/  UMOV UR4, 0xffffffff ;  /* 0xffffffff00047882 */ /* 0x000fc60000000000 */
[----:B0-----:R-:W-:Y:S09]  /*145b0*/  BRA.DIV UR4, `(.L_x_1502) ;  /* 0x0000004a04787947 */ /* 0x001ff2000b800000 */
[----:B------:R-:W0:Y:S01]  /*145c0*/  S2R R5, SR_TID.X ;  /* 0x0000000000057919 */ /* 0x000e220000002100 */
[----:B------:R-:W2:Y:S01]  /*145d0*/  LDL.LU R8, [R1+0x2c] ;  /* 0x00002c0001087983 */ /* 0x000ea20000300800 */
[----:B0-----:R-:W-:-:S04]  /*145e0*/  LOP3.LUT R5, R5, 0x7f, RZ, 0xc0, !PT ;  /* 0x0000007f05057812 */ /* 0x001fc800078ec0ff */
[----:B------:R-:W-:Y:S02]  /*145f0*/  SHF.R.U32.HI R6, RZ, 0x3, R5 ;  /* 0x00000003ff067819 */ /* 0x000fe40000011605 */
[----:B------:R-:W3:Y:S04]  /*14600*/  LDL.LU R5, [R1+0x30] ;  /* 0x0000300001057983 */ /* 0x000ee80000300800 */
[----:B------:R-:W-:Y:S01]  /*14610*/  SHFL.IDX PT, R9, R3, 0x1, 0x181f ;  /* 0x00381f0003097f89 */ /* 0x000fe200000e0000 */
[----:B------:R-:W-:Y:S01]  /*14620*/  ULDC.64 UR4, c[0x0][0x208] ;  /* 0x0000820000047ab9 */ /* 0x000fe20000000a00 */
[----:B--2---:R-:W-:Y:S02]  /*14630*/  IMAD.IADD R0, R6, 0x1, R8 ;  /* 0x0000000106007824 */ /* 0x004fe400078e0208 */
[----:B------:R-:W0:Y:S01]  /*14640*/  S2R R6, SR_TID.X ;  /* 0x0000000000067919 */ /* 0x000e220000002100 */
[----:B---3--:R-:W-:-:S02]  /*14650*/  IMAD R2, R5, R7, RZ ;  /* 0x0000000705027224 */ /* 0x008fc400078e02ff */
[----:B------:R-:W1:Y:S01]  /*14660*/  SHFL.IDX PT, R7, R4, RZ, 0x181f ;  /* 0x00181fff04077589 */ /* 0x000e6200000e0000 */
[----:B0-----:R-:W-:-:S03]  /*14670*/  IMAD.SHL.U32 R11, R6, 0x8, RZ ;  /* 0x00000008060b7824 */ /* 0x001fc600078e00ff */
[----:B------:R-:W0:Y:S01]  /*14680*/  SHFL.IDX PT, R6, R3, RZ, 0x181f ;  /* 0x00181fff03067589 */ /* 0x000e2200000e0000 */
[C---:B------:R-:W-:Y:S01]  /*14690*/  VIADD R5, R0.reuse, 0x10 ;  /* 0x0000001000057836 */ /* 0x040fe20000000000 */
[----:B------:R-:W-:-:S04]  /*146a0*/  ISETP.GE.AND P4, PT, R0, R2, PT ;  /* 0x000000020000720c */ /* 0x000fc80003f86270 */
[----:B------:R-:W-:Y:S02]  /*146b0*/  ISETP.GE.AND P3, PT, R5, R2, PT ;  /* 0x000000020500720c */ /* 0x000fe40003f66270 */
[----:B------:R-:W2:Y:S01]  /*146c0*/  SHFL.IDX PT, R5, R4, 0x1, 0x181f ;  /* 0x00381f0004057f89 */ /* 0x000ea200000e0000 */
[----:B------:R-:W-:-:S06]  /*146d0*/  LOP3.LUT R11, R11, 0x38, RZ, 0xc0, !PT ;  /* 0x000000380b0b7812 */ /* 0x000fcc00078ec0ff */
[----:B-1----:R-:W-:-:S05]  /*146e0*/  @!P4 LEA R7, P5, R11, R7, 0x1 ;  /* 0x000000070b07c211 */ /* 0x002fca00078a08ff */
[----:B0-----:R-:W-:-:S05]  /*146f0*/  @!P4 IMAD.X R6, RZ, RZ, R6, P5 ;  /* 0x000000ffff06c224 */ /* 0x001fca00028e0606 */
[----:B------:R-:W-:-:S04]  /*14700*/  @!P4 LOP3.LUT R7, R7, R6, RZ, 0x3c, !PT ;  /* 0x000000060707c212 */ /* 0x000fc800078e3cff */
[----:B------:R-:W-:Y:S02]  /*14710*/  @!P4 LOP3.LUT R6, R7, R6, RZ, 0x3c, !PT ;  /* 0x000000060706c212 */ /* 0x000fe400078e3cff */
[----:B--2---:R-:W-:Y:S02]  /*14720*/  @!P3 LEA R8, P5, R11, R5, 0x1 ;  /* 0x000000050b08b211 */ /* 0x004fe400078a08ff */
[----:B------:R-:W-:-:S03]  /*14730*/  @!P4 LOP3.LUT R7, R7, R6, RZ, 0x3c, !PT ;  /* 0x000000060707c212 */ /* 0x000fc600078e3cff */
[----:B------:R-:W-:Y:S02]  /*14740*/  @!P3 IMAD.X R5, RZ, RZ, R9, P5 ;  /* 0x000000ffff05b224 */ /* 0x000fe400028e0609 */
[----:B-----5:R-:W-:Y:S04]  /*14750*/  @!P4 LDGSTS.E.BYPASS.LTC128B.128 [R10+0x12400], desc[UR4][R6.64], !P2 ;  /* 0x12400000060acfae */ /* 0x020fe8000d101d44 */
[----:B------:R-:W-:Y:S04]  /*14760*/  @!P4 LDGSTS.E.BYPASS.LTC128B.128 [R10+0x16400], desc[UR4][R6.64+0x80], !P1 ;  /* 0x16400080060acfae */ /* 0x000fe8000c901d44 */
[----:B------:R0:W-:Y:S02]  /*14770*/  @!P4 LDGSTS.E.BYPASS.LTC128B.128 [R10+0x1a400], desc[UR4][R6.64+0x100], !P0 ;  /* 0x1a400100060acfae */ /* 0x0001e4000c101d44 */
[----:B0-----:R-:W-:-:S02]  /*14780*/  @!P3 IMAD.MOV.U32 R6, RZ, RZ, R8 ;  /* 0x000000ffff06b224 */ /* 0x001fc400078e0008 */
[----:B------:R-:W-:Y:S02]  /*14790*/  @!P3 IMAD.MOV.U32 R7, RZ, RZ, R5 ;  /* 0x000000ffff07b224 */ /* 0x000fe400078e0005 */
[----:B------:R-:W-:-:S03]  /*147a0*/  VIADD R5, R0, 0x20 ;  /* 0x0000002000057836 */ /* 0x000fc60000000000 */
[----:B------:R-:W-:Y:S04]  /*147b0*/  @!P3 LDGSTS.E.BYPASS.LTC128B.128 [R10+0x12c00], desc[UR4][R6.64], !P2 ;  /* 0x12c00000060abfae */ /* 0x000fe8000d101d44 */
[----:B------:R-:W-:Y:S04]  /*147c0*/  @!P3 LDGSTS.E.BYPASS.LTC128B.128 [R10+0x16c00], desc[UR4][R6.64+0x80], !P1 ;  /* 0x16c00080060abfae */ /* 0x000fe8000c901d44 */
[----:B------:R0:W-:Y:S01]  /*147d0*/  @!P3 LDGSTS.E.BYPASS.LTC128B.128 [R10+0x1ac00], desc[UR4][R6.64+0x100], !P0 ;  /* 0x1ac00100060abfae */ /* 0x0001e2000c101d44 */
[----:B------:R-:W-:-:S03]  /*147e0*/  ISETP.GE.AND P3, PT, R5, R2, PT ;  /* 0x000000020500720c */ /* 0x000fc60003f66270 */
[----:B------:R-:W1:Y:S04]  /*147f0*/  SHFL.IDX PT, R5, R4, 0x2, 0x181f ;  /* 0x00581f0004057f89 */ /* 0x000e6800000e0000 */
[----:B------:R-:W0:Y:S06]  /*14800*/  SHFL.IDX PT, R8, R3, 0x2, 0x181f ;  /* 0x00581f0003087f89 */ /* 0x000e2c00000e0000 */
        /* <DEDUP_REMOVED lines=44> */
[----:B0-----:R-:W-:-:S03]  /*14ad0*/  @!P4 LEA R5, P3, R11, R5, 0x1 ;  /* 0x000000050b05c211 */ /* 0x001fc600078608ff */
[----:B------:R-:W0:Y:S04]  /*14ae0*/  SHFL.IDX PT, R3, R3, 0x7, 0x181f ;  /* 0x00f81f0003037f89 */ /* 0x000e2800000e0000 */
[----:B------:R-:W2:Y:S01]  /*14af0*/  SHFL.IDX PT, R4, R4, 0x7, 0x181f ;  /* 0x00f81f0004047f89 */ /* 0x000ea200000e0000 */
[----:B-1----:R-:W-:-:S04]  /*14b00*/  @!P4 IMAD.X R6, RZ, RZ, R6, P3 ;  /* 0x000000ffff06c224 */ /* 0x002fc800018e0606 */
[----:B------:R-:W-:Y:S02]  /*14b10*/  @!P4 IMAD.MOV.U32 R7, RZ, RZ, R6 ;  /* 0x000000ffff07c224 */ /* 0x000fe400078e0006 */
[----:B------:R-:W-:-:S05]  /*14b20*/  @!P4 IMAD.MOV.U32 R6, RZ, RZ, R5 ;  /* 0x000000ffff06c224 */ /* 0x000fca00078e0005 */
[----:B------:R1:W-:Y:S04]  /*14b30*/  @!P4 LDGSTS.E.BYPASS.LTC128B.128 [R10+0x15400], desc[UR4][R6.64], !P2 ;  /* 0x15400000060acfae */ /* 0x0003e8000d101d44 */
[----:B------:R1:W-:Y:S04]  /*14b40*/  @!P4 LDGSTS.E.BYPASS.LTC128B.128 [R10+0x19400], desc[UR4][R6.64+0x80], !P1 ;  /* 0x19400080060acfae */ /* 0x0003e8000c901d44 */
[----:B0-2---:R1:W-:Y:S02]  /*14b50*/  @!P4 LDGSTS.E.BYPASS.LTC128B.128 [R10+0x1d400], desc[UR4][R6.64+0x100], !P0 ;  /* 0x1d400100060acfae */ /* 0x0053e4000c101d44 */
.L_x_1625:
[----:B------:R-:W-:Y:S01]  /*14b60*/  VIADD R0, R0, 0x70 ;  /* 0x0000007000007836 */ /* 0x000fe20000000000 */
[----:B------:R-:W-:Y:S04]  /*14b70*/  BSSY B0, `(.L_x_1503) ;  /* 0x000000f000007945 */ /* 0x000fe80003800000 */
[----:B------:R-:W-:-:S13]  /*14b80*/  ISETP.GE.AND P3, PT, R0, R2, PT ;  /* 0x000000020000720c */ /* 0x000fda0003f66270 */
[----:B------:R-:W-:Y:S05]  /*14b90*/  @P3 BRA `(.L_x_1504) ;  /* 0x0000000000303947 */ /* 0x000fea0003800000 */
[----:B------:R-:W0:Y:S01]  /*14ba0*/  S2R R5, SR_TID.X ;  /* 0x0000000000057919 */ /* 0x000e220000002100 */
[----:B------:R-:W-:Y:S01]  /*14bb0*/  ULDC.64 UR4, c[0x0][0x208] ;  /* 0x0000820000047ab9 */ /* 0x000fe20000000a00 */
[----:B0-----:R-:W-:-:S05]  /*14bc0*/  IMAD.SHL.U32 R5, R5, 0x8, RZ ;  /* 0x0000000805057824 */ /* 0x001fca00078e00ff */
        /* <DEDUP_REMOVED lines=9> */
.L_x_1504:
[----:B------:R-:W-:Y:S05]  /*14c60*/  BSYNC B0 ;  /* 0x0000000000007941 */ /* 0x000fea0003800000 */
.L_x_1503:
[----:B01----:R-:W2:Y:S01]  /*14c70*/  LDL R10, [R1] ;  /* 0x00000000010a7983 */ /* 0x003ea20000100800 */
[----:B------:R-:W-:Y:S01]  /*14c80*/  PLOP3.LUT P0, PT, PT, PT, PT, 0x80, 0x0 ;  /* 0x000000000000781c */ /* 0x000fe20003f0f070 */
[----:B------:R-:W-:Y:S01]  /*14c90*/  NOP ;  /* 0x0000000000007918 */ /* 0x000fe20000000000 */
[----:B--2---:R-:W-:-:S11]  /*14ca0*/  VIADD R10, R10, 0x30800 ;  /* 0x000308000a0a7836 */ /* 0x004fd60000000000 */
.L_x_1505:
[----:B------:R-:W2:Y:S01]  /*14cb0*/  LDL R2, [R1] ;  /* 0x0000000001027983 */ /* 0x000ea20000100800 */
        /* <DEDUP_REMOVED lines=18> */
.L_x_1626:
[----:B------:R-:W-:Y:S05]  /*14de0*/  BSYNC B0 ;  /* 0x0000000000007941 */ /* 0x000fea0003800000 */
.L_x_1506:
[----:B------:R-:W2:Y:S04]  /*14df0*/  LDL R3, [R1+0x28] ;  /* 0x0000280001037983 */ /* 0x000ea80000100800 */
[----:B0-----:R-:W3:Y:S01]  /*14e00*/  LDL R2, [R1+0x20] ;  /* 0x0000200001027983 */ /* 0x001ee20000100800 */
[----:B------:R-:W-:Y:S01]  /*14e10*/  BSSY B0, `(.L_x_1508) ;  /* 0x0000254000007945 */ /* 0x000fe20003800000 */
[----:B--2---:R-:W-:-:S05]  /*14e20*/  VIADD R0, R3, 0xfffffffe ;  /* 0xfffffffe03007836 */ /* 0x004fca0000000000 */
[----:B---3--:R-:W-:-:S13]  /*14e30*/  ISETP.GE.AND P0, PT, R0, R2, PT ;  /* 0x000000020000720c */ /* 0x008fda0003f06270 */
[----:B------:R-:W-:Y:S05]  /*14e40*/  @!P0 BRA `(.L_x_1509) ;  /* 0x0000002400408947 */ /* 0x000fea0003800000 */
[----:B------:R-:W-:Y:S01]  /*14e50*/  LOP3.LUT R8, RZ, R2, RZ, 0x33, !PT ;  /* 0x00000002ff087212 */ /* 0x000fe200078e33ff */
[----:B------:R-:W-:Y:S01]  /*14e60*/  IMAD.MOV R2, RZ, RZ, -R3 ;  /* 0x000000ffff027224 */ /* 0x000fe200078e0a03 */
[----:B------:R-:W-:Y:S04]  /*14e70*/  BSSY B2, `(.L_x_1510) ;  /* 0x00000ca000027945 */ /* 0x000fe80003800000 */
[----:B------:R-:W-:-:S05]  /*14e80*/  VIADDMNMX R8, R2, 0x1, R8, !PT ;  /* 0x0000000102087846 */ /* 0x000fca0007800108 */
[----:B------:R-:W-:-:S05]  /*14e90*/  IMAD.IADD R2, R3, 0x1, R8 ;  /* 0x0000000103027824 */ /* 0x000fca00078e0208 */
[----:B------:R-:W-:-:S04]  /*14ea0*/  LOP3.LUT R2, R2, 0x1, RZ, 0xc0, !PT ;  /* 0x0000000102027812 */ /* 0x000fc800078ec0ff */
[----:B------:R-:W-:-:S13]  /*14eb0*/  ISETP.NE.U32.AND P0, PT, R2, 0x1, PT ;  /* 0x000000010200780c */ /* 0x000fda0003f05070 */
[----:B------:R-:W-:Y:S05]  /*14ec0*/  @P0 BRA `(.L_x_1511) ;  /* 0x0000000c00100947 */ /* 0x000fea0003800000 */
[----:B------:R-:W2:Y:S04]  /*14ed0*/  LDL R5, [R1+0x24] ;  /* 0x0000240001057983 */ /* 0x000ea80000100800 */
[----:B------:R-:W3:Y:S04]  /*14ee0*/  LDL R4, [R1+0x4] ;  /* 0x0000040001047983 */ /* 0x000ee80000100800 */
[----:B------:R-:W4:Y:S01]  /*14ef0*/  LDL R3, [R1+0x10] ;  /* 0x0000100001037983 */ /* 0x000f220000100800 */
[----:B------:R-:W-:Y:S01]  /*14f00*/  BSSY B1, `(.L_x_1512) ;  /* 0x00000bc000017945 */ /* 0x000fe20003800000 */
[----:B--2---:R-:W-:Y:S01]  /*14f10*/  LOP3.LUT P1, RZ, R5, 0x1, RZ, 0xc0, !PT ;  /* 0x0000000105ff7812 */ /* 0x004fe2000782c0ff */
        /* <DEDUP_REMOVED lines=12> */
[----:B------:R-:W0:Y:S01]  /*14fe0*/  LDC R5, c[0x0][0x43c] ;  /* 0x00010f00ff057b82 */ /* 0x000e220000000800 */
[----:B------:R-:W-:Y:S02]  /*14ff0*/  ULDC.64 UR6, c[0x0][0x428] ;  /* 0x00010a0000067ab9 */ /* 0x000fe40000000a00 */
[----:B------:R-:W3:Y:S01]  /*15000*/  LDL R6, [R1+0xc] ;  /* 0x00000c0001067983 */ /* 0x000ee20000100800 */
        /* <DEDUP_REMOVED lines=16> */
.L_x_1514:
[----:B------:R-:W2:Y:S01]  /*15110*/  LDL R2, [R1] ;  /* 0x0000000001027983 */ /* 0x000ea20000100800 */
[----:B------:R-:W-:Y:S01]  /*15120*/  BSSY B3, `(.L_x_1515) ;  /* 0x0000005000037945 */ /* 0x000fe20003800000 */
[----:B--2---:R-:W-:Y:S01]  /*15130*/  IMAD R3, R7, 0x8, R2 ;  /* 0x0000000807037824 */ /* 0x004fe200078e0202 */
[----:B------:R-:W-:-:S04]  /*15140*/  SHF.L.U32 R2, R9, 0x1f, RZ ;  /* 0x0000001f09027819 */ /* 0x000fc800000006ff */
[----:B------:R-:W1:Y:S02]  /*15150*/  SYNCS.PHASECHK.TRANS64.TRYWAIT P0, [R3+URZ+0x30840], R2 ;  /* 0x03084002030075a7 */ /* 0x000e64000800017f */
[----:B-1----:R-:W-:Y:S05]  /*15160*/  @!P0 BRA `(.L_x_1516) ;  /* 0x00000048009c8947 */ /* 0x002fea0003800000 */
.L_x_1627:
[----:B------:R-:W-:Y:S05]  /*15170*/  BSYNC B3 ;  /* 0x0000000000037941 */ /* 0x000fea0003800000 */
.L_x_1515:
        /* <DEDUP_REMOVED lines=12> */
.L_x_1518:
[----:B------:R-:W-:Y:S05]  /*15240*/  BSYNC B3 ;  /* 0x0000000000037941 */ /* 0x000fea0003800000 */
.L_x_1517:
[----:B------:R-:W2:Y:S04]  /*15250*/  LDL R5, [R1] ;  /* 0x0000000001057983 */ /* 0x000ea80000100800 */
        /* <DEDUP_REMOVED lines=12> */
.L_x_1519:
        /* <DEDUP_REMOVED lines=16> */
.L_x_1520:
        /* <DEDUP_REMOVED lines=16> */
.L_x_1521:
        /* <DEDUP_REMOVED lines=17> */
.L_x_1628:
[----:B------:R-:W-:Y:S05]  /*15630*/  BSYNC B3 ;  /* 0x0000000000037941 */ /* 0x000fea0003800000 */
.L_x_1522:
[----:B------:R-:W-:Y:S01]  /*15640*/  BSSY B3, `(.L_x_1524) ;  /* 0x000000e000037945 */ /* 0x000fe20003800000 */
[----:B------:R-:W-:Y:S02]  /*15650*/  IMAD.MOV.U32 R12, RZ, RZ, 0x0 ;  /* 0x00000000ff0c7424 */ /* 0x000fe400078e00ff */
[----:B------:R-:W-:Y:S01]  /*15660*/  IMAD.MOV.U32 R13, RZ, RZ, 0x14f00000 ;  /* 0x14f00000ff0d7424 */ /* 0x000fe200078e00ff */
[----:B------:R-:W-:Y:S06]  /*15670*/  @P1 BRA `(.L_x_1525) ;  /* 0x0000000000281947 */ /* 0x000fec0003800000 */
[----:B0-----:R-:W2:Y:S04]  /*15680*/  LDL R3, [R1] ;  /* 0x0000000001037983 */ /* 0x001ea80000100800 */
[----:B------:R-:W2:Y:S01]  /*15690*/  LDL R6, [R1+0x4] ;  /* 0x0000040001067983 */ /* 0x000ea20000100800 */
[----:B------:R-:W0:Y:S02]  /*156a0*/  S2R R5, SR_TID.X ;  /* 0x0000000000057919 */ /* 0x000e240000002100 */
[----:B0-----:R-:W-:-:S04]  /*156b0*/  LOP3.LUT R5, R5, 0x1f, RZ, 0xc0, !PT ;  /* 0x0000001f05057812 */ /* 0x001fc800078ec0ff */
[----:B------:R-:W-:Y:S01]  /*156c0*/  ISETP.NE.AND P0, PT, R5, RZ, PT ;  /* 0x000000ff0500720c */ /* 0x000fe20003f05270 */
[----:B--2---:R-:W-:Y:S02]  /*156d0*/  IMAD R2, R6, 0x8, R3 ;  /* 0x0000000806027824 */ /* 0x004fe400078e0203 */
[----:B------:R-:W-:-:S04]  /*156e0*/  IMAD.MOV.U32 R3, RZ, RZ, 0x9000 ;  /* 0x00009000ff037424 */ /* 0x000fc800078e00ff */
[----:B------:R1:W-:Y:S06]  /*156f0*/  SYNCS.ARRIVE.TRANS64 RZ, [R2+URZ+0x30850], R3 ;  /* 0x0308500302ff79a7 */ /* 0x0003ec000800003f */
[----:B------:R-:W-:Y:S05]  /*15700*/  @!P0 BRA `(.L_x_1525) ;  /* 0x0000000000048947 */ /* 0x000fea0003800000 */
[----:B------:R-:W-:Y:S01]  /*15710*/  BPT.TRAP 0x1 ;  /* 0x000000040000795c */ /* 0x000fe20000300000 */
.L_x_1525:
[----:B------:R-:W-:Y:S05]  /*15720*/  BSYNC B3 ;  /* 0x0000000000037941 */ /* 0x000fea0003800000 */
.L_x_1524:
[----:B01----:R-:W2:Y:S01]  /*15730*/  LDL.LU R2, [R1+0x4] ;  /* 0x0000040001027983 */ /* 0x003ea20000300800 */
[----:B------:R-:W-:-:S03]  /*15740*/  R2UR UR10, R11 ;  /* 0x000000000b0a72ca */ /* 0x000fc600000e0000 */
[----:B------:R-:W3:Y:S04]  /*15750*/  LDL R6, [R1+0x14] ;  /* 0x0000140001067983 */ /* 0x000ee80000100800 */
[----:B------:R-:W3:Y:S04]  /*15760*/  LDL.LU R5, [R1+0x8] ;  /* 0x0000080001057983 */ /* 0x000ee80000300800 */
[----:B------:R-:W2:Y:S01]  /*15770*/  LDL R11, [R1] ;  /* 0x00000000010b7983 */ /* 0x000ea20000100800 */
[----:B------:R-:W-:Y:S01]  /*15780*/  R2UR UR6, R12 ;  /* 0x000000000c0672ca */ /* 0x000fe200000e0000 */
[----:B------:R-:W-:Y:S01]  /*15790*/  UIADD3 UR4, UP0, UR36, 0x470, URZ ;  /* 0x0000047024047890 */ /* 0x000fe2000ff1e03f */
[----:B------:R-:W-:-:S02]  /*157a0*/  R2UR UR7, R13 ;  /* 0x000000000d0772ca */ /* 0x000fc400000e0000 */
[----:B------:R-:W-:Y:S01]  /*157b0*/  PLOP3.LUT P0, PT, PT, PT, PT, 0x80, 0x0 ;  /* 0x000000000000781c */ /* 0x000fe20003f0f070 */
[----:B------:R-:W-:Y:S01]  /*157c0*/  UIADD3.X UR5, URZ, UR37, URZ, UP0, !UPT ;  /* 0x000000253f057290 */ /* 0x000fe200087fe43f */
[----:B---3--:R-:W-:Y:S02]  /*157d0*/  IMAD R5, R5, 0x60, R6 ;  /* 0x0000006005057824 */ /* 0x008fe400078e0206 */
[C-C-:B--2---:R-:W-:Y:S02]  /*157e0*/  IMAD R3, R2.reuse, 0x8, R11.reuse ;  /* 0x0000000802037824 */ /* 0x144fe400078e020b */
[----:B------:R-:W-:Y:S02]  /*157f0*/  IMAD R2, R2, 0x9000, R11 ;  /* 0x0000900002027824 */ /* 0x000fe400078e020b */
[----:B------:R-:W-:Y:S02]  /*15800*/  VIADD R3, R3, 0x30850 ;  /* 0x0003085003037836 */ /* 0x000fe40000000000 */
[----:B------:R-:W-:-:S07]  /*15810*/  VIADD R6, R2, 0x400 ;  /* 0x0000040002067836 */ /* 0x000fce0000000000 */
.L_x_1526:
        /* <DEDUP_REMOVED lines=15> */
.L_x_1527:
        /* <DEDUP_REMOVED lines=15> */
.L_x_1528:
        /* <DEDUP_REMOVED lines=12> */
.L_x_1513:
[----:B------:R-:W-:Y:S05]  /*15ac0*/  BSYNC B1 ;  /* 0x0000000000017941 */ /* 0x000fea0003800000 */
.L_x_1512:
[----:B0-----:R-:W2:Y:S04]  /*15ad0*/  LDL R0, [R1+0x28] ;  /* 0x0000280001007983 */ /* 0x001ea80000100800 */
[----:B------:R0:W-:Y:S04]  /*15ae0*/  STL [R1+0x4], R7 ;  /* 0x0000040701007387 */ /* 0x0001e80000100800 */
[----:B------:R0:W-:Y:S02]  /*15af0*/  STL [R1+0x10], R9 ;  /* 0x0000100901007387 */ /* 0x0001e40000100800 */
[----:B0-2---:R-:W-:-:S07]  /*15b00*/  VIADD R0, R0, 0xfffffffd ;  /* 0xfffffffd00007836 */ /* 0x005fce0000000000 */
.L_x_1511:
[----:B------:R-:W-:Y:S05]  /*15b10*/  BSYNC B2 ;  /* 0x0000000000027941 */ /* 0x000fea0003800000 */
.L_x_1510:
[----:B------:R-:W2:Y:S01]  /*15b20*/  LDL.LU R2, [R1+0x28] ;  /* 0x0000280001027983 */ /* 0x000ea20000300800 */
[----:B------:R-:W-:Y:S01]  /*15b30*/  VIADD R8, R8, 0xfffffffe ;  /* 0xfffffffe08087836 */ /* 0x000fe20000000000 */
[----:B--2---:R-:W-:-:S04]  /*15b40*/  LOP3.LUT R2, RZ, R2, RZ, 0x33, !PT ;  /* 0x00000002ff027212 */ /* 0x004fc800078e33ff */
[----:B------:R-:W-:-:S13]  /*15b50*/  ISETP.NE.AND P0, PT, R8, R2, PT ;  /* 0x000000020800720c */ /* 0x000fda0003f05270 */
[----:B------:R-:W-:Y:S05]  /*15b60*/  @!P0 BRA `(.L_x_1509) ;  /* 0x0000001400f88947 */ /* 0x000fea0003800000 */
[----:B------:R-:W-:-:S07]  /*15b70*/  IMAD.MOV.U32 R9, RZ, RZ, R17 ;  /* 0x000000ffff097224 */ /* 0x000fce00078e0011 */
.L_x_1563:
[----:B--2---:R-:W2:Y:S04]  /*15b80*/  LDL R4, [R1+0x24] ;  /* 0x0000240001047983 */ /* 0x004ea80000100800 */
[----:B------:R-:W3:Y:S04]  /*15b90*/  LDL R3, [R1+0x4] ;  /* 0x0000040001037983 */ /* 0x000ee80000100800 */
[----:B------:R-:W4:Y:S01]  /*15ba0*/  LDL R2, [R1+0x10] ;  /* 0x0000100001027983 */ /* 0x000f220000100800 */
[----:B------:R-:W-:Y:S05]  /*15bb0*/  YIELD ;  /* 0x0000000000007946 */ /* 0x000fea0003800000 */
[----:B------:R-:W-:Y:S01]  /*15bc0*/  BSSY B1, `(.L_x_1529) ;  /* 0x00000b8000017945 */ /* 0x000fe20003800000 */
[----:B--2---:R-:W-:Y:S01]  /*15bd0*/  LOP3.LUT P1, RZ, R4, 0x1, RZ, 0xc0, !PT ;  /* 0x0000000104ff7812 */ /* 0x004fe2000782c0ff */
[----:B---3--:R-:W-:-:S05]  /*15be0*/  VIADD R4, R3, 0x1 ;  /* 0x0000000103047836 */ /* 0x008fca0000000000 */
[----:B------:R-:W-:-:S04]  /*15bf0*/  ISETP.NE.AND P0, PT, R4, 0x2, PT ;  /* 0x000000020400780c */ /* 0x000fc80003f05270 */
[----:B------:R-:W-:Y:S02]  /*15c00*/  SEL R5, RZ, 0x1, P0 ;  /* 0x00000001ff057807 */ /* 0x000fe40000000000 */
[----:B------:R-:W-:Y:S02]  /*15c10*/  SEL R4, R4, RZ, P0 ;  /* 0x000000ff04047207 */ /* 0x000fe40000000000 */
[----:B----4-:R-:W-:Y:S01]  /*15c20*/  LOP3.LUT R5, R2, R5, RZ, 0x3c, !PT ;  /* 0x0000000502057212 */ /* 0x010fe200078e3cff */
[----:B01----:R-:W-:Y:S06]  /*15c30*/  @!P1 BRA `(.L_x_1530) ;  /* 0x0000000800c09947 */ /* 0x003fec0003800000 */
        /* <DEDUP_REMOVED lines=20> */
[----:B------:R-:W-:-:S04]  /*15d80*/  IMAD.WIDE.U32 R2, R11, UR6, R2 ;  /* 0x000000060b027c25 */ /* 0x000fc8000f8e0002 */
[----:B------:R-:W-:Y:S01]  /*15d90*/  IMAD.IADD R3, R6, 0x1, R3 ;  /* 0x0000000106037824 */ /* 0x000fe200078e0203 */
[----:B------:R-:W-:-:S04]  /*15da0*/  LEA R6, P0, R2, UR4, 0x2 ;  /* 0x0000000402067c11 */ /* 0x000fc8000f8010ff */
[----:B------:R-:W-:-:S05]  /*15db0*/  LEA.HI.X R7, R2, UR5, R3, 0x2, P0 ;  /* 0x0000000502077c11 */ /* 0x000fca00080f1403 */
[----:B------:R0:W5:Y:S04]  /*15dc0*/  LDG.E R9, desc[UR8][R6.64] ;  /* 0x0000000806097981 */ /* 0x000168000c1e1900 */
.L_x_1531:
[----:B------:R-:W2:Y:S01]  /*15dd0*/  LDL R2, [R1] ;  /* 0x0000000001027983 */ /* 0x000ea20000100800 */
[----:B------:R-:W-:Y:S01]  /*15de0*/  BSSY B2, `(.L_x_1532) ;  /* 0x0000005000027945 */ /* 0x000fe20003800000 */
[----:B--2---:R-:W-:Y:S01]  /*15df0*/  IMAD R3, R4, 0x8, R2 ;  /* 0x0000000804037824 */ /* 0x004fe200078e0202 */
[----:B------:R-:W-:-:S04]  /*15e00*/  SHF.L.U32 R2, R5, 0x1f, RZ ;  /* 0x0000001f05027819 */ /* 0x000fc800000006ff */
[----:B------:R-:W1:Y:S02]  /*15e10*/  SYNCS.PHASECHK.TRANS64.TRYWAIT P0, [R3+URZ+0x30840], R2 ;  /* 0x03084002030075a7 */ /* 0x000e64000800017f */
[----:B-1----:R-:W-:Y:S05]  /*15e20*/  @!P0 BRA `(.L_x_1533) ;  /* 0x0000003c00948947 */ /* 0x002fea0003800000 */
.L_x_1629:
[----:B------:R-:W-:Y:S05]  /*15e30*/  BSYNC B2 ;  /* 0x0000000000027941 */ /* 0x000fea0003800000 */
.L_x_1532:
        /* <DEDUP_REMOVED lines=12> */
.L_x_1535:
[----:B------:R-:W-:Y:S05]  /*15f00*/  BSYNC B2 ;  /* 0x0000000000027941 */ /* 0x000fea0003800000 */
.L_x_1534:
        /* <DEDUP_REMOVED lines=13> */
.L_x_1536:
        /* <DEDUP_REMOVED lines=16> */
.L_x_1537:
        /* <DEDUP_REMOVED lines=16> */
.L_x_1538:
        /* <DEDUP_REMOVED lines=17> */
.L_x_1630:
[----:B------:R-:W-:Y:S05]  /*162f0*/  BSYNC B2 ;  /* 0x0000000000027941 */ /* 0x000fea0003800000 */
.L_x_1539:
        /* <DEDUP_REMOVED lines=11> */
.L_x_1542:
[----:B------:R-:W-:Y:S05]  /*163b0*/  BSYNC B2 ;  /* 0x0000000000027941 */ /* 0x000fea0003800000 */
.L_x_1541:
[----:B0-----:R-:W2:Y:S01]  /*163c0*/  LDL.LU R3, [R1+0x4] ;  /* 0x0000040001037983 */ /* 0x001ea20000300800 */
[----:B------:R-:W-:-:S03]  /*163d0*/  R2UR UR10, R11 ;  /* 0x000000000b0a72ca */ /* 0x000fc600000e0000 */
[----:B------:R-:W3:Y:S04]  /*163e0*/  LDL R7, [R1+0x14] ;  /* 0x0000140001077983 */ /* 0x000ee80000100800 */
[----:B------:R-:W3:Y:S04]  /*163f0*/  LDL.LU R6, [R1+0x8] ;  /* 0x0000080001067983 */ /* 0x000ee80000300800 */
[----:B------:R-:W2:Y:S01]  /*16400*/  LDL R11, [R1] ;  /* 0x00000000010b7983 */ /* 0x000ea20000100800 */
[----:B------:R-:W-:Y:S01]  /*16410*/  R2UR UR6, R12 ;  /* 0x000000000c0672ca */ /* 0x000fe200000e0000 */
[----:B------:R-:W-:Y:S01]  /*16420*/  UIADD3 UR4, UP0, UR36, 0x470, URZ ;  /* 0x0000047024047890 */ /* 0x000fe2000ff1e03f */
[----:B------:R-:W-:Y:S01]  /*16430*/  R2UR UR7, R13 ;  /* 0x000000000d0772ca */ /* 0x000fe200000e0000 */
[----:B------:R-:W-:Y:S01]  /*16440*/  VIADD R2, R2, 0x50 ;  /* 0x0000005002027836 */ /* 0x000fe20000000000 */
[----:B------:R-:W-:Y:S01]  /*16450*/  PLOP3.LUT P0, PT, PT, PT, PT, 0x80, 0x0 ;  /* 0x000000000000781c */ /* 0x000fe20003f0f070 */
[----:B------:R-:W-:Y:S01]  /*16460*/  UIADD3.X UR5, URZ, UR37, URZ, UP0, !UPT ;  /* 0x000000253f057290 */ /* 0x000fe200087fe43f */
[----:B---3--:R-:W-:-:S02]  /*16470*/  IMAD R6, R6, 0x60, R7 ;  /* 0x0000006006067824 */ /* 0x008fc400078e0207 */
[----:B--2---:R-:W-:-:S04]  /*16480*/  IMAD R3, R3, 0x9000, R11 ;  /* 0x0000900003037824 */ /* 0x004fc800078e020b */
[----:B------:R-:W-:-:S07]  /*16490*/  VIADD R7, R3, 0x400 ;  /* 0x0000040003077836 */ /* 0x000fce0000000000 */
.L_x_1543:
        /* <DEDUP_REMOVED lines=15> */
.L_x_1544:
        /* <DEDUP_REMOVED lines=15> */
.L_x_1545:
        /* <DEDUP_REMOVED lines=12> */
.L_x_1530:
[----:B------:R-:W-:Y:S05]  /*16740*/  BSYNC B1 ;  /* 0x0000000000017941 */ /* 0x000fea0003800000 */
.L_x_1529:
[----:B------:R-:W2:Y:S01]  /*16750*/  LDL R2, [R1+0x24] ;  /* 0x0000240001027983 */ /* 0x000ea20000100800 */
[----:B------:R-:W-:Y:S01]  /*16760*/  VIADD R3, R4, 0x1 ;  /* 0x0000000104037836 */ /* 0x000fe20000000000 */
[----:B------:R-:W-:Y:S01]  /*16770*/  BSSY B1, `(.L_x_1546) ;  /* 0x00000b9000017945 */ /* 0x000fe20003800000 */
[----:B------:R-:W-:-:S03]  /*16780*/  VIADD R6, R0, 0xffffffff ;  /* 0xffffffff00067836 */ /* 0x000fc60000000000 */
[----:B------:R-:W-:-:S04]  /*16790*/  ISETP.NE.AND P0, PT, R3, 0x2, PT ;  /* 0x000000020300780c */ /* 0x000fc80003f05270 */
[----:B------:R-:W-:Y:S02]  /*167a0*/  SEL R12, R3, RZ, P0 ;  /* 0x000000ff030c7207 */ /* 0x000fe40000000000 */
[----:B--2---:R-:W-:Y:S02]  /*167b0*/  LOP3.LUT P1, RZ, R2, 0x1, RZ, 0xc0, !PT ;  /* 0x0000000102ff7812 */ /* 0x004fe4000782c0ff */
[----:B------:R-:W-:-:S04]  /*167c0*/  SEL R2, RZ, 0x1, P0 ;  /* 0x00000001ff027807 */ /* 0x000fc80000000000 */
[----:B------:R-:W-:-:S05]  /*167d0*/  LOP3.LUT R11, R5, R2, RZ, 0x3c, !PT ;  /* 0x00000002050b7212 */ /* 0x000fca00078e3cff */
[----:B------:R1:W-:Y:S04]  /*167e0*/  STL [R1+0x10], R11 ;  /* 0x0000100b01007387 */ /* 0x0003e80000100800 */
[----:B------:R1:W-:Y:S01]  /*167f0*/  STL [R1+0x4], R12 ;  /* 0x0000040c01007387 */ /* 0x0003e20000100800 */
[----:B------:R-:W-:Y:S05]  /*16800*/  @!P1 BRA `(.L_x_1547) ;  /* 0x0000000800bc9947 */ /* 0x000fea0003800000 */
[----:B------:R-:W-:Y:S01]  /*16810*/  ULDC.64 UR4, c[0x0][0x418] ;  /* 0x0001060000047ab9 */ /* 0x000fe20000000a00 */
[----:B------:R-:W-:Y:S01]  /*16820*/  IMAD.MOV.U32 R7, RZ, RZ, R6 ;  /* 0x000000ffff077224 */ /* 0x000fe200078e0006 */
[----:B------:R-:W-:-:S04]  /*16830*/  ISETP.NE.U32.AND P0, PT, RZ, UR4, PT ;  /* 0x00000004ff007c0c */ /* 0x000fc8000bf05070 */
[----:B------:R-:W-:-:S13]  /*16840*/  ISETP.NE.AND.EX P0, PT, RZ, UR5, PT, P0 ;  /* 0x00000005ff007c0c */ /* 0x000fda000bf05300 */
[----:B------:R-:W-:Y:S05]  /*16850*/  @!P0 BRA `(.L_x_1548) ;  /* 0x0000000000508947 */ /* 0x000fea0003800000 */
[----:B------:R-:W2:Y:S01]  /*16860*/  LDL R14, [R1+0x18] ;  /* 0x00001800010e7983 */ /* 0x000ea20000100800 */
[----:B0-----:R-:W0:Y:S01]  /*16870*/  LDC R8, c[0x0][0x43c] ;  /* 0x00010f00ff087b82 */ /* 0x001e220000000800 */
        /* <DEDUP_REMOVED lines=16> */
[----:B------:R-:W-:-:S06]  /*16980*/  LEA.HI.X R9, R2, UR5, R3, 0x2, P0 ;  /* 0x0000000502097c11 */ /* 0x000fcc00080f1403 */
[----:B------:R2:W5:Y:S03]  /*16990*/  LDG.E R9, desc[UR8][R8.64] ;  /* 0x0000000808097981 */ /* 0x000566000c1e1900 */
.L_x_1548:
[----:B------:R-:W3:Y:S01]  /*169a0*/  LDL R2, [R1] ;  /* 0x0000000001027983 */ /* 0x000ee20000100800 */
[----:B------:R-:W-:Y:S01]  /*169b0*/  SHF.L.U32 R3, R11, 0x1f, RZ ;  /* 0x0000001f0b037819 */ /* 0x000fe200000006ff */
[----:B------:R-:W-:Y:S01]  /*169c0*/  BSSY B2, `(.L_x_1549) ;  /* 0x0000004000027945 */ /* 0x000fe20003800000 */
[----:B---3--:R-:W-:-:S04]  /*169d0*/  IMAD R2, R12, 0x8, R2 ;  /* 0x000000080c027824 */ /* 0x008fc800078e0202 */
[----:B------:R-:W3:Y:S02]  /*169e0*/  SYNCS.PHASECHK.TRANS64.TRYWAIT P0, [R2+URZ+0x30840], R3 ;  /* 0x03084003020075a7 */ /* 0x000ee4000800017f */
[----:B---3--:R-:W-:Y:S05]  /*169f0*/  @!P0 BRA `(.L_x_1550) ;  /* 0x0000003000c88947 */ /* 0x008fea0003800000 */
.L_x_1631:
[----:B------:R-:W-:Y:S05]  /*16a00*/  BSYNC B2 ;  /* 0x0000000000027941 */ /* 0x000fea0003800000 */
.L_x_1549:
        /* <DEDUP_REMOVED lines=12> */
.L_x_1552:
[----:B------:R-:W-:Y:S05]  /*16ad0*/  BSYNC B2 ;  /* 0x0000000000027941 */ /* 0x000fea0003800000 */
.L_x_1551:
[----:B------:R-:W2:Y:S04]  /*16ae0*/  LDL R8, [R1+0x4] ;  /* 0x0000040001087983 */ /* 0x000ea80000100800 */
[----:B-1----:R-:W4:Y:S04]  /*16af0*/  LDL R11, [R1] ;  /* 0x00000000010b7983 */ /* 0x002f280000100800 */
[----:B---3--:R-:W3:Y:S01]  /*16b00*/  LDL R2, [R1+0x14] ;  /* 0x0000140001027983 */ /* 0x008ee20000100800 */
        /* <DEDUP_REMOVED lines=8> */
[----:B----4-:R-:W-:Y:S02]  /*16b90*/  IMAD R8, R8, 0x9000, R11 ;  /* 0x0000900008087824 */ /* 0x010fe400078e020b */
[----:B------:R-:W-:-:S02]  /*16ba0*/  VIADD R3, R3, 0x30 ;  /* 0x0000003003037836 */ /* 0x000fc40000000000 */
[----:B---3--:R-:W-:Y:S02]  /*16bb0*/  IMAD R2, R7, 0x60, R2 ;  /* 0x0000006007027824 */ /* 0x008fe400078e0202 */
[----:B------:R-:W-:-:S07]  /*16bc0*/  VIADD R11, R8, 0x1e400 ;  /* 0x0001e400080b7836 */ /* 0x000fce0000000000 */
.L_x_1553:
        /* <DEDUP_REMOVED lines=16> */
.L_x_1554:
        /* <DEDUP_REMOVED lines=16> */
.L_x_1555:
        /* <DEDUP_REMOVED lines=15> */
.L_x_1632:
[----:B------:R-:W-:Y:S05]  /*16ec0*/  BSYNC B2 ;  /* 0x0000000000027941 */ /* 0x000fea0003800000 */
.L_x_1556:
        /* <DEDUP_REMOVED lines=11> */
.L_x_1559:
[----:B------:R-:W-:Y:S05]  /*16f80*/  BSYNC B2 ;  /* 0x0000000000027941 */ /* 0x000fea0003800000 */
.L_x_1558:
[----:B------:R-:W2:Y:S04]  /*16f90*/  LDL R8, [R1] ;  /* 0x0000000001087983 */ /* 0x000ea80000100800 */
        /* <DEDUP_REMOVED lines=12> */
.L_x_1560:
        /* <DEDUP_REMOVED lines=15> */
.L_x_1561:
        /* <DEDUP_REMOVED lines=15> */
.L_x_1562:
        /* <DEDUP_REMOVED lines=12> */
.L_x_1547:
[----:B------:R-:W-:Y:S05]  /*17300*/  BSYNC B1 ;  /* 0x0000000000017941 */ /* 0x000fea0003800000 */
.L_x_1546:
[----:B------:R-:W3:Y:S01]  /*17310*/  LDL R2, [R1+0x20] ;  /* 0x0000200001027983 */ /* 0x000ee20000100800 */
[----:B------:R-:W-:Y:S01]  /*17320*/  VIADD R0, R0, 0xfffffffe ;  /* 0xfffffffe00007836 */ /* 0x000fe20000000000 */
[----:B---3--:R-:W-:-:S13]  /*17330*/  ISETP.GT.AND P0, PT, R6, R2, PT ;  /* 0x000000020600720c */ /* 0x008fda0003f04270 */
[----:B------:R-:W-:Y:S05]  /*17340*/  @P0 BRA `(.L_x_1563) ;  /* 0xffffffe8000c0947 */ /* 0x000fea000383ffff */
.L_x_1509:
[----:B------:R-:W-:Y:S05]  /*17350*/  BSYNC B0 ;  /* 0x0000000000007941 */ /* 0x000fea0003800000 */
.L_x_1508:
[----:B------:R-:W3:Y:S01]  /*17360*/  S2R R2, SR_TID.X ;  /* 0x0000000000027919 */ /* 0x000ee20000002100 */
[----:B------:R-:W-:Y:S01]  /*17370*/  BSSY B0, `(.L_x_1564) ;  /* 0x0000011000007945 */ /* 0x000fe20003800000 */
        /* <DEDUP_REMOVED lines=10> */
[----:B----4-:R-:W3:Y:S04]  /*17420*/  @P0 ATOMG.E.ADD.STRONG.GPU PT, R2, desc[UR6][R4.64], R2 ;  /* 0x00000002040209a8 */ /* 0x010ee800081ee1c6 */
[----:B---3--:R3:W4:Y:S02]  /*17430*/  SHFL.IDX PT, R2, R2, R0, 0x1f ;  /* 0x00001f0002027589 */ /* 0x00872400000e0000 */
[----:B---3--:R-:W3:Y:S02]  /*17440*/  S2R R0, SR_LTMASK ;  /* 0x0000000000007919 */ /* 0x008ee40000003900 */
[----:B---3--:R-:W-:-:S06]  /*17450*/  LOP3.LUT R0, R0, UR4, RZ, 0xc0, !PT ;  /* 0x0000000400007c12 */ /* 0x008fcc000f8ec0ff */
[----:B------:R-:W4:Y:S02]  /*17460*/  POPC R0, R0 ;  /* 0x0000000000007309 */ /* 0x000f240000000000 */
[----:B----4-:R-:W-:-:S07]  /*17470*/  IADD3 R16, R2, UR38, R0 ;  /* 0x0000002602107c10 */ /* 0x010fce000fffe000 */
.L_x_1565:
[----:B------:R-:W-:Y:S05]  /*17480*/  BSYNC B0 ;  /* 0x0000000000007941 */ /* 0x000fea0003800000 */
.L_x_1564:
[----:B------:R-:W3:Y:S01]  /*17490*/  LDL R0, [R1+0x24] ;  /* 0x0000240001007983 */ /* 0x000ee20000100800 */
[----:B------:R-:W-:Y:S01]  /*174a0*/  BSSY B0, `(.L_x_1566) ;  /* 0x000004d000007945 */ /* 0x000fe20003800000 */
[----:B---3--:R-:W-:-:S13]  /*174b0*/  LOP3.LUT P0, RZ, R0, 0x1, RZ, 0xc0, !PT ;  /* 0x0000000100ff7812 */ /* 0x008fda000780c0ff */
[----:B------:R-:W-:Y:S05]  /*174c0*/  @!P0 BRA `(.L_x_1567) ;  /* 0x0000000400288947 */ /* 0x000fea0003800000 */
[----:B------:R-:W3:Y:S04]  /*174d0*/  LDL R4, [R1] ;  /* 0x0000000001047983 */ /* 0x000ee80000100800 */
[----:B------:R-:W3:Y:S04]  /*174e0*/  LDL R0, [R1+0x4] ;  /* 0x0000040001007983 */ /* 0x000ee80000100800 */
[----:B------:R-:W4:Y:S01]  /*174f0*/  LDL R2, [R1+0x10] ;  /* 0x0000100001027983 */ /* 0x000f220000100800 */
[----:B------:R-:W-:Y:S01]  /*17500*/  BSSY B1, `(.L_x_1568) ;  /* 0x0000006000017945 */ /* 0x000fe20003800000 */
[----:B------:R-:W-:Y:S01]  /*17510*/  ISETP.NE.AND P1, PT, R3, RZ, PT ;  /* 0x000000ff0300720c */ /* 0x000fe20003f25270 */
[----:B---3--:R-:W-:Y:S01]  /*17520*/  IMAD R0, R0, 0x8, R4 ;  /* 0x0000000800007824 */ /* 0x008fe200078e0204 */
[----:B----4-:R-:W-:-:S04]  /*17530*/  SHF.L.U32 R2, R2, 0x1f, RZ ;  /* 0x0000001f02027819 */ /* 0x010fc800000006ff */
[----:B------:R-:W3:Y:S02]  /*17540*/  SYNCS.PHASECHK.TRANS64.TRYWAIT P0, [R0+URZ+0x30860], R2 ;  /* 0x03086002000075a7 */ /* 0x000ee4000800017f */
[----:B---3--:R-:W-:Y:S05]  /*17550*/  @!P0 BRA `(.L_x_1569) ;  /* 0x0000002800188947 */ /* 0x008fea0003800000 */
.L_x_1633:
[----:B------:R-:W-:Y:S05]  /*17560*/  BSYNC B1 ;  /* 0x0000000000017941 */ /* 0x000fea0003800000 */
.L_x_1568:
[----:B------:R-:W-:Y:S04]  /*17570*/  BSSY B1, `(.L_x_1570) ;  /* 0x0000009000017945 */ /* 0x000fe80003800000 */
        /* <DEDUP_REMOVED lines=8> */
.L_x_1571:
[----:B------:R-:W-:Y:S05]  /*17600*/  BSYNC B1 ;  /* 0x0000000000017941 */ /* 0x000fea0003800000 */
.L_x_1570:
[----:B------:R-:W4:Y:S04]  /*17610*/  LDL.LU R5, [R1+0x14] ;  /* 0x0000140001057983 */ /* 0x000f280000300800 */
[----:B------:R-:W4:Y:S04]  /*17620*/  LDL.LU R3, [R1+0x8] ;  /* 0x0000080001037983 */ /* 0x000f280000300800 */
[----:B------:R-:W5:Y:S04]  /*17630*/  LDL R4, [R1] ;  /* 0x0000000001047983 */ /* 0x000f680000100800 */
[----:B---3--:R-:W5:Y:S01]  /*17640*/  LDL R2, [R1+0x4] ;  /* 0x0000040001027983 */ /* 0x008f620000100800 */
[----:B------:R-:W-:Y:S01]  /*17650*/  UIADD3 UR4, UP0, UR36, 0x470, URZ ;  /* 0x0000047024047890 */ /* 0x000fe2000ff1e03f */
[----:B------:R-:W-:Y:S01]  /*17660*/  PLOP3.LUT P0, PT, PT, PT, PT, 0x80, 0x0 ;  /* 0x000000000000781c */ /* 0x000fe20003f0f070 */
[----:B------:R-:W-:Y:S01]  /*17670*/  VIADD R0, R0, 0x30850 ;  /* 0x0003085000007836 */ /* 0x000fe20000000000 */
[----:B------:R-:W-:Y:S01]  /*17680*/  UMOV UR6, 0x0 ;  /* 0x0000000000067882 */ /* 0x000fe20000000000 */
[----:B------:R-:W-:Y:S01]  /*17690*/  UIADD3.X UR5, URZ, UR37, URZ, UP0, !UPT ;  /* 0x000000253f057290 */ /* 0x000fe200087fe43f */
[----:B------:R-:W-:Y:S01]  /*176a0*/  UMOV UR7, 0x14f00000 ;  /* 0x14f0000000077882 */ /* 0x000fe20000000000 */
[----:B------:R-:W-:Y:S01]  /*176b0*/  UMOV UR10, URZ ;  /* 0x0000003f000a7c82 */ /* 0x000fe20008000000 */
[----:B----4-:R-:W-:-:S02]  /*176c0*/  IMAD R3, R3, 0x60, R5 ;  /* 0x0000006003037824 */ /* 0x010fc400078e0205 */
[----:B-----5:R-:W-:-:S04]  /*176d0*/  IMAD R2, R2, 0x9000, R4 ;  /* 0x0000900002027824 */ /* 0x020fc800078e0204 */
[----:B------:R-:W-:-:S07]  /*176e0*/  VIADD R4, R2, 0x400 ;  /* 0x0000040002047836 */ /* 0x000fce0000000000 */
.L_x_1572:
        /* <DEDUP_REMOVED lines=9> */
[----:B---3--:R-:W-:Y:S05]  /*17780*/  @P0 BRA.U.ANY `(.L_x_1572) ;  /* 0xfffffffd00d80947 */ /* 0x008fea000393ffff */
[----:B------:R-:W-:Y:S01]  /*17790*/  PLOP3.LUT P0, PT, PT, PT, PT, 0x80, 0x0 ;  /* 0x000000000000781c */ /* 0x000fe20003f0f070 */
[----:B------:R-:W-:Y:S01]  /*177a0*/  VIADD R4, R2, 0x3400 ;  /* 0x0000340002047836 */ /* 0x000fe20000000000 */
[----:B------:R-:W-:Y:S01]  /*177b0*/  UMOV UR6, 0x0 ;  /* 0x0000000000067882 */ /* 0x000fe20000000000 */
[----:B------:R-:W-:Y:S01]  /*177c0*/  UMOV UR7, 0x14f00000 ;  /* 0x14f0000000077882 */ /* 0x000fe20000000000 */
[----:B------:R-:W-:-:S09]  /*177d0*/  UMOV UR10, 0x40 ;  /* 0x00000040000a7882 */ /* 0x000fd20000000000 */
.L_x_1573:
        /* <DEDUP_REMOVED lines=15> */
.L_x_1574:
        /* <DEDUP_REMOVED lines=10> */
.L_x_1567:
[----:B------:R-:W-:Y:S05]  /*17970*/  BSYNC B0 ;  /* 0x0000000000007941 */ /* 0x000fea0003800000 */
.L_x_1566:
[----:B------:R-:W3:Y:S04]  /*17980*/  LDL.LU R5, [R1+0x4] ;  /* 0x0000040001057983 */ /* 0x000ee80000300800 */
[----:B------:R-:W4:Y:S01]  /*17990*/  LDL.LU R4, [R1+0x10] ;  /* 0x0000100001047983 */ /* 0x000f220000300800 */
[----:B---3--:R-:W-:-:S05]  /*179a0*/  VIADD R0, R5, 0x1 ;  /* 0x0000000105007836 */ /* 0x008fca0000000000 */
[----:B------:R-:W-:-:S04]  /*179b0*/  ISETP.NE.AND P0, PT, R0, 0x2, PT ;  /* 0x000000020000780c */ /* 0x000fc80003f05270 */
[----:B------:R-:W-:Y:S02]  /*179c0*/  SEL R2, RZ, 0x1, P0 ;  /* 0x00000001ff027807 */ /* 0x000fe40000000000 */
[----:B------:R-:W-:Y:S02]  /*179d0*/  SEL R0, R0, RZ, P0 ;  /* 0x000000ff00007207 */ /* 0x000fe40000000000 */
[----:B----4-:R-:W-:-:S03]  /*179e0*/  LOP3.LUT R4, R4, R2, RZ, 0x3c, !PT ;  /* 0x0000000204047212 */ /* 0x010fc600078e3cff */
[----:B------:R3:W-:Y:S04]  /*179f0*/  STL [R1+0x4], R0 ;  /* 0x0000040001007387 */ /* 0x0007e80000100800 */
[----:B------:R3:W-:Y:S02]  /*17a00*/  STL [R1+0x10], R4 ;  /* 0x0000100401007387 */ /* 0x0007e40000100800 */
.L_x_1488:
[----:B------:R-:W-:Y:S05]  /*17a10*/  BSYNC B7 ;  /* 0x0000000000077941 */ /* 0x000fea0003800000 */
.L_x_1486:
[----:B---3--:R-:W3:Y:S02]  /*17a20*/  LDL R0, [R1+0x24] ;  /* 0x0000240001007983 */ /* 0x008ee40000100800 */
[----:B---3--:R-:W-:-:S13]  /*17a30*/  LOP3.LUT P0, RZ, R0, 0x2, RZ, 0xc0, !PT ;  /* 0x0000000200ff7812 */ /* 0x008fda000780c0ff */
[----:B------:R-:W-:Y:S05]  /*17a40*/  @!P0 BRA `(.L_x_1575) ;  /* 0x0000000000288947 */ /* 0x000fea0003800000 */
[----:B------:R-:W-:Y:S05]  /*17a50*/  WARPSYNC.ALL ;  /* 0x0000000000007948 */ /* 0x000fea0003800000 */
[----:B------:R-:W3:Y:S08]  /*17a60*/  S2UR UR5, SR_CgaCtaId ;  /* 0x00000000000579c3 */ /* 0x000ef00000008800 */
[----:B------:R-:W-:Y:S06]  /*17a70*/  BAR.SYNC.DEFER_BLOCKING 0x5, 0x180 ;  /* 0x0146000000007b1d */ /* 0x000fec0000010000 */
[----:B------:R-:W-:-:S02]  /*17a80*/  UMOV UR4, 0x400 ;  /* 0x0000040000047882 */ /* 0x000fc40000000000 */
[----:B---3--:R-:W-:-:S06]  /*17a90*/  ULEA UR4, UR5, UR4, 0x18 ;  /* 0x0000000405047291 */ /* 0x008fcc000f8ec03f */
[----:B------:R-:W-:-:S05]  /*17aa0*/  IMAD.U32 R0, RZ, RZ, UR4 ;  /* 0x00000004ff007e24 */ /* 0x000fca000f8e00ff */
[----:B------:R3:W4:Y:S04]  /*17ab0*/  LDS.128 R16, [R0+0x308d0] ;  /* 0x0308d00000107984 */ /* 0x0007280000000c00 */
[----:B------:R3:W-:Y:S01]  /*17ac0*/  STL [R1], R0 ;  /* 0x0000000001007387 */ /* 0x0007e20000100800 */
[----:B------:R-:W-:Y:S06]  /*17ad0*/  BAR.ARV 0x4, 0x180 ;  /* 0x0106000000007b1d */ /* 0x000fec0000002000 */
[----:B------:R-:W-:Y:S05]  /*17ae0*/  BRA `(.L_x_1576) ;  /* 0x0000000800e47947 */ /* 0x000fea0003800000 */
.L_x_1575:
[----:B------:R-:W3:Y:S01]  /*17af0*/  S2R R0, SR_TID.X ;  /* 0x0000000000007919 */ /* 0x000ee20000002100 */
[----:B------:R-:W-:Y:S01]  /*17b00*/  UMOV UR4, 0xffffffff ;  /* 0xffffffff00047882 */ /* 0x000fe20000000000 */
[----:B---3--:R-:W-:-:S04]  /*17b10*/  LOP3.LUT R6, R0, 0x1f, RZ, 0xc0, !PT ;  /* 0x0000001f00067812 */ /* 0x008fc800078ec0ff */
[----:B------:R-:W-:Y:S01]  /*17b20*/  ISETP.NE.AND P0, PT, R6, 0x1f, PT ;  /* 0x0000001f0600780c */ /* 0x000fe20003f05270 */
[----:B------:R-:W-:-:S12]  /*17b30*/  BRA.DIV UR4, `(.L_x_1577) ;  /* 0x0000002204b47947 */ /* 0x000fd8000b800000 */
[----:B------:R-:W-:Y:S01]  /*17b40*/  IMAD.IADD R5, R19, 0x1, R6 ;  /* 0x0000000113057824 */ /* 0x000fe200078e0206 */
[----:B------:R-:W-:Y:S01]  /*17b50*/  ULDC UR4, c[0x0][0xc3c] ;  /* 0x00030f0000047ab9 */ /* 0x000fe20000000800 */
[----:B------:R-:W-:-:S03]  /*17b60*/  ULDC.64 UR6, c[0x0][0x208] ;  /* 0x0000820000067ab9 */ /* 0x000fc60000000a00 */
[----:B------:R-:W-:-:S13]  /*17b70*/  ISETP.GE.OR P1, PT, R5, UR4, !P0 ;  /* 0x0000000405007c0c */ /* 0x000fda000c726670 */
[----:B------:R-:W3:Y:S02]  /*17b80*/  @!P1 LDC.64 R2, c[0x0][0xc80] ;  /* 0x00032000ff029b82 */ /* 0x000ee40000000a00 */
[----:B---3--:R-:W-:-:S06]  /*17b90*/  @!P1 IMAD.WIDE R2, R5, 0x4, R2 ;  /* 0x0000000405029825 */ /* 0x008fcc00078e0202 */
[----:B------:R3:W4:Y:S01]  /*17ba0*/  @!P1 LDG.E R3, desc[UR6][R2.64] ;  /* 0x0000000602039981 */ /* 0x000722000c1e1900 */
[C---:B------:R-:W-:Y:S02]  /*17bb0*/  ISETP.GE.U32.AND P2, PT, R6.reuse, 0x2, PT ;  /* 0x000000020600780c */ /* 0x040fe40003f46070 */
[C---:B------:R-:W-:Y:S01]  /*17bc0*/  ISETP.GE.U32.AND P3, PT, R6.reuse, 0x4, PT ;  /* 0x000000040600780c */ /* 0x040fe20003f66070 */
[----:B------:R-:W-:Y:S01]  /*17bd0*/  SHFL.IDX PT, R0, R16, RZ, 0x1f ;  /* 0x00001fff10007589 */ /* 0x000fe200000e0000 */
[C---:B------:R-:W-:Y:S02]  /*17be0*/  ISETP.GE.U32.AND P4, PT, R6.reuse, 0x8, PT ;  /* 0x000000080600780c */ /* 0x040fe40003f86070 */
[C---:B------:R-:W-:Y:S01]  /*17bf0*/  ISETP.GE.U32.AND P5, PT, R6.reuse, 0x10, PT ;  /* 0x000000100600780c */ /* 0x040fe20003fa6070 */
[----:B---3--:R-:W-:Y:S02]  /*17c00*/  IMAD.MOV.U32 R2, RZ, RZ, RZ ;  /* 0x000000ffff027224 */ /* 0x008fe400078e00ff */
[----:B----4-:R-:W-:Y:S01]  /*17c10*/  @!P1 IMAD.MOV.U32 R2, RZ, RZ, R3 ;  /* 0x000000ffff029224 */ /* 0x010fe200078e0003 */
[----:B------:R-:W-:-:S04]  /*17c20*/  ISETP.NE.AND P1, PT, R6, RZ, PT ;  /* 0x000000ff0600720c */ /* 0x000fc80003f25270 */
[----:B------:R-:W3:Y:S02]  /*17c30*/  SHFL.UP PT, R14, R2, 0x1, RZ ;  /* 0x04200000020e7989 */ /* 0x000ee400000e00ff */
[----:B---3--:R-:W-:-:S05]  /*17c40*/  SEL R5, R14, RZ, P1 ;  /* 0x000000ff0e057207 */ /* 0x008fca0000800000 */
[----:B------:R-:W-:Y:S02]  /*17c50*/  IMAD.IADD R3, R2, 0x1, R5 ;  /* 0x0000000102037824 */ /* 0x000fe400078e0205 */
[----:B------:R-:W-:Y:S04]  /*17c60*/  SHFL.IDX PT, R5, R16, 0x1, 0x1f ;  /* 0x00201f0010057f89 */ /* 0x000fe800000e0000 */
[----:B------:R-:W3:Y:S02]  /*17c70*/  SHFL.UP PT, R4, R3, 0x2, RZ ;  /* 0x0440000003047989 */ /* 0x000ee400000e00ff */
[----:B---3--:R-:W-:-:S05]  /*17c80*/  SEL R4, R4, RZ, P2 ;  /* 0x000000ff04047207 */ /* 0x008fca0001000000 */
[----:B------:R-:W-:-:S05]  /*17c90*/  IMAD.IADD R3, R3, 0x1, R4 ;  /* 0x0000000103037824 */ /* 0x000fca00078e0204 */
        /* <DEDUP_REMOVED lines=9> */
[----:B------:R3:W4:Y:S02]  /*17d30*/  SHFL.IDX PT, R16, R3, 0x1f, 0x1f ;  /* 0x03e01f0003107f89 */ /* 0x00072400000e0000 */
.L_x_1643:
[----:B------:R-:W-:Y:S02]  /*17d40*/  ULDC UR4, c[0x0][0xc38] ;  /* 0x00030e0000047ab9 */ /* 0x000fe40000000800 */
[----:B------:R-:W-:-:S04]  /*17d50*/  IMAD.U32 R4, RZ, RZ, UR4 ;  /* 0x00000004ff047e24 */ /* 0x000fc8000f8e00ff */
[----:B----4-:R-:W-:-:S04]  /*17d60*/  IMAD R16, R16, R4, RZ ;  /* 0x0000000410107224 */ /* 0x010fc800078e02ff */
[----:B------:R-:W-:-:S05]  /*17d70*/  IMAD.IADD R5, R5, 0x1, R16 ;  /* 0x0000000105057824 */ /* 0x000fca00078e0210 */
[----:B------:R-:W-:-:S13]  /*17d80*/  ISETP.GT.AND P6, PT, R5, R0, PT ;  /* 0x000000000500720c */ /* 0x000fda0003fc4270 */
[----:B------:R-:W-:Y:S05]  /*17d90*/  @P6 BRA `(.L_x_1578) ;  /* 0x0000000000a06947 */ /* 0x000fea0003800000 */
.L_x_1583:
[----:B------:R-:W4:Y:S01]  /*17da0*/  LDC R2, c[0x0][0xc3c] ;  /* 0x00030f00ff027b82 */ /* 0x000f220000000800 */
[----:B------:R-:W-:-:S05]  /*17db0*/  VIADD R19, R19, 0x1f ;  /* 0x0000001f13137836 */ /* 0x000fca0000000000 */
[----:B----4-:R-:W-:-:S13]  /*17dc0*/  ISETP.GE.AND P6, PT, R19, R2, PT ;  /* 0x000000021300720c */ /* 0x010fda0003fc6270 */
[----:B------:R-:W-:Y:S05]  /*17dd0*/  @P6 BRA `(.L_x_1579) ;  /* 0x0000000400dc6947 */ /* 0x000fea0003800000 */
[----:B---3--:R-:W3:Y:S01]  /*17de0*/  S2R R3, SR_TID.X ;  /* 0x0000000000037919 */ /* 0x008ee20000002100 */
[----:B------:R-:W-:Y:S01]  /*17df0*/  BSSY B0, `(.L_x_1580) ;  /* 0x000000a000007945 */ /* 0x000fe20003800000 */
[----:B---3--:R-:W-:-:S05]  /*17e00*/  LOP3.LUT R3, R3, 0x1f, RZ, 0xc0, !PT ;  /* 0x0000001f03037812 */ /* 0x008fca00078ec0ff */
[----:B------:R-:W-:-:S05]  /*17e10*/  IMAD.IADD R4, R19, 0x1, R3 ;  /* 0x0000000113047824 */ /* 0x000fca00078e0203 */
[----:B------:R-:W-:Y:S01]  /*17e20*/  ISETP.GE.OR P6, PT, R4, R2, !P0 ;  /* 0x000000020400720c */ /* 0x000fe200047c6670 */
[----:B------:R-:W-:-:S12]  /*17e30*/  IMAD.MOV.U32 R2, RZ, RZ, RZ ;  /* 0x000000ffff027224 */ /* 0x000fd800078e00ff */
[----:B------:R-:W-:Y:S05]  /*17e40*/  @P6 BRA `(.L_x_1581) ;  /* 0x0000000000106947 */ /* 0x000fea0003800000 */
[----:B------:R-:W3:Y:S01]  /*17e50*/  LDC.64 R2, c[0x0][0xc80] ;  /* 0x00032000ff027b82 */ /* 0x000ee20000000a00 */
[----:B------:R-:W-:Y:S01]  /*17e60*/  ULDC.64 UR4, c[0x0][0x208] ;  /* 0x0000820000047ab9 */ /* 0x000fe20000000a00 */
[----:B---3--:R-:W-:-:S06]  /*17e70*/  IMAD.WIDE R2, R4, 0x4, R2 ;  /* 0x0000000404027825 */ /* 0x008fcc00078e0202 */
[----:B------:R3:W5:Y:S02]  /*17e80*/  LDG.E R2, desc[UR4][R2.64] ;  /* 0x0000000402027981 */ /* 0x000764000c1e1900 */
.L_x_1581:
[----:B------:R-:W-:Y:S05]  /*17e90*/  BSYNC B0 ;  /* 0x0000000000007941 */ /* 0x000fea0003800000 */
.L_x_1580:
[----:B------:R-:W-:-:S03]  /*17ea0*/  UMOV UR4, 0xffffffff ;  /* 0xffffffff00047882 */ /* 0x000fc60000000000 */
[----:B------:R-:W-:Y:S05]  /*17eb0*/  BRA.DIV UR4, `(.L_x_1582) ;  /* 0x0000002604107947 */ /* 0x000fea000b800000 */
[----:B-----5:R-:W3:Y:S02]  /*17ec0*/  SHFL.UP PT, R14, R2, 0x1, RZ ;  /* 0x04200000020e7989 */ /* 0x020ee400000e00ff */
        /* <DEDUP_REMOVED lines=15> */
.L_x_1651:
[----:B------:R-:W-:Y:S02]  /*17fc0*/  ULDC UR4, c[0x0][0xc38] ;  /* 0x00030e0000047ab9 */ /* 0x000fe40000000800 */
[----:B------:R-:W-:-:S04]  /*17fd0*/  IMAD.U32 R4, RZ, RZ, UR4 ;  /* 0x00000004ff047e24 */ /* 0x000fc8000f8e00ff */
[----:B----4-:R-:W-:-:S04]  /*17fe0*/  IMAD R16, R16, R4, RZ ;  /* 0x0000000410107224 */ /* 0x010fc800078e02ff */
[----:B------:R-:W-:-:S05]  /*17ff0*/  IMAD.IADD R5, R16, 0x1, R5 ;  /* 0x0000000110057824 */ /* 0x000fca00078e0205 */
[----:B------:R-:W-:-:S13]  /*18000*/  ISETP.GT.AND P6, PT, R5, R0, PT ;  /* 0x000000000500720c */ /* 0x000fda0003fc4270 */
[----:B------:R-:W-:Y:S05]  /*18010*/  @!P6 BRA `(.L_x_1583) ;  /* 0xfffffffc0060e947 */ /* 0x000fea000383ffff */
.L_x_1578:
[----:B------:R-:W-:Y:S01]  /*18020*/  IMAD.IADD R16, R5, 0x1, -R16 ;  /* 0x0000000105107824 */ /* 0x000fe200078e0a10 */
[----:B------:R-:W-:-:S03]  /*18030*/  UMOV UR4, 0xffffffff ;  /* 0xffffffff00047882 */ /* 0x000fc60000000000 */
[----:B------:R-:W-:-:S05]  /*18040*/  IMAD R5, R3, R4, R16 ;  /* 0x0000000403057224 */ /* 0x000fca00078e0210 */
[----:B------:R-:W-:Y:S01]  /*18050*/  ISETP.GT.AND P6, PT, R5, R0, PT ;  /* 0x000000000500720c */ /* 0x000fe20003fc4270 */
[----:B------:R-:W-:-:S12]  /*18060*/  BRA.DIV UR4, `(.L_x_1584) ;  /* 0x0000002604687947 */ /* 0x000fd8000b800000 */
[----:B------:R-:W-:-:S04]  /*18070*/  VOTE.ANY R5, PT, !P6 ;  /* 0x0000000000057806 */ /* 0x000fc800070e0100 */
[----:B------:R-:W4:Y:S02]  /*18080*/  POPC R6, R5 ;  /* 0x0000000500067309 */ /* 0x000f240000000000 */
[----:B----4-:R4:W0:Y:S02]  /*18090*/  SHFL.IDX PT, R17, R2, R6, 0x1f ;  /* 0x00001f0602117589 */ /* 0x01082400000e0000 */
.L_x_1655:
[----:B------:R-:W-:Y:S01]  /*180a0*/  ISETP.NE.AND P0, PT, R5, RZ, PT ;  /* 0x000000ff0500720c */ /* 0x000fe20003f05270 */
[----:B------:R-:W-:-:S12]  /*180b0*/  IMAD.MOV.U32 R5, RZ, RZ, RZ ;  /* 0x000000ffff057224 */ /* 0x000fd800078e00ff */
[----:B------:R-:W-:Y:S05]  /*180c0*/  @!P0 BRA `(.L_x_1585) ;  /* 0x0000000000148947 */ /* 0x000fea0003800000 */
[----:B------:R-:W-:Y:S01]  /*180d0*/  UMOV UR4, 0xffffffff ;  /* 0xffffffff00047882 */ /* 0x000fe20000000000 */
[----:B-1----:R-:W-:Y:S02]  /*180e0*/  VIADD R12, R6, 0xffffffff ;  /* 0xffffffff060c7836 */ /* 0x002fe40000000000 */
[----:B------:R-:W-:Y:S05]  /*180f0*/  BRA.DIV UR4, `(.L_x_1586) ;  /* 0x00000026048c7947 */ /* 0x000fea000b800000 */
[----:B---3--:R1:W3:Y:S02]  /*18100*/  SHFL.IDX PT, R3, R3, R12, 0x1f ;  /* 0x00001f0c03037589 */ /* 0x0082e400000e0000 */
.L_x_1658:
[----:B---3--:R-:W-:-:S07]  /*18110*/  IMAD.MOV.U32 R5, RZ, RZ, R3 ;  /* 0x000000ffff057224 */ /* 0x008fce00078e0003 */
.L_x_1585:
[----:B---34-:R-:W3:Y:S01]  /*18120*/  LDC.64 R2, c[0x0][0xc90] ;  /* 0x00032400ff027b82 */ /* 0x018ee20000000a00 */
[----:B------:R-:W-:Y:S01]  /*18130*/  IMAD.IADD R19, R6, 0x1, R19 ;  /* 0x0000000106137824 */ /* 0x000fe200078e0213 */
[----:B------:R-:W-:-:S03]  /*18140*/  ULDC.64 UR4, c[0x0][0x208] ;  /* 0x0000820000047ab9 */ /* 0x000fc60000000a00 */
[----:B---3--:R-:W-:-:S05]  /*18150*/  IMAD.WIDE R2, R19, 0x4, R2 ;  /* 0x0000000413027825 */ /* 0x008fca00078e0202 */
[----:B--2---:R-:W0:Y:S01]  /*18160*/  LDG.E R7, desc[UR4][R2.64] ;  /* 0x0000000402077981 */ /* 0x004e22000c1e1900 */
[----:B------:R-:W-:-:S04]  /*18170*/  IMAD R16, R5, R4, R16 ;  /* 0x0000000405107224 */ /* 0x000fc800078e0210 */
[----:B------:R-:W-:Y:S02]  /*18180*/  IMAD.IADD R0, R0, 0x1, -R16 ;  /* 0x0000000100007824 */ /* 0x000fe400078e0a10 */
[----:B0-----:R-:W-:-:S05]  /*18190*/  IMAD R6, R17, R7, RZ ;  /* 0x0000000711067224 */ /* 0x001fca00078e02ff */
[----:B------:R-:W-:-:S04]  /*181a0*/  IABS R8, R6 ;  /* 0x0000000600087213 */ /* 0x000fc80000000000 */
[----:B------:R-:W0:Y:S08]  /*181b0*/  I2F.RP R2, R8 ;  /* 0x0000000800027306 */ /* 0x000e300000209400 */
        /* <DEDUP_REMOVED lines=9> */
[----:B------:R-:W-:-:S04]  /*18250*/  IMAD.HI.U32 R2, R2, R3, RZ ;  /* 0x0000000302027227 */ /* 0x000fc800078e00ff */
[----:B------:R-:W-:-:S04]  /*18260*/  IMAD.MOV R5, RZ, RZ, -R5 ;  /* 0x000000ffff057224 */ /* 0x000fc800078e0a05 */
        /* <DEDUP_REMOVED lines=11> */
[----:B------:R-:W-:Y:S02]  /*18320*/  IMAD R5, R7, R2, RZ ;  /* 0x0000000207057224 */ /* 0x000fe400078e02ff */
[----:B------:R-:W-:Y:S02]  /*18330*/  IMAD.MOV R2, RZ, RZ, -R2 ;  /* 0x000000ffff027224 */ /* 0x000fe400078e0a02 */
[----:B------:R-:W-:Y:S02]  /*18340*/  IMAD.MOV R3, RZ, RZ, -R5 ;  /* 0x000000ffff037224 */ /* 0x000fe400078e0a05 */
[----:B------:R-:W-:-:S03]  /*18350*/  IMAD R0, R6, R2, R0 ;  /* 0x0000000206007224 */ /* 0x000fc600078e0200 */
[----:B------:R-:W-:Y:S01]  /*18360*/  VIADDMNMX R4, R3, R4, R7, PT ;  /* 0x0000000403047246 */ /* 0x000fe20003800107 */
[----:B------:R-:W-:-:S03]  /*18370*/  IMAD.IADD R5, R0, 0x1, R5 ;  /* 0x0000000100057824 */ /* 0x000fc600078e0205 */
        /* <DEDUP_REMOVED lines=23> */
[----:B------:R-:W-:Y:S01]  /*184f0*/  @!P1 LOP3.LUT R2, RZ, R4, RZ, 0x33, !PT ;  /* 0x00000004ff029212 */ /* 0x000fe200078e33ff */
[----:B------:R-:W-:-:S04]  /*18500*/  IMAD.MOV R4, RZ, RZ, -R4 ;  /* 0x000000ffff047224 */ /* 0x000fc800078e0a04 */
[----:B------:R-:W-:Y:S01]  /*18510*/  IMAD R18, R2, R4, R5 ;  /* 0x0000000402127224 */ /* 0x000fe200078e0205 */
[----:B------:R-:W-:-:S05]  /*18520*/  LOP3.LUT R2, RZ, R2, RZ, 0x33, !PT ;  /* 0x00000002ff027212 */ /* 0x000fca00078e33ff */
[----:B------:R-:W-:Y:S01]  /*18530*/  IMAD.IADD R17, R17, 0x1, R2 ;  /* 0x0000000111117824 */ /* 0x000fe200078e0202 */
[----:B------:R-:W-:Y:S06]  /*18540*/  BRA `(.L_x_1587) ;  /* 0x00000000001c7947 */ /* 0x000fec0003800000 */
.L_x_1579:
[----:B------:R-:W-:Y:S01]  /*18550*/  UMOV UR4, URZ ;  /* 0x0000003f00047c82 */ /* 0x000fe20008000000 */
[----:B------:R-:W-:Y:S01]  /*18560*/  UMOV UR5, URZ ;  /* 0x0000003f00057c82 */ /* 0x000fe20008000000 */
[----:B------:R-:W-:Y:S01]  /*18570*/  ULDC UR6, c[0x0][0xc3c] ;  /* 0x00030f0000067ab9 */ /* 0x000fe20000000800 */
[----:B------:R-:W-:Y:S02]  /*18580*/  IMAD.MOV.U32 R16, RZ, RZ, R0 ;  /* 0x000000ffff107224 */ /* 0x000fe400078e0000 */
[----:B------:R-:W-:Y:S02]  /*18590*/  IMAD.U32 R17, RZ, RZ, UR4 ;  /* 0x00000004ff117e24 */ /* 0x000fe4000f8e00ff */
[----:B------:R-:W-:Y:S02]  /*185a0*/  IMAD.U32 R18, RZ, RZ, UR5 ;  /* 0x00000005ff127e24 */ /* 0x000fe4000f8e00ff */
[----:B------:R-:W-:-:S07]  /*185b0*/  IMAD.U32 R19, RZ, RZ, UR6 ;  /* 0x00000006ff137e24 */ /* 0x000fce000f8e00ff */
.L_x_1587:
[----:B------:R4:W5:Y:S01]  /*185c0*/  LDL R2, [R1] ;  /* 0x0000000001027983 */ /* 0x0009620000100800 */
[----:B------:R-:W0:Y:S01]  /*185d0*/  S2R R0, SR_TID.X ;  /* 0x0000000000007919 */ /* 0x000e220000002100 */
[----:B------:R-:W-:Y:S05]  /*185e0*/  WARPSYNC.ALL ;  /* 0x0000000000007948 */ /* 0x000fea0003800000 */
[----:B0-----:R-:W-:Y:S01]  /*185f0*/  LOP3.LUT R0, R0, 0x1f, RZ, 0xc0, !PT ;  /* 0x0000001f00007812 */ /* 0x001fe200078ec0ff */
[----:B------:R-:W-:Y:S03]  /*18600*/  BAR.SYNC.DEFER_BLOCKING 0x4, 0x180 ;  /* 0x0106000000007b1d */ /* 0x000fe60000010000 */
[----:B------:R-:W-:-:S13]  /*18610*/  ISETP.NE.AND P0, PT, R0, RZ, PT ;  /* 0x000000ff0000720c */ /* 0x000fda0003f05270 */
[----:B---3--:R-:W5:Y:S01]  /*18620*/  @!P0 S2R R3, SR_CgaCtaId ;  /* 0x0000000000038919 */ /* 0x008f620000008800 */
[----:B------:R-:W-:-:S04]  /*18630*/  @!P0 MOV R0, 0x400 ;  /* 0x0000040000008802 */ /* 0x000fc80000000f00 */
[----:B-----5:R-:W-:-:S05]  /*18640*/  @!P0 LEA R2, R3, R0, 0x18 ;  /* 0x0000000003028211 */ /* 0x020fca00078ec0ff */
[----:B------:R4:W-:Y:S04]  /*18650*/  @!P0 STS.128 [R2+0x308d0], R16 ;  /* 0x0308d01002008388 */ /* 0x0009e80000000c00 */
[----:B------:R4:W-:Y:S01]  /*18660*/  @!P0 STL [R1], R2 ;  /* 0x0000000201008387 */ /* 0x0009e20000100800 */
[----:B------:R-:W-:Y:S06]  /*18670*/  BAR.ARV 0x5, 0x180 ;  /* 0x0146000000007b1d */ /* 0x000fec0000002000 */
.L_x_1576:
[----:B------:R-:W-:Y:S02]  /*18680*/  ULDC UR4, c[0x0][0xc3c] ;  /* 0x00030f0000047ab9 */ /* 0x000fe40000000800 */
[----:B----4-:R-:W-:-:S13]  /*18690*/  ISETP.GE.AND P0, PT, R19, UR4, PT ;  /* 0x0000000413007c0c */ /* 0x010fda000bf06270 */
[----:B------:R-:W-:Y:S05]  /*186a0*/  @!P0 BRA `(.L_x_1588) ;  /* 0xffffffa400008947 */ /* 0x000fea000383ffff */
[----:B------:R-:W-:Y:S05]  /*186b0*/  BSYNC B8 ;  /* 0x0000000000087941 */ /* 0x000fea0003800000 */
.L_x_1474:
[----:B---3--:R-:W3:Y:S01]  /*186c0*/  LDL.LU R0, [R1+0x38] ;  /* 0x0000380001007983 */ /* 0x008ee20000300800 */
[----:B------:R-:W-:Y:S01]  /*186d0*/  BSSY B0, `(.L_x_1589) ;  /* 0x000000b000007945 */ /* 0x000fe20003800000 */
[----:B------:R-:W4:Y:S01]  /*186e0*/  S2R R5, SR_CgaCtaId ;  /* 0x0000000000057919 */ /* 0x000f220000008800 */
[----:B---3--:R-:W-:-:S05]  /*186f0*/  VIADD R0, R0, 0x1 ;  /* 0x0000000100007836 */ /* 0x008fca0000000000 */
[----:B0-----:R-:W-:-:S04]  /*18700*/  LEA.HI R2, R0, R0, RZ, 0x1 ;  /* 0x0000000000027211 */ /* 0x001fc800078f08ff */
[----:B------:R-:W-:-:S05]  /*18710*/  LOP3.LUT R3, R2, 0xfffffffe, RZ, 0xc0, !PT ;  /* 0xfffffffe02037812 */ /* 0x000fca00078ec0ff */
[----:B------:R-:W-:Y:S01]  /*18720*/  IMAD.IADD R3, R0, 0x1, -R3 ;  /* 0x0000000100037824 */ /* 0x000fe200078e0a03 */
[----:B------:R-:W-:-:S04]  /*18730*/  MOV R0, 0x400 ;  /* 0x0000040000007802 */ /* 0x000fc80000000f00 */
[----:B----4-:R-:W-:Y:S02]  /*18740*/  LEA R0, R5, R0, 0x18 ;  /* 0x0000000005007211 */ /* 0x010fe400078ec0ff */
[----:B------:R-:W-:-:S04]  /*18750*/  SHF.L.U32 R3, R3, 0x1f, RZ ;  /* 0x0000001f03037819 */ /* 0x000fc800000006ff */
[----:B------:R-:W0:Y:S02]  /*18760*/  SYNCS.PHASECHK.TRANS64.TRYWAIT P0, [R0+URZ+0x30820], R3 ;  /* 0x03082003000075a7 */ /* 0x000e24000800017f */
[----:B0-----:R-:W-:Y:S05]  /*18770*/  @!P0 BRA `(.L_x_1590) ;  /* 0x0000002000148947 */ /* 0x001fea0003800000 */
.L_x_1659:
[----:B------:R-:W-:Y:S05]  /*18780*/  BSYNC B0 ;  /* 0x0000000000007941 */ /* 0x000fea0003800000 */
.L_x_1589:
[----:B------:R-:W-:-:S03]  /*18790*/  UMOV UR4, 0xffffffff ;  /* 0xffffffff00047882 */ /* 0x000fc60000000000 */
[----:B------:R-:W-:Y:S05]  /*187a0*/  BRA.DIV UR4, `(.L_x_1591) ;  /* 0x00000022041c7947 */ /* 0x000fea000b800000 */
[----:B------:R-:W3:Y:S02]  /*187b0*/  S2R R2, SR_TID.X ;  /* 0x0000000000027919 */ /* 0x000ee40000002100 */
[----:B---3--:R-:W-:-:S04]  /*187c0*/  SHF.R.U32.HI R2, RZ, 0x5, R2 ;  /* 0x00000005ff027819 */ /* 0x008fc80000011602 */
[----:B------:R-:W-:-:S05]  /*187d0*/  LOP3.LUT R2, R2, 0x3, RZ, 0xc0, !PT ;  /* 0x0000000302027812 */ /* 0x000fca00078ec0ff */
[----:B------:R3:W4:Y:S02]  /*187e0*/  SHFL.IDX PT, R14, R2, RZ, 0x1f ;  /* 0x00001fff020e7589 */ /* 0x00072400000e0000 */
.L_x_1662:
[----:B----4-:R-:W-:Y:S01]  /*187f0*/  ISETP.NE.AND P0, PT, R14, RZ, PT ;  /* 0x000000ff0e00720c */ /* 0x010fe20003f05270 */
[----:B------:R-:W-:-:S12]  /*18800*/  BSSY B0, `(.L_x_1592) ;  /* 0x0000029000007945 */ /* 0x000fd80003800000 */
[----:B------:R-:W-:Y:S05]  /*18810*/  @P0 BRA `(.L_x_1593) ;  /* 0x00000000009c0947 */ /* 0x000fea0003800000 */
[----:B------:R-:W-:-:S03]  /*18820*/  UMOV UR4, 0xffffffff ;  /* 0xffffffff00047882 */ /* 0x000fc60000000000 */
[----:B------:R-:W-:Y:S05]  /*18830*/  BRA.DIV UR4, `(.L_x_1594) ;  /* 0x00000022042c7947 */ /* 0x000fea000b800000 */
[----:B------:R-:W-:-:S13]  /*18840*/  ELECT P6, URZ, PT ;  /* 0x00000000003f782f */ /* 0x000fda00038c0000 */
.L_x_1665:
[----:B------:R-:W-:Y:S05]  /*18850*/  @!P6 BRA `(.L_x_1593) ;  /* 0x00000000008ce947 */ /* 0x000fea0003800000 */
[----:B---3--:R-:W3:Y:S02]  /*18860*/  LDL R2, [R1+0x48] ;  /* 0x0000480001027983 */ /* 0x008ee40000100800 */
[----:B---3--:R-:W-:-:S13]  /*18870*/  R2UR UR4, R2 ;  /* 0x00000000020472ca */ /* 0x008fda00000e0000 */
[----:B------:R-:W-:-:S06]  /*18880*/  ULOP3.LUT UR4, UR4, 0x2, URZ, 0xfc, !UPT ;  /* 0x0000000204047892 */ /* 0x000fcc000f8efc3f */
[----:B------:R-:W-:-:S05]  /*18890*/  IMAD.U32 R2, RZ, RZ, UR4 ;  /* 0x00000004ff027e24 */ /* 0x000fca000f8e00ff */
[----:B------:R-:W-:-:S13]  /*188a0*/  ISETP.NE.AND P2, PT, R2, 0x3, PT ;  /* 0x000000030200780c */ /* 0x000fda0003f45270 */
[----:B------:R-:W-:Y:S05]  /*188b0*/  @!P2 BRA `(.L_x_1595) ;  /* 0x000000000004a947 */ /* 0x000fea0003800000 */
[----:B------:R-:W-:Y:S01]  /*188c0*/  BPT.TRAP 0x1 ;  /* 0x000000040000795c */ /* 0x000fe20000300000 */
.L_x_1595:
[----:B0-----:R-:W3:Y:S04]  /*188d0*/  LDL R3, [R1+0x4] ;  /* 0x0000040001037983 */ /* 0x001ee80000100800 */
[----:B--2---:R-:W2:Y:S01]  /*188e0*/  LDL.LU R7, [R1+0x10] ;  /* 0x0000100001077983 */ /* 0x004ea20000300800 */
[----:B------:R-:W-:-:S04]  /*188f0*/  VIADD R2, R0, 0x30840 ;  /* 0x0003084000027836 */ /* 0x000fc80000000000 */
[C---:B---3--:R-:W-:Y:S02]  /*18900*/  IMAD R6, R3.reuse, 0x8, R2 ;  /* 0x0000000803067824 */ /* 0x048fe400078e0202 */
        /* <DEDUP_REMOVED lines=10> */
.L_x_1666:
[----:B------:R-:W2:Y:S02]  /*189b0*/  SYNCS.PHASECHK.TRANS64.TRYWAIT P0, [R7+URZ], R2 ;  /* 0x00000002070075a7 */ /* 0x000ea4000800017f */
[----:B--2---:R-:W-:Y:S05]  /*189c0*/  @!P0 BRA `(.L_x_1597) ;  /* 0x0000001c00fc8947 */ /* 0x004fea0003800000 */
.L_x_1667:
[----:B------:R-:W-:Y:S05]  /*189d0*/  @!P2 BRA `(.L_x_1598) ;  /* 0x000000000004a947 */ /* 0x000fea0003800000 */
[----:B------:R-:W-:Y:S01]  /*189e0*/  BPT.TRAP 0x1 ;  /* 0x000000040000795c */ /* 0x000fe20000300000 */
.L_x_1598:
[----:B------:R-:W3:Y:S01]  /*189f0*/  LDL.LU R4, [R1+0x4] ;  /* 0x0000040001047983 */ /* 0x000ee20000300800 */
[----:B------:R-:W-:-:S04]  /*18a00*/  VIADD R0, R0, 0x30860 ;  /* 0x0003086000007836 */ /* 0x000fc80000000000 */
[----:B---3--:R-:W-:-:S04]  /*18a10*/  IMAD R4, R4, 0x8, R0 ;  /* 0x0000000804047824 */ /* 0x008fc800078e0200 */
[----:B------:R-:W3:Y:S02]  /*18a20*/  SYNCS.PHASECHK.TRANS64.TRYWAIT P0, [R4+URZ], R5 ;  /* 0x00000005040075a7 */ /* 0x000ee4000800017f */
[----:B---3--:R-:W-:Y:S05]  /*18a30*/  @!P0 BRA `(.L_x_1599) ;  /* 0x0000001c00f48947 */ /* 0x008fea0003800000 */
.L_x_1668:
[----:B------:R-:W-:-:S07]  /*18a40*/  IMAD R3, R3, 0x8, R0 ;  /* 0x0000000803037824 */ /* 0x000fce00078e0200 */
.L_x_1600:
[----:B----4-:R4:W0:Y:S02]  /*18a50*/  SYNCS.PHASECHK.TRANS64.TRYWAIT P0, [R3+URZ], R2 ;  /* 0x00000002030075a7 */ /* 0x010824000800017f */
[----:B0-----:R-:W-:Y:S05]  /*18a60*/  @!P0 NANOSLEEP.SYNCS 0x989680 ;  /* 0x009896800000895d */ /* 0x001fea0003900000 */
[----:B------:R-:W0:Y:S02]  /*18a70*/  @!P0 SYNCS.PHASECHK.TRANS64 P0, [R3+URZ], R2 ;  /* 0x00000002030085a7 */ /* 0x000e24000800007f */
[----:B0-----:R-:W-:Y:S05]  /*18a80*/  @!P0 BRA `(.L_x_1600) ;  /* 0xfffffffc00f08947 */ /* 0x001fea000383ffff */
.L_x_1593:
[----:B------:R-:W-:Y:S05]  /*18a90*/  BSYNC B0 ;  /* 0x0000000000007941 */ /* 0x000fea0003800000 */
.L_x_1592:
[----:B------:R-:W-:Y:S05]  /*18aa0*/  EXIT ;  /* 0x000000000000794d */ /* 0x000fea0003800000 */
.L_x_1376:
[----:B0-----:R-:W-:-:S04]  /*18ab0*/  IMAD.U32 R3, RZ, RZ, UR38 ;  /* 0x00000026ff037e24 */ /* 0x001fc8000f8e00ff */
[----:B------:R0:W1:Y:S03]  /*18ac0*/  SYNCS.PHASECHK.TRANS64.TRYWAIT P1, [R3+URZ+0x30800], R0 ;  /* 0x03080000030075a7 */ /* 0x000066000802017f */
[----:B-1----:R-:W-:Y:S05]  /*18ad0*/  @!P1 NANOSLEEP.SYNCS 0x989680 ;  /* 0x009896800000995d */ /* 0x002fea0003900000 */
[----:B------:R-:W1:Y:S02]  /*18ae0*/  @!P1 SYNCS.PHASECHK.TRANS64 P1, [R3+URZ+0x30800], R0 ;  /* 0x03080000030095a7 */ /* 0x000e64000802007f */
[----:B-1----:R-:W-:Y:S05]  /*18af0*/  @!P1 BRA `(.L_x_1376) ;  /* 0xfffffffc00ec9947 */ /* 0x002fea000383ffff */
[----:B------:R-:W-:Y:S05]  /*18b00*/  BRA `(.L_x_1601) ;  /* 0xfffffe90008c7947 */ /* 0x000fea000383ffff */
.L_x_1380:
[----:B-1----:R1:W3:Y:S02]  /*18b10*/  SYNCS.PHASECHK.TRANS64.TRYWAIT P1, [R11+URZ+0x30830], R0 ;  /* 0x030830000b0075a7 */ /* 0x0022e4000802017f */
[----:B---3--:R-:W-:Y:S05]  /*18b20*/  @!P1 NANOSLEEP.SYNCS 0x989680 ;  /* 0x009896800000995d */ /* 0x008fea0003900000 */
[----:B------:R-:W3:Y:S02]  /*18b30*/  @!P1 SYNCS.PHASECHK.TRANS64 P1, [R11+URZ+0x30830], R0 ;  /* 0x030830000b0095a7 */ /* 0x000ee4000802007f */
[----:B---3--:R-:W-:Y:S05]  /*18b40*/  @!P1 BRA `(.L_x_1380) ;  /* 0xfffffffc00f09947 */ /* 0x008fea000383ffff */
[----:B------:R-:W-:Y:S05]  /*18b50*/  BRA `(.L_x_1379) ;  /* 0xfffffe9000c07947 */ /* 0x000fea000383ffff */
.L_x_1396:
[----:B-1----:R-:W-:-:S04]  /*18b60*/  IMAD.U32 R12, RZ, RZ, UR7 ;  /* 0x00000007ff0c7e24 */ /* 0x002fc8000f8e00ff */
[----:B------:R1:W2:Y:S03]  /*18b70*/  SYNCS.PHASECHK.TRANS64.TRYWAIT P1, [R12+URZ+0x30830], R9 ;  /* 0x030830090c0075a7 */ /* 0x0002a6000802017f */
[----:B--2---:R-:W-:Y:S05]  /*18b80*/  @!P1 NANOSLEEP.SYNCS 0x989680 ;  /* 0x009896800000995d */ /* 0x004fea0003900000 */
[----:B------:R-:W2:Y:S02]  /*18b90*/  @!P1 SYNCS.PHASECHK.TRANS64 P1, [R12+URZ+0x30830], R9 ;  /* 0x030830090c0095a7 */ /* 0x000ea4000802007f */
[----:B--2---:R-:W-:Y:S05]  /*18ba0*/  @!P1 BRA `(.L_x_1396) ;  /* 0xfffffffc00ec9947 */ /* 0x004fea000383ffff */
[----:B------:R-:W-:Y:S05]  /*18bb0*/  BRA `(.L_x_1395) ;  /* 0xfffffec400647947 */ /* 0x000fea000383ffff */
.L_x_1400:
[----:B01----:R-:W-:-:S04]  /*18bc0*/  IMAD.U32 R9, RZ, RZ, UR6 ;  /* 0x00000006ff097e24 */ /* 0x003fc8000f8e00ff */
[----:B------:R0:W1:Y:S03]  /*18bd0*/  SYNCS.PHASECHK.TRANS64.TRYWAIT P1, [R9+URZ+0x30850], R0 ;  /* 0x03085000090075a7 */ /* 0x000066000802017f */
[----:B-1----:R-:W-:Y:S05]  /*18be0*/  @!P1 NANOSLEEP.SYNCS 0x989680 ;  /* 0x009896800000995d */ /* 0x002fea0003900000 */
[----:B------:R-:W1:Y:S02]  /*18bf0*/  @!P1 SYNCS.PHASECHK.TRANS64 P1, [R9+URZ+0x30850], R0 ;  /* 0x03085000090095a7 */ /* 0x000e64000802007f */
[----:B-1----:R-:W-:Y:S05]  /*18c00*/  @!P1 BRA `(.L_x_1400) ;  /* 0xfffffffc00ec9947 */ /* 0x002fea000383ffff */
[----:B------:R-:W-:Y:S05]  /*18c10*/  BRA `(.L_x_1399) ;  /* 0xfffffed0000c7947 */ /* 0x000fea000383ffff */
.L_x_1417:
[----:B-1----:R-:W-:-:S04]  /*18c20*/  IMAD.U32 R4, RZ, RZ, UR6 ;  /* 0x00000006ff047e24 */ /* 0x002fc8000f8e00ff */
[----:B------:R1:W2:Y:S03]  /*18c30*/  SYNCS.PHASECHK.TRANS64.TRYWAIT P1, [R4+URZ+0x30830], R3 ;  /* 0x03083003040075a7 */ /* 0x0002a6000802017f */
[----:B--2---:R-:W-:Y:S05]  /*18c40*/  @!P1 NANOSLEEP.SYNCS 0x989680 ;  /* 0x009896800000995d */ /* 0x004fea0003900000 */
[----:B------:R-:W2:Y:S02]  /*18c50*/  @!P1 SYNCS.PHASECHK.TRANS64 P1, [R4+URZ+0x30830], R3 ;  /* 0x03083003040095a7 */ /* 0x000ea4000802007f */
[----:B--2---:R-:W-:Y:S05]  /*18c60*/  @!P1 BRA `(.L_x_1417) ;  /* 0xfffffffc00ec9947 */ /* 0x004fea000383ffff */
[----:B------:R-:W-:Y:S05]  /*18c70*/  BRA `(.L_x_1416) ;  /* 0xfffffefc00547947 */ /* 0x000fea000383ffff */
.L_x_1421:
[----:B01----:R-:W-:-:S04]  /*18c80*/  IMAD.U32 R3, RZ, RZ, UR10 ;  /* 0x0000000aff037e24 */ /* 0x003fc8000f8e00ff */
[----:B------:R0:W1:Y:S03]  /*18c90*/  SYNCS.PHASECHK.TRANS64.TRYWAIT P1, [R3+URZ+0x30850], R0 ;  /* 0x03085000030075a7 */ /* 0x000066000802017f */
[----:B-1----:R-:W-:Y:S05]  /*18ca0*/  @!P1 NANOSLEEP.SYNCS 0x989680 ;  /* 0x009896800000995d */ /* 0x002fea0003900000 */
[----:B------:R-:W1:Y:S02]  /*18cb0*/  @!P1 SYNCS.PHASECHK.TRANS64 P1, [R3+URZ+0x30850], R0 ;  /* 0x03085000030095a7 */ /* 0x000e64000802007f */
[----:B-1----:R-:W-:Y:S05]  /*18cc0*/  @!P1 BRA `(.L_x_1421) ;  /* 0xfffffffc00ec9947 */ /* 0x002fea000383ffff */
[----:B------:R-:W-:Y:S05]  /*18cd0*/  BRA `(.L_x_1420) ;  /* 0xffffff0400fc7947 */ /* 0x000fea000383ffff */
.L_x_1427:
[----:B-1----:R-:W-:-:S04]  /*18ce0*/  IMAD.U32 R4, RZ, RZ, UR6 ;  /* 0x00000006ff047e24 */ /* 0x002fc8000f8e00ff */
[----:B------:R1:W2:Y:S03]  /*18cf0*/  SYNCS.PHASECHK.TRANS64.TRYWAIT P1, [R4+URZ+0x30830], R3 ;  /* 0x03083003040075a7 */ /* 0x0002a6000802017f */
[----:B--2---:R-:W-:Y:S05]  /*18d00*/  @!P1 NANOSLEEP.SYNCS 0x989680 ;  /* 0x009896800000995d */ /* 0x004fea0003900000 */
[----:B------:R-:W2:Y:S02]  /*18d10*/  @!P1 SYNCS.PHASECHK.TRANS64 P1, [R4+URZ+0x30830], R3 ;  /* 0x03083003040095a7 */ /* 0x000ea4000802007f */
[----:B--2---:R-:W-:Y:S05]  /*18d20*/  @!P1 BRA `(.L_x_1427) ;  /* 0xfffffffc00ec9947 */ /* 0x004fea000383ffff */
[----:B------:R-:W-:Y:S05]  /*18d30*/  BRA `(.L_x_1426) ;  /* 0xffffff2000447947 */ /* 0x000fea000383ffff */
.L_x_1431:
[----:B01----:R-:W-:-:S04]  /*18d40*/  IMAD.U32 R3, RZ, RZ, UR10 ;  /* 0x0000000aff037e24 */ /* 0x003fc8000f8e00ff */
[----:B------:R0:W1:Y:S03]  /*18d50*/  SYNCS.PHASECHK.TRANS64.TRYWAIT P1, [R3+URZ+0x30850], R0 ;  /* 0x03085000030075a7 */ /* 0x000066000802017f */
[----:B-1----:R-:W-:Y:S05]  /*18d60*/  @!P1 NANOSLEEP.SYNCS 0x989680 ;  /* 0x009896800000995d */ /* 0x002fea0003900000 */
[----:B------:R-:W1:Y:S02]  /*18d70*/  @!P1 SYNCS.PHASECHK.TRANS64 P1, [R3+URZ+0x30850], R0 ;  /* 0x03085000030095a7 */ /* 0x000e64000802007f */
[----:B-1----:R-:W-:Y:S05]  /*18d80*/  @!P1 BRA `(.L_x_1431) ;  /* 0xfffffffc00ec9947 */ /* 0x002fea000383ffff */
[----:B------:R-:W-:Y:S05]  /*18d90*/  BRA `(.L_x_1430) ;  /* 0xffffff2800ec7947 */ /* 0x000fea000383ffff */
.L_x_1444:
[----:B-1----:R-:W-:-:S04]  /*18da0*/  IMAD.U32 R7, RZ, RZ, UR5 ;  /* 0x00000005ff077e24 */ /* 0x002fc8000f8e00ff */
[----:B------:R1:W2:Y:S03]  /*18db0*/  SYNCS.PHASECHK.TRANS64.TRYWAIT P0, [R7+URZ+0x30850], R0 ;  /* 0x03085000070075a7 */ /* 0x0002a6000800017f */
[----:B--2---:R-:W-:Y:S05]  /*18dc0*/  @!P0 NANOSLEEP.SYNCS 0x989680 ;  /* 0x009896800000895d */ /* 0x004fea0003900000 */
[----:B------:R-:W2:Y:S02]  /*18dd0*/  @!P0 SYNCS.PHASECHK.TRANS64 P0, [R7+URZ+0x30850], R0 ;  /* 0x03085000070085a7 */ /* 0x000ea4000800007f */
[----:B--2---:R-:W-:Y:S05]  /*18de0*/  @!P0 BRA `(.L_x_1444) ;  /* 0xfffffffc00ec8947 */ /* 0x004fea000383ffff */
[----:B------:R-:W-:Y:S05]  /*18df0*/  BRA `(.L_x_1443) ;  /* 0xffffff5800dc7947 */ /* 0x000fea000383ffff */
.L_x_1494:
[----:B------:R-:W3:Y:S01]  /*18e00*/  S2R R4, SR_TID.X ;  /* 0x0000000000047919 */ /* 0x000ee20000002100 */
[----:B------:R-:W-:Y:S01]  /*18e10*/  BSSY B0, `(.L_x_1602) ;  /* 0x000000a000007945 */ /* 0x000fe20003800000 */
[----:B------:R-:W-:Y:S02]  /*18e20*/  IMAD.MOV.U32 R12, RZ, RZ, RZ ;  /* 0x000000ffff0c7224 */ /* 0x000fe400078e00ff */
[----:B------:R-:W-:Y:S02]  /*18e30*/  IMAD.MOV.U32 R11, RZ, RZ, 0x1f ;  /* 0x0000001fff0b7424 */ /* 0x000fe400078e00ff */
[----:B------:R-:W-:Y:S01]  /*18e40*/  IMAD.MOV.U32 R15, RZ, RZ, -0x1 ;  /* 0xffffffffff0f7424 */ /* 0x000fe200078e00ff */
[----:B---3--:R-:W-:-:S04]  /*18e50*/  SHF.R.U32.HI R4, RZ, 0x5, R4 ;  /* 0x00000005ff047819 */ /* 0x008fc80000011604 */
[----:B------:R-:W-:-:S05]  /*18e60*/  LOP3.LUT R4, R4, 0x3, RZ, 0xc0, !PT ;  /* 0x0000000304047812 */ /* 0x000fca00078ec0ff */
[----:B------:R-:W-:-:S07]  /*18e70*/  IMAD.MOV.U32 R13, RZ, RZ, R4 ;  /* 0x000000ffff0d7224 */ /* 0x000fce00078e0004 */
[----:B012---:R-:W-:Y:S05]  /*18e80*/  WARPSYNC.COLLECTIVE R15, `(.L_x_1603) ;  /* 0x000000000f087348 */ /* 0x007fea0003c00000 */
[----:B------:R3:W4:Y:S02]  /*18e90*/  SHFL.IDX P6, R14, R13, R12, R11 ;  /* 0x0000000c0d0e7389 */ /* 0x00072400000c000b */
[----:B01234-:R-:W-:Y:S01]  /*18ea0*/  ENDCOLLECTIVE ;  /* 0x000000000000791b */ /* 0x01ffe20003800000 */
.L_x_1603:
[----:B------:R-:W-:Y:S05]  /*18eb0*/  BSYNC B0 ;  /* 0x0000000000007941 */ /* 0x000fea0003800000 */
.L_x_1602:
[----:B------:R-:W-:Y:S05]  /*18ec0*/  BRA `(.L_x_1604) ;  /* 0xffffffa800c07947 */ /* 0x000fea000383ffff */
.L_x_1496:
[----:B------:R-:W-:Y:S01]  /*18ed0*/  BSSY B0, `(.L_x_1605) ;  /* 0x0000006000007945 */ /* 0x000fe20003800000 */
[----:B------:R-:W-:-:S07]  /*18ee0*/  IMAD.MOV.U32 R15, RZ, RZ, -0x1 ;  /* 0xffffffffff0f7424 */ /* 0x000fce00078e00ff */
[----:B012-4-:R-:W-:Y:S05]  /*18ef0*/  WARPSYNC.COLLECTIVE R15, `(.L_x_1606) ;  /* 0x000000000f0c7348 */ /* 0x017fea0003c00000 */
[----:B------:R-:W-:Y:S02]  /*18f00*/  ELECT P6, UR62, PT ;  /* 0x00000000003e782f */ /* 0x000fe400038c0000 */
[----:B------:R-:W-:Y:S01]  /*18f10*/  MOV R14, UR62 ;  /* 0x0000003e000e7c02 */ /* 0x000fe20008000f00 */
[----:B012-4-:R-:W-:Y:S10]  /*18f20*/  ENDCOLLECTIVE ;  /* 0x000000000000791b */ /* 0x017ff40003800000 */
.L_x_1606:
[----:B------:R-:W-:Y:S05]  /*18f30*/  BSYNC B0 ;  /* 0x0000000000007941 */ /* 0x000fea0003800000 */
.L_x_1605:
[----:B------:R-:W-:Y:S05]  /*18f40*/  BRA `(.L_x_1607) ;  /* 0xffffffa800cc7947 */ /* 0x000fea000383ffff */
.L_x_1498:
[----:B--2---:R2:W3:Y:S02]  /*18f50*/  SYNCS.PHASECHK.TRANS64.TRYWAIT P0, [R0+URZ+0x30840], R2 ;  /* 0x03084002000075a7 */ /* 0x0044e4000800017f */
[----:B---3--:R-:W-:Y:S05]  /*18f60*/  @!P0 NANOSLEEP.SYNCS 0x989680 ;  /* 0x009896800000895d */ /* 0x008fea0003900000 */
[----:B------:R-:W3:Y:S02]  /*18f70*/  @!P0 SYNCS.PHASECHK.TRANS64 P0, [R0+URZ+0x30840], R2 ;  /* 0x03084002000085a7 */ /* 0x000ee4000800007f */
[----:B---3--:R-:W-:Y:S05]  /*18f80*/  @!P0 BRA `(.L_x_1498) ;  /* 0xfffffffc00f08947 */ /* 0x008fea000383ffff */
[----:B------:R-:W-:Y:S05]  /*18f90*/  BRA `(.L_x_1608) ;  /* 0xffffffac00387947 */ /* 0x000fea000383ffff */
.L_x_1502:
[----:B------:R-:W2:Y:S01]  /*18fa0*/  LDL.LU R11, [R1+0x30] ;  /* 0x00003000010b7983 */ /* 0x000ea20000300800 */
[----:B------:R-:W-:Y:S01]  /*18fb0*/  IMAD.MOV.U32 R13, RZ, RZ, R3 ;  /* 0x000000ffff0d7224 */ /* 0x000fe200078e0003 */
[----:B------:R-:W-:Y:S01]  /*18fc0*/  LOP3.LUT R5, R5, 0x7f, RZ, 0xc0, !PT ;  /* 0x0000007f05057812 */ /* 0x000fe200078ec0ff */
[----:B------:R-:W-:Y:S02]  /*18fd0*/  IMAD.MOV.U32 R12, RZ, RZ, RZ ;  /* 0x000000ffff0c7224 */ /* 0x000fe400078e00ff */
[----:B------:R-:W-:Y:S01]  /*18fe0*/  IMAD.MOV.U32 R15, RZ, RZ, -0x1 ;  /* 0xffffffffff0f7424 */ /* 0x000fe200078e00ff */
[----:B------:R-:W-:-:S05]  /*18ff0*/  SHF.R.U32.HI R5, RZ, 0x3, R5 ;  /* 0x00000003ff057819 */ /* 0x000fca0000011605 */
[----:B------:R-:W-:-:S04]  /*19000*/  IMAD.IADD R0, R5, 0x1, R9 ;  /* 0x0000000105007824 */ /* 0x000fc800078e0209 */
[----:B------:R-:W-:Y:S02]  /*19010*/  VIADD R5, R0, 0x10 ;  /* 0x0000001000057836 */ /* 0x000fe40000000000 */
[----:B--2---:R-:W-:Y:S02]  /*19020*/  IMAD R2, R11, R7, RZ ;  /* 0x000000070b027224 */ /* 0x004fe400078e02ff */
[----:B------:R-:W-:-:S03]  /*19030*/  IMAD.MOV.U32 R11, RZ, RZ, 0x181f ;  /* 0x0000181fff0b7424 */ /* 0x000fc600078e00ff */
[----:B------:R-:W-:-:S13]  /*19040*/  ISETP.GE.AND P3, PT, R0, R2, PT ;  /* 0x000000020000720c */ /* 0x000fda0003f66270 */
[----:B-----5:R-:W-:Y:S05]  /*19050*/  WARPSYNC.COLLECTIVE R15, `(.L_x_1609) ;  /* 0x000000000f087348 */ /* 0x020fea0003c00000 */
[----:B------:R0:W1:Y:S02]  /*19060*/  SHFL.IDX P6, R14, R13, R12, R11 ;  /* 0x0000000c0d0e7389 */ /* 0x00006400000c000b */
[----:B01---5:R-:W-:Y:S01]  /*19070*/  ENDCOLLECTIVE ;  /* 0x000000000000791b */ /* 0x023fe20003800000 */
.L_x_1609:
[----:B------:R-:W-:Y:S02]  /*19080*/  IMAD.MOV.U32 R13, RZ, RZ, R4 ;  /* 0x000000ffff0d7224 */ /* 0x000fe400078e0004 */
[----:B------:R-:W-:-:S07]  /*19090*/  IMAD.MOV.U32 R6, RZ, RZ, R14 ;  /* 0x000000ffff067224 */ /* 0x000fce00078e000e */
[----:B------:R-:W-:Y:S05]  /*190a0*/  WARPSYNC.COLLECTIVE R15, `(.L_x_1610) ;  /* 0x000000000f087348 */ /* 0x000fea0003c00000 */
[----:B------:R0:W1:Y:S02]  /*190b0*/  SHFL.IDX P6, R14, R13, R12, R11 ;  /* 0x0000000c0d0e7389 */ /* 0x00006400000c000b */
[----:B01----:R-:W-:Y:S01]  /*190c0*/  ENDCOLLECTIVE ;  /* 0x000000000000791b */ /* 0x003fe20003800000 */
.L_x_1610:
        /* <DEDUP_REMOVED lines=19> */
.L_x_1611:
[----:B------:R-:W-:Y:S02]  /*19200*/  IMAD.MOV.U32 R13, RZ, RZ, R4 ;  /* 0x000000ffff0d7224 */ /* 0x000fe400078e0004 */
[----:B------:R-:W-:-:S07]  /*19210*/  IMAD.MOV.U32 R9, RZ, RZ, R14 ;  /* 0x000000ffff097224 */ /* 0x000fce00078e000e */
[----:B------:R-:W-:Y:S05]  /*19220*/  WARPSYNC.COLLECTIVE R15, `(.L_x_1612) ;  /* 0x000000000f087348 */ /* 0x000fea0003c00000 */
[----:B------:R0:W1:Y:S02]  /*19230*/  SHFL.IDX P6, R14, R13, R12, R11 ;  /* 0x0000000c0d0e7389 */ /* 0x00006400000c000b */
[----:B01----:R-:W-:Y:S01]  /*19240*/  ENDCOLLECTIVE ;  /* 0x000000000000791b */ /* 0x003fe20003800000 */
.L_x_1612:
[----:B------:R-:W-:Y:S01]  /*19250*/  ULDC.64 UR4, c[0x0][0x208] ;  /* 0x0000820000047ab9 */ /* 0x000fe20000000a00 */
[----:B------:R-:W-:Y:S02]  /*19260*/  IMAD.MOV.U32 R13, RZ, RZ, R3 ;  /* 0x000000ffff0d7224 */ /* 0x000fe400078e0003 */
[----:B------:R-:W-:Y:S02]  /*19270*/  IMAD.MOV.U32 R12, RZ, RZ, 0x2 ;  /* 0x00000002ff0c7424 */ /* 0x000fe400078e00ff */
[----:B------:R-:W-:-:S05]  /*19280*/  IMAD.MOV.U32 R5, RZ, RZ, R14 ;  /* 0x000000ffff057224 */ /* 0x000fca00078e000e */
[----:B------:R-:W-:-:S05]  /*19290*/  @!P3 LEA R8, P5, R8, R5, 0x1 ;  /* 0x000000050808b211 */ /* 0x000fca00078a08ff */
[----:B------:R-:W-:Y:S02]  /*192a0*/  @!P3 IMAD.X R5, RZ, RZ, R9, P5 ;  /* 0x000000ffff05b224 */ /* 0x000fe400028e0609 */
[----:B------:R-:W-:Y:S01]  /*192b0*/  @!P3 IMAD.MOV.U32 R6, RZ, RZ, R8 ;  /* 0x000000ffff06b224 */ /* 0x000fe200078e0008 */
[----:B------:R-:W0:Y:S01]  /*192c0*/  S2R R9, SR_TID.X ;  /* 0x0000000000097919 */ /* 0x000e220000002100 */
[----:B------:R-:W-:Y:S02]  /*192d0*/  @!P3 IMAD.MOV.U32 R7, RZ, RZ, R5 ;  /* 0x000000ffff07b224 */ /* 0x000fe400078e0005 */
[----:B------:R-:W-:-:S03]  /*192e0*/  VIADD R5, R0, 0x20 ;  /* 0x0000002000057836 */ /* 0x000fc60000000000 */
[----:B------:R-:W-:Y:S01]  /*192f0*/  @!PT LDS RZ, [RZ] ;  /* 0x00000000fffff984 */ /* 0x000fe20000000800 */
[----:B------:R-:W-:Y:S01]  /*19300*/  @!PT LDS RZ, [RZ] ;  /* 0x00000000fffff984 */ /* 0x000fe20000000800 */
[----:B------:R-:W-:Y:S01]  /*19310*/  @!PT LDS RZ, [RZ] ;  /* 0x00000000fffff984 */ /* 0x000fe20000000800 */
[----:B------:R1:W-:Y:S04]  /*19320*/  @!P3 LDGSTS.E.BYPASS.LTC128B.128 [R10+0x12c00], desc[UR4][R6.64], !P2 ;  /* 0x12c00000060abfae */ /* 0x0003e8000d101d44 */
[----:B------:R1:W-:Y:S04]  /*19330*/  @!P3 LDGSTS.E.BYPASS.LTC128B.128 [R10+0x16c00], desc[UR4][R6.64+0x80], !P1 ;  /* 0x16c00080060abfae */ /* 0x0003e8000c901d44 */
[----:B------:R1:W-:Y:S01]  /*19340*/  @!P3 LDGSTS.E.BYPASS.LTC128B.128 [R10+0x1ac00], desc[UR4][R6.64+0x100], !P0 ;  /* 0x1ac00100060abfae */ /* 0x0003e2000c101d44 */
[----:B------:R-:W-:-:S13]  /*19350*/  ISETP.GE.AND P3, PT, R5, R2, PT ;  /* 0x000000020500720c */ /* 0x000fda0003f66270 */
[----:B01----:R-:W-:Y:S05]  /*19360*/  WARPSYNC.COLLECTIVE R15, `(.L_x_1613) ;  /* 0x000000000f087348 */ /* 0x003fea0003c00000 */
[----:B------:R2:W3:Y:S02]  /*19370*/  SHFL.IDX P6, R14, R13, R12, R11 ;  /* 0x0000000c0d0e7389 */ /* 0x0004e400000c000b */
[----:B0123--:R-:W-:Y:S01]  /*19380*/  ENDCOLLECTIVE ;  /* 0x000000000000791b */ /* 0x00ffe20003800000 */
.L_x_1613:
[----:B------:R-:W-:Y:S02]  /*19390*/  IMAD.MOV.U32 R13, RZ, RZ, R4 ;  /* 0x000000ffff0d7224 */ /* 0x000fe400078e0004 */
[----:B------:R-:W-:-:S05]  /*193a0*/  IMAD.SHL.U32 R9, R9, 0x8, RZ ;  /* 0x0000000809097824 */ /* 0x000fca00078e00ff */
[----:B------:R-:W-:Y:S01]  /*193b0*/  LOP3.LUT R9, R9, 0x38, RZ, 0xc0, !PT ;  /* 0x0000003809097812 */ /* 0x000fe200078ec0ff */
[----:B------:R-:W-:-:S07]  /*193c0*/  IMAD.MOV.U32 R8, RZ, RZ, R14 ;  /* 0x000000ffff087224 */ /* 0x000fce00078e000e */
[----:B------:R-:W-:Y:S05]  /*193d0*/  WARPSYNC.COLLECTIVE R15, `(.L_x_1614) ;  /* 0x000000000f087348 */ /* 0x000fea0003c00000 */
[----:B------:R0:W1:Y:S02]  /*193e0*/  SHFL.IDX P6, R14, R13, R12, R11 ;  /* 0x0000000c0d0e7389 */ /* 0x00006400000c000b */
[----:B01----:R-:W-:Y:S01]  /*193f0*/  ENDCOLLECTIVE ;  /* 0x000000000000791b */ /* 0x003fe20003800000 */
.L_x_1614:
[----:B------:R-:W-:Y:S01]  /*19400*/  ULDC.64 UR4, c[0x0][0x208] ;  /* 0x0000820000047ab9 */ /* 0x000fe20000000a00 */
[----:B------:R-:W-:Y:S02]  /*19410*/  IMAD.MOV.U32 R13, RZ, RZ, R3 ;  /* 0x000000ffff0d7224 */ /* 0x000fe400078e0003 */
[----:B------:R-:W-:Y:S02]  /*19420*/  IMAD.MOV.U32 R12, RZ, RZ, 0x3 ;  /* 0x00000003ff0c7424 */ /* 0x000fe400078e00ff */
[----:B------:R-:W-:-:S05]  /*19430*/  IMAD.MOV.U32 R5, RZ, RZ, R14 ;  /* 0x000000ffff057224 */ /* 0x000fca00078e000e */
[----:B------:R-:W-:-:S05]  /*19440*/  @!P3 LEA R5, P4, R9, R5, 0x1 ;  /* 0x000000050905b211 */ /* 0x000fca00078808ff */
[----:B------:R-:W-:-:S04]  /*19450*/  @!P3 IMAD.X R6, RZ, RZ, R8, P4 ;  /* 0x000000ffff06b224 */ /* 0x000fc800020e0608 */
[----:B------:R-:W-:Y:S02]  /*19460*/  @!P3 IMAD.MOV.U32 R7, RZ, RZ, R6 ;  /* 0x000000ffff07b224 */ /* 0x000fe400078e0006 */
        /* <DEDUP_REMOVED lines=12> */
.L_x_1615:
[----:B------:R-:W-:Y:S02]  /*19530*/  IMAD.MOV.U32 R13, RZ, RZ, R4 ;  /* 0x000000ffff0d7224 */ /* 0x000fe400078e0004 */
[----:B------:R-:W-:-:S07]  /*19540*/  IMAD.MOV.U32 R6, RZ, RZ, R14 ;  /* 0x000000ffff067224 */ /* 0x000fce00078e000e */
[----:B------:R-:W-:Y:S05]  /*19550*/  WARPSYNC.COLLECTIVE R15, `(.L_x_1616) ;  /* 0x000000000f087348 */ /* 0x000fea0003c00000 */
[----:B------:R0:W1:Y:S02]  /*19560*/  SHFL.IDX P6, R14, R13, R12, R11 ;  /* 0x0000000c0d0e7389 */ /* 0x00006400000c000b */
[----:B01----:R-:W-:Y:S01]  /*19570*/  ENDCOLLECTIVE ;  /* 0x000000000000791b */ /* 0x003fe20003800000 */
.L_x_1616:
        /* <DEDUP_REMOVED lines=19> */
.L_x_1617:
[----:B------:R-:W-:Y:S02]  /*196b0*/  IMAD.MOV.U32 R13, RZ, RZ, R4 ;  /* 0x000000ffff0d7224 */ /* 0x000fe400078e0004 */
[----:B------:R-:W-:-:S07]  /*196c0*/  IMAD.MOV.U32 R6, RZ, RZ, R14 ;  /* 0x000000ffff067224 */ /* 0x000fce00078e000e */
[----:B------:R-:W-:Y:S05]  /*196d0*/  WARPSYNC.COLLECTIVE R15, `(.L_x_1618) ;  /* 0x000000000f087348 */ /* 0x000fea0003c00000 */
[----:B------:R0:W1:Y:S02]  /*196e0*/  SHFL.IDX P6, R14, R13, R12, R11 ;  /* 0x0000000c0d0e7389 */ /* 0x00006400000c000b */
[----:B01----:R-:W-:Y:S01]  /*196f0*/  ENDCOLLECTIVE ;  /* 0x000000000000791b */ /* 0x003fe20003800000 */
.L_x_1618:
        /* <DEDUP_REMOVED lines=19> */
.L_x_1619:
[----:B------:R-:W-:Y:S02]  /*19830*/  IMAD.MOV.U32 R13, RZ, RZ, R4 ;  /* 0x000000ffff0d7224 */ /* 0x000fe400078e0004 */
[----:B------:R-:W-:-:S07]  /*19840*/  IMAD.MOV.U32 R6, RZ, RZ, R14 ;  /* 0x000000ffff067224 */ /* 0x000fce00078e000e */
[----:B------:R-:W-:Y:S05]  /*19850*/  WARPSYNC.COLLECTIVE R15, `(.L_x_1620) ;  /* 0x000000000f087348 */ /* 0x000fea0003c00000 */
[----:B------:R0:W1:Y:S02]  /*19860*/  SHFL.IDX P6, R14, R13, R12, R11 ;  /* 0x0000000c0d0e7389 */ /* 0x00006400000c000b */
[----:B01----:R-:W-:Y:S01]  /*19870*/  ENDCOLLECTIVE ;  /* 0x000000000000791b */ /* 0x003fe20003800000 */
.L_x_1620:
[----:B------:R-:W-:Y:S01]  /*19880*/  ULDC.64 UR4, c[0x0][0x208] ;  /* 0x0000820000047ab9 */ /* 0x000fe20000000a00 */
[----:B------:R-:W-:Y:S02]  /*19890*/  IMAD.MOV.U32 R13, RZ, RZ, R3 ;  /* 0x000000ffff0d7224 */ /* 0x000fe400078e0003 */
[----:B------:R-:W-:Y:S02]  /*198a0*/  IMAD.MOV.U32 R12, RZ, RZ, 0x6 ;  /* 0x00000006ff0c7424 */ /* 0x000fe400078e00ff */
[----:B------:R-:W-:-:S05]  /*198b0*/  IMAD.MOV.U32 R5, RZ, RZ, R14 ;  /* 0x000000ffff057224 */ /* 0x000fca00078e000e */
[----:B------:R-:W-:-:S05]  /*198c0*/  @!P3 LEA R5, P4, R9, R5, 0x1 ;  /* 0x000000050905b211 */ /* 0x000fca00078808ff */
[----:B------:R-:W-:-:S04]  /*198d0*/  @!P3 IMAD.X R6, RZ, RZ, R6, P4 ;  /* 0x000000ffff06b224 */ /* 0x000fc800020e0606 */
[----:B------:R-:W-:Y:S02]  /*198e0*/  @!P3 IMAD.MOV.U32 R7, RZ, RZ, R6 ;  /* 0x000000ffff07b224 */ /* 0x000fe400078e0006 */
[----:B------:R-:W-:-:S05]  /*198f0*/  @!P3 IMAD.MOV.U32 R6, RZ, RZ, R5 ;  /* 0x000000ffff06b224 */ /* 0x000fca00078e0005 */
        /* <DEDUP_REMOVED lines=9> */
.L_x_1621:
[----:B------:R-:W-:-:S05]  /*19990*/  VIADD R7, R0, 0x60 ;  /* 0x0000006000077836 */ /* 0x000fca0000000000 */
[----:B------:R-:W-:Y:S01]  /*199a0*/  ISETP.GE.AND P4, PT, R7, R2, PT ;  /* 0x000000020700720c */ /* 0x000fe20003f86270 */
[----:B------:R-:W-:Y:S02]  /*199b0*/  IMAD.MOV.U32 R13, RZ, RZ, R4 ;  /* 0x000000ffff0d7224 */ /* 0x000fe400078e0004 */
[----:B------:R-:W-:-:S10]  /*199c0*/  IMAD.MOV.U32 R6, RZ, RZ, R14 ;  /* 0x000000ffff067224 */ /* 0x000fd400078e000e */
[----:B------:R-:W-:Y:S05]  /*199d0*/  WARPSYNC.COLLECTIVE R15, `(.L_x_1622) ;  /* 0x000000000f087348 */ /* 0x000fea0003c00000 */
[----:B------:R0:W1:Y:S02]  /*199e0*/  SHFL.IDX P6, R14, R13, R12, R11 ;  /* 0x0000000c0d0e7389 */ /* 0x00006400000c000b */
[----:B01----:R-:W-:Y:S01]  /*199f0*/  ENDCOLLECTIVE ;  /* 0x000000000000791b */ /* 0x003fe20003800000 */
.L_x_1622:
        /* <DEDUP_REMOVED lines=17> */
.L_x_1623:
[----:B------:R-:W-:Y:S02]  /*19b10*/  IMAD.MOV.U32 R13, RZ, RZ, R4 ;  /* 0x000000ffff0d7224 */ /* 0x000fe400078e0004 */
[----:B------:R-:W-:-:S07]  /*19b20*/  IMAD.MOV.U32 R3, RZ, RZ, R14 ;  /* 0x000000ffff037224 */ /* 0x000fce00078e000e */
[----:B------:R-:W-:Y:S05]  /*19b30*/  WARPSYNC.COLLECTIVE R15, `(.L_x_1624) ;  /* 0x000000000f087348 */ /* 0x000fea0003c00000 */
[----:B------:R0:W1:Y:S02]  /*19b40*/  SHFL.IDX P6, R14, R13, R12, R11 ;  /* 0x0000000c0d0e7389 */ /* 0x00006400000c000b */
[----:B01----:R-:W-:Y:S01]  /*19b50*/  ENDCOLLECTIVE ;  /* 0x000000000000791b */ /* 0x003fe20003800000 */
.L_x_1624:
[----:B------:R-:W-:Y:S01]  /*19b60*/  IMAD.MOV.U32 R4, RZ, RZ, R14 ;  /* 0x000000ffff047224 */ /* 0x000fe200078e000e */
[----:B------:R-:W-:Y:S06]  /*19b70*/  BRA `(.L_x_1625) ;  /* 0xffffffac00f87947 */ /* 0x000fec000383ffff */
.L_x_1507:
[----:B0-----:R-:W2:Y:S02]  /*19b80*/  LDL R2, [R1] ;  /* 0x0000000001027983 */ /* 0x001ea40000100800 */
[----:B--2---:R0:W1:Y:S02]  /*19b90*/  SYNCS.PHASECHK.TRANS64.TRYWAIT P0, [R2+URZ+0x30820], R0 ;  /* 0x03082000020075a7 */ /* 0x004064000800017f */
[----:B-1----:R-:W-:Y:S05]  /*19ba0*/  @!P0 NANOSLEEP.SYNCS 0x989680 ;  /* 0x009896800000895d */ /* 0x002fea0003900000 */
[----:B------:R-:W1:Y:S02]  /*19bb0*/  @!P0 SYNCS.PHASECHK.TRANS64 P0, [R2+URZ+0x30820], R0 ;  /* 0x03082000020085a7 */ /* 0x000e64000800007f */
[----:B-1----:R-:W-:Y:S05]  /*19bc0*/  @!P0 BRA `(.L_x_1507) ;  /* 0xfffffffc00ec8947 */ /* 0x002fea000383ffff */
[----:B------:R-:W-:Y:S05]  /*19bd0*/  BRA `(.L_x_1626) ;  /* 0xffffffb000807947 */ /* 0x000fea000383ffff */
.L_x_1516:
[----:B-1----:R1:W2:Y:S02]  /*19be0*/  SYNCS.PHASECHK.TRANS64.TRYWAIT P0, [R3+URZ+0x30840], R2 ;  /* 0x03084002030075a7 */ /* 0x0022a4000800017f */
[----:B--2---:R-:W-:Y:S05]  /*19bf0*/  @!P0 NANOSLEEP.SYNCS 0x989680 ;  /* 0x009896800000895d */ /* 0x004fea0003900000 */
[----:B------:R-:W2:Y:S02]  /*19c00*/  @!P0 SYNCS.PHASECHK.TRANS64 P0, [R3+URZ+0x30840], R2 ;  /* 0x03084002030085a7 */ /* 0x000ea4000800007f */
[----:B--2---:R-:W-:Y:S05]  /*19c10*/  @!P0 BRA `(.L_x_1516) ;  /* 0xfffffffc00f08947 */ /* 0x004fea000383ffff */
[----:B------:R-:W-:Y:S05]  /*19c20*/  BRA `(.L_x_1627) ;  /* 0xffffffb400507947 */ /* 0x000fea000383ffff */
.L_x_1523:
[----:B0-----:R0:W1:Y:S02]  /*19c30*/  SYNCS.PHASECHK.TRANS64.TRYWAIT P0, [R3+URZ+0x60], R2 ;  /* 0x00006002030075a7 */ /* 0x001064000800017f */
[----:B-1----:R-:W-:Y:S05]  /*19c40*/  @!P0 NANOSLEEP.SYNCS 0x989680 ;  /* 0x009896800000895d */ /* 0x002fea0003900000 */
[----:B------:R-:W1:Y:S02]  /*19c50*/  @!P0 SYNCS.PHASECHK.TRANS64 P0, [R3+URZ+0x60], R2 ;  /* 0x00006002030085a7 */ /* 0x000e64000800007f */
[----:B-1----:R-:W-:Y:S05]  /*19c60*/  @!P0 BRA `(.L_x_1523) ;  /* 0xfffffffc00f08947 */ /* 0x002fea000383ffff */
[----:B------:R-:W-:Y:S05]  /*19c70*/  BRA `(.L_x_1628) ;  /* 0xffffffb8006c7947 */ /* 0x000fea000383ffff */
.L_x_1533:
[----:B-1----:R1:W2:Y:S02]  /*19c80*/  SYNCS.PHASECHK.TRANS64.TRYWAIT P0, [R3+URZ+0x30840], R2 ;  /* 0x03084002030075a7 */ /* 0x0022a4000800017f */
[----:B--2---:R-:W-:Y:S05]  /*19c90*/  @!P0 NANOSLEEP.SYNCS 0x989680 ;  /* 0x009896800000895d */ /* 0x004fea0003900000 */
[----:B------:R-:W2:Y:S02]  /*19ca0*/  @!P0 SYNCS.PHASECHK.TRANS64 P0, [R3+URZ+0x30840], R2 ;  /* 0x03084002030085a7 */ /* 0x000ea4000800007f */
[----:B--2---:R-:W-:Y:S05]  /*19cb0*/  @!P0 BRA `(.L_x_1533) ;  /* 0xfffffffc00f08947 */ /* 0x004fea000383ffff */
[----:B------:R-:W-:Y:S05]  /*19cc0*/  BRA `(.L_x_1629) ;  /* 0xffffffc000587947 */ /* 0x000fea000383ffff */
.L_x_1540:
[----:B0-----:R0:W1:Y:S02]  /*19cd0*/  SYNCS.PHASECHK.TRANS64.TRYWAIT P0, [R2+URZ+0x60], R3 ;  /* 0x00006003020075a7 */ /* 0x001064000800017f */
[----:B-1----:R-:W-:Y:S05]  /*19ce0*/  @!P0 NANOSLEEP.SYNCS 0x989680 ;  /* 0x009896800000895d */ /* 0x002fea0003900000 */
[----:B------:R-:W1:Y:S02]  /*19cf0*/  @!P0 SYNCS.PHASECHK.TRANS64 P0, [R2+URZ+0x60], R3 ;  /* 0x00006003020085a7 */ /* 0x000e64000800007f */
[----:B-1----:R-:W-:Y:S05]  /*19d00*/  @!P0 BRA `(.L_x_1540) ;  /* 0xfffffffc00f08947 */ /* 0x002fea000383ffff */
[----:B------:R-:W-:Y:S05]  /*19d10*/  BRA `(.L_x_1630) ;  /* 0xffffffc400747947 */ /* 0x000fea000383ffff */
.L_x_1550:
[----:B---3--:R3:W4:Y:S02]  /*19d20*/  SYNCS.PHASECHK.TRANS64.TRYWAIT P0, [R2+URZ+0x30840], R3 ;  /* 0x03084003020075a7 */ /* 0x008724000800017f */
[----:B----4-:R-:W-:Y:S05]  /*19d30*/  @!P0 NANOSLEEP.SYNCS 0x989680 ;  /* 0x009896800000895d */ /* 0x010fea0003900000 */
[----:B------:R-:W4:Y:S02]  /*19d40*/  @!P0 SYNCS.PHASECHK.TRANS64 P0, [R2+URZ+0x30840], R3 ;  /* 0x03084003020085a7 */ /* 0x000f24000800007f */
[----:B----4-:R-:W-:Y:S05]  /*19d50*/  @!P0 BRA `(.L_x_1550) ;  /* 0xfffffffc00f08947 */ /* 0x010fea000383ffff */
[----:B------:R-:W-:Y:S05]  /*19d60*/  BRA `(.L_x_1631) ;  /* 0xffffffcc00247947 */ /* 0x000fea000383ffff */
.L_x_1557:
[----:B0-----:R0:W1:Y:S02]  /*19d70*/  SYNCS.PHASECHK.TRANS64.TRYWAIT P0, [R2+URZ+0x60], R5 ;  /* 0x00006005020075a7 */ /* 0x001064000800017f */
[----:B-1----:R-:W-:Y:S05]  /*19d80*/  @!P0 NANOSLEEP.SYNCS 0x989680 ;  /* 0x009896800000895d */ /* 0x002fea0003900000 */
[----:B------:R-:W1:Y:S02]  /*19d90*/  @!P0 SYNCS.PHASECHK.TRANS64 P0, [R2+URZ+0x60], R5 ;  /* 0x00006005020085a7 */ /* 0x000e64000800007f */
[----:B-1----:R-:W-:Y:S05]  /*19da0*/  @!P0 BRA `(.L_x_1557) ;  /* 0xfffffffc00f08947 */ /* 0x002fea000383ffff */
[----:B------:R-:W-:Y:S05]  /*19db0*/  BRA `(.L_x_1632) ;  /* 0xffffffd000407947 */ /* 0x000fea000383ffff */
.L_x_1569:
[----:B---3--:R3:W4:Y:S02]  /*19dc0*/  SYNCS.PHASECHK.TRANS64.TRYWAIT P0, [R0+URZ+0x30860], R2 ;  /* 0x03086002000075a7 */ /* 0x008724000800017f */
[----:B----4-:R-:W-:Y:S05]  /*19dd0*/  @!P0 NANOSLEEP.SYNCS 0x989680 ;  /* 0x009896800000895d */ /* 0x010fea0003900000 */
[----:B------:R-:W4:Y:S02]  /*19de0*/  @!P0 SYNCS.PHASECHK.TRANS64 P0, [R0+URZ+0x30860], R2 ;  /* 0x03086002000085a7 */ /* 0x000f24000800007f */
[----:B----4-:R-:W-:Y:S05]  /*19df0*/  @!P0 BRA `(.L_x_1569) ;  /* 0xfffffffc00f08947 */ /* 0x010fea000383ffff */
[----:B------:R-:W-:Y:S05]  /*19e00*/  BRA `(.L_x_1633) ;  /* 0xffffffd400d47947 */ /* 0x000fea000383ffff */
.L_x_1577:
[----:B------:R-:W-:Y:S01]  /*19e10*/  BSSY B0, `(.L_x_1634) ;  /* 0x0000008000007945 */ /* 0x000fe20003800000 */
[----:B------:R-:W-:Y:S02]  /*19e20*/  IMAD.MOV.U32 R13, RZ, RZ, R16 ;  /* 0x000000ffff0d7224 */ /* 0x000fe400078e0010 */
[----:B-1----:R-:W-:Y:S02]  /*19e30*/  IMAD.MOV.U32 R12, RZ, RZ, RZ ;  /* 0x000000ffff0c7224 */ /* 0x002fe400078e00ff */
[----:B------:R-:W-:Y:S02]  /*19e40*/  IMAD.MOV.U32 R11, RZ, RZ, 0x1f ;  /* 0x0000001fff0b7424 */ /* 0x000fe400078e00ff */
[----:B------:R-:W-:-:S07]  /*19e50*/  IMAD.MOV.U32 R15, RZ, RZ, -0x1 ;  /* 0xffffffffff0f7424 */ /* 0x000fce00078e00ff */
[----:B0-2---:R-:W-:Y:S05]  /*19e60*/  WARPSYNC.COLLECTIVE R15, `(.L_x_1635) ;  /* 0x000000000f087348 */ /* 0x005fea0003c00000 */
[----:B------:R1:W3:Y:S02]  /*19e70*/  SHFL.IDX P6, R14, R13, R12, R11 ;  /* 0x0000000c0d0e7389 */ /* 0x0002e400000c000b */
[----:B0123--:R-:W-:Y:S01]  /*19e80*/  ENDCOLLECTIVE ;  /* 0x000000000000791b */ /* 0x00ffe20003800000 */
.L_x_1635:
[----:B------:R-:W-:Y:S05]  /*19e90*/  BSYNC B0 ;  /* 0x0000000000007941 */ /* 0x000fea0003800000 */
.L_x_1634:
        /* <DEDUP_REMOVED lines=9> */
.L_x_1636:
[----:B------:R-:W-:Y:S01]  /*19f30*/  ULDC UR4, c[0x0][0xc3c] ;  /* 0x00030f0000047ab9 */ /* 0x000fe20000000800 */
[----:B------:R-:W-:Y:S01]  /*19f40*/  ULDC.64 UR6, c[0x0][0x208] ;  /* 0x0000820000067ab9 */ /* 0x000fe20000000a00 */
        /* <DEDUP_REMOVED lines=17> */
.L_x_1637:
[----:B------:R-:W-:Y:S01]  /*1a060*/  IMAD.MOV.U32 R12, RZ, RZ, 0x2 ;  /* 0x00000002ff0c7424 */ /* 0x000fe200078e00ff */
[----:B------:R-:W-:-:S05]  /*1a070*/  SEL R7, R14, RZ, P1 ;  /* 0x000000ff0e077207 */ /* 0x000fca0000800000 */
[----:B------:R-:W-:-:S04]  /*1a080*/  IMAD.IADD R3, R2, 0x1, R7 ;  /* 0x0000000102037824 */ /* 0x000fc800078e0207 */
[----:B------:R-:W-:-:S07]  /*1a090*/  IMAD.MOV.U32 R13, RZ, RZ, R3 ;  /* 0x000000ffff0d7224 */ /* 0x000fce00078e0003 */
[----:B------:R-:W-:Y:S05]  /*1a0a0*/  WARPSYNC.COLLECTIVE R15, `(.L_x_1638) ;  /* 0x000000000f087348 */ /* 0x000fea0003c00000 */
[----:B------:R0:W1:Y:S02]  /*1a0b0*/  SHFL.UP P6, R14, R13, R12, R11 ;  /* 0x0400000c0d0e7389 */ /* 0x00006400000c000b */
[----:B01----:R-:W-:Y:S01]  /*1a0c0*/  ENDCOLLECTIVE ;  /* 0x000000000000791b */ /* 0x003fe20003800000 */
.L_x_1638:
        /* <DEDUP_REMOVED lines=8> */
.L_x_1639:
        /* <DEDUP_REMOVED lines=8> */
.L_x_1640:
        /* <DEDUP_REMOVED lines=8> */
.L_x_1641:
        /* <DEDUP_REMOVED lines=9> */
.L_x_1642:
[----:B------:R-:W-:Y:S01]  /*1a2e0*/  IMAD.MOV.U32 R16, RZ, RZ, R14 ;  /* 0x000000ffff107224 */ /* 0x000fe200078e000e */
[----:B------:R-:W-:Y:S06]  /*1a2f0*/  BRA `(.L_x_1643) ;  /* 0xffffffd800907947 */ /* 0x000fec000383ffff */
.L_x_1582:
[----:B------:R-:W-:Y:S01]  /*1a300*/  BSSY B0, `(.L_x_1644) ;  /* 0x0000008000007945 */ /* 0x000fe20003800000 */
[----:B-----5:R-:W-:Y:S02]  /*1a310*/  IMAD.MOV.U32 R13, RZ, RZ, R2 ;  /* 0x000000ffff0d7224 */ /* 0x020fe400078e0002 */
[----:B-1----:R-:W-:Y:S02]  /*1a320*/  IMAD.MOV.U32 R12, RZ, RZ, 0x1 ;  /* 0x00000001ff0c7424 */ /* 0x002fe400078e00ff */
[----:B------:R-:W-:Y:S02]  /*1a330*/  IMAD.MOV.U32 R11, RZ, RZ, RZ ;  /* 0x000000ffff0b7224 */ /* 0x000fe400078e00ff */
[----:B------:R-:W-:-:S07]  /*1a340*/  IMAD.MOV.U32 R15, RZ, RZ, -0x1 ;  /* 0xffffffffff0f7424 */ /* 0x000fce00078e00ff */
[----:B0-23--:R-:W-:Y:S05]  /*1a350*/  WARPSYNC.COLLECTIVE R15, `(.L_x_1645) ;  /* 0x000000000f087348 */ /* 0x00dfea0003c00000 */
[----:B------:R1:W4:Y:S02]  /*1a360*/  SHFL.UP P6, R14, R13, R12, R11 ;  /* 0x0400000c0d0e7389 */ /* 0x00032400000c000b */
[----:B01234-:R-:W-:Y:S01]  /*1a370*/  ENDCOLLECTIVE ;  /* 0x000000000000791b */ /* 0x01ffe20003800000 */
.L_x_1645:
[----:B------:R-:W-:Y:S05]  /*1a380*/  BSYNC B0 ;  /* 0x0000000000007941 */ /* 0x000fea0003800000 */
.L_x_1644:
        /* <DEDUP_REMOVED lines=9> */
.L_x_1646:
[----:B------:R-:W-:Y:S01]  /*1a420*/  IMAD.MOV.U32 R12, RZ, RZ, 0x4 ;  /* 0x00000004ff0c7424 */ /* 0x000fe200078e00ff */
[----:B------:R-:W-:-:S05]  /*1a430*/  SEL R14, R14, RZ, P2 ;  /* 0x000000ff0e0e7207 */ /* 0x000fca0001000000 */
[----:B------:R-:W-:-:S04]  /*1a440*/  IMAD.IADD R3, R3, 0x1, R14 ;  /* 0x0000000103037824 */ /* 0x000fc800078e020e */
[----:B------:R-:W-:-:S07]  /*1a450*/  IMAD.MOV.U32 R13, RZ, RZ, R3 ;  /* 0x000000ffff0d7224 */ /* 0x000fce00078e0003 */
[----:B------:R-:W-:Y:S05]  /*1a460*/  WARPSYNC.COLLECTIVE R15, `(.L_x_1647) ;  /* 0x000000000f087348 */ /* 0x000fea0003c00000 */
[----:B------:R0:W1:Y:S02]  /*1a470*/  SHFL.UP P6, R14, R13, R12, R11 ;  /* 0x0400000c0d0e7389 */ /* 0x00006400000c000b */
[----:B01----:R-:W-:Y:S01]  /*1a480*/  ENDCOLLECTIVE ;  /* 0x000000000000791b */ /* 0x003fe20003800000 */
.L_x_1647:
[----:B------:R-:W-:Y:S01]  /*1a490*/  IMAD.MOV.U32 R12, RZ, RZ, 0x8 ;  /* 0x00000008ff0c7424 */ /* 0x000fe200078e00ff */
[----:B------:R-:W-:-:S05]  /*1a4a0*/  SEL R14, R14, RZ, P3 ;  /* 0x000000ff0e0e7207 */ /* 0x000fca0001800000 */
[----:B------:R-:W-:-:S04]  /*1a4b0*/  IMAD.IADD R3, R3, 0x1, R14 ;  /* 0x0000000103037824 */ /* 0x000fc800078e020e */
[----:B------:R-:W-:-:S07]  /*1a4c0*/  IMAD.MOV.U32 R13, RZ, RZ, R3 ;  /* 0x000000ffff0d7224 */ /* 0x000fce00078e0003 */
[----:B------:R-:W-:Y:S05]  /*1a4d0*/  WARPSYNC.COLLECTIVE R15, `(.L_x_1648) ;  /* 0x000000000f087348 */ /* 0x000fea0003c00000 */
[----:B------:R0:W1:Y:S02]  /*1a4e0*/  SHFL.UP P6, R14, R13, R12, R11 ;  /* 0x0400000c0d0e7389 */ /* 0x00006400000c000b */
[----:B01----:R-:W-:Y:S01]  /*1a4f0*/  ENDCOLLECTIVE ;  /* 0x000000000000791b */ /* 0x003fe20003800000 */
.L_x_1648:
[----:B------:R-:W-:Y:S01]  /*1a500*/  IMAD.MOV.U32 R12, RZ, RZ, 0x10 ;  /* 0x00000010ff0c7424 */ /* 0x000fe200078e00ff */
[----:B------:R-:W-:-:S05]  /*1a510*/  SEL R14, R14, RZ, P4 ;  /* 0x000000ff0e0e7207 */ /* 0x000fca0002000000 */
[----:B------:R-:W-:-:S04]  /*1a520*/  IMAD.IADD R3, R3, 0x1, R14 ;  /* 0x0000000103037824 */ /* 0x000fc800078e020e */
[----:B------:R-:W-:-:S07]  /*1a530*/  IMAD.MOV.U32 R13, RZ, RZ, R3 ;  /* 0x000000ffff0d7224 */ /* 0x000fce00078e0003 */
[----:B------:R-:W-:Y:S05]  /*1a540*/  WARPSYNC.COLLECTIVE R15, `(.L_x_1649) ;  /* 0x000000000f087348 */ /* 0x000fea0003c00000 */
[----:B------:R0:W1:Y:S02]  /*1a550*/  SHFL.UP P6, R14, R13, R12, R11 ;  /* 0x0400000c0d0e7389 */ /* 0x00006400000c000b */
[----:B01----:R-:W-:Y:S01]  /*1a560*/  ENDCOLLECTIVE ;  /* 0x000000000000791b */ /* 0x003fe20003800000 */
.L_x_1649:
[----:B------:R-:W-:Y:S02]  /*1a570*/  IMAD.MOV.U32 R12, RZ, RZ, 0x1f ;  /* 0x0000001fff0c7424 */ /* 0x000fe400078e00ff */
[----:B------:R-:W-:Y:S01]  /*1a580*/  IMAD.MOV.U32 R11, RZ, RZ, 0x1f ;  /* 0x0000001fff0b7424 */ /* 0x000fe200078e00ff */
[----:B------:R-:W-:-:S05]  /*1a590*/  SEL R14, R14, RZ, P5 ;  /* 0x000000ff0e0e7207 */ /* 0x000fca0002800000 */
[----:B------:R-:W-:-:S04]  /*1a5a0*/  IMAD.IADD R3, R3, 0x1, R14 ;  /* 0x0000000103037824 */ /* 0x000fc800078e020e */
[----:B------:R-:W-:-:S07]  /*1a5b0*/  IMAD.MOV.U32 R13, RZ, RZ, R3 ;  /* 0x000000ffff0d7224 */ /* 0x000fce00078e0003 */
[----:B------:R-:W-:Y:S05]  /*1a5c0*/  WARPSYNC.COLLECTIVE R15, `(.L_x_1650) ;  /* 0x000000000f087348 */ /* 0x000fea0003c00000 */
[----:B------:R0:W1:Y:S02]  /*1a5d0*/  SHFL.IDX P6, R14, R13, R12, R11 ;  /* 0x0000000c0d0e7389 */ /* 0x00006400000c000b */
[----:B01----:R-:W-:Y:S01]  /*1a5e0*/  ENDCOLLECTIVE ;  /* 0x000000000000791b */ /* 0x003fe20003800000 */
.L_x_1650:
[----:B------:R-:W-:Y:S01]  /*1a5f0*/  IMAD.MOV.U32 R16, RZ, RZ, R14 ;  /* 0x000000ffff107224 */ /* 0x000fe200078e000e */
[----:B------:R-:W-:Y:S06]  /*1a600*/  BRA `(.L_x_1651) ;  /* 0xffffffd8006c7947 */ /* 0x000fec000383ffff */
.L_x_1584:
[----:B------:R-:W-:Y:S01]  /*1a610*/  BSSY B0, `(.L_x_1652) ;  /* 0x0000006000007945 */ /* 0x000fe20003800000 */
[----:B------:R-:W-:Y:S01]  /*1a620*/  PLOP3.LUT P6, PT, P6, PT, PT, 0x8, 0x0 ;  /* 0x000000000000781c */ /* 0x000fe200037ce170 */
[----:B------:R-:W-:-:S12]  /*1a630*/  IMAD.MOV.U32 R15, RZ, RZ, -0x1 ;  /* 0xffffffffff0f7424 */ /* 0x000fd800078e00ff */
[----:B0123--:R-:W-:Y:S05]  /*1a640*/  WARPSYNC.COLLECTIVE R15, `(.L_x_1653) ;  /* 0x000000000f087348 */ /* 0x00ffea0003c00000 */
[----:B------:R-:W-:Y:S01]  /*1a650*/  VOTE.ANY R14, PT, P6 ;  /* 0x00000000000e7806 */ /* 0x000fe200030e0100 */
[----:B0123--:R-:W-:Y:S06]  /*1a660*/  ENDCOLLECTIVE ;  /* 0x000000000000791b */ /* 0x00ffec0003800000 */
.L_x_1653:
[----:B------:R-:W-:Y:S05]  /*1a670*/  BSYNC B0 ;  /* 0x0000000000007941 */ /* 0x000fea0003800000 */
.L_x_1652:
        /* <DEDUP_REMOVED lines=9> */
.L_x_1654:
[----:B------:R-:W-:Y:S01]  /*1a710*/  IMAD.MOV.U32 R17, RZ, RZ, R14 ;  /* 0x000000ffff117224 */ /* 0x000fe200078e000e */
[----:B------:R-:W-:Y:S06]  /*1a720*/  BRA `(.L_x_1655) ;  /* 0xffffffd8005c7947 */ /* 0x000fec000383ffff */
.L_x_1586:
[----:B------:R-:W-:Y:S01]  /*1a730*/  BSSY B0, `(.L_x_1656) ;  /* 0x0000007000007945 */ /* 0x000fe20003800000 */
[----:B------:R-:W-:Y:S02]  /*1a740*/  IMAD.MOV.U32 R13, RZ, RZ, R3 ;  /* 0x000000ffff0d7224 */ /* 0x000fe400078e0003 */
[----:B------:R-:W-:Y:S02]  /*1a750*/  IMAD.MOV.U32 R11, RZ, RZ, 0x1f ;  /* 0x0000001fff0b7424 */ /* 0x000fe400078e00ff */
[----:B------:R-:W-:-:S07]  /*1a760*/  IMAD.MOV.U32 R15, RZ, RZ, -0x1 ;  /* 0xffffffffff0f7424 */ /* 0x000fce00078e00ff */
[----:B0-234-:R-:W-:Y:S05]  /*1a770*/  WARPSYNC.COLLECTIVE R15, `(.L_x_1657) ;  /* 0x000000000f087348 */ /* 0x01dfea0003c00000 */
[----:B------:R1:W0:Y:S02]  /*1a780*/  SHFL.IDX P6, R14, R13, R12, R11 ;  /* 0x0000000c0d0e7389 */ /* 0x00022400000c000b */
[----:B01234-:R-:W-:Y:S01]  /*1a790*/  ENDCOLLECTIVE ;  /* 0x000000000000791b */ /* 0x01ffe20003800000 */
.L_x_1657:
[----:B------:R-:W-:Y:S05]  /*1a7a0*/  BSYNC B0 ;  /* 0x0000000000007941 */ /* 0x000fea0003800000 */
.L_x_1656:
[----:B------:R-:W-:Y:S01]  /*1a7b0*/  IMAD.MOV.U32 R3, RZ, RZ, R14 ;  /* 0x000000ffff037224 */ /* 0x000fe200078e000e */
[----:B------:R-:W-:Y:S06]  /*1a7c0*/  BRA `(.L_x_1658) ;  /* 0xffffffd800507947 */ /* 0x000fec000383ffff */
.L_x_1590:
[----:B0-----:R0:W3:Y:S02]  /*1a7d0*/  SYNCS.PHASECHK.TRANS64.TRYWAIT P0, [R0+URZ+0x30820], R3 ;  /* 0x03082003000075a7 */ /* 0x0010e4000800017f */
[----:B---3--:R-:W-:Y:S05]  /*1a7e0*/  @!P0 NANOSLEEP.SYNCS 0x989680 ;  /* 0x009896800000895d */ /* 0x008fea0003900000 */
[----:B------:R-:W3:Y:S02]  /*1a7f0*/  @!P0 SYNCS.PHASECHK.TRANS64 P0, [R0+URZ+0x30820], R3 ;  /* 0x03082003000085a7 */ /* 0x000ee4000800007f */
[----:B---3--:R-:W-:Y:S05]  /*1a800*/  @!P0 BRA `(.L_x_1590) ;  /* 0xfffffffc00f08947 */ /* 0x008fea000383ffff */
[----:B------:R-:W-:Y:S05]  /*1a810*/  BRA `(.L_x_1659) ;  /* 0xffffffdc00d87947 */ /* 0x000fea000383ffff */
.L_x_1591:
[----:B------:R-:W3:Y:S01]  /*1a820*/  S2R R2, SR_TID.X ;  /* 0x0000000000027919 */ /* 0x000ee20000002100 */
[----:B------:R-:W-:Y:S01]  /*1a830*/  BSSY B0, `(.L_x_1660) ;  /* 0x000000a000007945 */ /* 0x000fe20003800000 */
[----:B-1----:R-:W-:Y:S02]  /*1a840*/  IMAD.MOV.U32 R12, RZ, RZ, RZ ;  /* 0x000000ffff0c7224 */ /* 0x002fe400078e00ff */
[----:B------:R-:W-:Y:S02]  /*1a850*/  IMAD.MOV.U32 R11, RZ, RZ, 0x1f ;  /* 0x0000001fff0b7424 */ /* 0x000fe400078e00ff */
[----:B------:R-:W-:Y:S01]  /*1a860*/  IMAD.MOV.U32 R15, RZ, RZ, -0x1 ;  /* 0xffffffffff0f7424 */ /* 0x000fe200078e00ff */
[----:B---3--:R-:W-:-:S04]  /*1a870*/  SHF.R.U32.HI R2, RZ, 0x5, R2 ;  /* 0x00000005ff027819 */ /* 0x008fc80000011602 */
[----:B------:R-:W-:-:S05]  /*1a880*/  LOP3.LUT R2, R2, 0x3, RZ, 0xc0, !PT ;  /* 0x0000000302027812 */ /* 0x000fca00078ec0ff */
[----:B------:R-:W-:-:S07]  /*1a890*/  IMAD.MOV.U32 R13, RZ, RZ, R2 ;  /* 0x000000ffff0d7224 */ /* 0x000fce00078e0002 */
[----:B0-2---:R-:W-:Y:S05]  /*1a8a0*/  WARPSYNC.COLLECTIVE R15, `(.L_x_1661) ;  /* 0x000000000f087348 */ /* 0x005fea0003c00000 */
[----:B------:R1:W3:Y:S02]  /*1a8b0*/  SHFL.IDX P6, R14, R13, R12, R11 ;  /* 0x0000000c0d0e7389 */ /* 0x0002e400000c000b */
[----:B0123--:R-:W-:Y:S01]  /*1a8c0*/  ENDCOLLECTIVE ;  /* 0x000000000000791b */ /* 0x00ffe20003800000 */
.L_x_1661:
[----:B------:R-:W-:Y:S05]  /*1a8d0*/  BSYNC B0 ;  /* 0x0000000000007941 */ /* 0x000fea0003800000 */
.L_x_1660:
[----:B------:R-:W-:Y:S05]  /*1a8e0*/  BRA `(.L_x_1662) ;  /* 0xffffffdc00c07947 */ /* 0x000fea000383ffff */
.L_x_1594:
[----:B------:R-:W-:Y:S01]  /*1a8f0*/  BSSY B1, `(.L_x_1663) ;  /* 0x0000006000017945 */ /* 0x000fe20003800000 */
[----:B------:R-:W-:-:S07]  /*1a900*/  IMAD.MOV.U32 R15, RZ, RZ, -0x1 ;  /* 0xffffffffff0f7424 */ /* 0x000fce00078e00ff */
[----:B0123--:R-:W-:Y:S05]  /*1a910*/  WARPSYNC.COLLECTIVE R15, `(.L_x_1664) ;  /* 0x000000000f0c7348 */ /* 0x00ffea0003c00000 */
[----:B------:R-:W-:Y:S02]  /*1a920*/  ELECT P6, UR62, PT ;  /* 0x00000000003e782f */ /* 0x000fe400038c0000 */
[----:B------:R-:W-:Y:S01]  /*1a930*/  MOV R14, UR62 ;  /* 0x0000003e000e7c02 */ /* 0x000fe20008000f00 */
[----:B0123--:R-:W-:Y:S10]  /*1a940*/  ENDCOLLECTIVE ;  /* 0x000000000000791b */ /* 0x00fff40003800000 */
.L_x_1664:
[----:B------:R-:W-:Y:S05]  /*1a950*/  BSYNC B1 ;  /* 0x0000000000017941 */ /* 0x000fea0003800000 */
.L_x_1663:
[----:B------:R-:W-:Y:S05]  /*1a960*/  BRA `(.L_x_1665) ;  /* 0xffffffdc00b87947 */ /* 0x000fea000383ffff */
.L_x_1596:
[----:B0-----:R0:W2:Y:S02]  /*1a970*/  SYNCS.PHASECHK.TRANS64.TRYWAIT P0, [R6+URZ], R5 ;  /* 0x00000005060075a7 */ /* 0x0010a4000800017f */
[----:B--2---:R-:W-:Y:S05]  /*1a980*/  @!P0 NANOSLEEP.SYNCS 0x989680 ;  /* 0x009896800000895d */ /* 0x004fea0003900000 */
[----:B------:R-:W2:Y:S02]  /*1a990*/  @!P0 SYNCS.PHASECHK.TRANS64 P0, [R6+URZ], R5 ;  /* 0x00000005060085a7 */ /* 0x000ea4000800007f */
[----:B--2---:R-:W-:Y:S05]  /*1a9a0*/  @!P0 BRA `(.L_x_1596) ;  /* 0xfffffffc00f08947 */ /* 0x004fea000383ffff */
[----:B------:R-:W-:Y:S05]  /*1a9b0*/  BRA `(.L_x_1666) ;  /* 0xffffffdc00fc7947 */ /* 0x000fea000383ffff */
.L_x_1597:
[----:B--2---:R2:W3:Y:S02]  /*1a9c0*/  SYNCS.PHASECHK.TRANS64.TRYWAIT P0, [R7+URZ], R2 ;  /* 0x00000002070075a7 */ /* 0x0044e4000800017f */
[----:B---3--:R-:W-:Y:S05]  /*1a9d0*/  @!P0 NANOSLEEP.SYNCS 0x989680 ;  /* 0x009896800000895d */ /* 0x008fea0003900000 */
[----:B------:R-:W3:Y:S02]  /*1a9e0*/  @!P0 SYNCS.PHASECHK.TRANS64 P0, [R7+URZ], R2 ;  /* 0x00000002070085a7 */ /* 0x000ee4000800007f */
[----:B---3--:R-:W-:Y:S05]  /*1a9f0*/  @!P0 BRA `(.L_x_1597) ;  /* 0xfffffffc00f08947 */ /* 0x008fea000383ffff */
[----:B------:R-:W-:Y:S05]  /*1aa00*/  BRA `(.L_x_1667) ;  /* 0xffffffdc00f07947 */ /* 0x000fea000383ffff */
.L_x_1599:
[----:B---3--:R3:W4:Y:S02]  /*1aa10*/  SYNCS.PHASECHK.TRANS64.TRYWAIT P0, [R4+URZ], R5 ;  /* 0x00000005040075a7 */ /* 0x008724000800017f */
[----:B----4-:R-:W-:Y:S05]  /*1aa20*/  @!P0 NANOSLEEP.SYNCS 0x989680 ;  /* 0x009896800000895d */ /* 0x010fea0003900000 */
[----:B------:R-:W4:Y:S02]  /*1aa30*/  @!P0 SYNCS.PHASECHK.TRANS64 P0, [R4+URZ], R5 ;  /* 0x00000005040085a7 */ /* 0x000f24000800007f */
[----:B----4-:R-:W-:Y:S05]  /*1aa40*/  @!P0 BRA `(.L_x_1599) ;  /* 0xfffffffc00f08947 */ /* 0x010fea000383ffff */
[----:B------:R-:W-:Y:S05]  /*1aa50*/  BRA `(.L_x_1668) ;  /* 0xffffffdc00f87947 */ /* 0x000fea000383ffff */
.L_x_1669:
        /* <DEDUP_REMOVED lines=10> */
.L_x_3240:


//--------------------- .text._ZN7cutlass13device_kernelIN5flash11enable_sm90INS1_16FlashAttnFwdSm90INS1_25CollectiveMainloopFwdSm90ILi2EN4cute5tupleIJNS5_1CILi1EEES8_S8_EEENS6_IJNS7_ILi128EEENS7_ILi96EEENS7_ILi192EEEEEELi192ENS_10bfloat16_tEfNS_4arch4Sm90ELb0ELb1ELb1ELb1ELb0ELb1ELb0ELb1ELb1ELb1ELb0ELb0EEENS1_21CollectiveEpilogueFwdINS6_IJSA_SC_SB_EEES9_SE_SG_Li256ELb1ELb1ELb0ELb0EEENS1_36VarlenDynamicPersistentTileSchedulerILi128ELi96ELi256ELi128ELb0ELb1ELb1ELb1ELb0ELb1EEEEEEEEEvNT_6ParamsE --------------------------
	.section	.text._ZN7cutlass13device_kernelIN5flash11enable_sm90INS1_16FlashAttnFwdSm90INS1_25CollectiveMainloopFwdSm90ILi2EN4cute5tupleIJNS5_1CILi1EEES8_S8_EEENS6_IJNS7_ILi128EEENS7_ILi96EEENS7_ILi192EEEEEELi192ENS_10bfloat16_tEfNS_4arch4Sm90ELb0ELb1ELb1ELb1ELb0ELb1ELb0ELb1ELb1ELb1ELb0ELb0EEENS1_21CollectiveEpilogueFwdINS6_IJSA_SC_SB_EEES9_SE_SG_Li256ELb1ELb1ELb0ELb0EEENS1_36VarlenDynamicPersistentTileSchedulerILi128ELi96ELi256ELi128ELb0ELb1ELb1ELb1ELb0ELb1EEEEEEEEEvNT_6ParamsE,"ax",@progbits
	.align	128
.text._ZN7cutlass13device_kernelIN5flash11enable_sm90INS1_16FlashAttnFwdSm90INS1_25CollectiveMainloopFwdSm90ILi2EN4cute5tupleIJNS5_1CILi1EEES8_S8_EEENS6_IJNS7_ILi128EEENS7_ILi96EEENS7_ILi192EEEEEELi192ENS_10bfloat16_tEfNS_4arch4Sm90ELb0ELb1ELb1ELb1ELb0ELb1ELb0ELb1ELb1ELb1ELb0ELb0EEENS1_21CollectiveEpilogueFwdINS6_IJSA_SC_SB_EEES9_SE_SG_Li256ELb1ELb1ELb0ELb0EEENS1_36VarlenDynamicPersistentTileSchedulerILi128ELi96ELi256ELi128ELb0ELb1ELb1ELb1ELb0ELb1EEEEEEEEEvNT_6ParamsE:
        .type           _ZN7cutlass13device_kernelIN5flash11enable_sm90INS1_16FlashAttnFwdSm90INS1_25CollectiveMainloopFwdSm90ILi2EN4cute5tupleIJNS5_1CILi1EEES8_S8_EEENS6_IJNS7_ILi128EEENS7_ILi96EEENS7_ILi192EEEEEELi192ENS_10bfloat16_tEfNS_4arch4Sm90ELb0ELb1ELb1ELb1ELb0ELb1ELb0ELb1ELb1ELb1ELb0ELb0EEENS1_21CollectiveEpilogueFwdINS6_IJSA_SC_SB_EEES9_SE_SG_Li256ELb1ELb1ELb0ELb0EEENS1_36VarlenDynamicPersistentTileSchedulerILi128ELi96ELi256ELi128ELb0ELb1ELb1ELb1ELb0ELb1EEEEEEEEEvNT_6ParamsE,@function
        .size           _ZN7cutlass13device_kernelIN5flash11enable_sm90INS1_16FlashAttnFwdSm90INS1_25CollectiveMainloopFwdSm90ILi2EN4cute5tupleIJNS5_1CILi1EEES8_S8_EEENS6_IJNS7_ILi128EEENS7_ILi96EEENS7_ILi192EEEEEELi192ENS_10bfloat16_tEfNS_4arch4Sm90ELb0ELb1ELb1ELb1ELb0ELb1ELb0ELb1ELb1ELb1ELb0ELb0EEENS1_21CollectiveEpilogueFwdINS6_IJSA_SC_SB_EEES9_SE_SG_Li256ELb1ELb1ELb0ELb0EEENS1_36VarlenDynamicPersistentTileSchedulerILi128ELi96ELi256ELi128ELb0ELb1ELb1ELb1ELb0ELb1EEEEEEEEEvNT_6ParamsE,(.L_x_3241 - _ZN7cutlass13device_kernelIN5flash11enable_sm90INS1_16FlashAttnFwdSm90INS1_25CollectiveMainloopFwdSm90ILi2EN4cute5tupleIJNS5_1CILi1EEES8_S8_EEENS6_IJNS7_ILi128EEENS7_ILi96EEENS7_ILi192EEEEEELi192ENS_10bfloat16_tEfNS_4arch4Sm90ELb0ELb1ELb1ELb1ELb0ELb1ELb0ELb1ELb1ELb1ELb0ELb0EEENS1_21CollectiveEpilogueFwdINS6_IJSA_SC_SB_EEES9_SE_SG_Li256ELb1ELb1ELb0ELb0EEENS1_36VarlenDynamicPersistentTileSchedulerILi128ELi96ELi256ELi128ELb0ELb1ELb1ELb1ELb0ELb1EEEEEEEEEvNT_6ParamsE)
        .other          _ZN7cutlass13device_kernelIN5flash11enable_sm90INS1_16FlashAttnFwdSm90INS1_25CollectiveMainloopFwdSm90ILi2EN4cute5tupleIJNS5_1CILi1EEES8_S8_EEENS6_IJNS7_ILi128EEENS7_ILi96EEENS7_ILi192EEEEEELi192ENS_10bfloat16_tEfNS_4arch4Sm90ELb0ELb1ELb1ELb1ELb0ELb1ELb0ELb1ELb1ELb1ELb0ELb0EEENS1_21CollectiveEpilogueFwdINS6_IJSA_SC_SB_EEES9_SE_SG_Li256ELb1ELb1ELb0ELb0EEENS1_36VarlenDynamicPersistentTileSchedulerILi128ELi96ELi256ELi128ELb0ELb1ELb1ELb1ELb0ELb1EEEEEEEEEvNT_6ParamsE,@"STO_CUDA_ENTRY STV_DEFAULT"
_ZN7cutlass13device_kernelIN5flash11enable_sm90INS1_16FlashAttnFwdSm90INS1_25CollectiveMainloopFwdSm90ILi2EN4cute5tupleIJNS5_1CILi1EEES8_S8_EEENS6_IJNS7_ILi128EEENS7_ILi96EEENS7_ILi192EEEEEELi192ENS_10bfloat16_tEfNS_4arch4Sm90ELb0ELb1ELb1ELb1ELb0ELb1ELb0ELb1ELb1ELb1ELb0ELb0EEENS1_21CollectiveEpilogueFwdINS6_IJSA_SC_SB_EEES9_SE_SG_Li256ELb1ELb1ELb0ELb0EEENS1_36VarlenDynamicPersistentTileSchedulerILi128ELi96ELi256ELi128ELb0ELb1ELb1ELb1ELb0ELb1EEEEEEEEEvNT_6ParamsE:
[----:B------:R-:W0:Y:S02]  /*0000*/  LDC R1, c[0x0][0x28] ;  /* 0x00000a00ff017b82 */ /* 0x000e240000000800 */
[----:B0-----:R-:W-:-:S05]  /*0010*/  VIADD R1, R1, 0xfffffcd0 ;  /* 0xfffffcd001017836 */ /* 0x001fca0000000000 */
[----:B------:R-:W-:Y:S01]  /*0020*/  R2UR UR5, R1 ;  /* 0x00000000010572ca */ /* 0x000fe200000e0000 */
[----:B------:R-:W0:Y:S01]  /*0030*/  S2R R3, SR_TID.X ;  /* 0x0000000000037919 */ /* 0x000e220000002100 */
[----:B------:R-:W-:Y:S01]  /*0040*/  ULDC UR4, c[0x0][0x20] ;  /* 0x0000080000047ab9 */ /* 0x000fe20000000800 */
[----:B------:R-:W-:Y:S01]  /*0050*/  ELECT P0, URZ, PT ;  /* 0x00000000003f782f */ /* 0x000fe20003800000 */
[----:B------:R-:W-:Y:S09]  /*0060*/  BSSY B0, `(.L_x_1670) ;  /* 0x000001b000007945 */ /* 0x000ff20003800000 */
[----:B------:R-:W-:-:S03]  /*0070*/  UIADD3 UR5, UP0, UR5, UR4, URZ ;  /* 0x0000000405057290 */ /* 0x000fc6000ff1e03f */
[----:B------:R-:W-:Y:S02]  /*0080*/  ULDC UR4, c[0x0][0x24] ;  /* 0x0000090000047ab9 */ /* 0x000fe40000000800 */
[----:B------:R-:W-:Y:S01]  /*0090*/  UIADD3.X UR4, URZ, UR4, URZ, UP0, !UPT ;  /* 0x000000043f047290 */ /* 0x000fe200087fe43f */
[----:B------:R-:W-:-:S05]  /*00a0*/  IMAD.U32 R4, RZ, RZ, UR5 ;  /* 0x00000005ff047e24 */ /* 0x000fca000f8e00ff */
[----:B------:R-:W-:Y:S01]  /*00b0*/  STL [R1+0x2d0], R4 ;  /* 0x0002d00401007387 */ /* 0x000fe20000100800 */
[--C-:B0-----:R-:W-:Y:S02]  /*00c0*/  SHF.R.U32.HI R0, RZ, 0x5, R3.reuse ;  /* 0x00000005ff007819 */ /* 0x101fe40000011603 */
[----:B------:R-:W-:-:S03]  /*00d0*/  SHF.R.U32.HI R3, RZ, 0x7, R3 ;  /* 0x00000007ff037819 */ /* 0x000fc60000011603 */
[----:B------:R-:W0:Y:S02]  /*00e0*/  SHFL.IDX PT, R2, R0, RZ, 0x1f ;  /* 0x00001fff00027589 */ /* 0x000e2400000e0000 */
[----:B0-----:R-:W-:Y:S01]  /*00f0*/  ISETP.EQ.AND P0, PT, R2, RZ, P0 ;  /* 0x000000ff0200720c */ /* 0x001fe20000702270 */
[----:B------:R-:W-:-:S05]  /*0100*/  IMAD.U32 R2, RZ, RZ, UR4 ;  /* 0x00000004ff027e24 */ /* 0x000fca000f8e00ff */
[----:B------:R0:W-:Y:S07]  /*0110*/  STL [R1+0x2d4], R2 ;  /* 0x0002d40201007387 */ /* 0x0001ee0000100800 */
        /* <DEDUP_REMOVED lines=14> */
[----:B-1----:R-:W-:Y:S01]  /*0200*/  NOP ;  /* 0x0000000000007918 */ /* 0x002fe20000000000 */
.L_x_1671:
[----:B------:R-:W-:Y:S05]  /*0210*/  BSYNC B0 ;  /* 0x0000000000007941 */ /* 0x000fea0003800000 */
.L_x_1670:
[----:B------:R-:W-:Y:S01]  /*0220*/  VOTEU.ANY UP0, P0 ;  /* 0x00000000003f7886 */ /* 0x000fe20000000100 */
[----:B------:R-:W1:Y:S01]  /*0230*/  SHFL.IDX PT, R3, R3, RZ, 0x1f ;  /* 0x00001fff03037589 */ /* 0x000e6200000e0000 */
[----:B------:R-:W-:Y:S01]  /*0240*/  UMOV UR4, 0x80 ;  /* 0x0000008000047882 */ /* 0x000fe20000000000 */
[----:B------:R-:W-:Y:S01]  /*0250*/  UMOV UR7, 0x100 ;  /* 0x0000010000077882 */ /* 0x000fe20000000000 */
[----:B------:R-:W-:Y:S01]  /*0260*/  VOTEU.ANY UP1, P0 ;  /* 0x00000000003f7886 */ /* 0x000fe20000020100 */
[----:B------:R-:W2:Y:S01]  /*0270*/  @UP0 S2UR UR8, SR_CgaCtaId ;  /* 0x00000000000809c3 */ /* 0x000ea20000008800 */
[----:B0-----:R-:W0:Y:S01]  /*0280*/  SHFL.IDX PT, R2, R0, RZ, 0x1f ;  /* 0x00001fff00027589 */ /* 0x001e2200000e0000 */
[----:B------:R-:W-:Y:S01]  /*0290*/  @UP0 UMOV UR6, 0x400 ;  /* 0x0000040000060882 */ /* 0x000fe20000000000 */
[----:B------:R-:W-:-:S04]  /*02a0*/  @UP0 UIADD3 UR4, -UR4, 0x100000, URZ ;  /* 0x0010000004040890 */ /* 0x000fc8000fffe13f */
[----:B------:R-:W-:Y:S02]  /*02b0*/  @UP0 USHF.L.U32 UR5, UR4, 0xb, URZ ;  /* 0x0000000b04050899 */ /* 0x000fe4000800063f */
[----:B------:R-:W-:Y:S01]  /*02c0*/  @UP0 USHF.L.U32 UR4, UR4, 0x1, URZ ;  /* 0x0000000104040899 */ /* 0x000fe2000800063f */
[----:B------:R-:W-:Y:S01]  /*02d0*/  VOTEU.ANY UP2, P0 ;  /* 0x00000000003f7886 */ /* 0x000fe20000040100 */
[----:B-1----:R-:W-:Y:S01]  /*02e0*/  R2UR UR9, R3 ;  /* 0x00000000030972ca */ /* 0x002fe200000e0000 */
[----:B--2---:R-:W-:Y:S01]  /*02f0*/  @UP0 ULEA UR8, UR8, UR6, 0x18 ;  /* 0x0000000608080291 */ /* 0x004fe2000f8ec03f */
[----:B0-----:R-:W-:Y:S01]  /*0300*/  ISETP.NE.AND P1, PT, R2, RZ, PT ;  /* 0x000000ff0200720c */ /* 0x001fe20003f25270 */
        /* <DEDUP_REMOVED lines=26> */
.L_x_1672:
        /* <DEDUP_REMOVED lines=22> */
.L_x_1673:
        /* <DEDUP_REMOVED lines=18> */
.L_x_1674:
        /* <DEDUP_REMOVED lines=22> */
.L_x_1675:
        /* <DEDUP_REMOVED lines=22> */
.L_x_1676:
        /* <DEDUP_REMOVED lines=8> */
.L_x_1678:
[----:B------:R-:W-:-:S08]  /*0a70*/  NOP ;  /* 0x0000000000007918 */ /* 0x000fd00000000000 */
[----:B------:R-:W1:Y:S02]  /*0a80*/  USETMAXREG.TRY_ALLOC.CTAPOOL UP0, 0xf0 ;  /* 0x000000f0000079c8 */ /* 0x000e640008000600 */
[----:B-1----:R-:W-:-:S13]  /*0a90*/  PLOP3.LUT P0, PT, PT, PT, UP0, 0x80, 0x0 ;  /* 0x000000000000781c */ /* 0x002fda0003f0f008 */
[----:B------:R-:W-:Y:S05]  /*0aa0*/  @!P0 BRA `(.L_x_1678) ;  /* 0xfffffffc00f08947 */ /* 0x000fea000383ffff */
[----:B------:R-:W1:Y:S08]  /*0ab0*/  S2UR UR4, SR_CgaCtaId ;  /* 0x00000000000479c3 */ /* 0x000e700000008800 */
[----:B------:R-:W-:Y:S06]  /*0ac0*/  BAR.ARV 0x8, 0x180 ;  /* 0x0206000000007b1d */ /* 0x000fec0000002000 */
[----:B------:R-:W-:-:S02]  /*0ad0*/  UMOV UR39, 0x400 ;  /* 0x0000040000277882 */ /* 0x000fc40000000000 */
[----:B------:R-:W-:Y:S06]  /*0ae0*/  BAR.SYNC.DEFER_BLOCKING 0x5, 0x180 ;  /* 0x0146000000007b1d */ /* 0x000fec0000010000 */
[----:B------:R-:W-:Y:S04]  /*0af0*/  STL.64 [R1+0x2b8], RZ ;  /* 0x0002b8ff01007387 */ /* 0x000fe80000100a00 */
[----:B------:R-:W-:Y:S01]  /*0b00*/  STL [R1+0x2c0], RZ ;  /* 0x0002c0ff01007387 */ /* 0x000fe20000100800 */
[----:B-1----:R-:W-:-:S03]  /*0b10*/  ULEA UR39, UR4, UR39, 0x18 ;  /* 0x0000002704277291 */ /* 0x002fc6000f8ec03f */
[----:B------:R-:W-:-:S06]  /*0b20*/  ULDC UR4, c[0x0][0xc3c] ;  /* 0x00030f0000047ab9 */ /* 0x000fcc0000000800 */
[----:B------:R-:W1:Y:S01]  /*0b30*/  LDS.128 R24, [UR39+0x308d0] ;  /* 0x0308d027ff187984 */ /* 0x000e620008000c00 */
[----:B------:R-:W-:Y:S06]  /*0b40*/  BAR.ARV 0x4, 0x180 ;  /* 0x0106000000007b1d */ /* 0x000fec0000002000 */
[----:B-1----:R-:W-:-:S13]  /*0b50*/  ISETP.GE.AND P0, PT, R27, UR4, PT ;  /* 0x000000041b007c0c */ /* 0x002fda000bf06270 */
[----:B------:R-:W-:Y:S05]  /*0b60*/  @P0 EXIT ;  /* 0x000000000000094d */ /* 0x000fea0003800000 */
[----:B------:R-:W2:Y:S04]  /*0b70*/  LDL R3, [R1+0x2d0] ;  /* 0x0002d00001037983 */ /* 0x000ea80000100800 */
[----:B0-----:R-:W3:Y:S01]  /*0b80*/  LDL R2, [R1+0x320] ;  /* 0x0003200001027983 */ /* 0x001ee20000100800 */
[----:B------:R-:W-:Y:S01]  /*0b90*/  R2UR UR5, R25 ;  /* 0x00000000190572ca */ /* 0x000fe200000e0000 */
[----:B------:R-:W-:Y:S01]  /*0ba0*/  UMOV UR60, URZ ;  /* 0x0000003f003c7c82 */ /* 0x000fe20008000000 */
[----:B------:R-:W-:Y:S01]  /*0bb0*/  R2UR UR42, R26 ;  /* 0x000000001a2a72ca */ /* 0x000fe200000e0000 */
[----:B------:R-:W0:Y:S01]  /*0bc0*/  S2R R0, SR_TID.X ;  /* 0x0000000000007919 */ /* 0x000e220000002100 */
[----:B------:R-:W-:Y:S01]  /*0bd0*/  UMOV UR38, URZ ;  /* 0x0000003f00267c82 */ /* 0x000fe20008000000 */
[----:B0-----:R-:W-:Y:S01]  /*0be0*/  VIADD R192, R0, 0xffffff80 ;  /* 0xffffff8000c07836 */ /* 0x001fe20000000000 */
[----:B--2---:R-:W-:-:S04]  /*0bf0*/  R2UR UR6, R3 ;  /* 0x00000000030672ca */ /* 0x004fc800000e0000 */
[----:B------:R-:W-:Y:S02]  /*0c00*/  SHF.R.S32.HI R3, RZ, 0x1f, R192 ;  /* 0x0000001fff037819 */ /* 0x000fe400000114c0 */
[----:B---3--:R-:W-:Y:S02]  /*0c10*/  R2UR UR4, R2 ;  /* 0x00000000020472ca */ /* 0x008fe400000e0000 */
[CC--:B------:R-:W-:Y:S02]  /*0c20*/  LEA.HI R0, R3.reuse, R192.reuse, RZ, 0x7 ;  /* 0x000000c003007211 */ /* 0x0c0fe400078f38ff */
[CC--:B------:R-:W-:Y:S02]  /*0c30*/  LEA.HI R2, R3.reuse, R192.reuse, RZ, 0x4 ;  /* 0x000000c003027211 */ /* 0x0c0fe400078f20ff */
[----:B------:R-:W-:Y:S02]  /*0c40*/  LOP3.LUT R5, R0, 0xffffff80, RZ, 0xc0, !PT ;  /* 0xffffff8000057812 */ /* 0x000fe400078ec0ff */
[----:B------:R-:W-:Y:S01]  /*0c50*/  SHF.R.S32.HI R7, RZ, 0x4, R2 ;  /* 0x00000004ff077819 */ /* 0x000fe20000011402 */
[----:B------:R-:W-:Y:S01]  /*0c60*/  UIADD3 UR7, UR6, 0x2b8, URZ ;  /* 0x000002b806077890 */ /* 0x000fe2000fffe03f */
[-C--:B------:R-:W-:Y:S01]  /*0c70*/  LEA.HI R215, R3, R192.reuse, RZ, 0x5 ;  /* 0x000000c003d77211 */ /* 0x080fe200078f28ff */
[----:B------:R-:W-:Y:S01]  /*0c80*/  IMAD.IADD R13, R192, 0x1, -R5 ;  /* 0x00000001c00d7824 */ /* 0x000fe200078e0a05 */
[C---:B------:R-:W-:Y:S01]  /*0c90*/  LOP3.LUT R5, R2.reuse, 0x3fffff0, RZ, 0xc0, !PT ;  /* 0x03fffff002057812 */ /* 0x040fe200078ec0ff */
[----:B------:R-:W-:Y:S01]  /*0ca0*/  ULOP3.LUT UR4, UR4, 0x1, URZ, 0xfc, !UPT ;  /* 0x0000000104047892 */ /* 0x000fe2000f8efc3f */
[----:B------:R-:W-:Y:S01]  /*0cb0*/  LEA.HI R4, R2, R7, RZ, 0x1 ;  /* 0x0000000702047211 */ /* 0x000fe200078f08ff */
[----:B------:R-:W-:Y:S01]  /*0cc0*/  UMOV UR6, URZ ;  /* 0x0000003f00067c82 */ /* 0x000fe20008000000 */
[----:B------:R-:W-:Y:S01]  /*0cd0*/  SHF.R.S32.HI R6, RZ, 0x1f, R13 ;  /* 0x0000001fff067819 */ /* 0x000fe2000001140d */
[----:B------:R-:W-:Y:S01]  /*0ce0*/  IMAD.IADD R2, R192, 0x1, -R5 ;  /* 0x00000001c0027824 */ /* 0x000fe200078e0a05 */
[----:B------:R-:W-:Y:S01]  /*0cf0*/  LOP3.LUT R4, R4, 0x1ffffffe, RZ, 0xc0, !PT ;  /* 0x1ffffffe04047812 */ /* 0x000fe200078ec0ff */
[----:B------:R-:W-:Y:S01]  /*0d00*/  IMAD.U32 R202, RZ, RZ, UR4 ;  /* 0x00000004ffca7e24 */ /* 0x000fe2000f8e00ff */
[----:B------:R-:W-:Y:S01]  /*0d10*/  LEA.HI R8, R6, R13, RZ, 0x2 ;  /* 0x0000000d06087211 */ /* 0x000fe200078f10ff */
[----:B------:R-:W-:Y:S01]  /*0d20*/  UIADD3 UR4, UR39, 0x12400, URZ ;  /* 0x0001240027047890 */ /* 0x000fe2000fffe03f */
[----:B------:R-:W-:Y:S01]  /*0d30*/  SHF.R.S32.HI R215, RZ, 0x5, R215 ;  /* 0x00000005ffd77819 */ /* 0x000fe200000114d7 */
[----:B------:R-:W-:Y:S01]  /*0d40*/  IMAD.IADD R4, R7, 0x1, -R4 ;  /* 0x0000000107047824 */ /* 0x000fe200078e0a04 */
[--C-:B------:R-:W-:Y:S01]  /*0d50*/  SHF.R.S32.HI R5, RZ, 0x2, R8.reuse ;  /* 0x00000002ff057819 */ /* 0x100fe20000011408 */
[----:B------:R-:W-:Y:S01]  /*0d60*/  STL [R1+0x2e0], R13 ;  /* 0x0002e00d01007387 */ /* 0x000fe20000100800 */
[----:B------:R-:W-:Y:S01]  /*0d70*/  SHF.R.S32.HI R10, RZ, 0x1f, R8 ;  /* 0x0000001fff0a7819 */ /* 0x000fe20000011408 */
[----:B------:R-:W-:Y:S01]  /*0d80*/  IMAD R7, R215, 0x10, R2 ;  /* 0x00000010d7077824 */ /* 0x000fe200078e0202 */
[----:B------:R-:W-:Y:S01]  /*0d90*/  SHF.R.S32.HI R9, RZ, 0x7, R0 ;  /* 0x00000007ff097819 */ /* 0x000fe20000011400 */
[----:B------:R-:W-:Y:S01]  /*0da0*/  IMAD.U32 R203, RZ, RZ, UR7 ;  /* 0x00000007ffcb7e24 */ /* 0x000fe2000f8e00ff */
[----:B------:R-:W-:Y:S01]  /*0db0*/  LEA.HI R10, R10, R5, RZ, 0x3 ;  /* 0x000000050a0a7211 */ /* 0x000fe200078f18ff */
[----:B------:R-:W-:Y:S01]  /*0dc0*/  IMAD R12, R7, 0x8, R4 ;  /* 0x00000008070c7824 */ /* 0x000fe200078e0204 */
[----:B------:R-:W-:Y:S01]  /*0dd0*/  LEA.HI R2, R3, R192, RZ, 0x2 ;  /* 0x000000c003027211 */ /* 0x000fe200078f10ff */
[----:B------:R0:W-:Y:S01]  /*0de0*/  STL [R1+0x2e8], R9 ;  /* 0x0002e80901007387 */ /* 0x0001e20000100800 */
[----:B------:R-:W-:Y:S01]  /*0df0*/  LOP3.LUT R10, R10, 0xfffffff8, RZ, 0xc0, !PT ;  /* 0xfffffff80a0a7812 */ /* 0x000fe200078ec0ff */
[----:B------:R-:W-:Y:S01]  /*0e00*/  IMAD.U32 R218, RZ, RZ, UR6 ;  /* 0x00000006ffda7e24 */ /* 0x000fe2000f8e00ff */
[----:B------:R-:W-:-:S02]  /*0e10*/  LEA.HI R6, R6, R13, RZ, 0x5 ;  /* 0x0000000d06067211 */ /* 0x000fc400078f28ff */
[----:B------:R-:W-:Y:S01]  /*0e20*/  LEA.HI R0, R0, R9, RZ, 0x1 ;  /* 0x0000000900007211 */ /* 0x000fe200078f08ff */
[----:B------:R-:W-:Y:S01]  /*0e30*/  IMAD.IADD R7, R5, 0x1, -R10 ;  /* 0x0000000105077824 */ /* 0x000fe200078e0a0a */
[----:B------:R-:W-:Y:S02]  /*0e40*/  LOP3.LUT R219, R2, 0xfffffffc, RZ, 0xc0, !PT ;  /* 0xfffffffc02db7812 */ /* 0x000fe400078ec0ff */
[----:B------:R-:W-:Y:S02]  /*0e50*/  SHF.R.S32.HI R6, RZ, 0x5, R6 ;  /* 0x00000005ff067819 */ /* 0x000fe40000011406 */
[----:B------:R-:W-:Y:S01]  /*0e60*/  LOP3.LUT R0, R0, 0x3fffffe, RZ, 0xc0, !PT ;  /* 0x03fffffe00007812 */ /* 0x000fe200078ec0ff */
[----:B------:R-:W-:Y:S01]  /*0e70*/  IMAD.IADD R219, R192, 0x1, -R219 ;  /* 0x00000001c0db7824 */ /* 0x000fe200078e0adb */
[--C-:B------:R-:W-:Y:S01]  /*0e80*/  SHF.R.S32.HI R16, RZ, 0x2, R2.reuse ;  /* 0x00000002ff107819 */ /* 0x100fe20000011402 */
[----:B------:R-:W-:Y:S01]  /*0e90*/  IMAD R7, R6, 0x10, R7 ;  /* 0x0000001006077824 */ /* 0x000fe200078e0207 */
[----:B------:R-:W-:Y:S01]  /*0ea0*/  SHF.R.S32.HI R5, RZ, 0x1f, R2 ;  /* 0x0000001fff057819 */ /* 0x000fe20000011402 */
[----:B------:R-:W-:Y:S01]  /*0eb0*/  IMAD.IADD R0, R9, 0x1, -R0 ;  /* 0x0000000109007824 */ /* 0x000fe200078e0a00 */
[----:B------:R-:W-:Y:S01]  /*0ec0*/  LEA.HI R3, R3, R192, RZ, 0x3 ;  /* 0x000000c003037211 */ /* 0x000fe200078f18ff */
[----:B------:R-:W-:Y:S01]  /*0ed0*/  VIADD R201, R16, 0x40 ;  /* 0x0000004010c97836 */ /* 0x000fe20000000000 */
[----:B------:R-:W-:Y:S01]  /*0ee0*/  LEA.HI R5, R5, R16, RZ, 0x3 ;  /* 0x0000001005057211 */ /* 0x000fe200078f18ff */
[----:B------:R-:W-:Y:S01]  /*0ef0*/  IMAD.SHL.U32 R196, R219, 0x4, RZ ;  /* 0x00000004dbc47824 */ /* 0x000fe200078e00ff */
[----:B------:R-:W-:Y:S01]  /*0f00*/  SHF.R.S32.HI R217, RZ, 0x3, R3 ;  /* 0x00000003ffd97819 */ /* 0x000fe20000011403 */
[----:B------:R-:W-:Y:S01]  /*0f10*/  IMAD R6, R0, 0x40, R7 ;  /* 0x0000004000067824 */ /* 0x000fe200078e0207 */
[----:B------:R-:W-:Y:S01]  /*0f20*/  SHF.R.S32.HI R0, RZ, 0x1f, R201 ;  /* 0x0000001fff007819 */ /* 0x000fe200000114c9 */
[C---:B------:R-:W-:Y:S01]  /*0f30*/  VIADD R206, R196.reuse, 0x20 ;  /* 0x00000020c4ce7836 */ /* 0x040fe20000000000 */
[----:B------:R-:W-:Y:S01]  /*0f40*/  LOP3.LUT R5, R5, 0xfffffff8, RZ, 0xc0, !PT ;  /* 0xfffffff805057812 */ /* 0x000fe200078ec0ff */
[----:B------:R-:W-:Y:S01]  /*0f50*/  VIADD R205, R196, 0x40 ;  /* 0x00000040c4cd7836 */ /* 0x000fe20000000000 */
[----:B------:R-:W-:Y:S01]  /*0f60*/  LEA.HI R0, R0, R201, RZ, 0x3 ;  /* 0x000000c900007211 */ /* 0x000fe200078f18ff */
[C-C-:B------:R-:W-:Y:S01]  /*0f70*/  IMAD.IADD R225, R196.reuse, 0x1, R206.reuse ;  /* 0x00000001c4e17824 */ /* 0x140fe200078e02ce */
[----:B------:R-:W-:Y:S01]  /*0f80*/  STL [R1+0x2e4], R6 ;  /* 0x0002e40601007387 */ /* 0x000fe20000100800 */
[----:B------:R-:W-:Y:S01]  /*0f90*/  IMAD.IADD R226, R196, 0x1, R205 ;  /* 0x00000001c4e27824 */ /* 0x000fe200078e02cd */
[----:B------:R-:W-:Y:S01]  /*0fa0*/  LOP3.LUT R23, R8, 0x7ffffffc, RZ, 0xc0, !PT ;  /* 0x7ffffffc08177812 */ /* 0x000fe200078ec0ff */
[----:B------:R-:W-:Y:S01]  /*0fb0*/  IMAD.SHL.U32 R224, R0, 0x40, RZ ;  /* 0x0000004000e07824 */ /* 0x000fe200078e00ff */
[----:B------:R-:W-:Y:S01]  /*0fc0*/  SHF.R.S32.HI R0, RZ, 0x1f, R225 ;  /* 0x0000001fff007819 */ /* 0x000fe200000114e1 */
[----:B------:R-:W-:Y:S01]  /*0fd0*/  IMAD.SHL.U32 R222, R201, 0x40, RZ ;  /* 0x00000040c9de7824 */ /* 0x000fe200078e00ff */
[----:B------:R-:W-:Y:S01]  /*0fe0*/  SHF.R.S32.HI R230, RZ, 0x1f, R206 ;  /* 0x0000001fffe67819 */ /* 0x000fe200000114ce */
[----:B------:R-:W-:Y:S01]  /*0ff0*/  IMAD.IADD R233, R16, 0x1, -R5 ;  /* 0x0000000110e97824 */ /* 0x000fe200078e0a05 */
[-C--:B------:R-:W-:Y:S01]  /*1000*/  LEA.HI R2, R0, R225.reuse, RZ, 0x6 ;  /* 0x000000e100027211 */ /* 0x080fe200078f30ff */
[----:B------:R-:W-:Y:S01]  /*1010*/  IMAD.SHL.U32 R17, R219, 0x8, RZ ;  /* 0x00000008db117824 */ /* 0x000fe200078e00ff */
[----:B------:R-:W-:Y:S01]  /*1020*/  SHF.R.S32.HI R5, RZ, 0x1f, R226 ;  /* 0x0000001fff057819 */ /* 0x000fe200000114e2 */
[----:B------:R-:W-:Y:S01]  /*1030*/  IMAD.SHL.U32 R214, R233, 0x40, RZ ;  /* 0x00000040e9d67824 */ /* 0x000fe200078e00ff */
[----:B------:R-:W-:Y:S01]  /*1040*/  LOP3.LUT R222, R222, 0x1c0, RZ, 0xc0, !PT ;  /* 0x000001c0dede7812 */ /* 0x000fe200078ec0ff */
[----:B------:R-:W-:Y:S01]  /*1050*/  IMAD.SHL.U32 R2, R2, 0x80, RZ ;  /* 0x0000008002027824 */ /* 0x000fe200078e00ff */
[----:B------:R-:W-:Y:S01]  /*1060*/  LEA.HI R7, R0, R225, RZ, 0x3 ;  /* 0x000000e100077211 */ /* 0x000fe200078f18ff */
[C---:B------:R-:W-:Y:S01]  /*1070*/  VIADD R204, R196.reuse, 0x10 ;  /* 0x00000010c4cc7836 */ /* 0x040fe20000000000 */
[CC--:B------:R-:W-:Y:S01]  /*1080*/  LEA.HI R0, R5.reuse, R226.reuse, RZ, 0x6 ;  /* 0x000000e205007211 */ /* 0x0c0fe200078f30ff */
[C---:B------:R-:W-:Y:S01]  /*1090*/  VIADD R208, R196.reuse, 0x30 ;  /* 0x00000030c4d07836 */ /* 0x040fe20000000000 */
[----:B------:R-:W-:Y:S01]  /*10a0*/  SHF.R.U32.HI R223, RZ, 0x3, R222 ;  /* 0x00000003ffdf7819 */ /* 0x000fe200000116de */
[----:B------:R-:W-:Y:S01]  /*10b0*/  VIADD R207, R196, 0x50 ;  /* 0x00000050c4cf7836 */ /* 0x000fe20000000000 */
[----:B------:R-:W-:Y:S01]  /*10c0*/  LOP3.LUT R4, R222, 0x38, R7, 0xf8, !PT ;  /* 0x00000038de047812 */ /* 0x000fe200078ef807 */
[----:B------:R-:W-:Y:S01]  /*10d0*/  IMAD.SHL.U32 R0, R0, 0x80, RZ ;  /* 0x0000008000007824 */ /* 0x000fe200078e00ff */
[----:B------:R-:W-:Y:S01]  /*10e0*/  LEA.HI R221, R5, R226, RZ, 0x3 ;  /* 0x000000e205dd7211 */ /* 0x000fe200078f18ff */
[----:B------:R-:W-:Y:S01]  /*10f0*/  IMAD.IADD R23, R13, 0x1, -R23 ;  /* 0x000000010d177824 */ /* 0x000fe200078e0a17 */
[----:B------:R-:W-:-:S02]  /*1100*/  LOP3.LUT R224, R224, 0xfffffe00, RZ, 0xc0, !PT ;  /* 0xfffffe00e0e07812 */ /* 0x000fc400078ec0ff */
[----:B------:R-:W-:Y:S02]  /*1110*/  LOP3.LUT R2, R2, 0xffffe000, RZ, 0xc0, !PT ;  /* 0xffffe00002027812 */ /* 0x000fe400078ec0ff */
[----:B0-----:R-:W-:Y:S02]  /*1120*/  LOP3.LUT R9, R4, R223, RZ, 0x3c, !PT ;  /* 0x000000df04097212 */ /* 0x001fe400078e3cff */
[----:B------:R-:W-:Y:S02]  /*1130*/  LOP3.LUT R214, R214, 0x1c0, RZ, 0xc0, !PT ;  /* 0x000001c0d6d67812 */ /* 0x000fe400078ec0ff */
[----:B------:R-:W-:Y:S02]  /*1140*/  LOP3.LUT R4, R222, 0x38, R221, 0xf8, !PT ;  /* 0x00000038de047812 */ /* 0x000fe400078ef8dd */
[----:B------:R-:W-:Y:S01]  /*1150*/  IADD3 R235, R9, R2, R224 ;  /* 0x0000000209eb7210 */ /* 0x000fe20007ffe0e0 */
[----:B------:R-:W-:Y:S01]  /*1160*/  IMAD R2, R215, 0x200, R2 ;  /* 0x00000200d7027824 */ /* 0x000fe200078e0202 */
[----:B------:R-:W-:-:S02]  /*1170*/  SHF.R.U32.HI R216, RZ, 0x3, R214 ;  /* 0x00000003ffd87819 */ /* 0x000fc400000116d6 */
[----:B------:R-:W-:Y:S02]  /*1180*/  LOP3.LUT R9, R214, 0x38, R221, 0xf8, !PT ;  /* 0x00000038d6097812 */ /* 0x000fe400078ef8dd */
[----:B------:R-:W-:Y:S02]  /*1190*/  LOP3.LUT R0, R0, 0xffffe000, RZ, 0xc0, !PT ;  /* 0xffffe00000007812 */ /* 0x000fe400078ec0ff */
[----:B------:R-:W-:Y:S01]  /*11a0*/  LOP3.LUT R11, R4, R223, RZ, 0x3c, !PT ;  /* 0x000000df040b7212 */ /* 0x000fe200078e3cff */
[----:B------:R-:W-:Y:S01]  /*11b0*/  IMAD.SHL.U32 R4, R12, 0x8, RZ ;  /* 0x000000080c047824 */ /* 0x000fe200078e00ff */
[----:B------:R-:W-:Y:S02]  /*11c0*/  LOP3.LUT R9, R9, R216, RZ, 0x3c, !PT ;  /* 0x000000d809097212 */ /* 0x000fe400078e3cff */
[----:B------:R-:W-:Y:S01]  /*11d0*/  IADD3 R11, R11, R0, R224 ;  /* 0x000000000b0b7210 */ /* 0x000fe20007ffe0e0 */
[----:B------:R-:W-:Y:S01]  /*11e0*/  IMAD R0, R215, 0x200, R0 ;  /* 0x00000200d7007824 */ /* 0x000fe200078e0200 */
[----:B------:R-:W-:Y:S01]  /*11f0*/  LOP3.LUT R5, R214, 0x38, R7, 0xf8, !PT ;  /* 0x00000038d6057812 */ /* 0x000fe200078ef807 */
[----:B------:R-:W-:Y:S01]  /*1200*/  STL [R1+0x2ec], R4 ;  /* 0x0002ec0401007387 */ /* 0x000fe20000100800 */
[----:B------:R-:W-:Y:S01]  /*1210*/  SHF.R.S32.HI R231, RZ, 0x1f, R204 ;  /* 0x0000001fffe77819 */ /* 0x000fe200000114cc */
[----:B------:R-:W-:Y:S01]  /*1220*/  IMAD.IADD R9, R0, 0x1, R9 ;  /* 0x0000000100097824 */ /* 0x000fe200078e0209 */
[----:B------:R-:W-:-:S02]  /*1230*/  LEA.HI R0, R219, R219, RZ, 0x1 ;  /* 0x000000dbdb007211 */ /* 0x000fc400078f08ff */
[----:B------:R-:W-:Y:S02]  /*1240*/  LOP3.LUT R5, R5, R216, RZ, 0x3c, !PT ;  /* 0x000000d805057212 */ /* 0x000fe400078e3cff */
[----:B------:R-:W-:Y:S02]  /*1250*/  LOP3.LUT R0, R0, 0x1ffffffe, RZ, 0xc0, !PT ;  /* 0x1ffffffe00007812 */ /* 0x000fe400078ec0ff */
[----:B------:R-:W-:Y:S01]  /*1260*/  SHF.R.S32.HI R229, RZ, 0x1f, R208 ;  /* 0x0000001fffe57819 */ /* 0x000fe200000114d0 */
[----:B------:R-:W-:Y:S01]  /*1270*/  IMAD.IADD R2, R2, 0x1, R5 ;  /* 0x0000000102027824 */ /* 0x000fe200078e0205 */
[----:B------:R-:W-:Y:S01]  /*1280*/  LOP3.LUT R5, R3, 0xfffffff8, RZ, 0xc0, !PT ;  /* 0xfffffff803057812 */ /* 0x000fe200078ec0ff */
[----:B------:R-:W-:Y:S01]  /*1290*/  IMAD.IADD R0, R219, 0x1, -R0 ;  /* 0x00000001db007824 */ /* 0x000fe200078e0a00 */
[----:B------:R-:W-:Y:S01]  /*12a0*/  SHF.R.S32.HI R228, RZ, 0x1f, R205 ;  /* 0x0000001fffe47819 */ /* 0x000fe200000114cd */
[----:B------:R-:W-:Y:S01]  /*12b0*/  IMAD.U32 R3, RZ, RZ, UR4 ;  /* 0x00000004ff037e24 */ /* 0x000fe2000f8e00ff */
[----:B------:R-:W-:Y:S01]  /*12c0*/  SHF.R.S32.HI R227, RZ, 0x1f, R207 ;  /* 0x0000001fffe37819 */ /* 0x000fe200000114cf */
[----:B------:R-:W-:Y:S01]  /*12d0*/  IMAD R22, R0, 0x8, R6 ;  /* 0x0000000800167824 */ /* 0x000fe200078e0206 */
[----:B------:R-:W-:Y:S01]  /*12e0*/  LEA R0, R2, UR4, 0x1 ;  /* 0x0000000402007c11 */ /* 0x000fe2000f8e08ff */
[----:B------:R-:W-:Y:S01]  /*12f0*/  IMAD.IADD R232, R192, 0x1, -R5 ;  /* 0x00000001c0e87824 */ /* 0x000fe200078e0a05 */
[----:B------:R0:W-:Y:S01]  /*1300*/  STL [R1+0x2dc], R3 ;  /* 0x0002dc0301007387 */ /* 0x0001e20000100800 */
[----:B------:R-:W-:-:S02]  /*1310*/  SHF.R.S32.HI R220, RZ, 0x3, R7 ;  /* 0x00000003ffdc7819 */ /* 0x000fc40000011407 */
[----:B------:R-:W-:Y:S01]  /*1320*/  IMAD.SHL.U32 R198, R232, 0x8, RZ ;  /* 0x00000008e8c67824 */ /* 0x000fe200078e00ff */
[----:B------:R1:W-:Y:S01]  /*1330*/  STL [R1+0x2d8], R0 ;  /* 0x0002d80001007387 */ /* 0x0003e20000100800 */
[----:B------:R-:W-:Y:S02]  /*1340*/  SHF.R.S32.HI R221, RZ, 0x3, R221 ;  /* 0x00000003ffdd7819 */ /* 0x000fe400000114dd */
[C---:B------:R-:W-:Y:S01]  /*1350*/  VIADD R199, R198.reuse, 0x40 ;  /* 0x00000040c6c77836 */ /* 0x040fe20000000000 */
[----:B------:R-:W-:Y:S01]  /*1360*/  SHF.R.S32.HI R212, RZ, 0x1f, R198 ;  /* 0x0000001fffd47819 */ /* 0x000fe200000114c6 */
[----:B------:R-:W-:Y:S01]  /*1370*/  VIADD R200, R198, 0x80 ;  /* 0x00000080c6c87836 */ /* 0x000fe20000000000 */
[----:B0-----:R-:W-:Y:S02]  /*1380*/  LOP3.LUT R3, R222, 0x38, R17, 0xf8, !PT ;  /* 0x00000038de037812 */ /* 0x001fe400078ef811 */
[----:B------:R-:W-:Y:S02]  /*1390*/  SHF.R.S32.HI R211, RZ, 0x1f, R199 ;  /* 0x0000001fffd37819 */ /* 0x000fe400000114c7 */
[----:B------:R-:W-:-:S02]  /*13a0*/  LOP3.LUT R3, R224, R3, R223, 0xf6, !PT ;  /* 0x00000003e0037212 */ /* 0x000fc400078ef6df */
[----:B------:R-:W-:Y:S02]  /*13b0*/  SHF.R.S32.HI R210, RZ, 0x1f, R200 ;  /* 0x0000001fffd27819 */ /* 0x000fe400000114c8 */
[----:B------:R-:W-:Y:S02]  /*13c0*/  LEA R237, R3, UR4, 0x1 ;  /* 0x0000000403ed7c11 */ /* 0x000fe4000f8e08ff */
[----:B------:R-:W-:Y:S02]  /*13d0*/  LEA R235, R235, UR4, 0x1 ;  /* 0x00000004ebeb7c11 */ /* 0x000fe4000f8e08ff */
[----:B------:R-:W-:Y:S02]  /*13e0*/  LEA R234, R11, UR4, 0x1 ;  /* 0x000000040bea7c11 */ /* 0x000fe4000f8e08ff */
[----:B-1----:R-:W-:-:S07]  /*13f0*/  LEA R236, R9, UR4, 0x1 ;  /* 0x0000000409ec7c11 */ /* 0x002fce000f8e08ff */
.L_x_1849:
[----:B012-4-:R-:W0:Y:S01]  /*1400*/  LDC.64 R2, c[0x0][0xa28] ;  /* 0x00028a00ff027b82 */ /* 0x017e220000000a00 */
[----:B------:R-:W-:Y:S01]  /*1410*/  ULDC.64 UR6, c[0x0][0xa08] ;  /* 0x0002820000067ab9 */ /* 0x000fe20000000a00 */
[----:B------:R-:W-:Y:S01]  /*1420*/  IMAD.MOV.U32 R13, RZ, RZ, RZ ;  /* 0x000000ffff0d7224 */ /* 0x000fe200078e00ff */
[----:B------:R-:W-:Y:S01]  /*1430*/  ISETP.NE.U32.AND P3, PT, RZ, UR6, PT ;  /* 0x00000006ff007c0c */ /* 0x000fe2000bf65070 */
[----:B------:R-:W-:Y:S01]  /*1440*/  IMAD.MOV.U32 R31, RZ, RZ, RZ ;  /* 0x000000ffff1f7224 */ /* 0x000fe200078e00ff */
[----:B------:R-:W-:Y:S02]  /*1450*/  ULDC.64 UR8, c[0x0][0x208] ;  /* 0x0000820000087ab9 */ /* 0x000fe40000000a00 */
[----:B------:R-:W-:Y:S01]  /*1460*/  ISETP.NE.AND.EX P3, PT, RZ, UR7, PT, P3 ;  /* 0x00000007ff007c0c */ /* 0x000fe2000bf65330 */
[----:B------:R-:W1:Y:S01]  /*1470*/  LDC.64 R4, c[0x0][0xa18] ;  /* 0x00028600ff047b82 */ /* 0x000e620000000a00 */
[----:B------:R-:W-:Y:S01]  /*1480*/  ULDC.64 UR6, c[0x0][0x418] ;  /* 0x0001060000067ab9 */ /* 0x000fe20000000a00 */
[----:B0-----:R-:W-:-:S04]  /*1490*/  ISETP.NE.U32.AND P0, PT, R2, RZ, PT ;  /* 0x000000ff0200720c */ /* 0x001fc80003f05070 */
[----:B------:R-:W-:Y:S02]  /*14a0*/  ISETP.NE.AND.EX P0, PT, R3, RZ, PT, P0 ;  /* 0x000000ff0300720c */ /* 0x000fe40003f05300 */
[----:B-1----:R-:W-:-:S04]  /*14b0*/  ISETP.NE.U32.AND P1, PT, R4, RZ, PT ;  /* 0x000000ff0400720c */ /* 0x002fc80003f25070 */
[----:B------:R-:W-:Y:S02]  /*14c0*/  ISETP.NE.AND.EX P1, PT, R5, RZ, PT, P1 ;  /* 0x000000ff0500720c */ /* 0x000fe40003f25310 */
[----:B------:R-:W0:Y:S08]  /*14d0*/  LDC.64 R4, c[0x0][0xa08] ;  /* 0x00028200ff047b82 */ /* 0x000e300000000a00 */
[----:B------:R-:W1:Y:S08]  /*14e0*/  @P0 LDC.64 R2, c[0x0][0xa28] ;  /* 0x00028a00ff020b82 */ /* 0x000e700000000a00 */
[----:B------:R-:W2:Y:S01]  /*14f0*/  @P1 LDC.64 R6, c[0x0][0xa18] ;  /* 0x00028600ff061b82 */ /* 0x000ea20000000a00 */
[----:B------:R-:W-:-:S07]  /*1500*/  UISETP.NE.U32.AND UP0, UPT, UR6, URZ, UPT ;  /* 0x0000003f0600728c */ /* 0x000fce000bf05070 */
[----:B---3--:R-:W3:Y:S01]  /*1510*/  LDC R193, c[0x0][0x348] ;  /* 0x0000d200ffc17b82 */ /* 0x008ee20000000800 */
[----:B------:R-:W-:Y:S01]  /*1520*/  ULDC UR4, c[0x0][0x288] ;  /* 0x0000a20000047ab9 */ /* 0x000fe20000000800 */
[----:B------:R-:W-:Y:S01]  /*1530*/  UISETP.NE.AND.EX UP0, UPT, UR7, URZ, UPT, UP0 ;  /* 0x0000003f0700728c */ /* 0x000fe2000bf05300 */
[----:B------:R-:W-:Y:S01]  /*1540*/  IMAD.U32 R18, RZ, RZ, UR4 ;  /* 0x00000004ff127e24 */ /* 0x000fe2000f8e00ff */
[----:B------:R-:W-:Y:S01]  /*1550*/  ULDC UR4, c[0x0][0x424] ;  /* 0x0001090000047ab9 */ /* 0x000fe20000000800 */
[C---:B0-----:R-:W-:Y:S01]  /*1560*/  IMAD.WIDE R8, R27.reuse, 0x4, R4 ;  /* 0x000000041b087825 */ /* 0x041fe200078e0204 */
[----:B------:R-:W-:Y:S01]  /*1570*/  ULDC.64 UR6, c[0x0][0xa20] ;  /* 0x0002880000067ab9 */ /* 0x000fe20000000a00 */
[----:B------:R-:W-:Y:S01]  /*1580*/  USEL UR4, UR4, 0x1, UP0 ;  /* 0x0000000104047887 */ /* 0x000fe20008000000 */
[----:B------:R-:W-:Y:S01]  /*1590*/  ISETP.NE.U32.AND P2, PT, RZ, UR6, PT ;  /* 0x00000006ff007c0c */ /* 0x000fe2000bf45070 */
[C---:B-1----:R-:W-:Y:S01]  /*15a0*/  @P0 IMAD.WIDE R2, R27.reuse, 0x4, R2 ;  /* 0x000000041b020825 */ /* 0x042fe200078e0202 */
[----:B------:R-:W-:Y:S01]  /*15b0*/  ULDC UR6, c[0x0][0x2f0] ;  /* 0x0000bc0000067ab9 */ /* 0x000fe20000000800 */
[----:B------:R0:W5:Y:S02]  /*15c0*/  @P3 LDG.E R31, desc[UR8][R8.64] ;  /* 0x00000008081f3981 */ /* 0x000164000c1e1900 */
[----:B--2---:R-:W-:-:S02]  /*15d0*/  @P1 IMAD.WIDE R4, R27, 0x4, R6 ;  /* 0x000000041b041825 */ /* 0x004fc400078e0206 */
[----:B------:R0:W5:Y:S01]  /*15e0*/  @P0 LDG.E R13, desc[UR8][R2.64] ;  /* 0x00000008020d0981 */ /* 0x000162000c1e1900 */
[----:B------:R-:W-:Y:S01]  /*15f0*/  ISETP.NE.AND.EX P2, PT, RZ, UR7, PT, P2 ;  /* 0x00000007ff007c0c */ /* 0x000fe2000bf45320 */
[----:B------:R-:W-:Y:S02]  /*1600*/  UIMAD UR4, UR4, UR6, URZ ;  /* 0x00000006040472a4 */ /* 0x000fe4000f8e023f */
[----:B------:R0:W5:Y:S01]  /*1610*/  @P1 LDG.E R18, desc[UR8][R4.64] ;  /* 0x0000000804121981 */ /* 0x000162000c1e1900 */
[----:B------:R-:W-:Y:S09]  /*1620*/  @P1 BRA `(.L_x_1679) ;  /* 0x0000000000281947 */ /* 0x000ff20003800000 */
[----:B------:R-:W-:Y:S02]  /*1630*/  ULDC.64 UR6, c[0x0][0xa00] ;  /* 0x0002800000067ab9 */ /* 0x000fe40000000a00 */
[----:B------:R-:W-:-:S04]  /*1640*/  ISETP.NE.U32.AND P0, PT, RZ, UR6, PT ;  /* 0x00000006ff007c0c */ /* 0x000fc8000bf05070 */
[----:B------:R-:W-:-:S13]  /*1650*/  ISETP.NE.AND.EX P0, PT, RZ, UR7, PT, P0 ;  /* 0x00000007ff007c0c */ /* 0x000fda000bf05300 */
[----:B------:R-:W-:Y:S05]  /*1660*/  @!P0 BRA `(.L_x_1679) ;  /* 0x0000000000188947 */ /* 0x000fea0003800000 */
[----:B0-----:R-:W0:Y:S01]  /*1670*/  LDC.64 R2, c[0x0][0xa00] ;  /* 0x00028000ff027b82 */ /* 0x001e220000000a00 */
[----:B------:R-:W-:Y:S01]  /*1680*/  ULDC.64 UR6, c[0x0][0x208] ;  /* 0x0000820000067ab9 */ /* 0x000fe20000000a00 */
[----:B0-----:R-:W-:-:S05]  /*1690*/  IMAD.WIDE R2, R27, 0x4, R2 ;  /* 0x000000041b027825 */ /* 0x001fca00078e0202 */
[----:B-----5:R-:W2:Y:S04]  /*16a0*/  LDG.E R18, desc[UR6][R2.64] ;  /* 0x0000000602127981 */ /* 0x020ea8000c1e1900 */
[----:B------:R-:W2:Y:S02]  /*16b0*/  LDG.E R5, desc[UR6][R2.64+0x4] ;  /* 0x0000040602057981 */ /* 0x000ea4000c1e1900 */
[----:B--2---:R-:W-:-:S07]  /*16c0*/  IMAD.IADD R18, R5, 0x1, -R18 ;  /* 0x0000000105127824 */ /* 0x004fce00078e0a12 */
.L_x_1679:
[----:B------:R-:W-:Y:S02]  /*16d0*/  IMAD.U32 R26, RZ, RZ, UR4 ;  /* 0x00000004ff1a7e24 */ /* 0x000fe4000f8e00ff */
[----:B------:R-:W-:Y:S02]  /*16e0*/  IMAD.MOV.U32 R209, RZ, RZ, R27 ;  /* 0x000000ffffd17224 */ /* 0x000fe400078e001b */
[----:B------:R-:W-:Y:S01]  /*16f0*/  IMAD.U32 R213, RZ, RZ, UR42 ;  /* 0x0000002affd57e24 */ /* 0x000fe2000f8e00ff */
[----:B------:R-:W-:Y:S06]  /*1700*/  @!P2 BRA `(.L_x_1680) ;  /* 0x000000000014a947 */ /* 0x000fec0003800000 */
[----:B0-----:R-:W0:Y:S01]  /*1710*/  LDC.64 R2, c[0x0][0xa20] ;  /* 0x00028800ff027b82 */ /* 0x001e220000000a00 */
[----:B------:R-:W-:Y:S01]  /*1720*/  ULDC.64 UR6, c[0x0][0x208] ;  /* 0x0000820000067ab9 */ /* 0x000fe20000000a00 */
[----:B0-----:R-:W-:-:S05]  /*1730*/  IMAD.WIDE R2, R27, 0x4, R2 ;  /* 0x000000041b027825 */ /* 0x001fca00078e0202 */
[----:B------:R1:W5:Y:S01]  /*1740*/  LDG.E R26, desc[UR6][R2.64] ;  /* 0x00000006021a7981 */ /* 0x000362000c1e1900 */
[----:B------:R-:W-:Y:S05]  /*1750*/  BRA `(.L_x_1681) ;  /* 0x0000000000147947 */ /* 0x000fea0003800000 */
.L_x_1680:
[----:B------:R-:W-:Y:S05]  /*1760*/  @!P3 BRA `(.L_x_1681) ;  /* 0x000000000010b947 */ /* 0x000fea0003800000 */
[----:B------:R-:W-:Y:S02]  /*1770*/  ULDC.64 UR6, c[0x0][0x208] ;  /* 0x0000820000067ab9 */ /* 0x000fe40000000a00 */
[----:B0-----:R-:W2:Y:S04]  /*1780*/  LDG.E R3, desc[UR6][R8.64] ;  /* 0x0000000608037981 */ /* 0x001ea8000c1e1900 */
[----:B------:R-:W2:Y:S02]  /*1790*/  LDG.E R26, desc[UR6][R8.64+0x4] ;  /* 0x00000406081a7981 */ /* 0x000ea4000c1e1900 */
[----:B--2---:R-:W-:-:S07]  /*17a0*/  IMAD.IADD R26, R26, 0x1, -R3 ;  /* 0x000000011a1a7824 */ /* 0x004fce00078e0a03 */
.L_x_1681:
[----:B------:R-:W2:Y:S01]  /*17b0*/  LDL R0, [R1+0x320] ;  /* 0x0003200001007983 */ /* 0x000ea20000100800 */
[----:B01----:R-:W0:Y:S01]  /*17c0*/  LDC.64 R2, c[0x0][0xa10] ;  /* 0x00028400ff027b82 */ /* 0x003e220000000a00 */
[----:B------:R-:W-:-:S07]  /*17d0*/  ULDC.64 UR8, c[0x0][0x208] ;  /* 0x0000820000087ab9 */ /* 0x000fce0000000a00 */
[----:B------:R-:W1:Y:S01]  /*17e0*/  LDC.64 R4, c[0x0][0xa30] ;  /* 0x00028c00ff047b82 */ /* 0x000e620000000a00 */
[----:B------:R-:W4:Y:S07]  /*17f0*/  S2R R6, SR_TID.X ;  /* 0x0000000000067919 */ /* 0x000f2e0000002100 */
[----:B------:R-:W3:Y:S01]  /*1800*/  S2UR UR4, SR_SWINHI ;  /* 0x00000000000479c3 */ /* 0x000ee20000002f00 */
[----:B0-----:R-:W-:-:S07]  /*1810*/  ISETP.NE.U32.AND P0, PT, R2, RZ, PT ;  /* 0x000000ff0200720c */ /* 0x001fce0003f05070 */
[----:B------:R-:W0:Y:S01]  /*1820*/  LDC.64 R14, c[0x0][0x9e0] ;  /* 0x00027800ff0e7b82 */ /* 0x000e220000000a00 */
[----:B------:R-:W-:Y:S02]  /*1830*/  ISETP.NE.AND.EX P0, PT, R3, RZ, PT, P0 ;  /* 0x000000ff0300720c */ /* 0x000fe40003f05300 */
[----:B-1----:R-:W-:-:S05]  /*1840*/  ISETP.NE.U32.AND P1, PT, R4, RZ, PT ;  /* 0x000000ff0400720c */ /* 0x002fca0003f25070 */
[----:B------:R-:W1:Y:S01]  /*1850*/  LDC R4, c[0x0][0x448] ;  /* 0x00011200ff047b82 */ /* 0x000e620000000800 */
[----:B------:R-:W-:-:S07]  /*1860*/  ISETP.NE.AND.EX P1, PT, R5, RZ, PT, P1 ;  /* 0x000000ff0500720c */ /* 0x000fce0003f25310 */
[----:B------:R-:W3:Y:S08]  /*1870*/  @P0 LDC.64 R2, c[0x0][0xa10] ;  /* 0x00028400ff020b82 */ /* 0x000ef00000000a00 */
[----:B------:R-:W4:Y:S01]  /*1880*/  @P1 LDC.64 R8, c[0x0][0xa30] ;  /* 0x00028c00ff081b82 */ /* 0x000f220000000a00 */
[----:B---3--:R-:W-:-:S05]  /*1890*/  @P0 IMAD.WIDE R2, R27, 0x4, R2 ;  /* 0x000000041b020825 */ /* 0x008fca00078e0202 */
[----:B------:R-:W3:Y:S01]  /*18a0*/  @P0 LDG.E R19, desc[UR8][R2.64+0x4] ;  /* 0x0000040802130981 */ /* 0x000ee2000c1e1900 */
[----:B----4-:R-:W-:-:S05]  /*18b0*/  @P1 IMAD.WIDE R8, R27, 0x4, R8 ;  /* 0x000000041b081825 */ /* 0x010fca00078e0208 */
[----:B------:R4:W3:Y:S01]  /*18c0*/  @P1 LDG.E R20, desc[UR8][R8.64] ;  /* 0x0000000808141981 */ /* 0x0008e2000c1e1900 */
[----:B--2---:R-:W-:-:S03]  /*18d0*/  R2UR UR6, R0 ;  /* 0x00000000000672ca */ /* 0x004fc600000e0000 */
[----:B------:R2:W3:Y:S01]  /*18e0*/  @P0 LDG.E R0, desc[UR8][R2.64] ;  /* 0x0000000802000981 */ /* 0x0004e2000c1e1900 */
[----:B-1----:R-:W-:Y:S01]  /*18f0*/  ISETP.NE.AND P2, PT, R4, 0x1, PT ;  /* 0x000000010400780c */ /* 0x002fe20003f45270 */
[----:B------:R-:W-:Y:S01]  /*1900*/  UMOV UR36, UR39 ;  /* 0x0000002700247c82 */ /* 0x000fe20008000000 */
[----:B------:R-:W-:Y:S01]  /*1910*/  UMOV UR37, UR4 ;  /* 0x0000000400257c82 */ /* 0x000fe20008000000 */
[----:B------:R-:W-:-:S10]  /*1920*/  UIADD3 UR4, UP0, UR36, 0x30890, URZ ;  /* 0x0003089024047890 */ /* 0x000fd4000ff1e03f */
[----:B------:R-:W1:Y:S01]  /*1930*/  @P2 LDC R21, c[0x0][0x44c] ;  /* 0x00011300ff152b82 */ /* 0x000e620000000800 */
[----:B------:R-:W-:Y:S01]  /*1940*/  IMAD.U32 R11, RZ, RZ, UR6 ;  /* 0x00000006ff0b7e24 */ /* 0x000fe2000f8e00ff */
[----:B------:R-:W-:Y:S01]  /*1950*/  UIADD3.X UR6, URZ, UR37, URZ, UP0, !UPT ;  /* 0x000000253f067290 */ /* 0x000fe200087fe43f */
[----:B------:R-:W-:-:S05]  /*1960*/  LOP3.LUT R6, R6, 0x7f, RZ, 0xc0, !PT ;  /* 0x0000007f06067812 */ /* 0x000fca00078ec0ff */
[----:B------:R-:W0:Y:S01]  /*1970*/  @P2 LDC R12, c[0x0][0x450] ;  /* 0x00011400ff0c2b82 */ /* 0x000e220000000800 */
[----:B------:R-:W-:Y:S01]  /*1980*/  IMAD.MOV.U32 R10, RZ, RZ, 0x9000 ;  /* 0x00009000ff0a7424 */ /* 0x000fe200078e00ff */
[----:B------:R-:W-:Y:S01]  /*1990*/  ISETP.NE.AND P3, PT, R6, RZ, PT ;  /* 0x000000ff0600720c */ /* 0x000fe20003f65270 */
[----:B----4-:R-:W-:Y:S01]  /*19a0*/  IMAD.U32 R8, RZ, RZ, UR4 ;  /* 0x00000004ff087e24 */ /* 0x010fe2000f8e00ff */
[----:B------:R-:W-:Y:S01]  /*19b0*/  USHF.L.U32 UR61, UR5, 0x7, URZ ;  /* 0x00000007053d7899 */ /* 0x000fe2000800063f */
[----:B------:R-:W-:Y:S01]  /*19c0*/  IMAD.U32 R9, RZ, RZ, UR6 ;  /* 0x00000006ff097e24 */ /* 0x000fe2000f8e00ff */
[----:B------:R4:W-:Y:S01]  /*19d0*/  STL.64 [R1+0x18], R10 ;  /* 0x0000180a01007387 */ /* 0x0009e20000100a00 */
[----:B------:R-:W-:Y:S01]  /*19e0*/  IMAD.MOV.U32 R5, RZ, RZ, 0x100 ;  /* 0x00000100ff057424 */ /* 0x000fe200078e00ff */
[----:B------:R-:W-:Y:S01]  /*19f0*/  SEL R4, RZ, 0x1, P3 ;  /* 0x00000001ff047807 */ /* 0x000fe20001800000 */
[----:B------:R-:W-:Y:S01]  /*1a00*/  IMAD.MOV.U32 R6, RZ, RZ, 0x1 ;  /* 0x00000001ff067424 */ /* 0x000fe200078e00ff */
[----:B------:R-:W-:Y:S01]  /*1a10*/  UIADD3 UR7, UP1, UR36, 0x308a0, URZ ;  /* 0x000308a024077890 */ /* 0x000fe2000ff3e03f */
[----:B------:R-:W-:Y:S01]  /*1a20*/  IMAD.MOV.U32 R7, RZ, RZ, RZ ;  /* 0x000000ffff077224 */ /* 0x000fe200078e00ff */
[----:B------:R-:W-:Y:S01]  /*1a30*/  STL.64 [R1+0x8], R8 ;  /* 0x0000080801007387 */ /* 0x000fe20000100a00 */
[----:B------:R-:W-:-:S03]  /*1a40*/  UIADD3 UR4, UR61, 0x7f, URZ ;  /* 0x0000007f3d047890 */ /* 0x000fc6000fffe03f */
[----:B------:R-:W-:Y:S01]  /*1a50*/  STL.64 [R1], RZ ;  /* 0x000000ff01007387 */ /* 0x000fe20000100a00 */
[C---:B----45:R-:W-:Y:S01]  /*1a60*/  IMAD.IADD R10, R26.reuse, 0x1, -R13 ;  /* 0x000000011a0a7824 */ /* 0x070fe200078e0a0d */
[----:B------:R-:W-:Y:S01]  /*1a70*/  R2UR UR43, R26 ;  /* 0x000000001a2b72ca */ /* 0x000fe200000e0000 */
[----:B------:R-:W-:Y:S01]  /*1a80*/  UIADD3.X UR8, URZ, UR37, URZ, UP1, !UPT ;  /* 0x000000253f087290 */ /* 0x000fe20008ffe43f */
[----:B------:R1:W-:Y:S01]  /*1a90*/  STL.128 [R1+0x20], R4 ;  /* 0x0000200401007387 */ /* 0x0003e20000100c00 */
[----:B--2---:R-:W-:-:S04]  /*1aa0*/  IMAD.U32 R2, RZ, RZ, UR7 ;  /* 0x00000007ff027e24 */ /* 0x004fc8000f8e00ff */
[----:B------:R-:W-:Y:S02]  /*1ab0*/  IMAD.U32 R3, RZ, RZ, UR8 ;  /* 0x00000008ff037e24 */ /* 0x000fe4000f8e00ff */
[----:B-1----:R-:W-:-:S04]  /*1ac0*/  @P2 IMAD.HI.U32 R5, R21, UR4, RZ ;  /* 0x0000000415052c27 */ /* 0x002fc8000f8e00ff */
[----:B------:R-:W-:Y:S01]  /*1ad0*/  IMAD.U32 R4, RZ, RZ, UR4 ;  /* 0x00000004ff047e24 */ /* 0x000fe2000f8e00ff */
[----:B0-----:R-:W-:Y:S01]  /*1ae0*/  @P2 SHF.R.U32.HI R4, RZ, R12, R5 ;  /* 0x0000000cff042219 */ /* 0x001fe20000011605 */
[----:B------:R-:W-:Y:S01]  /*1af0*/  STL.64 [R1+0x10], R2 ;  /* 0x0000100201007387 */ /* 0x000fe20000100a00 */
[----:B---3--:R-:W-:Y:S02]  /*1b00*/  @P1 R2UR UR43, R20 ;  /* 0x00000000142b12ca */ /* 0x008fe400000e0000 */
[----:B------:R-:W-:Y:S01]  /*1b10*/  ISETP.GE.AND P1, PT, R15, 0x1, PT ;  /* 0x000000010f00780c */ /* 0x000fe20003f26270 */
[----:B------:R0:W-:Y:S01]  /*1b20*/  STL.64 [R1+0x30], R2 ;  /* 0x0000300201007387 */ /* 0x0001e20000100a00 */
[----:B------:R-:W-:-:S04]  /*1b30*/  @P0 IMAD.IADD R193, R19, 0x1, -R0 ;  /* 0x0000000113c10824 */ /* 0x000fc800078e0a00 */
[----:B------:R-:W-:-:S04]  /*1b40*/  IMAD.IADD R19, R10, 0x1, R193 ;  /* 0x000000010a137824 */ /* 0x000fc800078e02c1 */
[C---:B------:R-:W-:Y:S01]  /*1b50*/  VIADD R0, R19.reuse, 0x5f ;  /* 0x0000005f13007836 */ /* 0x040fe20000000000 */
[----:B------:R-:W-:-:S03]  /*1b60*/  IADD3 R25, R19, 0x1, -R18 ;  /* 0x0000000113197810 */ /* 0x000fc60007ffe812 */
[----:B------:R-:W-:-:S04]  /*1b70*/  IMAD.HI R0, R0, 0x2aaaaaab, RZ ;  /* 0x2aaaaaab00007827 */ /* 0x000fc800078e02ff */
[----:B0-----:R-:W-:Y:S01]  /*1b80*/  IMAD.IADD R3, R25, 0x1, R4 ;  /* 0x0000000119037824 */ /* 0x001fe200078e0204 */
[----:B------:R-:W-:-:S03]  /*1b90*/  SHF.R.U32.HI R79, RZ, 0x1f, R0 ;  /* 0x0000001fff4f7819 */ /* 0x000fc60000011600 */
[----:B------:R-:W-:Y:S01]  /*1ba0*/  IMAD.IADD R14, R3, 0x1, R14 ;  /* 0x00000001030e7824 */ /* 0x000fe200078e020e */
[----:B------:R-:W-:Y:S01]  /*1bb0*/  LEA.HI.SX32 R79, R0, R79, 0x1c ;  /* 0x0000004f004f7211 */ /* 0x000fe200078fe2ff */
        /* <DEDUP_REMOVED lines=11> */
.L_x_1683:
[----:B------:R-:W-:-:S13]  /*1c70*/  ISETP.NE.AND P0, PT, R15, 0x1, PT ;  /* 0x000000010f00780c */ /* 0x000fda0003f05270 */
[----:B------:R-:W0:Y:S02]  /*1c80*/  @P0 LDC.64 R2, c[0x0][0x9e8] ;  /* 0x00027a00ff020b82 */ /* 0x000e240000000a00 */
[----:B0-----:R-:W-:-:S05]  /*1c90*/  @P0 IMAD.HI.U32 R2, R0, R2, RZ ;  /* 0x0000000200020227 */ /* 0x001fca00078e00ff */
[----:B------:R-:W-:-:S07]  /*1ca0*/  @P0 SHF.R.U32.HI R0, RZ, R3, R2 ;  /* 0x00000003ff000219 */ /* 0x000fce0000011602 */
.L_x_1684:
[----:B------:R-:W-:-:S05]  /*1cb0*/  IMAD R3, R0, R15, R15 ;  /* 0x0000000f00037224 */ /* 0x000fca00078e020f */
[----:B------:R-:W-:-:S07]  /*1cc0*/  VIMNMX R14, R14, R3, PT ;  /* 0x000000030e0e7248 */ /* 0x000fce0003fe0100 */
.L_x_1682:
[----:B------:R-:W0:Y:S01]  /*1cd0*/  @P2 LDC R0, c[0x0][0x44c] ;  /* 0x00011300ff002b82 */ /* 0x000e220000000800 */
[----:B------:R-:W-:Y:S02]  /*1ce0*/  IMAD.U32 R3, RZ, RZ, UR61 ;  /* 0x0000003dff037e24 */ /* 0x000fe4000f8e00ff */
[----:B------:R-:W-:-:S05]  /*1cf0*/  IMAD.IADD R76, R19, 0x1, -R18 ;  /* 0x00000001134c7824 */ /* 0x000fca00078e0a12 */
[----:B------:R-:W1:Y:S08]  /*1d00*/  @P2 LDC R5, c[0x0][0x450] ;  /* 0x00011400ff052b82 */ /* 0x000e700000000800 */
[----:B------:R-:W2:Y:S01]  /*1d10*/  LDC R2, c[0x0][0x9dc] ;  /* 0x00027700ff027b82 */ /* 0x000ea20000000800 */
[----:B0-----:R-:W-:-:S05]  /*1d20*/  @P2 IMAD.HI.U32 R0, R0, UR61, RZ ;  /* 0x0000003d00002c27 */ /* 0x001fca000f8e00ff */
[----:B-1----:R-:W-:-:S05]  /*1d30*/  @P2 SHF.R.U32.HI R3, RZ, R5, R0 ;  /* 0x00000005ff032219 */ /* 0x002fca0000011600 */
[----:B------:R-:W-:-:S04]  /*1d40*/  IMAD.IADD R3, R76, 0x1, R3 ;  /* 0x000000014c037824 */ /* 0x000fc800078e0203 */
[----:B--2---:R-:W-:Y:S01]  /*1d50*/  IMAD.IADD R0, R3, 0x1, -R2 ;  /* 0x0000000103007824 */ /* 0x004fe200078e0a02 */
[----:B------:R-:W-:Y:S06]  /*1d60*/  @!P1 BRA `(.L_x_1685) ;  /* 0x00000000003c9947 */ /* 0x000fec0003800000 */
        /* <DEDUP_REMOVED lines=9> */
.L_x_1686:
[----:B------:R-:W-:-:S13]  /*1e00*/  ISETP.NE.AND P0, PT, R15, 0x1, PT ;  /* 0x000000010f00780c */ /* 0x000fda0003f05270 */
[----:B------:R-:W0:Y:S02]  /*1e10*/  @P0 LDC.64 R4, c[0x0][0x9e8] ;  /* 0x00027a00ff040b82 */ /* 0x000e240000000a00 */
[----:B0-----:R-:W-:-:S05]  /*1e20*/  @P0 IMAD.HI.U32 R2, R3, R4, RZ ;  /* 0x0000000403020227 */ /* 0x001fca00078e00ff */
[----:B------:R-:W-:-:S07]  /*1e30*/  @P0 SHF.R.U32.HI R3, RZ, R5, R2 ;  /* 0x00000005ff030219 */ /* 0x000fce0000011602 */
.L_x_1687:
[----:B------:R-:W-:-:S05]  /*1e40*/  IMAD R3, R3, R15, RZ ;  /* 0x0000000f03037224 */ /* 0x000fca00078e02ff */
[----:B------:R-:W-:-:S07]  /*1e50*/  VIMNMX R0, R0, R3, !PT ;  /* 0x0000000300007248 */ /* 0x000fce0007fe0100 */
.L_x_1685:
[----:B------:R-:W-:Y:S02]  /*1e60*/  VIADD R14, R14, 0x5f ;  /* 0x0000005f0e0e7836 */ /* 0x000fe40000000000 */
[----:B------:R-:W-:-:S04]  /*1e70*/  IMAD.HI R0, R0, 0x2aaaaaab, RZ ;  /* 0x2aaaaaab00007827 */ /* 0x000fc800078e02ff */
[----:B------:R-:W-:Y:S01]  /*1e80*/  IMAD.HI R14, R14, 0x2aaaaaab, RZ ;  /* 0x2aaaaaab0e0e7827 */ /* 0x000fe200078e02ff */
[----:B------:R-:W-:-:S04]  /*1e90*/  SHF.R.U32.HI R5, RZ, 0x1f, R0 ;  /* 0x0000001fff057819 */ /* 0x000fc80000011600 */
[----:B------:R-:W-:Y:S02]  /*1ea0*/  SHF.R.U32.HI R3, RZ, 0x1f, R14 ;  /* 0x0000001fff037819 */ /* 0x000fe4000001160e */
[----:B------:R-:W-:Y:S02]  /*1eb0*/  LEA.HI.SX32 R5, R0, R5, 0x1c ;  /* 0x0000000500057211 */ /* 0x000fe400078fe2ff */
[----:B------:R-:W-:Y:S02]  /*1ec0*/  LEA.HI.SX32 R14, R14, R3, 0x1c ;  /* 0x000000030e0e7211 */ /* 0x000fe400078fe2ff */
[----:B------:R-:W-:Y:S02]  /*1ed0*/  VIMNMX R5, RZ, R5, !PT ;  /* 0x00000005ff057248 */ /* 0x000fe40007fe0100 */
[----:B------:R-:W-:-:S03]  /*1ee0*/  VIMNMX R3, R79, R14, PT ;  /* 0x0000000e4f037248 */ /* 0x000fc60003fe0100 */
[--C-:B------:R-:W-:Y:S02]  /*1ef0*/  IMAD R5, R5, 0x60, -R10.reuse ;  /* 0x0000006005057824 */ /* 0x100fe400078e0a0a */
[----:B------:R-:W-:-:S03]  /*1f00*/  IMAD R10, R3, 0x60, -R10 ;  /* 0x00000060030a7824 */ /* 0x000fc600078e0a0a */
[----:B------:R-:W-:Y:S02]  /*1f10*/  VIMNMX R5, RZ, R5, !PT ;  /* 0x00000005ff057248 */ /* 0x000fe40007fe0100 */
[----:B------:R-:W-:-:S03]  /*1f20*/  VIMNMX R10, R10, R193, PT ;  /* 0x000000c10a0a7248 */ /* 0x000fc60003fe0100 */
[----:B------:R-:W-:Y:S01]  /*1f30*/  IMAD.WIDE.U32 R2, R5, -0x55555555, RZ ;  /* 0xaaaaaaab05027825 */ /* 0x000fe200078e00ff */
[----:B------:R-:W-:-:S04]  /*1f40*/  ISETP.GT.AND P0, PT, R10, R5, PT ;  /* 0x000000050a00720c */ /* 0x000fc80003f04270 */
[----:B------:R-:W-:-:S05]  /*1f50*/  SHF.R.U32.HI R78, RZ, 0x6, R3 ;  /* 0x00000006ff4e7819 */ /* 0x000fca0000011603 */
[----:B------:R-:W-:-:S04]  /*1f60*/  IMAD.MOV.U32 R77, RZ, RZ, R78 ;  /* 0x000000ffff4d7224 */ /* 0x000fc800078e004e */
[----:B------:R-:W-:-:S04]  /*1f70*/  @P0 VIADD R0, R10, 0x5f ;  /* 0x0000005f0a000836 */ /* 0x000fc80000000000 */
[----:B------:R-:W-:-:S05]  /*1f80*/  @P0 IMAD.HI R0, R0, 0x2aaaaaab, RZ ;  /* 0x2aaaaaab00000827 */ /* 0x000fca00078e02ff */
[----:B------:R-:W-:-:S04]  /*1f90*/  @P0 SHF.R.U32.HI R3, RZ, 0x1f, R0 ;  /* 0x0000001fff030819 */ /* 0x000fc80000011600 */
[----:B------:R-:W-:Y:S02]  /*1fa0*/  @P0 LEA.HI.SX32 R77, R0, R3, 0x1c ;  /* 0x00000003004d0211 */ /* 0x000fe400078fe2ff */
[----:B------:R-:W-:Y:S02]  /*1fb0*/  PLOP3.LUT P0, PT, PT, PT, PT, 0x80, 0x0 ;  /* 0x000000000000781c */ /* 0x000fe40003f0f070 */
[----:B------:R-:W-:-:S13]  /*1fc0*/  ISETP.GT.AND P1, PT, R77, R78, PT ;  /* 0x0000004e4d00720c */ /* 0x000fda0003f24270 */
[----:B------:R-:W-:Y:S05]  /*1fd0*/  @!P1 BRA `(.L_x_1688) ;  /* 0x0000002400049947 */ /* 0x000fea0003800000 */
[----:B------:R-:W-:Y:S01]  /*1fe0*/  UIADD3 UR4, UR39, 0x1e400, URZ ;  /* 0x0001e40027047890 */ /* 0x000fe2000fffe03f */
[----:B------:R-:W-:Y:S01]  /*1ff0*/  ULDC UR44, c[0x0][0x2f4] ;  /* 0x0000bd00002c7ab9 */ /* 0x000fe20000000800 */
[----:B------:R-:W-:Y:S02]  /*2000*/  ULDC.64 UR40, c[0x0][0x318] ;  /* 0x0000c60000287ab9 */ /* 0x000fe40000000a00 */
[----:B------:R-:W-:-:S06]  /*2010*/  ULOP3.LUT UP0, URZ, UR4, 0x3ff, URZ, 0xc0, !UPT ;  /* 0x000003ff043f7892 */ /* 0x000fcc000f80c03f */
[----:B------:R-:W-:-:S13]  /*2020*/  PLOP3.LUT P0, PT, PT, PT, UP0, 0x80, 0x0 ;  /* 0x000000000000781c */ /* 0x000fda0003f0f008 */
        /* <DEDUP_REMOVED lines=17> */
.L_x_1689:
[----:B------:R-:W2:Y:S04]  /*2140*/  LDL R30, [R1+0x2d0] ;  /* 0x0002d000011e7983 */ /* 0x000ea80000100800 */
[----:B------:R-:W3:Y:S01]  /*2150*/  LDL R32, [R1+0x2d4] ;  /* 0x0002d40001207983 */ /* 0x000ee20000100800 */
[----:B------:R-:W-:-:S04]  /*2160*/  UIADD3 UR4, UP0, UR36, 0x1e400, URZ ;  /* 0x0001e40024047890 */ /* 0x000fc8000ff1e03f */
[----:B------:R-:W-:Y:S01]  /*2170*/  UIADD3.X UR5, URZ, UR37, URZ, UP0, !UPT ;  /* 0x000000253f057290 */ /* 0x000fe200087fe43f */
[----:B------:R-:W-:Y:S02]  /*2180*/  IMAD.U32 R24, RZ, RZ, UR39 ;  /* 0x00000027ff187e24 */ /* 0x000fe4000f8e00ff */
[----:B------:R-:W-:-:S03]  /*2190*/  IMAD.U32 R2, RZ, RZ, UR4 ;  /* 0x00000004ff027e24 */ /* 0x000fc6000f8e00ff */
[----:B------:R-:W-:Y:S02]  /*21a0*/  IMAD.U32 R3, RZ, RZ, UR5 ;  /* 0x00000005ff037e24 */ /* 0x000fe4000f8e00ff */
[----:B------:R-:W-:-:S03]  /*21b0*/  VIADD R24, R24, 0x400 ;  /* 0x0000040018187836 */ /* 0x000fc60000000000 */
[----:B------:R0:W-:Y:S02]  /*21c0*/  STL.64 [R1+0x38], R2 ;  /* 0x0000380201007387 */ /* 0x0001e40000100a00 */
[----:B------:R-:W-:Y:S02]  /*21d0*/  LOP3.LUT P0, RZ, R24, 0x3ff, RZ, 0xc0, !PT ;  /* 0x000003ff18ff7812 */ /* 0x000fe4000780c0ff */
[----:B--2---:R-:W-:Y:S02]  /*21e0*/  R2UR UR7, R30 ;  /* 0x000000001e0772ca */ /* 0x004fe400000e0000 */
[----:B---3--:R-:W-:-:S11]  /*21f0*/  R2UR UR6, R32 ;  /* 0x00000000200672ca */ /* 0x008fd600000e0000 */
[----:B------:R-:W-:-:S05]  /*2200*/  IMAD.U32 R28, RZ, RZ, UR7 ;  /* 0x00000007ff1c7e24 */ /* 0x000fca000f8e00ff */
[----:B------:R-:W-:-:S05]  /*2210*/  IADD3 R28, P1, R28, 0x38, RZ ;  /* 0x000000381c1c7810 */ /* 0x000fca0007f3e0ff */
[----:B------:R-:W-:Y:S01]  /*2220*/  IMAD.X R29, RZ, RZ, UR6, P1 ;  /* 0x00000006ff1d7e24 */ /* 0x000fe200088e06ff */
[----:B0-----:R-:W-:Y:S07]  /*2230*/  @!P0 BRA `(.L_x_1690) ;  /* 0x0000000000408947 */ /* 0x001fee0003800000 */
        /* <DEDUP_REMOVED lines=16> */
.L_x_1690:
[----:B------:R-:W0:Y:S01]  /*2340*/  LDC.64 R2, c[0x0][0x9f8] ;  /* 0x00027e00ff027b82 */ /* 0x000e220000000a00 */
[----:B------:R-:W-:Y:S01]  /*2350*/  IMAD.MOV.U32 R43, RZ, RZ, R27 ;  /* 0x000000ffff2b7224 */ /* 0x000fe200078e001b */
[----:B------:R-:W-:Y:S01]  /*2360*/  ULDC.64 UR4, c[0x0][0x208] ;  /* 0x0000820000047ab9 */ /* 0x000fe20000000a00 */
[----:B------:R-:W-:Y:S01]  /*2370*/  USHF.R.S32.HI UR8, URZ, 0x1f, UR43 ;  /* 0x0000001f3f087899 */ /* 0x000fe2000801142b */
[----:B------:R-:W-:Y:S01]  /*2380*/  R2UR UR29, R30 ;  /* 0x000000001e1d72ca */ /* 0x000fe200000e0000 */
[----:B------:R-:W-:Y:S01]  /*2390*/  ULDC.64 UR14, c[0x0][0x3f8] ;  /* 0x0000fe00000e7ab9 */ /* 0x000fe20000000a00 */
[----:B------:R-:W-:Y:S01]  /*23a0*/  R2UR UR30, R32 ;  /* 0x00000000201e72ca */ /* 0x000fe200000e0000 */
[----:B------:R-:W-:Y:S01]  /*23b0*/  ULDC.64 UR12, c[0x0][0x3e8] ;  /* 0x0000fa00000c7ab9 */ /* 0x000fe20000000a00 */
[----:B------:R-:W-:Y:S01]  /*23c0*/  ULDC.64 UR16, c[0x0][0x408] ;  /* 0x0001020000107ab9 */ /* 0x000fe20000000a00 */
[----:B------:R-:W-:Y:S04]  /*23d0*/  STL.128 [R1+0x100], RZ ;  /* 0x000100ff01007387 */ /* 0x000fe80000100c00 */
[----:B------:R-:W-:Y:S01]  /*23e0*/  STL.128 [R1+0xc0], RZ ;  /* 0x0000c0ff01007387 */ /* 0x000fe20000100c00 */
[----:B------:R-:W-:Y:S01]  /*23f0*/  SHF.R.S32.HI R197, RZ, 0x1f, R196 ;  /* 0x0000001fffc57819 */ /* 0x000fe200000114c4 */
[----:B------:R-:W1:Y:S02]  /*2400*/  LDC.64 R38, c[0x0][0xa08] ;  /* 0x00028200ff267b82 */ /* 0x000e640000000a00 */
[----:B------:R-:W-:Y:S04]  /*2410*/  STL.128 [R1+0x120], RZ ;  /* 0x000120ff01007387 */ /* 0x000fe80000100c00 */
[----:B------:R-:W-:Y:S01]  /*2420*/  STL.128 [R1+0xe0], RZ ;  /* 0x0000e0ff01007387 */ /* 0x000fe20000100c00 */
[----:B------:R-:W-:Y:S01]  /*2430*/  IMAD.IADD R0, R31, 0x1, R26 ;  /* 0x000000011f007824 */ /* 0x000fe200078e021a */
[----:B------:R-:W2:Y:S01]  /*2440*/  LDC.64 R40, c[0x0][0x418] ;  /* 0x00010600ff287b82 */ /* 0x000ea20000000a00 */
[----:B0-----:R-:W-:-:S04]  /*2450*/  ISETP.NE.U32.AND P0, PT, R2, RZ, PT ;  /* 0x000000ff0200720c */ /* 0x001fc80003f05070 */
[----:B------:R-:W-:-:S13]  /*2460*/  ISETP.NE.AND.EX P0, PT, R3, RZ, PT, P0 ;  /* 0x000000ff0300720c */ /* 0x000fda0003f05300 */
[----:B------:R-:W0:Y:S02]  /*2470*/  @P0 LDC.64 R2, c[0x0][0x9f8] ;  /* 0x00027e00ff020b82 */ /* 0x000e240000000a00 */
[----:B0-----:R-:W-:Y:S01]  /*2480*/  @P0 IMAD.WIDE R2, R27, 0x4, R2 ;  /* 0x000000041b020825 */ /* 0x001fe200078e0202 */
[----:B------:R-:W-:Y:S01]  /*2490*/  UIMAD UR6, UR8, UR14, URZ ;  /* 0x0000000e080672a4 */ /* 0x000fe2000f8e023f */
[----:B------:R-:W5:Y:S04]  /*24a0*/  LDL R27, [R1+0x2b8] ;  /* 0x0002b800011b7983 */ /* 0x000f680000100800 */
[----:B------:R0:W3:Y:S01]  /*24b0*/  @P0 LDG.E R43, desc[UR4][R2.64] ;  /* 0x00000004022b0981 */ /* 0x0000e2000c1e1900 */
[----:B------:R-:W-:Y:S02]  /*24c0*/  UIMAD.WIDE.U32 UR4, UR43, UR14, URZ ;  /* 0x0000000e2b0472a5 */ /* 0x000fe4000f8e003f */
[----:B------:R-:W-:Y:S01]  /*24d0*/  UIMAD UR6, UR43, UR15, UR6 ;  /* 0x0000000f2b0672a4 */ /* 0x000fe2000f8e0206 */
[----:B------:R4:W-:Y:S01]  /*24e0*/  STL.64 [R1+0x2b0], R28 ;  /* 0x0002b01c01007387 */ /* 0x0009e20000100a00 */
[----:B------:R-:W-:-:S02]  /*24f0*/  ULEA UR10, UP0, UR4, UR12, 0x1 ;  /* 0x0000000c040a7291 */ /* 0x000fc4000f80083f */
[----:B------:R-:W-:Y:S01]  /*2500*/  UIADD3 UR11, UR5, UR6, URZ ;  /* 0x00000006050b7290 */ /* 0x000fe2000fffe03f */
[----:B------:R-:W1:Y:S01]  /*2510*/  S2R R44, SR_TID.X ;  /* 0x00000000002c7919 */ /* 0x000e620000002100 */
[----:B------:R-:W-:Y:S01]  /*2520*/  UIADD3 UR23, UP6, UR29, 0x228, URZ ;  /* 0x000002281d177890 */ /* 0x000fe2000ffde03f */
[----:B0-----:R-:W-:Y:S01]  /*2530*/  IMAD.MOV.U32 R2, RZ, RZ, 0x1 ;  /* 0x00000001ff027424 */ /* 0x001fe200078e00ff */
[----:B------:R-:W-:Y:S01]  /*2540*/  ULEA.HI.X UR11, UR4, UR13, UR11, 0x1, UP0 ;  /* 0x0000000d040b7291 */ /* 0x000fe200080f0c0b */
[----:B------:R-:W-:Y:S01]  /*2550*/  STL [R1+0x60], R193 ;  /* 0x000060c101007387 */ /* 0x000fe20000100800 */
[----:B------:R-:W-:Y:S02]  /*2560*/  UIADD3 UR21, UP0, UR29, 0x218, URZ ;  /* 0x000002181d157890 */ /* 0x000fe4000ff1e03f */
[----:B------:R-:W-:Y:S01]  /*2570*/  UIADD3.X UR24, URZ, UR30, URZ, UP6, !UPT ;  /* 0x0000001e3f187290 */ /* 0x000fe2000b7fe43f */
[----:B------:R-:W-:Y:S01]  /*2580*/  IMAD.U32 R6, RZ, RZ, UR23 ;  /* 0x00000017ff067e24 */ /* 0x000fe2000f8e00ff */
[----:B------:R-:W-:Y:S01]  /*2590*/  UIADD3.X UR22, URZ, UR30, URZ, UP0, !UPT ;  /* 0x0000001e3f167290 */ /* 0x000fe200087fe43f */
[----:B------:R-:W-:Y:S01]  /*25a0*/  STL.U8 [R1+0x140], R2 ;  /* 0x0001400201007387 */ /* 0x000fe20000100000 */
[----:B------:R-:W-:Y:S01]  /*25b0*/  UIADD3 UR5, UP2, UR29, 0x210, URZ ;  /* 0x000002101d057890 */ /* 0x000fe2000ff5e03f */
[----:B------:R-:W-:Y:S01]  /*25c0*/  IMAD.U32 R4, RZ, RZ, UR21 ;  /* 0x00000015ff047e24 */ /* 0x000fe2000f8e00ff */
[----:B------:R-:W-:Y:S01]  /*25d0*/  UIADD3 UR25, UP1, UR29, 0x248, URZ ;  /* 0x000002481d197890 */ /* 0x000fe2000ff3e03f */
[----:B------:R-:W-:Y:S01]  /*25e0*/  IMAD.U32 R7, RZ, RZ, UR24 ;  /* 0x00000018ff077e24 */ /* 0x000fe2000f8e00ff */
[----:B------:R-:W-:Y:S01]  /*25f0*/  UIADD3.X UR9, URZ, UR30, URZ, UP2, !UPT ;  /* 0x0000001e3f097290 */ /* 0x000fe200097fe43f */
[----:B------:R-:W-:Y:S01]  /*2600*/  IMAD.U32 R5, RZ, RZ, UR22 ;  /* 0x00000016ff057e24 */ /* 0x000fe2000f8e00ff */
[----:B------:R-:W-:Y:S01]  /*2610*/  UIADD3.X UR26, URZ, UR30, URZ, UP1, !UPT ;  /* 0x0000001e3f1a7290 */ /* 0x000fe20008ffe43f */
[----:B------:R-:W-:Y:S01]  /*2620*/  IMAD.U32 R3, RZ, RZ, UR5 ;  /* 0x00000005ff037e24 */ /* 0x000fe2000f8e00ff */
[----:B------:R-:W-:Y:S01]  /*2630*/  UIADD3 UR27, UP3, UR29, 0x250, URZ ;  /* 0x000002501d1b7890 */ /* 0x000fe2000ff7e03f */
[----:B------:R-:W-:Y:S01]  /*2640*/  IMAD.U32 R9, RZ, RZ, UR25 ;  /* 0x00000019ff097e24 */ /* 0x000fe2000f8e00ff */
[----:B------:R0:W-:Y:S01]  /*2650*/  STL.128 [R1+0x270], R4 ;  /* 0x0002700401007387 */ /* 0x0001e20000100c00 */
[----:B------:R-:W-:Y:S01]  /*2660*/  UIADD3 UR18, UP4, UR29, 0x40, URZ ;  /* 0x000000401d127890 */ /* 0x000fe2000ff9e03f */
[----:B------:R-:W-:Y:S01]  /*2670*/  IMAD.U32 R10, RZ, RZ, UR26 ;  /* 0x0000001aff0a7e24 */ /* 0x000fe2000f8e00ff */
[----:B------:R-:W-:Y:S01]  /*2680*/  UIADD3.X UR28, URZ, UR30, URZ, UP3, !UPT ;  /* 0x0000001e3f1c7290 */ /* 0x000fe20009ffe43f */
[----:B------:R-:W-:Y:S01]  /*2690*/  IMAD.U32 R8, RZ, RZ, UR9 ;  /* 0x00000009ff087e24 */ /* 0x000fe2000f8e00ff */
[----:B------:R-:W-:-:S02]  /*26a0*/  UIADD3.X UR19, URZ, UR30, URZ, UP4, !UPT ;  /* 0x0000001e3f137290 */ /* 0x000fc4000a7fe43f */
[----:B------:R-:W-:Y:S02]  /*26b0*/  UIADD3 UR20, UP5, UR29, 0x140, URZ ;  /* 0x000001401d147890 */ /* 0x000fe4000ffbe03f */
[----:B------:R-:W-:Y:S02]  /*26c0*/  UIADD3 UR12, UP6, UR29, 0x68, URZ ;  /* 0x000000681d0c7890 */ /* 0x000fe4000ffde03f */
[----:B------:R-:W-:Y:S01]  /*26d0*/  UIMAD.WIDE.U32 UR6, UR14, 0x60, URZ ;  /* 0x000000600e0678a5 */ /* 0x000fe2000f8e003f */
[----:B------:R-:W-:Y:S01]  /*26e0*/  SHF.R.S32.HI R30, RZ, 0x1f, R16 ;  /* 0x0000001fff1e7819 */ /* 0x000fe20000011410 */
[----:B------:R-:W-:Y:S01]  /*26f0*/  UIMAD UR4, UR15, 0x60, URZ ;  /* 0x000000600f0478a4 */ /* 0x000fe2000f8e023f */
[----:B----4-:R-:W-:Y:S01]  /*2700*/  SHF.R.S32.HI R29, RZ, 0x1f, R17 ;  /* 0x0000001fff1d7819 */ /* 0x010fe20000011411 */
[----:B------:R-:W-:Y:S01]  /*2710*/  UIADD3.X UR21, URZ, UR30, URZ, UP5, !UPT ;  /* 0x0000001e3f157290 */ /* 0x000fe2000affe43f */
[----:B0-----:R-:W-:Y:S01]  /*2720*/  IMAD.MOV.U32 R4, RZ, RZ, R3 ;  /* 0x000000ffff047224 */ /* 0x001fe200078e0003 */
[----:B------:R-:W-:Y:S01]  /*2730*/  UIADD3.X UR5, URZ, UR30, URZ, UP6, !UPT ;  /* 0x0000001e3f057290 */ /* 0x000fe2000b7fe43f */
[----:B------:R-:W4:Y:S01]  /*2740*/  LDL.64 R2, [R1+0x38] ;  /* 0x0000380001027983 */ /* 0x000f220000100a00 */
[----:B------:R-:W-:Y:S01]  /*2750*/  IMAD.MOV.U32 R6, RZ, RZ, R9 ;  /* 0x000000ffff067224 */ /* 0x000fe200078e0009 */
[----:B------:R-:W-:Y:S01]  /*2760*/  UIADD3 UR13, UP0, UR29, 0x60, URZ ;  /* 0x000000601d0d7890 */ /* 0x000fe2000ff1e03f */
[----:B------:R-:W-:-:S02]  /*2770*/  IMAD.MOV.U32 R7, RZ, RZ, R10 ;  /* 0x000000ffff077224 */ /* 0x000fc400078e000a */
[----:B------:R-:W-:Y:S02]  /*2780*/  IMAD.MOV.U32 R5, RZ, RZ, R8 ;  /* 0x000000ffff057224 */ /* 0x000fe400078e0008 */
[----:B------:R-:W-:Y:S02]  /*2790*/  IMAD.U32 R8, RZ, RZ, UR27 ;  /* 0x0000001bff087e24 */ /* 0x000fe4000f8e00ff */
[----:B------:R-:W-:Y:S01]  /*27a0*/  IMAD.U32 R10, RZ, RZ, UR18 ;  /* 0x00000012ff0a7e24 */ /* 0x000fe2000f8e00ff */
[----:B------:R0:W-:Y:S01]  /*27b0*/  STL.128 [R1+0x280], R4 ;  /* 0x0002800401007387 */ /* 0x0001e20000100c00 */
[----:B------:R-:W-:Y:S02]  /*27c0*/  IMAD.U32 R9, RZ, RZ, UR28 ;  /* 0x0000001cff097e24 */ /* 0x000fe4000f8e00ff */
[----:B------:R-:W-:Y:S01]  /*27d0*/  IMAD.U32 R11, RZ, RZ, UR19 ;  /* 0x00000013ff0b7e24 */ /* 0x000fe2000f8e00ff */
[----:B------:R-:W-:Y:S01]  /*27e0*/  UIADD3 UR4, UR7, UR4, URZ ;  /* 0x0000000407047290 */ /* 0x000fe2000fffe03f */
[----:B------:R-:W-:-:S02]  /*27f0*/  IMAD.U32 R12, RZ, RZ, UR20 ;  /* 0x00000014ff0c7e24 */ /* 0x000fc4000f8e00ff */
[----:B------:R-:W-:Y:S02]  /*2800*/  IMAD.U32 R14, RZ, RZ, UR12 ;  /* 0x0000000cff0e7e24 */ /* 0x000fe4000f8e00ff */
[----:B------:R-:W-:Y:S02]  /*2810*/  IMAD.U32 R13, RZ, RZ, UR21 ;  /* 0x00000015ff0d7e24 */ /* 0x000fe4000f8e00ff */
[----:B------:R-:W-:Y:S02]  /*2820*/  IMAD.U32 R15, RZ, RZ, UR5 ;  /* 0x00000005ff0f7e24 */ /* 0x000fe4000f8e00ff */
[----:B------:R-:W-:Y:S01]  /*2830*/  IMAD.MOV.U32 R28, RZ, RZ, R17 ;  /* 0x000000ffff1c7224 */ /* 0x000fe200078e0011 */
[----:B------:R-:W-:Y:S01]  /*2840*/  SHF.R.S32.HI R31, RZ, 0x1f, R0 ;  /* 0x0000001fff1f7819 */ /* 0x000fe20000011400 */
[----:B------:R-:W-:Y:S01]  /*2850*/  STL.128 [R1+0x1c0], RZ ;  /* 0x0001c0ff01007387 */ /* 0x000fe20000100c00 */
[----:B0-----:R-:W-:Y:S02]  /*2860*/  IMAD.MOV.U32 R4, RZ, RZ, R8 ;  /* 0x000000ffff047224 */ /* 0x001fe400078e0008 */
[----:B------:R-:W-:-:S02]  /*2870*/  IMAD.MOV.U32 R5, RZ, RZ, R9 ;  /* 0x000000ffff057224 */ /* 0x000fc400078e0009 */
[----:B------:R-:W-:Y:S02]  /*2880*/  IMAD.MOV.U32 R6, RZ, RZ, R10 ;  /* 0x000000ffff067224 */ /* 0x000fe400078e000a */
[----:B------:R-:W-:Y:S01]  /*2890*/  IMAD.MOV.U32 R7, RZ, RZ, R11 ;  /* 0x000000ffff077224 */ /* 0x000fe200078e000b */
[----:B------:R-:W-:Y:S01]  /*28a0*/  UIADD3.X UR9, URZ, UR30, URZ, UP0, !UPT ;  /* 0x0000001e3f097290 */ /* 0x000fe200087fe43f */
[----:B------:R-:W-:Y:S01]  /*28b0*/  IMAD.U32 R11, RZ, RZ, UR7 ;  /* 0x00000007ff0b7e24 */ /* 0x000fe2000f8e00ff */
[----:B------:R-:W-:Y:S01]  /*28c0*/  USHF.L.U64.HI UR5, UR14, 0x6, UR15 ;  /* 0x000000060e057899 */ /* 0x000fe2000801020f */
[----:B------:R-:W-:Y:S01]  /*28d0*/  IMAD.U32 R11, RZ, RZ, UR4 ;  /* 0x00000004ff0b7e24 */ /* 0x000fe2000f8e00ff */
[----:B------:R0:W-:Y:S01]  /*28e0*/  STL.128 [R1+0x290], R4 ;  /* 0x0002900401007387 */ /* 0x0001e20000100c00 */
[----:B------:R-:W-:Y:S01]  /*28f0*/  UIMAD UR4, UR17, 0x60, URZ ;  /* 0x00000060110478a4 */ /* 0x000fe2000f8e023f */
[----:B------:R-:W-:Y:S01]  /*2900*/  IMAD.U32 R8, RZ, RZ, UR13 ;  /* 0x0000000dff087e24 */ /* 0x000fe2000f8e00ff */
[----:B------:R-:W-:Y:S01]  /*2910*/  UIMAD.WIDE.U32 UR12, UR16, 0x60, URZ ;  /* 0x00000060100c78a5 */ /* 0x000fe2000f8e003f */
[----:B------:R-:W-:Y:S01]  /*2920*/  IMAD.U32 R9, RZ, RZ, UR9 ;  /* 0x00000009ff097e24 */ /* 0x000fe2000f8e00ff */
[----:B------:R-:W-:Y:S01]  /*2930*/  USHF.L.U32 UR18, UR14, 0x6, URZ ;  /* 0x000000060e127899 */ /* 0x000fe2000800063f */
[----:B------:R-:W-:Y:S01]  /*2940*/  IMAD.U32 R10, RZ, RZ, UR6 ;  /* 0x00000006ff0a7e24 */ /* 0x000fe2000f8e00ff */
[----:B------:R-:W-:Y:S01]  /*2950*/  UIADD3 UR9, UR13, UR4, URZ ;  /* 0x000000040d097290 */ /* 0x000fe2000fffe03f */
[----:B------:R-:W-:Y:S01]  /*2960*/  STL.64 [R1+0x1a0], RZ ;  /* 0x0001a0ff01007387 */ /* 0x000fe20000100a00 */
[----:B------:R-:W-:Y:S01]  /*2970*/  USHF.L.U64.HI UR19, UR16, 0x6, UR17 ;  /* 0x0000000610137899 */ /* 0x000fe20008010211 */
[----:B-1----:R-:W-:Y:S01]  /*2980*/  VIADD R192, R44, 0xffffff80 ;  /* 0xffffff802cc07836 */ /* 0x002fe20000000000 */
[----:B------:R-:W-:Y:S01]  /*2990*/  USHF.L.U32 UR21, UR16, 0x6, URZ ;  /* 0x0000000610157899 */ /* 0x000fe2000800063f */
[----:B0-----:R-:W-:-:S02]  /*29a0*/  IMAD.MOV.U32 R4, RZ, RZ, R12 ;  /* 0x000000ffff047224 */ /* 0x001fc400078e000c */
[----:B------:R-:W-:Y:S02]  /*29b0*/  IMAD.MOV.U32 R5, RZ, RZ, R13 ;  /* 0x000000ffff057224 */ /* 0x000fe400078e000d */
[----:B------:R-:W-:Y:S02]  /*29c0*/  IMAD.MOV.U32 R6, RZ, RZ, R14 ;  /* 0x000000ffff067224 */ /* 0x000fe400078e000e */
[----:B------:R-:W-:Y:S01]  /*29d0*/  IMAD.MOV.U32 R7, RZ, RZ, R15 ;  /* 0x000000ffff077224 */ /* 0x000fe200078e000f */
[----:B------:R0:W-:Y:S01]  /*29e0*/  STL.64 [R1+0x258], R8 ;  /* 0x0002580801007387 */ /* 0x0001e20000100a00 */
[----:B------:R-:W-:Y:S01]  /*29f0*/  ULDC.64 UR6, c[0x0][0x400] ;  /* 0x0001000000067ab9 */ /* 0x000fe20000000a00 */
[--C-:B------:R-:W-:Y:S02]  /*2a00*/  IMAD.MOV.U32 R194, RZ, RZ, R192.reuse ;  /* 0x000000ffffc27224 */ /* 0x100fe400078e00c0 */
[----:B------:R1:W-:Y:S01]  /*2a10*/  STL.128 [R1+0x2a0], R4 ;  /* 0x0002a00401007387 */ /* 0x0003e20000100c00 */
[----:B------:R-:W-:-:S03]  /*2a20*/  IMAD.MOV.U32 R195, RZ, RZ, R192 ;  /* 0x000000ffffc37224 */ /* 0x000fc600078e00c0 */
[----:B------:R-:W-:Y:S01]  /*2a30*/  STL [R1+0xf8], RZ ;  /* 0x0000f8ff01007387 */ /* 0x000fe20000100800 */
[----:B0-----:R-:W-:-:S03]  /*2a40*/  IMAD.U32 R9, RZ, RZ, UR9 ;  /* 0x00000009ff097e24 */ /* 0x001fc6000f8e00ff */
[----:B------:R-:W-:Y:S04]  /*2a50*/  STL [R1+0x118], RZ ;  /* 0x000118ff01007387 */ /* 0x000fe80000100800 */
[----:B------:R-:W-:Y:S01]  /*2a60*/  STL [R1+0xb8], RZ ;  /* 0x0000b8ff01007387 */ /* 0x000fe20000100800 */
[----:B-1----:R-:W-:Y:S01]  /*2a70*/  IMAD.U32 R5, RZ, RZ, UR5 ;  /* 0x00000005ff057e24 */ /* 0x002fe2000f8e00ff */
[----:B------:R-:W-:Y:S01]  /*2a80*/  ULDC.64 UR4, c[0x0][0x198] ;  /* 0x0000660000047ab9 */ /* 0x000fe20000000a00 */
[----:B------:R-:W-:Y:S01]  /*2a90*/  IMAD.MOV.U32 R7, RZ, RZ, R11 ;  /* 0x000000ffff077224 */ /* 0x000fe200078e000b */
[----:B------:R-:W-:Y:S01]  /*2aa0*/  STL [R1+0xd8], RZ ;  /* 0x0000d8ff01007387 */ /* 0x000fe20000100800 */
[----:B------:R-:W-:Y:S01]  /*2ab0*/  IMAD.U32 R11, RZ, RZ, UR13 ;  /* 0x0000000dff0b7e24 */ /* 0x000fe2000f8e00ff */
[----:B------:R-:W-:Y:S01]  /*2ac0*/  UIADD3 UR13, UP0, UR4, 0x70, URZ ;  /* 0x00000070040d7890 */ /* 0x000fe2000ff1e03f */
[----:B------:R-:W-:Y:S01]  /*2ad0*/  IMAD.MOV.U32 R6, RZ, RZ, R10 ;  /* 0x000000ffff067224 */ /* 0x000fe200078e000a */
[----:B------:R-:W-:Y:S01]  /*2ae0*/  STL.64 [R1+0x188], RZ ;  /* 0x000188ff01007387 */ /* 0x000fe20000100a00 */
[----:B------:R-:W-:Y:S01]  /*2af0*/  IMAD.U32 R4, RZ, RZ, UR18 ;  /* 0x00000012ff047e24 */ /* 0x000fe2000f8e00ff */
[----:B------:R-:W-:Y:S01]  /*2b00*/  UIADD3.X UR18, URZ, UR5, URZ, UP0, !UPT ;  /* 0x000000053f127290 */ /* 0x000fe200087fe43f */
[----:B------:R-:W-:Y:S01]  /*2b10*/  IMAD.U32 R10, RZ, RZ, UR12 ;  /* 0x0000000cff0a7e24 */ /* 0x000fe2000f8e00ff */
[----:B------:R-:W-:Y:S04]  /*2b20*/  STL.64 [R1+0x1b0], RZ ;  /* 0x0001b0ff01007387 */ /* 0x000fe80000100a00 */
[----:B------:R-:W-:Y:S04]  /*2b30*/  STL.128 [R1+0xc0], R4 ;  /* 0x0000c00401007387 */ /* 0x000fe80000100c00 */
[----:B------:R0:W-:Y:S01]  /*2b40*/  STL.128 [R1+0x100], R4 ;  /* 0x0001000401007387 */ /* 0x0001e20000100c00 */
[----:B------:R-:W-:-:S02]  /*2b50*/  IMAD.U32 R8, RZ, RZ, UR13 ;  /* 0x0000000dff087e24 */ /* 0x000fc4000f8e00ff */
[----:B------:R-:W-:Y:S01]  /*2b60*/  IMAD.U32 R11, RZ, RZ, UR18 ;  /* 0x00000012ff0b7e24 */ /* 0x000fe2000f8e00ff */
[----:B------:R-:W-:Y:S01]  /*2b70*/  UIMAD UR12, UR8, UR16, URZ ;  /* 0x00000010080c72a4 */ /* 0x000fe2000f8e023f */
[----:B------:R-:W-:Y:S01]  /*2b80*/  STL.64 [R1+0x198], RZ ;  /* 0x000198ff01007387 */ /* 0x000fe20000100a00 */
[----:B------:R-:W-:-:S03]  /*2b90*/  UIMAD.WIDE.U32 UR8, UR43, UR16, URZ ;  /* 0x000000102b0872a5 */ /* 0x000fc6000f8e003f */
[----:B------:R-:W-:Y:S04]  /*2ba0*/  STL [R1+0x190], RZ ;  /* 0x000190ff01007387 */ /* 0x000fe80000100800 */
[----:B------:R-:W-:Y:S01]  /*2bb0*/  STL [R1+0x1b8], RZ ;  /* 0x0001b8ff01007387 */ /* 0x000fe20000100800 */
[----:B0-----:R-:W-:-:S03]  /*2bc0*/  IMAD.MOV.U32 R6, RZ, RZ, R10 ;  /* 0x000000ffff067224 */ /* 0x001fc600078e000a */
[----:B------:R-:W-:Y:S01]  /*2bd0*/  STL.64 [R1+0x158], R192 ;  /* 0x000158c001007387 */ /* 0x000fe20000100a00 */
[----:B------:R-:W-:Y:S02]  /*2be0*/  IMAD.MOV.U32 R7, RZ, RZ, R9 ;  /* 0x000000ffff077224 */ /* 0x000fe400078e0009 */
[----:B------:R-:W-:Y:S01]  /*2bf0*/  IMAD.U32 R4, RZ, RZ, UR21 ;  /* 0x00000015ff047e24 */ /* 0x000fe2000f8e00ff */
[----:B------:R-:W-:Y:S01]  /*2c00*/  STL.128 [R1+0x70], R192 ;  /* 0x000070c001007387 */ /* 0x000fe20000100c00 */
[----:B------:R-:W-:Y:S01]  /*2c10*/  IMAD.U32 R5, RZ, RZ, UR19 ;  /* 0x00000013ff057e24 */ /* 0x000fe2000f8e00ff */
[----:B------:R-:W-:Y:S01]  /*2c20*/  UIMAD UR20, UR43, UR17, UR12 ;  /* 0x000000112b1472a4 */ /* 0x000fe2000f8e020c */
[----:B------:R-:W-:Y:S01]  /*2c30*/  IMAD.U32 R9, RZ, RZ, UR29 ;  /* 0x0000001dff097e24 */ /* 0x000fe2000f8e00ff */
[----:B------:R-:W-:Y:S01]  /*2c40*/  UIADD3 UR22, UP1, UR4, 0x22c, URZ ;  /* 0x0000022c04167890 */ /* 0x000fe2000ff3e03f */
[----:B------:R-:W-:Y:S01]  /*2c50*/  IMAD.U32 R10, RZ, RZ, UR30 ;  /* 0x0000001eff0a7e24 */ /* 0x000fe2000f8e00ff */
[----:B------:R-:W-:Y:S01]  /*2c60*/  STL.128 [R1+0xe0], R4 ;  /* 0x0000e00401007387 */ /* 0x000fe20000100c00 */
[----:B------:R-:W-:Y:S01]  /*2c70*/  USHF.R.S32.HI UR13, URZ, 0x1f, UR42 ;  /* 0x0000001f3f0d7899 */ /* 0x000fe2000801142a */
[----:B------:R-:W-:-:S02]  /*2c80*/  ULDC.64 UR18, c[0x0][0x300] ;  /* 0x0000c00000127ab9 */ /* 0x000fc40000000a00 */
[----:B------:R0:W-:Y:S01]  /*2c90*/  STL.128 [R1+0x120], R4 ;  /* 0x0001200401007387 */ /* 0x0001e20000100c00 */
[----:B------:R-:W-:Y:S02]  /*2ca0*/  ULEA UR12, UP0, UR8, UR6, 0x1 ;  /* 0x00000006080c7291 */ /* 0x000fe4000f80083f */
[----:B------:R-:W-:Y:S01]  /*2cb0*/  UIADD3 UR20, UR9, UR20, URZ ;  /* 0x0000001409147290 */ /* 0x000fe2000fffe03f */
[----:B0-----:R-:W-:Y:S02]  /*2cc0*/  IMAD.MOV.U32 R6, RZ, RZ, R9 ;  /* 0x000000ffff067224 */ /* 0x001fe400078e0009 */
[----:B------:R-:W-:Y:S02]  /*2cd0*/  IMAD.MOV.U32 R7, RZ, RZ, R10 ;  /* 0x000000ffff077224 */ /* 0x000fe400078e000a */
[----:B------:R-:W-:Y:S02]  /*2ce0*/  IMAD.MOV.U32 R4, RZ, RZ, R8 ;  /* 0x000000ffff047224 */ /* 0x000fe400078e0008 */
[----:B------:R-:W-:-:S02]  /*2cf0*/  IMAD.MOV.U32 R5, RZ, RZ, R11 ;  /* 0x000000ffff057224 */ /* 0x000fc400078e000b */
[----:B------:R-:W-:-:S03]  /*2d00*/  IMAD R9, R30, UR14, RZ ;  /* 0x0000000e1e097c24 */ /* 0x000fc6000f8e02ff */
[----:B------:R0:W-:Y:S01]  /*2d10*/  STL.128 [R1+0x260], R4 ;  /* 0x0002600401007387 */ /* 0x0001e20000100c00 */
[C---:B------:R-:W-:Y:S02]  /*2d20*/  IMAD R11, R16.reuse, UR15, R9 ;  /* 0x0000000f100b7c24 */ /* 0x040fe4000f8e0209 */
[C---:B------:R-:W-:Y:S01]  /*2d30*/  IMAD.WIDE.U32 R8, R16.reuse, UR14, R196 ;  /* 0x0000000e10087c25 */ /* 0x040fe2000f8e00c4 */
[----:B------:R-:W-:Y:S02]  /*2d40*/  ULEA.HI.X UR20, UR8, UR7, UR20, 0x1, UP0 ;  /* 0x0000000708147291 */ /* 0x000fe400080f0c14 */
[----:B------:R-:W-:Y:S01]  /*2d50*/  UIADD3 UR23, UP0, UR4, 0x220, URZ ;  /* 0x0000022004177890 */ /* 0x000fe2000ff1e03f */
[----:B------:R-:W-:Y:S01]  /*2d60*/  ULDC.64 UR8, c[0x0][0x308] ;  /* 0x0000c20000087ab9 */ /* 0x000fe20000000a00 */
[----:B0-----:R-:W-:Y:S01]  /*2d70*/  IMAD.WIDE.U32 R4, R16, UR14, R28 ;  /* 0x0000000e10047c25 */ /* 0x001fe2000f8e001c */
[----:B------:R-:W-:-:S03]  /*2d80*/  LEA R6, P0, R8, UR10, 0x1 ;  /* 0x0000000a08067c11 */ /* 0x000fc6000f8008ff */
[----:B------:R-:W-:Y:S01]  /*2d90*/  IMAD.IADD R7, R9, 0x1, R11 ;  /* 0x0000000109077824 */ /* 0x000fe200078e020b */
[----:B------:R-:W-:Y:S01]  /*2da0*/  LEA R32, P1, R4, UR10, 0x1 ;  /* 0x0000000a04207c11 */ /* 0x000fe2000f8208ff */
[----:B------:R-:W-:Y:S02]  /*2db0*/  IMAD.IADD R11, R11, 0x1, R5 ;  /* 0x000000010b0b7824 */ /* 0x000fe400078e0205 */
[----:B------:R-:W-:Y:S01]  /*2dc0*/  IMAD R5, R30, UR16, RZ ;  /* 0x000000101e057c24 */ /* 0x000fe2000f8e02ff */
[----:B------:R-:W-:Y:S01]  /*2dd0*/  LEA.HI.X R7, R8, UR11, R7, 0x1, P0 ;  /* 0x0000000b08077c11 */ /* 0x000fe200080f0c07 */
[----:B------:R-:W-:Y:S01]  /*2de0*/  IMAD.WIDE.U32 R8, R16, UR16, R196 ;  /* 0x0000001010087c25 */ /* 0x000fe2000f8e00c4 */
[----:B------:R-:W-:Y:S01]  /*2df0*/  LEA.HI.X R33, R4, UR11, R11, 0x1, P1 ;  /* 0x0000000b04217c11 */ /* 0x000fe200088f0c0b */
[----:B------:R-:W-:Y:S02]  /*2e00*/  UIADD3.X UR4, URZ, UR5, URZ, UP0, !UPT ;  /* 0x000000053f047290 */ /* 0x000fe400087fe43f */
[----:B------:R-:W-:-:S02]  /*2e10*/  IMAD R5, R16, UR17, R5 ;  /* 0x0000001110057c24 */ /* 0x000fc4000f8e0205 */
[----:B------:R-:W-:Y:S01]  /*2e20*/  IMAD.WIDE.U32 R10, R16, UR16, R28 ;  /* 0x00000010100a7c25 */ /* 0x000fe2000f8e001c */
[----:B------:R-:W-:Y:S02]  /*2e30*/  UIMAD UR21, UR13, UR8, URZ ;  /* 0x000000080d1572a4 */ /* 0x000fe4000f8e023f */
[----:B------:R-:W-:Y:S01]  /*2e40*/  UIMAD.WIDE.U32 UR6, UR42, UR8, URZ ;  /* 0x000000082a0672a5 */ /* 0x000fe2000f8e003f */
[----:B------:R-:W-:Y:S01]  /*2e50*/  IMAD.IADD R13, R9, 0x1, R5 ;  /* 0x00000001090d7824 */ /* 0x000fe200078e0205 */
[----:B------:R-:W-:Y:S01]  /*2e60*/  UIMAD UR8, UR19, 0x60, URZ ;  /* 0x00000060130878a4 */ /* 0x000fe2000f8e023f */
[----:B------:R-:W-:Y:S01]  /*2e70*/  IMAD.IADD R9, R5, 0x1, R11 ;  /* 0x0000000105097824 */ /* 0x000fe200078e020b */
[----:B------:R-:W-:Y:S01]  /*2e80*/  UIMAD.WIDE.U32 UR14, UR18, 0x60, URZ ;  /* 0x00000060120e78a5 */ /* 0x000fe2000f8e003f */
[----:B------:R-:W-:Y:S01]  /*2e90*/  IMAD.U32 R5, RZ, RZ, UR4 ;  /* 0x00000004ff057e24 */ /* 0x000fe2000f8e00ff */
[----:B------:R-:W-:Y:S01]  /*2ea0*/  UIADD3.X UR4, URZ, UR5, URZ, UP1, !UPT ;  /* 0x000000053f047290 */ /* 0x000fe20008ffe43f */
[----:B------:R-:W-:Y:S01]  /*2eb0*/  LEA R34, P1, R10, UR12, 0x1 ;  /* 0x0000000c0a227c11 */ /* 0x000fe2000f8208ff */
[----:B------:R-:W-:Y:S01]  /*2ec0*/  UIADD3 UR8, UR15, UR8, URZ ;  /* 0x000000080f087290 */ /* 0x000fe2000fffe03f */
[----:B------:R-:W-:-:S02]  /*2ed0*/  LEA R20, P0, R8, UR12, 0x1 ;  /* 0x0000000c08147c11 */ /* 0x000fc4000f8008ff */
[----:B------:R-:W-:Y:S01]  /*2ee0*/  LEA.HI.X R35, R10, UR20, R9, 0x1, P1 ;  /* 0x000000140a237c11 */ /* 0x000fe200088f0c09 */
[----:B------:R-:W-:Y:S01]  /*2ef0*/  IMAD.U32 R9, RZ, RZ, UR4 ;  /* 0x00000004ff097e24 */ /* 0x000fe2000f8e00ff */
[----:B------:R-:W-:Y:S01]  /*2f00*/  USHF.L.U32 UR4, UR18, 0x6, URZ ;  /* 0x0000000612047899 */ /* 0x000fe2000800063f */
[----:B------:R-:W-:Y:S01]  /*2f10*/  IMAD.U32 R4, RZ, RZ, UR23 ;  /* 0x00000017ff047e24 */ /* 0x000fe2000f8e00ff */
[----:B------:R-:W-:Y:S01]  /*2f20*/  USHF.L.U64.HI UR5, UR18, 0x6, UR19 ;  /* 0x0000000612057899 */ /* 0x000fe20008010213 */
[----:B------:R-:W-:Y:S01]  /*2f30*/  IMAD.U32 R11, RZ, RZ, UR15 ;  /* 0x0000000fff0b7e24 */ /* 0x000fe2000f8e00ff */
[----:B------:R-:W-:Y:S01]  /*2f40*/  LEA.HI.X R21, R8, UR20, R13, 0x1, P0 ;  /* 0x0000001408157c11 */ /* 0x000fe200080f0c0d */
[----:B------:R-:W-:Y:S01]  /*2f50*/  IMAD.U32 R10, RZ, RZ, UR14 ;  /* 0x0000000eff0a7e24 */ /* 0x000fe2000f8e00ff */
[----:B------:R-:W-:Y:S01]  /*2f60*/  UIMAD UR9, UR42, UR9, UR21 ;  /* 0x000000092a0972a4 */ /* 0x000fe2000f8e0215 */
[----:B------:R-:W-:Y:S01]  /*2f70*/  IMAD.U32 R11, RZ, RZ, UR8 ;  /* 0x00000008ff0b7e24 */ /* 0x000fe2000f8e00ff */
[----:B------:R-:W-:Y:S01]  /*2f80*/  ULDC.64 UR14, c[0x0][0x330] ;  /* 0x0000cc00000e7ab9 */ /* 0x000fe20000000a00 */
[----:B------:R-:W-:Y:S01]  /*2f90*/  IMAD.U32 R8, RZ, RZ, UR22 ;  /* 0x00000016ff087e24 */ /* 0x000fe2000f8e00ff */
[----:B------:R0:W-:Y:S01]  /*2fa0*/  STL.64 [R1+0x148], R4 ;  /* 0x0001480401007387 */ /* 0x0001e20000100a00 */
[----:B------:R-:W-:Y:S01]  /*2fb0*/  IMAD.U32 R14, RZ, RZ, UR4 ;  /* 0x00000004ff0e7e24 */ /* 0x000fe2000f8e00ff */
[----:B------:R-:W-:Y:S01]  /*2fc0*/  UIMAD UR13, UR13, UR14, URZ ;  /* 0x0000000e0d0d72a4 */ /* 0x000fe2000f8e023f */
[----:B------:R-:W-:Y:S01]  /*2fd0*/  IMAD.U32 R15, RZ, RZ, UR5 ;  /* 0x00000005ff0f7e24 */ /* 0x000fe2000f8e00ff */
[----:B------:R-:W-:Y:S01]  /*2fe0*/  UIADD3 UR9, UR7, UR9, URZ ;  /* 0x0000000907097290 */ /* 0x000fe2000fffe03f */
[----:B------:R1:W-:Y:S01]  /*2ff0*/  STL.64 [R1+0x150], R8 ;  /* 0x0001500801007387 */ /* 0x0003e20000100a00 */
[----:B------:R-:W-:Y:S01]  /*3000*/  ISETP.NE.U32.AND P0, PT, R38, RZ, PT ;  /* 0x000000ff2600720c */ /* 0x000fe20003f05070 */
[----:B------:R-:W-:Y:S01]  /*3010*/  UIMAD.WIDE.U32 UR4, UR42, UR14, URZ ;  /* 0x0000000e2a0472a5 */ /* 0x000fe2000f8e003f */
[----:B0-----:R-:W-:-:S02]  /*3020*/  IMAD.MOV.U32 R4, RZ, RZ, R10 ;  /* 0x000000ffff047224 */ /* 0x001fc400078e000a */
[----:B------:R-:W-:Y:S01]  /*3030*/  IMAD.MOV.U32 R5, RZ, RZ, R11 ;  /* 0x000000ffff057224 */ /* 0x000fe200078e000b */
[----:B------:R0:W-:Y:S01]  /*3040*/  STL.64 [R1+0xd0], R6 ;  /* 0x0000d00601007387 */ /* 0x0001e20000100a00 */
[----:B------:R-:W-:Y:S01]  /*3050*/  IMAD.MOV.U32 R10, RZ, RZ, R4 ;  /* 0x000000ffff0a7224 */ /* 0x000fe200078e0004 */
[----:B------:R-:W-:Y:S01]  /*3060*/  UIMAD UR8, UR42, UR15, UR13 ;  /* 0x0000000f2a0872a4 */ /* 0x000fe2000f8e020d */
[----:B------:R-:W-:Y:S02]  /*3070*/  IMAD.MOV.U32 R11, RZ, RZ, R5 ;  /* 0x000000ffff0b7224 */ /* 0x000fe400078e0005 */
[----:B-1----:R-:W-:Y:S02]  /*3080*/  IMAD.MOV.U32 R8, RZ, RZ, R14 ;  /* 0x000000ffff087224 */ /* 0x002fe400078e000e */
[----:B------:R-:W-:Y:S01]  /*3090*/  IMAD.MOV.U32 R9, RZ, RZ, R15 ;  /* 0x000000ffff097224 */ /* 0x000fe200078e000f */
[----:B------:R-:W-:Y:S01]  /*30a0*/  ISETP.NE.AND.EX P0, PT, R39, RZ, PT, P0 ;  /* 0x000000ff2700720c */ /* 0x000fe20003f05300 */
[----:B------:R-:W-:-:S02]  /*30b0*/  IMAD.U32 R13, RZ, RZ, UR7 ;  /* 0x00000007ff0d7e24 */ /* 0x000fc4000f8e00ff */
[----:B------:R-:W-:Y:S01]  /*30c0*/  IMAD.U32 R14, RZ, RZ, UR12 ;  /* 0x0000000cff0e7e24 */ /* 0x000fe2000f8e00ff */
[----:B------:R-:W-:Y:S01]  /*30d0*/  ULDC.64 UR12, c[0x0][0x318] ;  /* 0x0000c600000c7ab9 */ /* 0x000fe20000000a00 */
[----:B0-----:R-:W-:Y:S02]  /*30e0*/  IMAD R7, R31, UR18, RZ ;  /* 0x000000121f077c24 */ /* 0x001fe4000f8e02ff */
[----:B------:R-:W-:Y:S02]  /*30f0*/  IMAD.U32 R12, RZ, RZ, UR6 ;  /* 0x00000006ff0c7e24 */ /* 0x000fe4000f8e00ff */
[----:B------:R-:W-:Y:S01]  /*3100*/  IMAD.U32 R13, RZ, RZ, UR9 ;  /* 0x00000009ff0d7e24 */ /* 0x000fe2000f8e00ff */
[----:B------:R0:W-:Y:S01]  /*3110*/  STL.128 [R1+0x230], R8 ;  /* 0x0002300801007387 */ /* 0x0001e20000100c00 */
[----:B------:R-:W-:Y:S02]  /*3120*/  ULEA UR7, UP0, UR4, UR12, 0x1 ;  /* 0x0000000c04077291 */ /* 0x000fe4000f80083f */
[----:B------:R-:W-:Y:S01]  /*3130*/  UIADD3 UR8, UR5, UR8, URZ ;  /* 0x0000000805087290 */ /* 0x000fe2000fffe03f */
[----:B---3--:R-:W-:Y:S01]  /*3140*/  SHF.R.S32.HI R26, RZ, 0x1f, R43 ;  /* 0x0000001fff1a7819 */ /* 0x008fe2000001142b */
[----:B------:R1:W-:Y:S02]  /*3150*/  STL.64 [R1+0x110], R32 ;  /* 0x0001102001007387 */ /* 0x0003e40000100a00 */
[----:B------:R-:W-:-:S03]  /*3160*/  ULEA.HI.X UR5, UR4, UR13, UR8, 0x1, UP0 ;  /* 0x0000000d04057291 */ /* 0x000fc600080f0c08 */
[----:B------:R-:W-:Y:S01]  /*3170*/  ULDC.64 UR12, c[0x0][0x310] ;  /* 0x0000c400000c7ab9 */ /* 0x000fe20000000a00 */
[C---:B0-----:R-:W-:Y:S01]  /*3180*/  IMAD R11, R0.reuse, UR19, R7 ;  /* 0x00000013000b7c24 */ /* 0x041fe2000f8e0207 */
[----:B------:R0:W-:Y:S01]  /*3190*/  STL.64 [R1+0xf0], R20 ;  /* 0x0000f01401007387 */ /* 0x0001e20000100a00 */
[----:B------:R-:W-:Y:S01]  /*31a0*/  IMAD.WIDE.U32 R6, R0, UR18, R12 ;  /* 0x0000001200067c25 */ /* 0x000fe2000f8e000c */
[----:B-1----:R-:W-:Y:S01]  /*31b0*/  SEL R33, R26, RZ, !P0 ;  /* 0x000000ff1a217207 */ /* 0x002fe20004000000 */
[----:B------:R-:W1:Y:S01]  /*31c0*/  LDC.64 R8, c[0x0][0x3f8] ;  /* 0x0000fe00ff087b82 */ /* 0x000e620000000a00 */
[----:B------:R-:W-:Y:S01]  /*31d0*/  SEL R32, R43, RZ, !P0 ;  /* 0x000000ff2b207207 */ /* 0x000fe20004000000 */
[----:B------:R-:W-:Y:S02]  /*31e0*/  IMAD.IADD R7, R7, 0x1, R11 ;  /* 0x0000000107077824 */ /* 0x000fe400078e020b */
[----:B------:R-:W-:Y:S01]  /*31f0*/  IMAD R11, R33, UR12, RZ ;  /* 0x0000000c210b7c24 */ /* 0x000fe2000f8e02ff */
[----:B--2---:R-:W-:Y:S01]  /*3200*/  LOP3.LUT P0, RZ, R40, R38, RZ, 0xfc, !PT ;  /* 0x0000002628ff7212 */ /* 0x004fe2000780fcff */
[C---:B------:R-:W-:Y:S01]  /*3210*/  IMAD.WIDE.U32 R6, R32.reuse, UR12, R6 ;  /* 0x0000000c20067c25 */ /* 0x040fe2000f8e0006 */
[----:B------:R2:W-:Y:S01]  /*3220*/  STL.64 [R1+0x130], R34 ;  /* 0x0001302201007387 */ /* 0x0005e20000100a00 */
[----:B------:R-:W3:Y:S02]  /*3230*/  LDC.64 R12, c[0x0][0x328] ;  /* 0x0000ca00ff0c7b82 */ /* 0x000ee40000000a00 */
[----:B------:R-:W-:-:S02]  /*3240*/  IMAD R11, R32, UR13, R11 ;  /* 0x0000000d200b7c24 */ /* 0x000fc4000f8e020b */
[----:B0-----:R-:W-:Y:S01]  /*3250*/  IMAD.U32 R21, RZ, RZ, UR11 ;  /* 0x0000000bff157e24 */ /* 0x001fe2000f8e00ff */
[----:B------:R-:W-:Y:S01]  /*3260*/  LOP3.LUT P0, RZ, R41, R39, RZ, 0xfc, P0 ;  /* 0x0000002729ff7212 */ /* 0x000fe2000000fcff */
[----:B------:R-:W-:Y:S01]  /*3270*/  IMAD.U32 R10, RZ, RZ, UR10 ;  /* 0x0000000aff0a7e24 */ /* 0x000fe2000f8e00ff */
[----:B------:R-:W-:Y:S01]  /*3280*/  ULDC.64 UR10, c[0x0][0x2e8] ;  /* 0x0000ba00000a7ab9 */ /* 0x000fe20000000a00 */
[----:B------:R-:W-:Y:S01]  /*3290*/  IMAD.IADD R7, R7, 0x1, R11 ;  /* 0x0000000107077824 */ /* 0x000fe200078e020b */
[----:B------:R-:W0:Y:S01]  /*32a0*/  LDC.64 R38, c[0x0][0x3f0] ;  /* 0x0000fc00ff267b82 */ /* 0x000e220000000a00 */
[----:B--2---:R-:W-:Y:S01]  /*32b0*/  IMAD R35, R30, UR18, RZ ;  /* 0x000000121e237c24 */ /* 0x004fe2000f8e02ff */
[----:B------:R-:W-:Y:S01]  /*32c0*/  LEA R42, P1, R6, UR10, 0x1 ;  /* 0x0000000a062a7c11 */ /* 0x000fe2000f8208ff */
[----:B------:R-:W-:Y:S01]  /*32d0*/  IMAD.MOV.U32 R11, RZ, RZ, R21 ;  /* 0x000000ffff0b7224 */ /* 0x000fe200078e0015 */
[----:B------:R-:W-:Y:S01]  /*32e0*/  ULDC.64 UR12, c[0x0][0x428] ;  /* 0x00010a00000c7ab9 */ /* 0x000fe20000000a00 */
[----:B------:R-:W-:-:S02]  /*32f0*/  IMAD.U32 R36, RZ, RZ, UR7 ;  /* 0x00000007ff247e24 */ /* 0x000fc4000f8e00ff */
[----:B------:R-:W-:Y:S02]  /*3300*/  IMAD.U32 R37, RZ, RZ, UR5 ;  /* 0x00000005ff257e24 */ /* 0x000fe4000f8e00ff */
[C---:B------:R-:W-:Y:S02]  /*3310*/  IMAD R21, R16.reuse, UR19, R35 ;  /* 0x0000001310157c24 */ /* 0x040fe4000f8e0223 */
[----:B------:R-:W-:Y:S02]  /*3320*/  IMAD.U32 R15, RZ, RZ, UR20 ;  /* 0x00000014ff0f7e24 */ /* 0x000fe4000f8e00ff */
[----:B------:R-:W-:Y:S01]  /*3330*/  IMAD.WIDE.U32 R34, R16, UR18, R28 ;  /* 0x0000001210227c25 */ /* 0x000fe2000f8e001c */
[----:B------:R-:W-:Y:S01]  /*3340*/  LEA.HI.X R7, R6, UR11, R7, 0x1, P1 ;  /* 0x0000000b06077c11 */ /* 0x000fe200088f0c07 */
[----:B------:R2:W-:Y:S02]  /*3350*/  STL.64 [R1+0x1d0], R36 ;  /* 0x0001d02401007387 */ /* 0x0005e40000100a00 */
[----:B------:R-:W-:-:S02]  /*3360*/  IMAD R26, R26, UR12, RZ ;  /* 0x0000000c1a1a7c24 */ /* 0x000fc4000f8e02ff */
[----:B-1----:R-:W-:Y:S01]  /*3370*/  STL.128 [R1+0x90], R8 ;  /* 0x0000900801007387 */ /* 0x002fe20000100c00 */
[----:B------:R-:W-:Y:S01]  /*3380*/  IMAD.IADD R6, R35, 0x1, R21 ;  /* 0x0000000123067824 */ /* 0x000fe200078e0215 */
[----:B------:R-:W-:Y:S01]  /*3390*/  ULEA UR5, UP0, UR6, UR10, 0x1 ;  /* 0x0000000a06057291 */ /* 0x000fe2000f80083f */
[----:B------:R-:W1:Y:S01]  /*33a0*/  LDC R28, c[0x0][0x2fc] ;  /* 0x0000bf00ff1c7b82 */ /* 0x000e620000000800 */
[----:B------:R4:W-:Y:S01]  /*33b0*/  STL.64 [R1+0xb0], R14 ;  /* 0x0000b00e01007387 */ /* 0x0009e20000100a00 */
[----:B--2---:R-:W-:-:S04]  /*33c0*/  LEA R36, P1, R34, R42, 0x1 ;  /* 0x0000002a22247211 */ /* 0x004fc800078208ff */
[----:B------:R-:W-:Y:S02]  /*33d0*/  LEA.HI.X R37, R34, R7, R6, 0x1, P1 ;  /* 0x0000000722257211 */ /* 0x000fe400008f0c06 */
[----:B----4-:R-:W3:Y:S01]  /*33e0*/  LDC.64 R14, c[0x0][0x338] ;  /* 0x0000ce00ff0e7b82 */ /* 0x010ee20000000a00 */
[----:B------:R-:W-:Y:S02]  /*33f0*/  IMAD.MOV.U32 R6, RZ, RZ, R42 ;  /* 0x000000ffff067224 */ /* 0x000fe400078e002a */
[----:B------:R2:W-:Y:S01]  /*3400*/  STL.64 [R1+0x240], R36 ;  /* 0x0002402401007387 */ /* 0x0005e20000100a00 */
[----:B------:R-:W-:-:S03]  /*3410*/  IMAD.WIDE.U32 R20, R43, UR12, RZ ;  /* 0x0000000c2b147c25 */ /* 0x000fc6000f8e00ff */
[----:B------:R4:W-:Y:S01]  /*3420*/  STL.128 [R1+0x50], R4 ;  /* 0x0000500401007387 */ /* 0x0009e20000100c00 */
[C---:B------:R-:W-:Y:S01]  /*3430*/  IMAD R9, R43.reuse, UR13, R26 ;  /* 0x0000000d2b097c24 */ /* 0x040fe2000f8e021a */
[----:B------:R-:W-:Y:S02]  /*3440*/  SEL R8, R43, RZ, !P0 ;  /* 0x000000ff2b087207 */ /* 0x000fe40004000000 */
[----:B0-----:R-:W-:Y:S01]  /*3450*/  ISETP.GE.AND P1, PT, R204, R39, PT ;  /* 0x00000027cc00720c */ /* 0x001fe20003f26270 */
[----:B------:R-:W-:Y:S01]  /*3460*/  IMAD.IADD R10, R21, 0x1, R9 ;  /* 0x00000001150a7824 */ /* 0x000fe200078e0209 */
[----:B--2---:R-:W0:Y:S01]  /*3470*/  LDC.64 R36, c[0x0][0x2f0] ;  /* 0x0000bc00ff247b82 */ /* 0x004e220000000a00 */
[----:B------:R-:W-:-:S07]  /*3480*/  LEA R34, P0, R20, R40, 0x2 ;  /* 0x0000002814227211 */ /* 0x000fce00078010ff */
[----:B----4-:R-:W2:Y:S01]  /*3490*/  LDC.64 R4, c[0x0][0x310] ;  /* 0x0000c400ff047b82 */ /* 0x010ea20000000a00 */
[----:B------:R-:W-:Y:S01]  /*34a0*/  IMAD.MOV.U32 R9, RZ, RZ, R8 ;  /* 0x000000ffff097224 */ /* 0x000fe200078e0008 */
[----:B------:R-:W-:Y:S01]  /*34b0*/  ULEA.HI.X UR6, UR6, UR11, UR9, 0x1, UP0 ;  /* 0x0000000b06067291 */ /* 0x000fe200080f0c09 */
[----:B------:R-:W-:Y:S02]  /*34c0*/  ISETP.GE.AND P3, PT, R225, R39, PT ;  /* 0x00000027e100720c */ /* 0x000fe40003f66270 */
[----:B------:R-:W-:Y:S02]  /*34d0*/  SEL R6, RZ, 0xffffffff, P1 ;  /* 0xffffffffff067807 */ /* 0x000fe40000800000 */
[----:B------:R-:W-:Y:S02]  /*34e0*/  LEA.HI.X R35, R20, R41, R10, 0x2, P0 ;  /* 0x0000002914237211 */ /* 0x000fe400000f140a */
[----:B------:R-:W-:Y:S01]  /*34f0*/  ISETP.GE.AND P0, PT, R196, R39, PT ;  /* 0x00000027c400720c */ /* 0x000fe20003f06270 */
[----:B---3--:R3:W-:Y:S01]  /*3500*/  STL.128 [R1+0x1c0], R12 ;  /* 0x0001c00c01007387 */ /* 0x0087e20000100c00 */
[----:B------:R-:W-:Y:S01]  /*3510*/  SEL R7, RZ, 0xffffffff, P3 ;  /* 0xffffffffff077807 */ /* 0x000fe20001800000 */
[----:B------:R-:W-:-:S02]  /*3520*/  IMAD.U32 R11, RZ, RZ, UR5 ;  /* 0x00000005ff0b7e24 */ /* 0x000fc4000f8e00ff */
[----:B------:R4:W-:Y:S01]  /*3530*/  STL.64 [R1+0x200], R8 ;  /* 0x0002000801007387 */ /* 0x0009e20000100a00 */
[CC--:B------:R-:W-:Y:S02]  /*3540*/  ISETP.GE.AND P2, PT, R17.reuse, R39.reuse, PT ;  /* 0x000000271100720c */ /* 0x0c0fe40003f46270 */
[-C--:B------:R-:W-:Y:S01]  /*3550*/  ISETP.GE.AND P4, PT, R226, R39.reuse, PT ;  /* 0x00000027e200720c */ /* 0x080fe20003f86270 */
[----:B------:R-:W-:Y:S01]  /*3560*/  VIADD R26, R17, 0x60 ;  /* 0x00000060111a7836 */ /* 0x000fe20000000000 */
[----:B------:R-:W-:Y:S02]  /*3570*/  SEL R10, RZ, 0x1, P2 ;  /* 0x00000001ff0a7807 */ /* 0x000fe40001000000 */
[----:B------:R-:W-:Y:S01]  /*3580*/  ISETP.GE.AND P1, PT, R205, R39, PT ;  /* 0x00000027cd00720c */ /* 0x000fe20003f26270 */
[C---:B------:R-:W-:Y:S01]  /*3590*/  VIADD R21, R17.reuse, 0x80 ;  /* 0x0000008011157836 */ /* 0x040fe20000000000 */
[----:B------:R-:W-:Y:S01]  /*35a0*/  STL.64 [R1+0x88], R38 ;  /* 0x0000882601007387 */ /* 0x000fe20000100a00 */
[----:B------:R-:W-:Y:S01]  /*35b0*/  VIADD R20, R17, 0xa0 ;  /* 0x000000a011147836 */ /* 0x000fe20000000000 */
[----:B------:R-:W1:Y:S01]  /*35c0*/  LDC R41, c[0x0][0x320] ;  /* 0x0000c800ff297b82 */ /* 0x000e620000000800 */
[----:B---3--:R-:W-:Y:S01]  /*35d0*/  IMAD.U32 R12, RZ, RZ, UR6 ;  /* 0x00000006ff0c7e24 */ /* 0x008fe2000f8e00ff */
[----:B----4-:R-:W-:Y:S01]  /*35e0*/  SEL R8, RZ, 0x1, P0 ;  /* 0x00000001ff087807 */ /* 0x010fe20000000000 */
[----:B------:R-:W-:-:S02]  /*35f0*/  IMAD.SHL.U32 R9, R6, 0x2, RZ ;  /* 0x0000000206097824 */ /* 0x000fc400078e00ff */
[----:B------:R-:W-:Y:S02]  /*3600*/  IMAD.SHL.U32 R13, R7, 0x2, RZ ;  /* 0x00000002070d7824 */ /* 0x000fe400078e00ff */
[----:B------:R-:W-:Y:S01]  /*3610*/  IMAD.MOV.U32 R6, RZ, RZ, R11 ;  /* 0x000000ffff067224 */ /* 0x000fe200078e000b */
[----:B------:R-:W-:Y:S01]  /*3620*/  LOP3.LUT R9, R9, 0x2, R8, 0xe2, !PT ;  /* 0x0000000209097812 */ /* 0x000fe200078ee208 */
[----:B------:R-:W-:Y:S01]  /*3630*/  IMAD.MOV.U32 R7, RZ, RZ, R12 ;  /* 0x000000ffff077224 */ /* 0x000fe200078e000c */
[-C--:B------:R-:W-:Y:S01]  /*3640*/  ISETP.GE.AND P3, PT, R208, R39.reuse, PT ;  /* 0x00000027d000720c */ /* 0x080fe20003f66270 */
[----:B------:R-:W-:Y:S01]  /*3650*/  VIADD R8, R38, 0x5f ;  /* 0x0000005f26087836 */ /* 0x000fe20000000000 */
[----:B------:R-:W-:Y:S01]  /*3660*/  LOP3.LUT R10, R13, 0x2, R10, 0xe2, !PT ;  /* 0x000000020d0a7812 */ /* 0x000fe200078ee20a */
[----:B------:R3:W-:Y:S01]  /*3670*/  STL.64 [R1+0x180], R34 ;  /* 0x0001802201007387 */ /* 0x0007e20000100a00 */
[----:B------:R-:W-:Y:S01]  /*3680*/  ISETP.GE.AND P2, PT, R206, R39, PT ;  /* 0x00000027ce00720c */ /* 0x000fe20003f46270 */
[----:B------:R-:W-:Y:S01]  /*3690*/  IMAD.HI R8, R8, 0x2aaaaaab, RZ ;  /* 0x2aaaaaab08087827 */ /* 0x000fe200078e02ff */
[----:B------:R-:W4:Y:S01]  /*36a0*/  LDC.U8 R14, c[0x0][0x410] ;  /* 0x00010400ff0e7b82 */ /* 0x000f220000000000 */
[----:B--2---:R2:W-:Y:S01]  /*36b0*/  STL.128 [R1+0x1a0], R4 ;  /* 0x0001a00401007387 */ /* 0x0045e20000100c00 */
[----:B------:R-:W-:-:S02]  /*36c0*/  SEL R11, RZ, 0x4, P4 ;  /* 0x00000004ff0b7807 */ /* 0x000fc40002000000 */
[----:B------:R-:W-:Y:S02]  /*36d0*/  ISETP.GE.AND P0, PT, R207, R39, PT ;  /* 0x00000027cf00720c */ /* 0x000fe40003f06270 */
[----:B------:R-:W-:Y:S01]  /*36e0*/  LOP3.LUT R10, R10, R11, RZ, 0xfc, !PT ;  /* 0x0000000b0a0a7212 */ /* 0x000fe200078efcff */
[----:B------:R0:W-:Y:S01]  /*36f0*/  STL.64 [R1+0xa0], R38 ;  /* 0x0000a02601007387 */ /* 0x0001e20000100a00 */
[----:B---3--:R-:W3:Y:S01]  /*3700*/  LDC.64 R34, c[0x0][0x408] ;  /* 0x00010200ff227b82 */ /* 0x008ee20000000a00 */
[----:B--2---:R-:W-:Y:S01]  /*3710*/  IMAD.SHL.U32 R4, R39, 0x2, RZ ;  /* 0x0000000227047824 */ /* 0x004fe200078e00ff */
[----:B------:R-:W-:Y:S02]  /*3720*/  SEL R7, RZ, 0x8, P3 ;  /* 0x00000008ff077807 */ /* 0x000fe40001800000 */
[----:B------:R-:W-:Y:S02]  /*3730*/  SEL R6, RZ, 0x4, P2 ;  /* 0x00000004ff067807 */ /* 0x000fe40001000000 */
[----:B------:R-:W-:-:S02]  /*3740*/  SHF.R.U32.HI R5, RZ, 0x1f, R8 ;  /* 0x0000001fff057819 */ /* 0x000fc40000011608 */
[-C--:B0-----:R-:W-:Y:S01]  /*3750*/  ISETP.GE.AND P4, PT, R226, R37.reuse, PT ;  /* 0x00000025e200720c */ /* 0x081fe20003f86270 */
[----:B------:R-:W-:Y:S01]  /*3760*/  STL.U8 [R1+0x81], R10 ;  /* 0x0000810a01007387 */ /* 0x000fe20000100000 */
[-C--:B------:R-:W-:Y:S01]  /*3770*/  ISETP.GE.AND P3, PT, R225, R37.reuse, PT ;  /* 0x00000025e100720c */ /* 0x080fe20003f66270 */
[----:B------:R-:W0:Y:S02]  /*3780*/  LDC R38, c[0x0][0x424] ;  /* 0x00010900ff267b82 */ /* 0x000e240000000800 */
[----:B------:R2:W-:Y:S01]  /*3790*/  STL [R1+0x6c], R4 ;  /* 0x00006c0401007387 */ /* 0x0005e20000100800 */
[----:B------:R-:W-:Y:S02]  /*37a0*/  SEL R11, RZ, 0xffffffff, P3 ;  /* 0xffffffffff0b7807 */ /* 0x000fe40001800000 */
[----:B------:R-:W-:Y:S02]  /*37b0*/  ISETP.GE.AND P2, PT, R17, R37, PT ;  /* 0x000000251100720c */ /* 0x000fe40003f46270 */
[----:B------:R-:W-:-:S02]  /*37c0*/  LEA.HI.SX32 R8, R8, R5, 0x1c ;  /* 0x0000000508087211 */ /* 0x000fc400078fe2ff */
[----:B------:R-:W-:Y:S01]  /*37d0*/  LOP3.LUT R6, R7, R9, R6, 0xfe, !PT ;  /* 0x0000000907067212 */ /* 0x000fe200078efe06 */
[----:B--2---:R-:W-:Y:S01]  /*37e0*/  VIADD R4, R36, 0x5f ;  /* 0x0000005f24047836 */ /* 0x004fe20000000000 */
[----:B------:R-:W-:Y:S01]  /*37f0*/  SEL R5, RZ, 0x10, P1 ;  /* 0x00000010ff057807 */ /* 0x000fe20000800000 */
[----:B------:R-:W-:Y:S01]  /*3800*/  IMAD.SHL.U32 R12, R11, 0x2, RZ ;  /* 0x000000020b0c7824 */ /* 0x000fe200078e00ff */
[----:B------:R-:W-:Y:S01]  /*3810*/  SEL R7, RZ, 0x20, P0 ;  /* 0x00000020ff077807 */ /* 0x000fe20000000000 */
[----:B------:R-:W-:Y:S01]  /*3820*/  IMAD.HI R4, R4, 0x2aaaaaab, RZ ;  /* 0x2aaaaaab04047827 */ /* 0x000fe200078e02ff */
[----:B------:R-:W-:Y:S01]  /*3830*/  SEL R9, RZ, 0x1, P2 ;  /* 0x00000001ff097807 */ /* 0x000fe20001000000 */
[----:B------:R-:W-:Y:S01]  /*3840*/  STL [R1+0xb8], R8 ;  /* 0x0000b80801007387 */ /* 0x000fe20000100800 */
[----:B------:R-:W-:Y:S01]  /*3850*/  ISETP.GE.AND P0, PT, R26, R37, PT ;  /* 0x000000251a00720c */ /* 0x000fe20003f06270 */
[----:B------:R-:W2:Y:S01]  /*3860*/  LDC.64 R10, c[0x0][0x418] ;  /* 0x00010600ff0a7b82 */ /* 0x000ea20000000a00 */
[----:B------:R-:W-:Y:S01]  /*3870*/  LOP3.LUT R6, R7, R6, R5, 0xfe, !PT ;  /* 0x0000000607067212 */ /* 0x000fe200078efe05 */
[----:B------:R-:W-:Y:S01]  /*3880*/  STL [R1+0xd8], R8 ;  /* 0x0000d80801007387 */ /* 0x000fe20000100800 */
[----:B------:R-:W-:-:S02]  /*3890*/  SHF.R.U32.HI R5, RZ, 0x1f, R4 ;  /* 0x0000001fff057819 */ /* 0x000fc40000011604 */
[----:B------:R-:W-:Y:S01]  /*38a0*/  LOP3.LUT R9, R12, 0x2, R9, 0xe2, !PT ;  /* 0x000000020c097812 */ /* 0x000fe200078ee209 */
[----:B------:R-:W-:Y:S01]  /*38b0*/  STL [R1+0xf8], R8 ;  /* 0x0000f80801007387 */ /* 0x000fe20000100800 */
[----:B------:R-:W-:Y:S01]  /*38c0*/  SEL R7, RZ, 0x8, P0 ;  /* 0x00000008ff077807 */ /* 0x000fe20000000000 */
[----:B------:R-:W4:Y:S02]  /*38d0*/  LDC.64 R12, c[0x0][0x300] ;  /* 0x0000c000ff0c7b82 */ /* 0x000f240000000a00 */
[----:B------:R1:W-:Y:S01]  /*38e0*/  STL [R1+0x118], R8 ;  /* 0x0001180801007387 */ /* 0x0003e20000100800 */
[-C--:B------:R-:W-:Y:S02]  /*38f0*/  ISETP.GE.AND P0, PT, R21, R37.reuse, PT ;  /* 0x000000251500720c */ /* 0x080fe40003f06270 */
[----:B------:R-:W-:Y:S01]  /*3900*/  ISETP.GE.AND P1, PT, R20, R37, PT ;  /* 0x000000251400720c */ /* 0x000fe20003f26270 */
[----:B------:R3:W-:Y:S01]  /*3910*/  STL.U8 [R1+0x80], R6 ;  /* 0x0000800601007387 */ /* 0x0007e20000100000 */
[----:B------:R-:W-:-:S02]  /*3920*/  LEA.HI.SX32 R4, R4, R5, 0x1c ;  /* 0x0000000504047211 */ /* 0x000fc400078fe2ff */
[----:B-1----:R-:W-:-:S04]  /*3930*/  SEL R8, RZ, 0x4, P4 ;  /* 0x00000004ff087807 */ /* 0x002fc80002000000 */
[----:B------:R-:W-:Y:S02]  /*3940*/  LOP3.LUT R5, R7, R9, R8, 0xfe, !PT ;  /* 0x0000000907057212 */ /* 0x000fe400078efe08 */
[----:B---3--:R-:W-:Y:S02]  /*3950*/  SEL R6, RZ, 0x10, P0 ;  /* 0x00000010ff067807 */ /* 0x008fe40000000000 */
[----:B------:R-:W-:-:S04]  /*3960*/  SEL R8, RZ, 0x20, P1 ;  /* 0x00000020ff087807 */ /* 0x000fc80000800000 */
[----:B------:R-:W-:Y:S02]  /*3970*/  LOP3.LUT R6, R8, R5, R6, 0xfe, !PT ;  /* 0x0000000508067212 */ /* 0x000fe400078efe06 */
[----:B------:R-:W-:-:S03]  /*3980*/  LOP3.LUT P0, RZ, R233, 0x4, RZ, 0xc0, !PT ;  /* 0x00000004e9ff7812 */ /* 0x000fc6000780c0ff */
[----:B------:R-:W-:Y:S04]  /*3990*/  STL.U8 [R1+0x1d8], R6 ;  /* 0x0001d80601007387 */ /* 0x000fe80000100000 */
[----:B------:R-:W-:Y:S04]  /*39a0*/  STL.U8 [R1+0x1d9], R6 ;  /* 0x0001d90601007387 */ /* 0x000fe80000100000 */
[----:B------:R1:W-:Y:S01]  /*39b0*/  STL.U8 [R1+0x250], R6 ;  /* 0x0002500601007387 */ /* 0x0003e20000100000 */
[----:B------:R-:W-:Y:S01]  /*39c0*/  IMAD.MOV.U32 R40, RZ, RZ, R36 ;  /* 0x000000ffff287224 */ /* 0x000fe200078e0024 */
[----:B------:R-:W-:Y:S01]  /*39d0*/  LOP3.LUT R7, R214, 0x18, R17, 0xf8, !PT ;  /* 0x00000018d6077812 */ /* 0x000fe200078ef811 */
[----:B-1----:R-:W-:-:S05]  /*39e0*/  IMAD.MOV.U32 R6, RZ, RZ, 0x20 ;  /* 0x00000020ff067424 */ /* 0x002fca00078e00ff */
[----:B------:R-:W-:Y:S01]  /*39f0*/  SEL R6, R6, 0xffffffe0, !P0 ;  /* 0xffffffe006067807 */ /* 0x000fe20004000000 */
[----:B------:R-:W-:Y:S01]  /*3a00*/  STL.64 [R1+0x188], R36 ;  /* 0x0001882401007387 */ /* 0x000fe20000100a00 */
[----:B------:R-:W-:-:S03]  /*3a10*/  LOP3.LUT R8, R7, R216, RZ, 0x3c, !PT ;  /* 0x000000d807087212 */ /* 0x000fc600078e3cff */
[----:B------:R-:W-:Y:S04]  /*3a20*/  STL.64 [R1+0x1b0], R40 ;  /* 0x0001b02801007387 */ /* 0x000fe80000100a00 */
[----:B----4-:R-:W-:Y:S04]  /*3a30*/  STL.64 [R1+0x48], R12 ;  /* 0x0000480c01007387 */ /* 0x010fe80000100a00 */
[----:B------:R-:W-:Y:S04]  /*3a40*/  STL.64 [R1+0x198], R12 ;  /* 0x0001980c01007387 */ /* 0x000fe80000100a00 */
[----:B------:R-:W-:Y:S04]  /*3a50*/  STL.64 [R1+0xa8], R34 ;  /* 0x0000a82201007387 */ /* 0x000fe80000100a00 */
[----:B--2---:R-:W-:Y:S04]  /*3a60*/  STL.64 [R1+0x168], R10 ;  /* 0x0001680a01007387 */ /* 0x004fe80000100a00 */
[----:B------:R-:W-:Y:S04]  /*3a70*/  STL.U8 [R1+0x6a], R14 ;  /* 0x00006a0e01007387 */ /* 0x000fe80000100000 */
[----:B0-----:R-:W-:Y:S04]  /*3a80*/  STL [R1+0x178], R38 ;  /* 0x0001782601007387 */ /* 0x001fe80000100800 */
[----:B------:R-:W-:Y:S04]  /*3a90*/  STL [R1+0x190], R28 ;  /* 0x0001901c01007387 */ /* 0x000fe80000100800 */
[----:B------:R-:W-:Y:S04]  /*3aa0*/  STL [R1+0x1b8], R28 ;  /* 0x0001b81c01007387 */ /* 0x000fe80000100800 */
[----:B------:R-:W-:Y:S04]  /*3ab0*/  STL.128 [R1+0x1e0], RZ ;  /* 0x0001e0ff01007387 */ /* 0x000fe80000100c00 */
[----:B------:R-:W-:Y:S04]  /*3ac0*/  STL.64 [R1+0x1f0], RZ ;  /* 0x0001f0ff01007387 */ /* 0x000fe80000100a00 */
[----:B------:R-:W-:Y:S04]  /*3ad0*/  STL.64 [R1+0x1f8], RZ ;  /* 0x0001f8ff01007387 */ /* 0x000fe80000100a00 */
[----:B------:R-:W-:Y:S04]  /*3ae0*/  STL.64 [R1+0x248], R16 ;  /* 0x0002481001007387 */ /* 0x000fe80000100a00 */
[----:B------:R-:W-:Y:S04]  /*3af0*/  STL [R1+0x170], R192 ;  /* 0x000170c001007387 */ /* 0x000fe80000100800 */
[----:B------:R-:W-:Y:S01]  /*3b00*/  STL [R1+0x218], R6 ;  /* 0x0002180601007387 */ /* 0x000fe20000100800 */
[----:B------:R-:W-:-:S03]  /*3b10*/  IMAD R7, R215, 0x200, R8 ;  /* 0x00000200d7077824 */ /* 0x000fc600078e0208 */
[----:B------:R-:W-:Y:S01]  /*3b20*/  STL [R1+0x40], R4 ;  /* 0x0000400401007387 */ /* 0x000fe20000100800 */
[----:B------:R-:W-:-:S03]  /*3b30*/  IMAD.WIDE.U32 R2, R7, 0x2, R2 ;  /* 0x0000000207027825 */ /* 0x000fc600078e0002 */
[----:B------:R0:W-:Y:S01]  /*3b40*/  STL [R1+0x228], R4 ;  /* 0x0002280401007387 */ /* 0x0001e20000100800 */
[----:B------:R-:W-:Y:S02]  /*3b50*/  SHF.R.U32.HI R44, RZ, 0x7, R44 ;  /* 0x00000007ff2c7819 */ /* 0x000fe4000001162c */
[----:B0-----:R-:W-:Y:S01]  /*3b60*/  IADD3 R4, P0, R17, UR4, RZ ;  /* 0x0000000411047c10 */ /* 0x001fe2000ff1e0ff */
[----:B------:R-:W-:Y:S02]  /*3b70*/  ULDC.64 UR4, c[0x0][0x338] ;  /* 0x0000ce0000047ab9 */ /* 0x000fe40000000a00 */
[----:B------:R-:W-:Y:S01]  /*3b80*/  IMAD R33, R33, UR4, RZ ;  /* 0x0000000421217c24 */ /* 0x000fe2000f8e02ff */
[----:B------:R-:W-:Y:S01]  /*3b90*/  IADD3.X R5, R29, UR8, RZ, P0, !PT ;  /* 0x000000081d057c10 */ /* 0x000fe200087fe4ff */
[----:B------:R0:W-:Y:S01]  /*3ba0*/  STL.64 [R1+0x220], R2 ;  /* 0x0002200201007387 */ /* 0x0001e20000100a00 */
[----:B------:R-:W-:Y:S02]  /*3bb0*/  IMAD.U32 R81, RZ, RZ, UR29 ;  /* 0x0000001dff517e24 */ /* 0x000fe4000f8e00ff */
[----:B------:R-:W-:-:S02]  /*3bc0*/  IMAD R33, R32, UR5, R33 ;  /* 0x0000000520217c24 */ /* 0x000fc4000f8e0221 */
[----:B------:R-:W-:Y:S01]  /*3bd0*/  IMAD.WIDE.U32 R4, R32, UR4, R4 ;  /* 0x0000000420047c25 */ /* 0x000fe2000f8e0004 */
[----:B------:R1:W-:Y:S01]  /*3be0*/  STL [R1+0x160], R0 ;  /* 0x0001600001007387 */ /* 0x0003e20000100800 */
[----:B0-----:R-:W-:Y:S02]  /*3bf0*/  IADD3 R2, P0, R16, R0, RZ ;  /* 0x0000000010027210 */ /* 0x001fe40007f1e0ff */
[----:B------:R-:W-:Y:S02]  /*3c00*/  VIADD R81, R81, 0x258 ;  /* 0x0000025851517836 */ /* 0x000fe40000000000 */
[----:B------:R-:W-:Y:S02]  /*3c10*/  IMAD.IADD R80, R5, 0x1, R33 ;  /* 0x0000000105507824 */ /* 0x000fe400078e0221 */
[----:B------:R-:W-:Y:S02]  /*3c20*/  IMAD.X R3, R31, 0x1, R30, P0 ;  /* 0x000000011f037824 */ /* 0x000fe400000e061e */
[----:B-1----:R-:W-:-:S07]  /*3c30*/  VIADD R0, R44, 0x8 ;  /* 0x000000082c007836 */ /* 0x002fce0000000000 */
.L_x_1699:
[----:B------:R-:W-:Y:S01]  /*3c40*/  VIADD R77, R77, 0xffffffff ;  /* 0xffffffff4d4d7836 */ /* 0x000fe20000000000 */
[----:B------:R-:W-:Y:S05]  /*3c50*/  YIELD ;  /* 0x0000000000007946 */ /* 0x000fea0003800000 */
[----:B------:R-:W-:Y:S01]  /*3c60*/  BSSY B1, `(.L_x_1691) ;  /* 0x0000004000017945 */ /* 0x000fe20003800000 */
[----:B------:R-:W-:Y:S02]  /*3c70*/  ISETP.GT.AND P6, PT, R77, R78, PT ;  /* 0x0000004e4d00720c */ /* 0x000fe40003fc4270 */
[----:B0-----:R-:W-:-:S11]  /*3c80*/  MOV R96, 0x3ca0 ;  /* 0x00003ca000607802 */ /* 0x001fd60000000f00 */
[----:B-----5:R-:W-:Y:S05]  /*3c90*/  CALL.REL.NOINC `($_ZN7cutlass13device_kernelIN5flash11enable_sm90INS1_16FlashAttnFwdSm90INS1_25CollectiveMainloopFwdSm90ILi2EN4cute5tupleIJNS5_1CILi1EEES8_S8_EEENS6_IJNS7_ILi128EEENS7_ILi96EEENS7_ILi192EEEEEELi192ENS_10bfloat16_tEfNS_4arch4Sm90ELb0ELb1ELb1ELb1ELb0ELb1ELb0ELb1ELb1ELb1ELb0ELb0EEENS1_21CollectiveEpilogueFwdINS6_IJSA_SC_SB_EEES9_SE_SG_Li256ELb1ELb1ELb0ELb0EEENS1_36VarlenDynamicPersistentTileSchedulerILi128ELi96ELi256ELi128ELb0ELb1ELb1ELb1ELb0ELb1EEEEEEEEEvNT_6ParamsE$_ZZN5flash25CollectiveMainloopFwdSm90ILi2EN4cute5tupleIJNS1_1CILi1EEES4_S4_EEENS2_IJNS3_ILi128EEENS3_ILi96EEENS3_ILi192EEEEEELi192EN7cutlass10bfloat16_tEfNSA_4arch4Sm90ELb0ELb1ELb1ELb1ELb0ELb1ELb0ELb1ELb1ELb1ELb0ELb0EE12store_kv_newINS_16FlashAttnFwdSm90ISE_NS_21CollectiveEpilogueFwdINS2_IJS6_S8_S7_EEES5_SB_SD_Li256ELb1ELb1ELb0ELb0EEENS_36VarlenDynamicPersistentTileSchedulerILi128ELi96ELi256ELi128ELb0ELb1ELb1ELb1ELb0ELb1EEEE13SharedStorageEEEbRKNSE_6ParamsENSA_25PipelineTmaAsyncNoClusterILi2ENSA_16PipelineTmaAsyncILi2EEEEESU_RNSA_13PipelineStateILj2EEEiRT_RKNS_16SeqlenInfoQKNewKILb1ELb1EEENS2_IJiiiiEEEENKUliRKT_E_clISW_EEDaiS17_) ;  /* 0x0000023800647944 */ /* 0x020fea0003c00000 */
[----:B------:R-:W-:Y:S05]  /*3ca0*/  BSYNC B1 ;  /* 0x0000000000017941 */ /* 0x000fea0003800000 */
.L_x_1691:
[----:B------:R0:W5:Y:S01]  /*3cb0*/  LDL R48, [R1+0x2bc] ;  /* 0x0002bc0001307983 */ /* 0x0001620000100800 */
[----:B------:R-:W-:-:S13]  /*3cc0*/  R2UR UR4, R202 ;  /* 0x00000000ca0472ca */ /* 0x000fda00000e0000 */
[----:B------:R-:W-:-:S06]  /*3cd0*/  UISETP.NE.AND UP0, UPT, UR4, 0x3, UPT ;  /* 0x000000030400788c */ /* 0x000fcc000bf05270 */
[----:B------:R-:W-:-:S13]  /*3ce0*/  PLOP3.LUT P0, PT, PT, PT, UP0, 0x80, 0x0 ;  /* 0x000000000000781c */ /* 0x000fda0003f0f008 */
[----:B0-----:R-:W-:Y:S05]  /*3cf0*/  @!P0 BRA `(.L_x_1692) ;  /* 0x0000000000048947 */ /* 0x001fea0003800000 */
[----:B------:R-:W-:Y:S01]  /*3d00*/  BPT.TRAP 0x1 ;  /* 0x000000040000795c */ /* 0x000fe20000300000 */
.L_x_1692:
[----:B------:R-:W-:Y:S01]  /*3d10*/  LEA R49, R27, UR39, 0x3 ;  /* 0x000000271b317c11 */ /* 0x000fe2000f8e18ff */
[----:B------:R-:W-:Y:S01]  /*3d20*/  BSSY B0, `(.L_x_1693) ;  /* 0x0000004000007945 */ /* 0x000fe20003800000 */
[----:B-----5:R-:W-:-:S04]  /*3d30*/  SHF.L.U32 R8, R48, 0x1f, RZ ;  /* 0x0000001f30087819 */ /* 0x020fc800000006ff */
[----:B------:R-:W0:Y:S02]  /*3d40*/  SYNCS.PHASECHK.TRANS64.TRYWAIT P0, [R49+URZ+0x308b0], R8 ;  /* 0x0308b008310075a7 */ /* 0x000e24000800017f */
[----:B0-----:R-:W-:Y:S05]  /*3d50*/  @!P0 BRA `(.L_x_1694) ;  /* 0x0000020c00a08947 */ /* 0x001fea0003800000 */
.L_x_2034:
[----:B------:R-:W-:Y:S05]  /*3d60*/  BSYNC B0 ;  /* 0x0000000000007941 */ /* 0x000fea0003800000 */
.L_x_1693:
[----:B0-----:R-:W2:Y:S01]  /*3d70*/  LDL R8, [R1+0x60] ;  /* 0x0000600001087983 */ /* 0x001ea20000100800 */
[----:B------:R-:W-:Y:S01]  /*3d80*/  IMAD R9, R27, 0x4800, R7 ;  /* 0x000048001b097824 */ /* 0x000fe200078e0207 */
[----:B------:R-:W-:Y:S01]  /*3d90*/  BSSY B0, `(.L_x_1695) ;  /* 0x0000028000007945 */ /* 0x000fe20003800000 */
[----:B------:R-:W-:-:S04]  /*3da0*/  IMAD.WIDE R40, R77, 0x60, R2 ;  /* 0x000000604d287825 */ /* 0x000fc800078e0202 */
[----:B------:R-:W-:Y:S02]  /*3db0*/  IMAD.IADD R11, R6, 0x1, R9 ;  /* 0x00000001060b7824 */ /* 0x000fe400078e0209 */
[--C-:B------:R-:W-:Y:S02]  /*3dc0*/  IMAD R44, R9, 0x2, R24.reuse ;  /* 0x00000002092c7824 */ /* 0x100fe400078e0218 */
[----:B------:R-:W-:Y:S02]  /*3dd0*/  IMAD R45, R11, 0x2, R24 ;  /* 0x000000020b2d7824 */ /* 0x000fe400078e0218 */
[----:B--2---:R-:W-:-:S05]  /*3de0*/  IMAD R8, R77, -0x60, R8 ;  /* 0xffffffa04d087824 */ /* 0x004fca00078e0208 */
[----:B------:R-:W-:-:S04]  /*3df0*/  VIMNMX R8, R8, 0x60, PT ;  /* 0x0000006008087848 */ /* 0x000fc80003fe0100 */
[-C--:B------:R-:W-:Y:S02]  /*3e00*/  ISETP.GE.AND P1, PT, R16, R8.reuse, PT ;  /* 0x000000081000720c */ /* 0x080fe40003f26270 */
[----:B------:R-:W-:-:S11]  /*3e10*/  ISETP.GE.AND P0, PT, R201, R8, PT ;  /* 0x00000008c900720c */ /* 0x000fd60003f06270 */
[----:B------:R-:W-:Y:S05]  /*3e20*/  @P1 BRA `(.L_x_1696) ;  /* 0x0000000000781947 */ /* 0x000fea0003800000 */
[----:B------:R-:W-:Y:S01]  /*3e30*/  ISETP.GE.AND P3, PT, R17, UR44, PT ;  /* 0x0000002c11007c0c */ /* 0x000fe2000bf66270 */
[----:B------:R-:W-:Y:S01]  /*3e40*/  ULDC.64 UR4, c[0x0][0x328] ;  /* 0x0000ca0000047ab9 */ /* 0x000fe20000000a00 */
[----:B------:R-:W-:Y:S01]  /*3e50*/  IMAD.MOV.U32 R12, RZ, RZ, R4 ;  /* 0x000000ffff0c7224 */ /* 0x000fe200078e0004 */
[----:B------:R-:W-:Y:S01]  /*3e60*/  ULDC.64 UR6, c[0x0][0x208] ;  /* 0x0000820000067ab9 */ /* 0x000fe20000000a00 */
[----:B------:R-:W-:Y:S01]  /*3e70*/  IMAD R15, R41, UR4, RZ ;  /* 0x00000004290f7c24 */ /* 0x000fe2000f8e02ff */
[----:B------:R-:W-:Y:S01]  /*3e80*/  ISETP.GE.AND P4, PT, R21, UR44, PT ;  /* 0x0000002c15007c0c */ /* 0x000fe2000bf86270 */
[----:B------:R-:W-:Y:S01]  /*3e90*/  IMAD.MOV.U32 R13, RZ, RZ, R80 ;  /* 0x000000ffff0d7224 */ /* 0x000fe200078e0050 */
[----:B------:R-:W-:Y:S01]  /*3ea0*/  ISETP.GE.AND P5, PT, R20, UR44, PT ;  /* 0x0000002c14007c0c */ /* 0x000fe2000bfa6270 */
[C---:B------:R-:W-:Y:S02]  /*3eb0*/  IMAD R15, R40.reuse, UR5, R15 ;  /* 0x00000005280f7c24 */ /* 0x040fe4000f8e020f */
[----:B------:R-:W-:-:S03]  /*3ec0*/  IMAD.WIDE.U32 R12, R40, UR4, R12 ;  /* 0x00000004280c7c25 */ /* 0x000fc6000f8e000c */
[----:B------:R-:W0:Y:S01]  /*3ed0*/  @!P3 LDS.128 R8, [R44] ;  /* 0x000000002c08b984 */ /* 0x000e220000000c00 */
[----:B------:R-:W-:Y:S01]  /*3ee0*/  IMAD.IADD R15, R13, 0x1, R15 ;  /* 0x000000010d0f7824 */ /* 0x000fe200078e020f */
[C---:B------:R-:W-:Y:S01]  /*3ef0*/  LEA R42, P1, R12.reuse, UR40, 0x1 ;  /* 0x000000280c2a7c11 */ /* 0x040fe2000f8208ff */
[C---:B------:R-:W-:Y:S02]  /*3f00*/  VIADD R13, R17.reuse, 0x20 ;  /* 0x00000020110d7836 */ /* 0x040fe40000000000 */
[----:B------:R-:W1:Y:S01]  /*3f10*/  @!P4 LDS.128 R32, [R44+0x6000] ;  /* 0x006000002c20c984 */ /* 0x000e620000000c00 */
[----:B------:R-:W-:Y:S01]  /*3f20*/  LEA.HI.X R43, R12, UR41, R15, 0x1, P1 ;  /* 0x000000290c2b7c11 */ /* 0x000fe200088f0c0f */
[----:B------:R-:W-:Y:S01]  /*3f30*/  VIADD R12, R17, 0x40 ;  /* 0x00000040110c7836 */ /* 0x000fe20000000000 */
[----:B------:R-:W-:Y:S01]  /*3f40*/  ISETP.GE.AND P2, PT, R13, UR44, PT ;  /* 0x0000002c0d007c0c */ /* 0x000fe2000bf46270 */
[----:B------:R-:W2:Y:S03]  /*3f50*/  @!P5 LDS.128 R36, [R45+0x6000] ;  /* 0x006000002d24d984 */ /* 0x000ea60000000c00 */
[----:B------:R-:W-:-:S13]  /*3f60*/  ISETP.GE.AND P1, PT, R12, UR44, PT ;  /* 0x0000002c0c007c0c */ /* 0x000fda000bf26270 */
[----:B------:R-:W3:Y:S04]  /*3f70*/  @!P1 LDS.128 R12, [R44+0x3000] ;  /* 0x003000002c0c9984 */ /* 0x000ee80000000c00 */
[----:B0-----:R-:W-:Y:S01]  /*3f80*/  @!P3 STG.E.128 desc[UR6][R42.64], R8 ;  /* 0x000000082a00b986 */ /* 0x001fe2000c101d06 */
[----:B------:R-:W-:-:S03]  /*3f90*/  ISETP.GE.AND P3, PT, R26, UR44, PT ;  /* 0x0000002c1a007c0c */ /* 0x000fc6000bf66270 */
[----:B------:R-:W0:Y:S04]  /*3fa0*/  @!P2 LDS.128 R8, [R45] ;  /* 0x000000002d08a984 */ /* 0x000e280000000c00 */
[----:B-1----:R-:W-:Y:S04]  /*3fb0*/  @!P4 STG.E.128 desc[UR6][R42.64+0x100], R32 ;  /* 0x000100202a00c986 */ /* 0x002fe8000c101d06 */
[----:B--2---:R-:W-:Y:S04]  /*3fc0*/  @!P5 STG.E.128 desc[UR6][R42.64+0x140], R36 ;  /* 0x000140242a00d986 */ /* 0x004fe8000c101d06 */
[----:B------:R-:W1:Y:S04]  /*3fd0*/  @!P3 LDS.128 R28, [R45+0x3000] ;  /* 0x003000002d1cb984 */ /* 0x000e680000000c00 */
[----:B---3--:R2:W-:Y:S04]  /*3fe0*/  @!P1 STG.E.128 desc[UR6][R42.64+0x80], R12 ;  /* 0x0000800c2a009986 */ /* 0x0085e8000c101d06 */
[----:B0-----:R2:W-:Y:S04]  /*3ff0*/  @!P2 STG.E.128 desc[UR6][R42.64+0x40], R8 ;  /* 0x000040082a00a986 */ /* 0x0015e8000c101d06 */
[----:B-1----:R2:W-:Y:S02]  /*4000*/  @!P3 STG.E.128 desc[UR6][R42.64+0xc0], R28 ;  /* 0x0000c01c2a00b986 */ /* 0x0025e4000c101d06 */
.L_x_1696:
[----:B------:R-:W-:Y:S05]  /*4010*/  BSYNC B0 ;  /* 0x0000000000007941 */ /* 0x000fea0003800000 */
.L_x_1695:
[----:B------:R-:W-:Y:S04]  /*4020*/  BSSY B0, `(.L_x_1697) ;  /* 0x0000022000007945 */ /* 0x000fe80003800000 */
[----:B------:R-:W-:Y:S05]  /*4030*/  @P0 BRA `(.L_x_1698) ;  /* 0x0000000000800947 */ /* 0x000fea0003800000 */
[----:B--2---:R-:W-:Y:S01]  /*4040*/  IADD3 R11, P0, R40, 0x40, RZ ;  /* 0x00000040280b7810 */ /* 0x004fe20007f1e0ff */
[----:B------:R-:W-:Y:S01]  /*4050*/  ULDC.64 UR4, c[0x0][0x328] ;  /* 0x0000ca0000047ab9 */ /* 0x000fe20000000a00 */
[----:B------:R-:W-:Y:S01]  /*4060*/  IMAD.MOV.U32 R8, RZ, RZ, R4 ;  /* 0x000000ffff087224 */ /* 0x000fe200078e0004 */
[----:B------:R-:W-:Y:S01]  /*4070*/  ISETP.GE.AND P3, PT, R17, UR44, PT ;  /* 0x0000002c11007c0c */ /* 0x000fe2000bf66270 */
[----:B------:R-:W-:Y:S01]  /*4080*/  IMAD.MOV.U32 R9, RZ, RZ, R80 ;  /* 0x000000ffff097224 */ /* 0x000fe200078e0050 */
[----:B------:R-:W-:Y:S01]  /*4090*/  ISETP.GE.AND P1, PT, R21, UR44, PT ;  /* 0x0000002c15007c0c */ /* 0x000fe2000bf26270 */
[----:B------:R-:W-:Y:S01]  /*40a0*/  IMAD.X R40, RZ, RZ, R41, P0 ;  /* 0x000000ffff287224 */ /* 0x000fe200000e0629 */
[----:B------:R-:W-:Y:S01]  /*40b0*/  ISETP.GE.AND P5, PT, R20, UR44, PT ;  /* 0x0000002c14007c0c */ /* 0x000fe2000bfa6270 */
[----:B------:R-:W-:Y:S01]  /*40c0*/  VIADD R10, R17, 0x40 ;  /* 0x00000040110a7836 */ /* 0x000fe20000000000 */
[----:B------:R-:W-:Y:S01]  /*40d0*/  ULDC.64 UR6, c[0x0][0x208] ;  /* 0x0000820000067ab9 */ /* 0x000fe20000000a00 */
[----:B------:R-:W-:-:S02]  /*40e0*/  IMAD R40, R40, UR4, RZ ;  /* 0x0000000428287c24 */ /* 0x000fc4000f8e02ff */
[----:B------:R-:W-:Y:S01]  /*40f0*/  IMAD.WIDE.U32 R8, R11, UR4, R8 ;  /* 0x000000040b087c25 */ /* 0x000fe2000f8e0008 */
[----:B------:R-:W-:-:S03]  /*4100*/  ISETP.GE.AND P2, PT, R10, UR44, PT ;  /* 0x0000002c0a007c0c */ /* 0x000fc6000bf46270 */
[----:B------:R-:W-:Y:S01]  /*4110*/  IMAD R11, R11, UR5, R40 ;  /* 0x000000050b0b7c24 */ /* 0x000fe2000f8e0228 */
[----:B------:R-:W-:Y:S01]  /*4120*/  LEA R46, P4, R8, UR40, 0x1 ;  /* 0x00000028082e7c11 */ /* 0x000fe2000f8808ff */
[----:B------:R-:W-:Y:S01]  /*4130*/  VIADD R10, R17, 0x20 ;  /* 0x00000020110a7836 */ /* 0x000fe20000000000 */
[----:B------:R-:W0:Y:S01]  /*4140*/  @!P1 LDS.128 R28, [R44+0x8000] ;  /* 0x008000002c1c9984 */ /* 0x000e220000000c00 */
[----:B------:R-:W-:-:S03]  /*4150*/  IMAD.IADD R9, R9, 0x1, R11 ;  /* 0x0000000109097824 */ /* 0x000fc600078e020b */
[----:B------:R-:W-:Y:S01]  /*4160*/  ISETP.GE.AND P0, PT, R10, UR44, PT ;  /* 0x0000002c0a007c0c */ /* 0x000fe2000bf06270 */
[----:B------:R-:W1:Y:S01]  /*4170*/  @!P5 LDS.128 R40, [R45+0x8000] ;  /* 0x008000002d28d984 */ /* 0x000e620000000c00 */
[----:B------:R-:W-:Y:S02]  /*4180*/  LEA.HI.X R47, R8, UR41, R9, 0x1, P4 ;  /* 0x00000029082f7c11 */ /* 0x000fe4000a0f0c09 */
[----:B------:R-:W-:Y:S01]  /*4190*/  ISETP.GE.AND P4, PT, R26, UR44, PT ;  /* 0x0000002c1a007c0c */ /* 0x000fe2000bf86270 */
[----:B------:R-:W2:Y:S04]  /*41a0*/  @!P3 LDS.128 R8, [R44+0x2000] ;  /* 0x002000002c08b984 */ /* 0x000ea80000000c00 */
[----:B------:R-:W3:Y:S04]  /*41b0*/  @!P2 LDS.128 R12, [R44+0x5000] ;  /* 0x005000002c0ca984 */ /* 0x000ee80000000c00 */
[----:B------:R-:W4:Y:S04]  /*41c0*/  @!P0 LDS.128 R32, [R45+0x2000] ;  /* 0x002000002d208984 */ /* 0x000f280000000c00 */
[----:B------:R-:W5:Y:S04]  /*41d0*/  @!P4 LDS.128 R36, [R45+0x5000] ;  /* 0x005000002d24c984 */ /* 0x000f680000000c00 */
[----:B0-----:R0:W-:Y:S04]  /*41e0*/  @!P1 STG.E.128 desc[UR6][R46.64+0x100], R28 ;  /* 0x0001001c2e009986 */ /* 0x0011e8000c101d06 */
[----:B-1----:R0:W-:Y:S04]  /*41f0*/  @!P5 STG.E.128 desc[UR6][R46.64+0x140], R40 ;  /* 0x000140282e00d986 */ /* 0x0021e8000c101d06 */
[----:B--2---:R0:W-:Y:S04]  /*4200*/  @!P3 STG.E.128 desc[UR6][R46.64], R8 ;  /* 0x000000082e00b986 */ /* 0x0041e8000c101d06 */
[----:B---3--:R0:W-:Y:S04]  /*4210*/  @!P2 STG.E.128 desc[UR6][R46.64+0x80], R12 ;  /* 0x0000800c2e00a986 */ /* 0x0081e8000c101d06 */
[----:B----4-:R0:W-:Y:S04]  /*4220*/  @!P0 STG.E.128 desc[UR6][R46.64+0x40], R32 ;  /* 0x000040202e008986 */ /* 0x0101e8000c101d06 */
[----:B-----5:R0:W-:Y:S02]  /*4230*/  @!P4 STG.E.128 desc[UR6][R46.64+0xc0], R36 ;  /* 0x0000c0242e00c986 */ /* 0x0201e4000c101d06 */
.L_x_1698:
[----:B------:R-:W-:Y:S05]  /*4240*/  BSYNC B0 ;  /* 0x0000000000007941 */ /* 0x000fea0003800000 */
.L_x_1697:
[----:B0-2---:R-:W0:Y:S01]  /*4250*/  S2R R8, SR_TID.X ;  /* 0x0000000000087919 */ /* 0x005e220000002100 */
[----:B------:R-:W-:Y:S01]  /*4260*/  @!PT LDS RZ, [RZ] ;  /* 0x00000000fffff984 */ /* 0x000fe20000000800 */
[----:B------:R-:W-:Y:S01]  /*4270*/  @!PT LDS RZ, [RZ] ;  /* 0x00000000fffff984 */ /* 0x000fe20000000800 */
[----:B------:R-:W-:Y:S01]  /*4280*/  @!PT LDS RZ, [RZ] ;  /* 0x00000000fffff984 */ /* 0x000fe20000000800 */
[----:B------:R-:W-:Y:S01]  /*4290*/  @!PT LDS RZ, [RZ] ;  /* 0x00000000fffff984 */ /* 0x000fe20000000800 */
[----:B------:R1:W-:Y:S06]  /*42a0*/  MEMBAR.ALL.CTA ;  /* 0x0000000000007992 */ /* 0x0003ec0000008000 */
[----:B-1----:R-:W1:Y:S01]  /*42b0*/  FENCE.VIEW.ASYNC.S ;  /* 0x00000000000073c6 */ /* 0x002e620000000000 */
[----:B------:R-:W-:Y:S05]  /*42c0*/  WARPSYNC.ALL ;  /* 0x0000000000007948 */ /* 0x000fea0003800000 */
[----:B0-----:R-:W-:-:S04]  /*42d0*/  LOP3.LUT R8, R8, 0x7f, RZ, 0xc0, !PT ;  /* 0x0000007f08087812 */ /* 0x001fc800078ec0ff */
[----:B------:R-:W-:Y:S01]  /*42e0*/  ISETP.NE.AND P0, PT, R8, RZ, PT ;  /* 0x000000ff0800720c */ /* 0x000fe20003f05270 */
[----:B-1----:R0:W-:-:S12]  /*42f0*/  BAR.SYNC.DEFER_BLOCKING R0, 0x80 ;  /* 0x000200000000751d */ /* 0x0021d80000010000 */
[----:B------:R-:W-:-:S05]  /*4300*/  @!P0 VIADD R8, R49, 0x308c0 ;  /* 0x000308c031088836 */ /* 0x000fca0000000000 */
[----:B------:R-:W-:-:S04]  /*4310*/  @!P0 PRMT R8, RZ, 0x654, R8 ;  /* 0x00000654ff088816 */ /* 0x000fc80000000008 */
[----:B------:R1:W-:Y:S02]  /*4320*/  @!P0 SYNCS.ARRIVE.TRANS64.RED.A1T0 RZ, [R8+URZ], RZ ;  /* 0x000000ff08ff89a7 */ /* 0x0003e4000810043f */
[----:B-1----:R-:W2:Y:S01]  /*4330*/  LDL R8, [R1+0x2c0] ;  /* 0x0002c00001087983 */ /* 0x002ea20000100800 */
[----:B------:R-:W-:Y:S01]  /*4340*/  VIADD R27, R27, 0x1 ;  /* 0x000000011b1b7836 */ /* 0x000fe20000000000 */
[----:B------:R-:W-:Y:S01]  /*4350*/  PLOP3.LUT P0, PT, PT, PT, PT, 0x8, 0x0 ;  /* 0x000000000000781c */ /* 0x000fe20003f0e170 */
[----:B------:R-:W-:-:S03]  /*4360*/  IMAD.MOV.U32 R10, RZ, RZ, RZ ;  /* 0x000000ffff0a7224 */ /* 0x000fc600078e00ff */
[----:B------:R-:W-:Y:S01]  /*4370*/  ISETP.NE.AND P1, PT, R27, 0x2, PT ;  /* 0x000000021b00780c */ /* 0x000fe20003f25270 */
[----:B------:R1:W-:-:S12]  /*4380*/  STL [R1+0x2b8], R27 ;  /* 0x0002b81b01007387 */ /* 0x0003d80000100800 */
[----:B------:R-:W-:Y:S01]  /*4390*/  @!P1 LOP3.LUT R11, R48, 0x1, RZ, 0x3c, !PT ;  /* 0x00000001300b9812 */ /* 0x000fe200078e3cff */
[----:B-1----:R-:W-:-:S04]  /*43a0*/  @!P1 IMAD.MOV.U32 R27, RZ, RZ, RZ ;  /* 0x000000ffff1b9224 */ /* 0x002fc800078e00ff */
[----:B------:R0:W-:Y:S01]  /*43b0*/  @!P1 STL.64 [R1+0x2b8], R10 ;  /* 0x0002b80a01009387 */ /* 0x0001e20000100a00 */
[----:B--2---:R-:W-:-:S05]  /*43c0*/  VIADD R8, R8, 0x1 ;  /* 0x0000000108087836 */ /* 0x004fca0000000000 */
[----:B------:R0:W-:Y:S01]  /*43d0*/  STL [R1+0x2c0], R8 ;  /* 0x0002c00801007387 */ /* 0x0001e20000100800 */
[----:B------:R-:W-:Y:S05]  /*43e0*/  @P6 BRA `(.L_x_1699) ;  /* 0xfffffff800146947 */ /* 0x000fea000383ffff */
.L_x_1688:
[----:B0-----:R-:W0:Y:S01]  /*43f0*/  LDC R0, c[0x0][0x448] ;  /* 0x00011200ff007b82 */ /* 0x001e220000000800 */
[----:B------:R-:W-:-:S07]  /*4400*/  UIADD3 UR4, UR61, 0x7f, URZ ;  /* 0x0000007f3d047890 */ /* 0x000fce000fffe03f */
[----:B------:R-:W1:Y:S01]  /*4410*/  LDC.64 R4, c[0x0][0x9e0] ;  /* 0x00027800ff047b82 */ /* 0x000e620000000a00 */
[----:B0-----:R-:W-:Y:S02]  /*4420*/  ISETP.NE.AND P1, PT, R0, 0x1, PT ;  /* 0x000000010000780c */ /* 0x001fe40003f25270 */
[----:B-1----:R-:W-:-:S11]  /*4430*/  ISETP.GE.AND P2, PT, R5, 0x1, PT ;  /* 0x000000010500780c */ /* 0x002fd60003f46270 */
[----:B------:R-:W0:Y:S08]  /*4440*/  @P1 LDC R0, c[0x0][0x44c] ;  /* 0x00011300ff001b82 */ /* 0x000e300000000800 */
[----:B------:R-:W1:Y:S01]  /*4450*/  @P1 LDC R3, c[0x0][0x450] ;  /* 0x00011400ff031b82 */ /* 0x000e620000000800 */
[----:B0-----:R-:W-:-:S04]  /*4460*/  @P1 IMAD.HI.U32 R2, R0, UR4, RZ ;  /* 0x0000000400021c27 */ /* 0x001fc8000f8e00ff */
[----:B------:R-:W-:Y:S01]  /*4470*/  IMAD.U32 R0, RZ, RZ, UR4 ;  /* 0x00000004ff007e24 */ /* 0x000fe2000f8e00ff */
[----:B-1----:R-:W-:-:S05]  /*4480*/  @P1 SHF.R.U32.HI R0, RZ, R3, R2 ;  /* 0x00000003ff001219 */ /* 0x002fca0000011602 */
[----:B------:R-:W-:Y:S01]  /*4490*/  IMAD.IADD R3, R25, 0x1, R0 ;  /* 0x0000000119037824 */ /* 0x000fe200078e0200 */
[----:B------:R-:W-:Y:S06]  /*44a0*/  @P0 BRA `(.L_x_1700) ;  /* 0x0000000000080947 */ /* 0x000fec0003800000 */
[----:B------:R-:W0:Y:S02]  /*44b0*/  FENCE.VIEW.ASYNC.G ;  /* 0x00000000000073c6 */ /* 0x000e240000000100 */
[----:B0-----:R-:W-:Y:S06]  /*44c0*/  BAR.ARV 0xc, 0x180 ;  /* 0x0306000000007b1d */ /* 0x001fec0000002000 */
.L_x_1700:
        /* <DEDUP_REMOVED lines=12> */
.L_x_1702:
[----:B------:R-:W-:-:S13]  /*4590*/  ISETP.NE.AND P0, PT, R5, 0x1, PT ;  /* 0x000000010500780c */ /* 0x000fda0003f05270 */
[----:B------:R-:W0:Y:S02]  /*45a0*/  @P0 LDC.64 R6, c[0x0][0x9e8] ;  /* 0x00027a00ff060b82 */ /* 0x000e240000000a00 */
[----:B0-----:R-:W-:-:S05]  /*45b0*/  @P0 IMAD.HI.U32 R4, R2, R6, RZ ;  /* 0x0000000602040227 */ /* 0x001fca00078e00ff */
[----:B------:R-:W-:-:S07]  /*45c0*/  @P0 SHF.R.U32.HI R2, RZ, R7, R4 ;  /* 0x00000007ff020219 */ /* 0x000fce0000011604 */
.L_x_1703:
[----:B------:R-:W-:-:S05]  /*45d0*/  IMAD R3, R2, R5, R5 ;  /* 0x0000000502037224 */ /* 0x000fca00078e0205 */
[----:B------:R-:W-:-:S07]  /*45e0*/  VIMNMX R0, R0, R3, PT ;  /* 0x0000000300007248 */ /* 0x000fce0003fe0100 */
.L_x_1701:
[----:B------:R-:W0:Y:S01]  /*45f0*/  @P1 LDC R2, c[0x0][0x44c] ;  /* 0x00011300ff021b82 */ /* 0x000e220000000800 */
[----:B------:R-:W-:Y:S01]  /*4600*/  IMAD.U32 R3, RZ, RZ, UR61 ;  /* 0x0000003dff037e24 */ /* 0x000fe2000f8e00ff */
[----:B------:R-:W-:Y:S01]  /*4610*/  ULDC UR4, c[0x0][0x9dc] ;  /* 0x0002770000047ab9 */ /* 0x000fe20000000800 */
[----:B------:R-:W-:-:S04]  /*4620*/  VIADD R0, R0, 0x5f ;  /* 0x0000005f00007836 */ /* 0x000fc80000000000 */
[----:B------:R-:W-:Y:S01]  /*4630*/  IMAD.HI R0, R0, 0x2aaaaaab, RZ ;  /* 0x2aaaaaab00007827 */ /* 0x000fe200078e02ff */
[----:B------:R-:W1:Y:S03]  /*4640*/  @P1 LDC R7, c[0x0][0x450] ;  /* 0x00011400ff071b82 */ /* 0x000e660000000800 */
[----:B0-----:R-:W-:-:S05]  /*4650*/  @P1 IMAD.HI.U32 R2, R2, UR61, RZ ;  /* 0x0000003d02021c27 */ /* 0x001fca000f8e00ff */
[----:B-1----:R-:W-:-:S05]  /*4660*/  @P1 SHF.R.U32.HI R3, RZ, R7, R2 ;  /* 0x00000007ff031219 */ /* 0x002fca0000011602 */
[----:B------:R-:W-:Y:S01]  /*4670*/  IMAD.IADD R2, R76, 0x1, R3 ;  /* 0x000000014c027824 */ /* 0x000fe200078e0203 */
[----:B------:R-:W-:-:S03]  /*4680*/  SHF.R.U32.HI R3, RZ, 0x1f, R0 ;  /* 0x0000001fff037819 */ /* 0x000fc60000011600 */
        /* <DEDUP_REMOVED lines=14> */
.L_x_1705:
[----:B------:R-:W-:-:S13]  /*4770*/  ISETP.NE.AND P0, PT, R5, 0x1, PT ;  /* 0x000000010500780c */ /* 0x000fda0003f05270 */
[----:B------:R-:W0:Y:S02]  /*4780*/  @P0 LDC.64 R6, c[0x0][0x9e8] ;  /* 0x00027a00ff060b82 */ /* 0x000e240000000a00 */
[----:B0-----:R-:W-:-:S05]  /*4790*/  @P0 IMAD.HI.U32 R0, R2, R6, RZ ;  /* 0x0000000602000227 */ /* 0x001fca00078e00ff */
[----:B------:R-:W-:-:S07]  /*47a0*/  @P0 SHF.R.U32.HI R2, RZ, R7, R0 ;  /* 0x00000007ff020219 */ /* 0x000fce0000011600 */
.L_x_1706:
[----:B------:R-:W-:-:S05]  /*47b0*/  IMAD R2, R2, R5, RZ ;  /* 0x0000000502027224 */ /* 0x000fca00078e02ff */
[----:B------:R-:W-:-:S13]  /*47c0*/  R2UR UR5, R2 ;  /* 0x00000000020572ca */ /* 0x000fda00000e0000 */
[----:B------:R-:W-:-:S04]  /*47d0*/  UISETP.LT.AND UP0, UPT, UR4, UR5, UPT ;  /* 0x000000050400728c */ /* 0x000fc8000bf01270 */
[----:B------:R-:W-:-:S12]  /*47e0*/  USEL UR4, UR4, UR5, !UP0 ;  /* 0x0000000504047287 */ /* 0x000fd8000c000000 */
.L_x_1704:
        /* <DEDUP_REMOVED lines=55> */
[----:B------:R-:W-:Y:S01]  /*4b60*/  CS2R R12, SRZ ;  /* 0x00000000000c7805 */ /* 0x000fe2000001ff00 */
[----:B------:R-:W-:Y:S01]  /*4b70*/  IMAD.MOV.U32 R6, RZ, RZ, RZ ;  /* 0x000000ffff067224 */ /* 0x000fe200078e00ff */
[----:B------:R-:W-:Y:S01]  /*4b80*/  CS2R R4, SRZ ;  /* 0x0000000000047805 */ /* 0x000fe2000001ff00 */
[----:B------:R-:W-:Y:S02]  /*4b90*/  IMAD.MOV.U32 R132, RZ, RZ, RZ ;  /* 0x000000ffff847224 */ /* 0x000fe400078e00ff */
[----:B------:R-:W-:Y:S01]  /*4ba0*/  IMAD.MOV.U32 R20, RZ, RZ, RZ ;  /* 0x000000ffff147224 */ /* 0x000fe200078e00ff */
[----:B------:R-:W-:Y:S06]  /*4bb0*/  @!P1 BRA `(.L_x_1707) ;  /* 0x0000014c00a09947 */ /* 0x000fec0003800000 */
[----:B------:R-:W2:Y:S04]  /*4bc0*/  LDL R7, [R1+0x2e8] ;  /* 0x0002e80001077983 */ /* 0x000ea80000100800 */
[----:B------:R-:W3:Y:S04]  /*4bd0*/  LDL R21, [R1+0x2dc] ;  /* 0x0002dc0001157983 */ /* 0x000ee80000100800 */
[----:B--2---:R-:W0:Y:S01]  /*4be0*/  SHFL.IDX PT, R0, R7, RZ, 0x1f ;  /* 0x00001fff07007589 */ /* 0x004e2200000e0000 */
[----:B---3--:R-:W-:Y:S02]  /*4bf0*/  R2UR UR6, R21 ;  /* 0x00000000150672ca */ /* 0x008fe400000e0000 */
[----:B0-----:R-:W-:-:S11]  /*4c00*/  R2UR UR4, R0 ;  /* 0x00000000000472ca */ /* 0x001fd600000e0000 */
[----:B------:R-:W-:Y:S02]  /*4c10*/  ULOP3.LUT UP0, URZ, UR6, 0x1bf, URZ, 0xc0, !UPT ;  /* 0x000001bf063f7892 */ /* 0x000fe4000f80c03f */
[----:B------:R-:W-:-:S04]  /*4c20*/  ULEA.HI UR5, UR4, UR4, URZ, 0x1 ;  /* 0x0000000404057291 */ /* 0x000fc8000f8f083f */
[----:B------:R-:W-:Y:S01]  /*4c30*/  ULOP3.LUT UR5, UR5, 0x1e, URZ, 0xc0, !UPT ;  /* 0x0000001e05057892 */ /* 0x000fe2000f8ec03f */
[----:B------:R-:W-:-:S03]  /*4c40*/  PLOP3.LUT P0, PT, PT, PT, UP0, 0x80, 0x0 ;  /* 0x000000000000781c */ /* 0x000fc60003f0f008 */
        /* <DEDUP_REMOVED lines=21> */
.L_x_1708:
[----:B------:R-:W-:Y:S02]  /*4da0*/  ULDC UR4, c[0x0][0x3f4] ;  /* 0x0000fd0000047ab9 */ /* 0x000fe40000000800 */
[----:B------:R-:W-:-:S13]  /*4db0*/  ISETP.LT.AND P0, PT, RZ, UR4, PT ;  /* 0x00000004ff007c0c */ /* 0x000fda000bf01270 */
[----:B------:R-:W-:Y:S05]  /*4dc0*/  @P0 BRA `(.L_x_1709) ;  /* 0x0000000000440947 */ /* 0x000fea0003800000 */
[----:B------:R-:W-:Y:S01]  /*4dd0*/  R2UR UR5, R218 ;  /* 0x00000000da0572ca */ /* 0x000fe200000e0000 */
[----:B------:R-:W-:-:S12]  /*4de0*/  IMAD.U32 R3, RZ, RZ, UR39 ;  /* 0x00000027ff037e24 */ /* 0x000fd8000f8e00ff */
[----:B------:R-:W-:-:S04]  /*4df0*/  ULEA.HI UR4, UR5, UR5, URZ, 0x1 ;  /* 0x0000000505047291 */ /* 0x000fc8000f8f083f */
[----:B------:R-:W-:-:S04]  /*4e00*/  ULOP3.LUT UR4, UR4, 0xfffffffe, URZ, 0xc0, !UPT ;  /* 0xfffffffe04047892 */ /* 0x000fc8000f8ec03f */
[----:B------:R-:W-:-:S06]  /*4e10*/  UIADD3 UR4, UR5, -UR4, URZ ;  /* 0x8000000405047290 */ /* 0x000fcc000fffe03f */
[----:B------:R-:W-:-:S05]  /*4e20*/  IMAD.U32 R0, RZ, RZ, UR4 ;  /* 0x00000004ff007e24 */ /* 0x000fca000f8e00ff */
[----:B------:R-:W-:-:S04]  /*4e30*/  SHF.L.U32 R0, R0, 0x1f, RZ ;  /* 0x0000001f00007819 */ /* 0x000fc800000006ff */
[----:B------:R0:W1:Y:S03]  /*4e40*/  SYNCS.PHASECHK.TRANS64.TRYWAIT P0, [R3+URZ+0x30800], R0 ;  /* 0x03080000030075a7 */ /* 0x000066000800017f */
[----:B-1----:R-:W-:Y:S05]  /*4e50*/  @!P0 NANOSLEEP.SYNCS 0x989680 ;  /* 0x009896800000895d */ /* 0x002fea0003900000 */
[----:B------:R-:W1:Y:S02]  /*4e60*/  @!P0 SYNCS.PHASECHK.TRANS64 P0, [R3+URZ+0x30800], R0 ;  /* 0x03080000030085a7 */ /* 0x000e64000800007f */
[----:B-1----:R-:W-:Y:S05]  /*4e70*/  @P0 BRA `(.L_x_1710) ;  /* 0x0000007400540947 */ /* 0x002fea0003800000 */
.L_x_1711:
[----:B0-----:R-:W-:-:S04]  /*4e80*/  IMAD.U32 R3, RZ, RZ, UR39 ;  /* 0x00000027ff037e24 */ /* 0x001fc8000f8e00ff */
[----:B------:R0:W1:Y:S03]  /*4e90*/  SYNCS.PHASECHK.TRANS64.TRYWAIT P0, [R3+URZ+0x30800], R0 ;  /* 0x03080000030075a7 */ /* 0x000066000800017f */
[----:B-1----:R-:W-:Y:S05]  /*4ea0*/  @!P0 NANOSLEEP.SYNCS 0x989680 ;  /* 0x009896800000895d */ /* 0x002fea0003900000 */
[----:B------:R-:W1:Y:S02]  /*4eb0*/  @!P0 SYNCS.PHASECHK.TRANS64 P0, [R3+URZ+0x30800], R0 ;  /* 0x03080000030085a7 */ /* 0x000e64000800007f */
[----:B-1----:R-:W-:Y:S05]  /*4ec0*/  @!P0 BRA `(.L_x_1711) ;  /* 0xfffffffc00ec8947 */ /* 0x002fea000383ffff */
[----:B------:R-:W-:Y:S05]  /*4ed0*/  BRA `(.L_x_1710) ;  /* 0x00000074003c7947 */ /* 0x000fea0003800000 */
.L_x_1709:
[----:B------:R-:W2:Y:S01]  /*4ee0*/  LDL R0, [R1+0x2dc] ;  /* 0x0002dc0001007983 */ /* 0x000ea20000100800 */
[----:B------:R-:W-:Y:S01]  /*4ef0*/  USHF.R.S32.HI UR4, URZ, 0x1f, UR43 ;  /* 0x0000001f3f047899 */ /* 0x000fe2000801142b */
[----:B------:R-:W-:Y:S01]  /*4f00*/  ULDC.64 UR6, c[0x0][0x3f8] ;  /* 0x0000fe0000067ab9 */ /* 0x000fe20000000a00 */
[----:B------:R-:W-:Y:S01]  /*4f10*/  ULDC.64 UR8, c[0x0][0x408] ;  /* 0x0001020000087ab9 */ /* 0x000fe20000000a00 */
[----:B------:R-:W-:Y:S02]  /*4f20*/  IMAD.U32 R24, RZ, RZ, UR6 ;  /* 0x00000006ff187e24 */ /* 0x000fe4000f8e00ff */
[----:B------:R-:W-:Y:S02]  /*4f30*/  IMAD.U32 R26, RZ, RZ, UR8 ;  /* 0x00000008ff1a7e24 */ /* 0x000fe4000f8e00ff */
[----:B------:R-:W-:-:S04]  /*4f40*/  IMAD.WIDE.U32 R24, R24, UR43, RZ ;  /* 0x0000002b18187c25 */ /* 0x000fc8000f8e00ff */
[----:B------:R-:W-:Y:S01]  /*4f50*/  IMAD.WIDE.U32 R26, R26, UR43, RZ ;  /* 0x0000002b1a1a7c25 */ /* 0x000fe2000f8e00ff */
[----:B--2---:R-:W-:-:S13]  /*4f60*/  R2UR UR5, R0 ;  /* 0x00000000000572ca */ /* 0x004fda00000e0000 */
[----:B------:R-:W-:Y:S02]  /*4f70*/  ULOP3.LUT UP0, URZ, UR5, 0x3ff, URZ, 0xc0, !UPT ;  /* 0x000003ff053f7892 */ /* 0x000fe4000f80c03f */
[----:B------:R-:W-:Y:S02]  /*4f80*/  UIMAD UR5, UR4, UR6, URZ ;  /* 0x00000006040572a4 */ /* 0x000fe4000f8e023f */
[----:B------:R-:W-:Y:S02]  /*4f90*/  UIMAD UR4, UR4, UR8, URZ ;  /* 0x00000008040472a4 */ /* 0x000fe4000f8e023f */
[----:B------:R-:W-:Y:S01]  /*4fa0*/  PLOP3.LUT P0, PT, PT, PT, UP0, 0x80, 0x0 ;  /* 0x000000000000781c */ /* 0x000fe20003f0f008 */
[----:B------:R-:W-:Y:S02]  /*4fb0*/  UIMAD UR5, UR43, UR7, UR5 ;  /* 0x000000072b0572a4 */ /* 0x000fe4000f8e0205 */
[----:B------:R-:W-:-:S04]  /*4fc0*/  UIMAD UR4, UR43, UR9, UR4 ;  /* 0x000000092b0472a4 */ /* 0x000fc8000f8e0204 */
[----:B------:R-:W-:Y:S02]  /*4fd0*/  VIADD R29, R25, UR5 ;  /* 0x00000005191d7c36 */ /* 0x000fe40008000000 */
[----:B------:R-:W-:-:S04]  /*4fe0*/  VIADD R31, R27, UR4 ;  /* 0x000000041b1f7c36 */ /* 0x000fc80008000000 */
        /* <DEDUP_REMOVED lines=17> */
.L_x_1712:
[----:B------:R-:W-:Y:S01]  /*5100*/  ULDC.U8 UR4, c[0x0][0x410] ;  /* 0x0001040000047ab9 */ /* 0x000fe20000000000 */
[----:B------:R-:W-:Y:S01]  /*5110*/  BSSY B0, `(.L_x_1713) ;  /* 0x0000723000007945 */ /* 0x000fe20003800000 */
[----:B------:R-:W-:Y:S01]  /*5120*/  ISETP.NE.AND P0, PT, RZ, UR4, PT ;  /* 0x00000004ff007c0c */ /* 0x000fe2000bf05270 */
[----:B------:R-:W-:-:S12]  /*5130*/  VIADD R10, R16, UR61 ;  /* 0x0000003d100a7c36 */ /* 0x000fd80008000000 */
[----:B------:R-:W-:Y:S05]  /*5140*/  @!P0 BRA `(.L_x_1714) ;  /* 0x00000038005c8947 */ /* 0x000fea0003800000 */
[----:B------:R-:W0:Y:S01]  /*5150*/  LDC R89, c[0x0][0x448] ;  /* 0x00011200ff597b82 */ /* 0x000e220000000800 */
[----:B------:R-:W-:Y:S01]  /*5160*/  IMAD R7, R219, 0x40, R10 ;  /* 0x00000040db077824 */ /* 0x000fe200078e020a */
[----:B------:R-:W-:Y:S01]  /*5170*/  ULDC.64 UR4, c[0x0][0x3f8] ;  /* 0x0000fe0000047ab9 */ /* 0x000fe20000000a00 */
[----:B------:R-:W-:Y:S01]  /*5180*/  ULDC.64 UR6, c[0x0][0x408] ;  /* 0x0001020000067ab9 */ /* 0x000fe20000000a00 */
[----:B------:R-:W-:Y:S02]  /*5190*/  IMAD.MOV.U32 R4, RZ, RZ, R24 ;  /* 0x000000ffff047224 */ /* 0x000fe400078e0018 */
[----:B------:R-:W-:Y:S02]  /*51a0*/  IMAD.MOV.U32 R5, RZ, RZ, R29 ;  /* 0x000000ffff057224 */ /* 0x000fe400078e001d */
[----:B------:R-:W-:Y:S01]  /*51b0*/  IMAD.MOV.U32 R2, RZ, RZ, R26 ;  /* 0x000000ffff027224 */ /* 0x000fe200078e001a */
[----:B0-----:R-:W-:-:S13]  /*51c0*/  ISETP.NE.AND P0, PT, R89, 0x1, PT ;  /* 0x000000015900780c */ /* 0x001fda0003f05270 */
[----:B------:R-:W0:Y:S08]  /*51d0*/  @P0 LDC R0, c[0x0][0x44c] ;  /* 0x00011300ff000b82 */ /* 0x000e300000000800 */
[----:B------:R-:W1:Y:S01]  /*51e0*/  @P0 LDC R3, c[0x0][0x450] ;  /* 0x00011400ff030b82 */ /* 0x000e620000000800 */
[----:B0-----:R-:W-:-:S05]  /*51f0*/  @P0 IMAD.HI.U32 R0, R7, R0, RZ ;  /* 0x0000000007000227 */ /* 0x001fca00078e00ff */
[----:B-1----:R-:W-:Y:S01]  /*5200*/  @P0 SHF.R.U32.HI R7, RZ, R3, R0 ;  /* 0x00000003ff070219 */ /* 0x002fe20000011600 */
[----:B------:R-:W-:-:S03]  /*5210*/  IMAD.MOV.U32 R3, RZ, RZ, R31 ;  /* 0x000000ffff037224 */ /* 0x000fc600078e001f */
[----:B------:R-:W-:Y:S01]  /*5220*/  SHF.R.S32.HI R0, RZ, 0x1f, R7 ;  /* 0x0000001fff007819 */ /* 0x000fe20000011407 */
[----:B------:R-:W-:-:S04]  /*5230*/  IMAD.WIDE.U32 R4, R7, UR4, R4 ;  /* 0x0000000407047c25 */ /* 0x000fc8000f8e0004 */
[C---:B------:R-:W-:Y:S02]  /*5240*/  IMAD R6, R0.reuse, UR4, RZ ;  /* 0x0000000400067c24 */ /* 0x040fe4000f8e02ff */
[----:B------:R-:W-:Y:S02]  /*5250*/  IMAD R0, R0, UR6, RZ ;  /* 0x0000000600007c24 */ /* 0x000fe4000f8e02ff */
[C---:B------:R-:W-:Y:S01]  /*5260*/  IMAD R9, R7.reuse, UR5, R6 ;  /* 0x0000000507097c24 */ /* 0x040fe2000f8e0206 */
[----:B------:R-:W-:Y:S01]  /*5270*/  ULDC.64 UR4, c[0x0][0x3e8] ;  /* 0x0000fa0000047ab9 */ /* 0x000fe20000000a00 */
[----:B------:R-:W-:-:S04]  /*5280*/  IMAD.WIDE.U32 R2, R7, UR6, R2 ;  /* 0x0000000607027c25 */ /* 0x000fc8000f8e0002 */
[----:B------:R-:W-:Y:S01]  /*5290*/  IMAD R7, R7, UR7, R0 ;  /* 0x0000000707077c24 */ /* 0x000fe2000f8e0200 */
[----:B------:R-:W-:Y:S01]  /*52a0*/  ULDC.64 UR6, c[0x0][0x400] ;  /* 0x0001000000067ab9 */ /* 0x000fe20000000a00 */
[----:B------:R-:W-:Y:S01]  /*52b0*/  IMAD.IADD R5, R5, 0x1, R9 ;  /* 0x0000000105057824 */ /* 0x000fe200078e0209 */
[----:B------:R-:W-:Y:S01]  /*52c0*/  LEA R0, P0, R4, UR4, 0x1 ;  /* 0x0000000404007c11 */ /* 0x000fe2000f8008ff */
[----:B------:R-:W-:Y:S01]  /*52d0*/  IMAD.IADD R7, R3, 0x1, R7 ;  /* 0x0000000103077824 */ /* 0x000fe200078e0207 */
[----:B------:R-:W-:Y:S01]  /*52e0*/  LEA R6, P1, R2, UR6, 0x1 ;  /* 0x0000000602067c11 */ /* 0x000fe2000f8208ff */
[----:B------:R-:W-:Y:S01]  /*52f0*/  UMOV UR4, 0xffffffff ;  /* 0xffffffff00047882 */ /* 0x000fe20000000000 */
[----:B------:R-:W-:Y:S02]  /*5300*/  LEA.HI.X R4, R4, UR5, R5, 0x1, P0 ;  /* 0x0000000504047c11 */ /* 0x000fe400080f0c05 */
[----:B------:R-:W-:Y:S01]  /*5310*/  LEA.HI.X R7, R2, UR7, R7, 0x1, P1 ;  /* 0x0000000702077c11 */ /* 0x000fe200088f0c07 */
[----:B------:R-:W-:Y:S08]  /*5320*/  BRA.DIV UR4, `(.L_x_1715) ;  /* 0x000001fa04407947 */ /* 0x000ff0000b800000 */
[----:B------:R0:W1:Y:S04]  /*5330*/  SHFL.IDX PT, R3, R4, RZ, 0x1c1f ;  /* 0x001c1fff04037589 */ /* 0x00006800000e0000 */
[----:B------:R0:W2:Y:S04]  /*5340*/  SHFL.IDX PT, R2, R0, RZ, 0x1c1f ;  /* 0x001c1fff00027589 */ /* 0x0000a800000e0000 */
[----:B------:R0:W3:Y:S04]  /*5350*/  SHFL.IDX PT, R5, R7, RZ, 0x1c1f ;  /* 0x001c1fff07057589 */ /* 0x0000e800000e0000 */
[----:B------:R0:W4:Y:S02]  /*5360*/  SHFL.IDX PT, R14, R6, RZ, 0x1c1f ;  /* 0x001c1fff060e7589 */ /* 0x00012400000e0000 */
.L_x_2039:
[----:B------:R-:W-:Y:S01]  /*5370*/  IMAD R89, R18, R89, RZ ;  /* 0x0000005912597224 */ /* 0x000fe200078e02ff */
[----:B------:R-:W-:Y:S01]  /*5380*/  BSSY B1, `(.L_x_1716) ;  /* 0x0000050000017945 */ /* 0x000fe20003800000 */
[----:B------:R-:W-:Y:S02]  /*5390*/  CS2R R30, SRZ ;  /* 0x00000000001e7805 */ /* 0x000fe4000001ff00 */
[----:B------:R-:W-:Y:S02]  /*53a0*/  CS2R R38, SRZ ;  /* 0x0000000000267805 */ /* 0x000fe4000001ff00 */
[----:B------:R-:W-:Y:S02]  /*53b0*/  CS2R R46, SRZ ;  /* 0x00000000002e7805 */ /* 0x000fe4000001ff00 */
[----:B------:R-:W-:Y:S02]  /*53c0*/  ISETP.GE.AND P0, PT, R10, R89, PT ;  /* 0x000000590a00720c */ /* 0x000fe40003f06270 */
        /* <DEDUP_REMOVED lines=10> */
[----:B------:R-:W-:Y:S01]  /*5470*/  ULDC UR4, c[0x0][0x3f4] ;  /* 0x0000fd0000047ab9 */ /* 0x000fe20000000800 */
[----:B------:R-:W-:Y:S02]  /*5480*/  CS2R R62, SRZ ;  /* 0x00000000003e7805 */ /* 0x000fe4000001ff00 */
[----:B------:R-:W-:Y:S02]  /*5490*/  ISETP.GE.AND P3, PT, R204, UR4, PT ;  /* 0x00000004cc007c0c */ /* 0x000fe4000bf66270 */
[----:B------:R-:W-:Y:S02]  /*54a0*/  CS2R R60, SRZ ;  /* 0x00000000003c7805 */ /* 0x000fe4000001ff00 */
[----:B------:R-:W-:Y:S01]  /*54b0*/  ISETP.GE.AND P2, PT, R206, UR4, PT ;  /* 0x00000004ce007c0c */ /* 0x000fe2000bf46270 */
[----:B------:R-:W-:Y:S01]  /*54c0*/  ULDC.64 UR6, c[0x0][0x208] ;  /* 0x0000820000067ab9 */ /* 0x000fe20000000a00 */
[----:B------:R-:W-:Y:S02]  /*54d0*/  ISETP.GE.AND P1, PT, R208, UR4, PT ;  /* 0x00000004d0007c0c */ /* 0x000fe4000bf26270 */
[----:B------:R-:W-:-:S02]  /*54e0*/  ISETP.GE.AND P0, PT, R205, UR4, PT ;  /* 0x00000004cd007c0c */ /* 0x000fc4000bf06270 */
[----:B------:R-:W-:-:S03]  /*54f0*/  ISETP.GE.AND P4, PT, R196, UR4, PT ;  /* 0x00000004c4007c0c */ /* 0x000fc6000bf86270 */
[C---:B------:R-:W-:Y:S01]  /*5500*/  @!P3 IMAD.SHL.U32 R25, R204.reuse, 0x2, RZ ;  /* 0x00000002cc19b824 */ /* 0x040fe200078e00ff */
[----:B------:R-:W-:-:S03]  /*5510*/  @!P3 SHF.L.U64.HI R12, R204, 0x1, R231 ;  /* 0x00000001cc0cb819 */ /* 0x000fc600000102e7 */
[C---:B------:R-:W-:Y:S01]  /*5520*/  @!P2 IMAD.SHL.U32 R33, R206.reuse, 0x2, RZ ;  /* 0x00000002ce21a824 */ /* 0x040fe200078e00ff */
[----:B------:R-:W-:Y:S01]  /*5530*/  @!P2 SHF.L.U64.HI R8, R206, 0x1, R230 ;  /* 0x00000001ce08a819 */ /* 0x000fe200000102e6 */
[----:B------:R-:W-:Y:S01]  /*5540*/  @!P1 IMAD.SHL.U32 R41, R208, 0x2, RZ ;  /* 0x00000002d0299824 */ /* 0x000fe200078e00ff */
[-C--:B--2---:R-:W-:Y:S01]  /*5550*/  @!P3 IADD3 R20, P6, R2, R25.reuse, RZ ;  /* 0x000000190214b210 */ /* 0x084fe20007fde0ff */
[C---:B------:R-:W-:Y:S01]  /*5560*/  @!P0 IMAD.SHL.U32 R49, R205.reuse, 0x2, RZ ;  /* 0x00000002cd318824 */ /* 0x040fe200078e00ff */
[----:B----4-:R-:W-:Y:S01]  /*5570*/  @!P3 IADD3 R24, P5, R14, R25, RZ ;  /* 0x000000190e18b210 */ /* 0x010fe20007fbe0ff */
[----:B---3--:R-:W-:Y:S01]  /*5580*/  @!P4 IMAD.MOV.U32 R15, RZ, RZ, R5 ;  /* 0x000000ffff0fc224 */ /* 0x008fe200078e0005 */
[----:B------:R-:W-:Y:S01]  /*5590*/  @!P0 SHF.L.U64.HI R30, R205, 0x1, R228 ;  /* 0x00000001cd1e8819 */ /* 0x000fe200000102e4 */
[--C-:B-1----:R-:W-:Y:S01]  /*55a0*/  @!P3 IMAD.X R21, R3, 0x1, R12.reuse, P6 ;  /* 0x000000010315b824 */ /* 0x102fe200030e060c */
[-C--:B------:R-:W-:Y:S01]  /*55b0*/  @!P2 IADD3 R26, P6, R2, R33.reuse, RZ ;  /* 0x00000021021aa210 */ /* 0x080fe20007fde0ff */
[----:B------:R-:W-:Y:S01]  /*55c0*/  @!P3 IMAD.X R25, R5, 0x1, R12, P5 ;  /* 0x000000010519b824 */ /* 0x000fe200028e060c */
[----:B------:R-:W-:-:S02]  /*55d0*/  @!P2 IADD3 R32, P5, R14, R33, RZ ;  /* 0x000000210e20a210 */ /* 0x000fc40007fbe0ff */
[----:B------:R-:W-:Y:S01]  /*55e0*/  @!P1 SHF.L.U64.HI R12, R208, 0x1, R229 ;  /* 0x00000001d00c9819 */ /* 0x000fe200000102e5 */
[--C-:B------:R-:W-:Y:S01]  /*55f0*/  @!P2 IMAD.X R27, R3, 0x1, R8.reuse, P6 ;  /* 0x00000001031ba824 */ /* 0x100fe200030e0608 */
[----:B------:R-:W-:Y:S01]  /*5600*/  @!P1 IADD3 R34, P6, R2, R41, RZ ;  /* 0x0000002902229210 */ /* 0x000fe20007fde0ff */
[----:B------:R-:W-:Y:S01]  /*5610*/  @!P2 IMAD.X R33, R5, 0x1, R8, P5 ;  /* 0x000000010521a824 */ /* 0x000fe200028e0608 */
[----:B------:R-:W-:Y:S01]  /*5620*/  ISETP.GE.AND P5, PT, R207, UR4, PT ;  /* 0x00000004cf007c0c */ /* 0x000fe2000bfa6270 */
[----:B------:R-:W-:-:S04]  /*5630*/  @!P4 IMAD.WIDE R8, R196, 0x2, R2 ;  /* 0x00000002c408c825 */ /* 0x000fc800078e0202 */
[--C-:B------:R-:W-:Y:S01]  /*5640*/  @!P1 IMAD.X R35, R3, 0x1, R12.reuse, P6 ;  /* 0x0000000103239824 */ /* 0x100fe200030e060c */
[----:B------:R-:W-:Y:S01]  /*5650*/  @!P1 IADD3 R40, P6, R14, R41, RZ ;  /* 0x000000290e289210 */ /* 0x000fe20007fde0ff */
[----:B------:R1:W5:Y:S04]  /*5660*/  @!P4 LD.E.64 R62, desc[UR6][R8.64] ;  /* 0x00000006083ec980 */ /* 0x000368000c101b00 */
[----:B------:R-:W-:Y:S01]  /*5670*/  @!P1 IMAD.X R41, R5, 0x1, R12, P6 ;  /* 0x0000000105299824 */ /* 0x000fe200030e060c */
[----:B------:R-:W-:Y:S01]  /*5680*/  @!P0 IADD3 R42, P6, R2, R49, RZ ;  /* 0x00000031022a8210 */ /* 0x000fe20007fde0ff */
[----:B------:R-:W-:-:S04]  /*5690*/  @!P4 IMAD.WIDE R12, R196, 0x2, R14 ;  /* 0x00000002c40cc825 */ /* 0x000fc800078e020e */
[--C-:B------:R-:W-:Y:S01]  /*56a0*/  @!P0 IMAD.X R43, R3, 0x1, R30.reuse, P6 ;  /* 0x00000001032b8824 */ /* 0x100fe200030e061e */
[----:B------:R-:W-:Y:S01]  /*56b0*/  @!P0 IADD3 R48, P6, R14, R49, RZ ;  /* 0x000000310e308210 */ /* 0x000fe20007fde0ff */
[C---:B------:R-:W-:Y:S01]  /*56c0*/  @!P5 IMAD.SHL.U32 R15, R207.reuse, 0x2, RZ ;  /* 0x00000002cf0fd824 */ /* 0x040fe200078e00ff */
[----:B------:R1:W5:Y:S01]  /*56d0*/  @!P4 LD.E.64 R60, desc[UR6][R12.64] ;  /* 0x000000060c3cc980 */ /* 0x000362000c101b00 */
[----:B------:R-:W-:Y:S02]  /*56e0*/  @!P5 SHF.L.U64.HI R28, R207, 0x1, R227 ;  /* 0x00000001cf1cd819 */ /* 0x000fe400000102e3 */
[----:B------:R-:W-:Y:S01]  /*56f0*/  @!P0 IMAD.X R49, R5, 0x1, R30, P6 ;  /* 0x0000000105318824 */ /* 0x000fe200030e061e */
[-C--:B------:R-:W-:Y:S02]  /*5700*/  @!P5 IADD3 R2, P4, R2, R15.reuse, RZ ;  /* 0x0000000f0202d210 */ /* 0x080fe40007f9e0ff */
[----:B------:R-:W-:Y:S02]  /*5710*/  @!P5 IADD3 R14, P6, R14, R15, RZ ;  /* 0x0000000f0e0ed210 */ /* 0x000fe40007fde0ff */
[----:B------:R-:W-:-:S02]  /*5720*/  CS2R R56, SRZ ;  /* 0x0000000000387805 */ /* 0x000fc4000001ff00 */
[----:B------:R-:W-:Y:S01]  /*5730*/  CS2R R58, SRZ ;  /* 0x00000000003a7805 */ /* 0x000fe2000001ff00 */
[--C-:B------:R-:W-:Y:S01]  /*5740*/  @!P5 IMAD.X R3, R3, 0x1, R28.reuse, P4 ;  /* 0x000000010303d824 */ /* 0x100fe200020e061c */
[----:B------:R-:W-:Y:S01]  /*5750*/  CS2R R52, SRZ ;  /* 0x0000000000347805 */ /* 0x000fe2000001ff00 */
[----:B------:R-:W-:Y:S01]  /*5760*/  @!P5 IMAD.X R15, R5, 0x1, R28, P6 ;  /* 0x00000001050fd824 */ /* 0x000fe200030e061c */
[----:B------:R-:W-:Y:S02]  /*5770*/  CS2R R54, SRZ ;  /* 0x0000000000367805 */ /* 0x000fe4000001ff00 */
[----:B------:R-:W-:Y:S02]  /*5780*/  CS2R R46, SRZ ;  /* 0x00000000002e7805 */ /* 0x000fe4000001ff00 */
[----:B------:R-:W-:Y:S02]  /*5790*/  CS2R R44, SRZ ;  /* 0x00000000002c7805 */ /* 0x000fe4000001ff00 */
[----:B------:R-:W-:-:S02]  /*57a0*/  CS2R R38, SRZ ;  /* 0x0000000000267805 */ /* 0x000fc4000001ff00 */
[----:B------:R-:W-:Y:S02]  /*57b0*/  CS2R R36, SRZ ;  /* 0x0000000000247805 */ /* 0x000fe4000001ff00 */
[----:B------:R-:W-:Y:S02]  /*57c0*/  CS2R R30, SRZ ;  /* 0x00000000001e7805 */ /* 0x000fe4000001ff00 */
[----:B------:R-:W-:Y:S01]  /*57d0*/  CS2R R28, SRZ ;  /* 0x00000000001c7805 */ /* 0x000fe2000001ff00 */
[----:B------:R1:W5:Y:S04]  /*57e0*/  @!P3 LD.E.64 R56, desc[UR6][R20.64] ;  /* 0x000000061438b980 */ /* 0x000368000c101b00 */
        /* <DEDUP_REMOVED lines=8> */
[----:B------:R1:W5:Y:S02]  /*5870*/  @!P5 LD.E.64 R28, desc[UR6][R14.64] ;  /* 0x000000060e1cd980 */ /* 0x000364000c101b00 */
.L_x_1717:
[----:B------:R-:W-:Y:S05]  /*5880*/  BSYNC B1 ;  /* 0x0000000000017941 */ /* 0x000fea0003800000 */
.L_x_1716:
[----:B-1---5:R-:W-:Y:S01]  /*5890*/  IMAD.MOV.U32 R8, RZ, RZ, R39 ;  /* 0x000000ffff087224 */ /* 0x022fe200078e0027 */
[----:B------:R-:W-:Y:S01]  /*58a0*/  UMOV UR4, 0xffffffff ;  /* 0xffffffff00047882 */ /* 0x000fe20000000000 */
[----:B--2---:R-:W-:Y:S02]  /*58b0*/  IMAD.MOV.U32 R2, RZ, RZ, R30 ;  /* 0x000000ffff027224 */ /* 0x004fe400078e001e */
[----:B------:R-:W-:Y:S01]  /*58c0*/  IMAD.MOV.U32 R3, RZ, RZ, R31 ;  /* 0x000000ffff037224 */ /* 0x000fe200078e001f */
[----:B------:R-:W-:Y:S01]  /*58d0*/  PRMT R81, R8, 0x7610, R81 ;  /* 0x0000761008517816 */ /* 0x000fe20000000051 */
[----:B---3--:R-:W-:Y:S01]  /*58e0*/  IMAD.MOV.U32 R5, RZ, RZ, R38 ;  /* 0x000000ffff057224 */ /* 0x008fe200078e0026 */
[----:B------:R-:W-:Y:S01]  /*58f0*/  PRMT R74, R2, 0x7610, R74 ;  /* 0x00007610024a7816 */ /* 0x000fe2000000004a */
        /* <DEDUP_REMOVED lines=39> */
[----:B------:R-:W-:-:S02]  /*5b70*/  PRMT R105, R2, 0x7610, R105 ;  /* 0x0000761002697816 */ /* 0x000fc40000000069 */
[----:B------:R-:W-:Y:S02]  /*5b80*/  CS2R R8, SRZ ;  /* 0x0000000000087805 */ /* 0x000fe4000001ff00 */
[----:B------:R-:W-:Y:S02]  /*5b90*/  PRMT R104, R3, 0x7610, R104 ;  /* 0x0000761003687816 */ /* 0x000fe40000000068 */
[----:B------:R-:W-:Y:S01]  /*5ba0*/  PRMT R110, R5, 0x7610, R110 ;  /* 0x00007610056e7816 */ /* 0x000fe2000000006e */
[----:B------:R-:W-:Y:S06]  /*5bb0*/  BRA.DIV UR4, `(.L_x_1718) ;  /* 0x000001f204787947 */ /* 0x000fec000b800000 */
[----:B------:R1:W2:Y:S04]  /*5bc0*/  SHFL.IDX PT, R3, R4, 0x1, 0x1c1f ;  /* 0x003c1f0004037f89 */ /* 0x0002a800000e0000 */
[----:B------:R1:W3:Y:S04]  /*5bd0*/  SHFL.IDX PT, R2, R0, 0x1, 0x1c1f ;  /* 0x003c1f0000027f89 */ /* 0x0002e800000e0000 */
[----:B------:R1:W0:Y:S04]  /*5be0*/  SHFL.IDX PT, R5, R7, 0x1, 0x1c1f ;  /* 0x003c1f0007057f89 */ /* 0x00022800000e0000 */
[----:B----4-:R1:W4:Y:S02]  /*5bf0*/  SHFL.IDX PT, R14, R6, 0x1, 0x1c1f ;  /* 0x003c1f00060e7f89 */ /* 0x01032400000e0000 */
.L_x_2045:
[----:B------:R-:W-:Y:S01]  /*5c00*/  VIADD R10, R10, 0x40 ;  /* 0x000000400a0a7836 */ /* 0x000fe20000000000 */
[----:B01----:R-:W-:Y:S01]  /*5c10*/  LOP3.LUT R7, R214, 0x18, R17, 0xf8, !PT ;  /* 0x00000018d6077812 */ /* 0x003fe200078ef811 */
[----:B------:R-:W-:Y:S01]  /*5c20*/  BSSY B1, `(.L_x_1719) ;  /* 0x0000054000017945 */ /* 0x000fe20003800000 */
[----:B------:R-:W-:Y:S01]  /*5c30*/  LOP3.LUT P0, RZ, R233, 0x4, RZ, 0xc0, !PT ;  /* 0x00000004e9ff7812 */ /* 0x000fe2000780c0ff */
[----:B------:R-:W-:Y:S01]  /*5c40*/  IMAD.U32 R88, RZ, RZ, UR61 ;  /* 0x0000003dff587e24 */ /* 0x000fe2000f8e00ff */
[----:B------:R-:W-:Y:S02]  /*5c50*/  ISETP.GE.AND P1, PT, R10, R89, PT ;  /* 0x000000590a00720c */ /* 0x000fe40003f26270 */
[----:B------:R-:W-:Y:S02]  /*5c60*/  CS2R R12, SRZ ;  /* 0x00000000000c7805 */ /* 0x000fe4000001ff00 */
[----:B------:R-:W-:Y:S02]  /*5c70*/  LOP3.LUT R0, R7, R216, RZ, 0x3c, !PT ;  /* 0x000000d807007212 */ /* 0x000fe400078e3cff */
[----:B------:R-:W-:-:S02]  /*5c80*/  CS2R R24, SRZ ;  /* 0x0000000000187805 */ /* 0x000fc4000001ff00 */
[----:B------:R-:W-:Y:S02]  /*5c90*/  CS2R R32, SRZ ;  /* 0x0000000000207805 */ /* 0x000fe4000001ff00 */
[----:B------:R-:W-:Y:S02]  /*5ca0*/  CS2R R40, SRZ ;  /* 0x0000000000287805 */ /* 0x000fe4000001ff00 */
[----:B------:R-:W-:Y:S01]  /*5cb0*/  CS2R R50, SRZ ;  /* 0x0000000000327805 */ /* 0x000fe2000001ff00 */
[----:B------:R-:W-:Y:S01]  /*5cc0*/  IMAD R0, R215, 0x200, R0 ;  /* 0x00000200d7007824 */ /* 0x000fe200078e0200 */
[----:B------:R-:W-:Y:S02]  /*5cd0*/  CS2R R10, SRZ ;  /* 0x00000000000a7805 */ /* 0x000fe4000001ff00 */
[----:B------:R-:W-:Y:S02]  /*5ce0*/  CS2R R20, SRZ ;  /* 0x0000000000147805 */ /* 0x000fe4000001ff00 */
[----:B------:R-:W-:-:S02]  /*5cf0*/  CS2R R26, SRZ ;  /* 0x00000000001a7805 */ /* 0x000fc4000001ff00 */
[----:B------:R-:W-:Y:S02]  /*5d00*/  CS2R R34, SRZ ;  /* 0x0000000000227805 */ /* 0x000fe4000001ff00 */
[----:B------:R-:W-:Y:S02]  /*5d10*/  CS2R R42, SRZ ;  /* 0x00000000002a7805 */ /* 0x000fe4000001ff00 */
[----:B------:R-:W-:Y:S02]  /*5d20*/  LEA R0, R0, UR39, 0x1 ;  /* 0x0000002700007c11 */ /* 0x000fe4000f8e08ff */
        /* <DEDUP_REMOVED lines=9> */
[----:B------:R-:W-:-:S05]  /*5dc0*/  ISETP.GE.AND P1, PT, R205, UR4, PT ;  /* 0x00000004cd007c0c */ /* 0x000fca000bf26270 */
[C---:B------:R-:W-:Y:S01]  /*5dd0*/  @!P4 IMAD.SHL.U32 R9, R204.reuse, 0x2, RZ ;  /* 0x00000002cc09c824 */ /* 0x040fe200078e00ff */
[----:B------:R-:W-:-:S03]  /*5de0*/  @!P4 SHF.L.U64.HI R4, R204, 0x1, R231 ;  /* 0x00000001cc04c819 */ /* 0x000fc600000102e7 */
[C---:B------:R-:W-:Y:S01]  /*5df0*/  @!P3 IMAD.SHL.U32 R71, R206.reuse, 0x2, RZ ;  /* 0x00000002ce47b824 */ /* 0x040fe200078e00ff */
[----:B------:R-:W-:Y:S01]  /*5e00*/  @!P3 SHF.L.U64.HI R6, R206, 0x1, R230 ;  /* 0x00000001ce06b819 */ /* 0x000fe200000102e6 */
[----:B------:R-:W-:Y:S01]  /*5e10*/  @!P2 IMAD.SHL.U32 R67, R208, 0x2, RZ ;  /* 0x00000002d043a824 */ /* 0x000fe200078e00ff */
[-C--:B---3--:R-:W-:Y:S01]  /*5e20*/  @!P4 IADD3 R10, P5, R2, R9.reuse, RZ ;  /* 0x00000009020ac210 */ /* 0x088fe20007fbe0ff */
[----:B------:R-:W-:Y:S01]  /*5e30*/  @!P1 IMAD.SHL.U32 R7, R205, 0x2, RZ ;  /* 0x00000002cd079824 */ /* 0x000fe200078e00ff */
[----:B----4-:R-:W-:Y:S02]  /*5e40*/  @!P4 IADD3 R8, P6, R14, R9, RZ ;  /* 0x000000090e08c210 */ /* 0x010fe40007fde0ff */
[----:B------:R-:W-:Y:S01]  /*5e50*/  @!P2 SHF.L.U64.HI R12, R208, 0x1, R229 ;  /* 0x00000001d00ca819 */ /* 0x000fe200000102e5 */
[--C-:B--2---:R-:W-:Y:S01]  /*5e60*/  @!P4 IMAD.X R11, R3, 0x1, R4.reuse, P5 ;  /* 0x00000001030bc824 */ /* 0x104fe200028e0604 */
[-C--:B------:R-:W-:Y:S01]  /*5e70*/  @!P3 IADD3 R72, P5, R2, R71.reuse, RZ ;  /* 0x000000470248b210 */ /* 0x080fe20007fbe0ff */
[----:B------:R-:W-:Y:S01]  /*5e80*/  @!P4 IMAD.X R9, R5, 0x1, R4, P6 ;  /* 0x000000010509c824 */ /* 0x000fe200030e0604 */
[----:B------:R-:W-:-:S02]  /*5e90*/  @!P3 IADD3 R70, P6, R14, R71, RZ ;  /* 0x000000470e46b210 */ /* 0x000fc40007fde0ff */
[----:B------:R-:W-:Y:S01]  /*5ea0*/  @!P1 SHF.L.U64.HI R20, R205, 0x1, R228 ;  /* 0x00000001cd149819 */ /* 0x000fe200000102e4 */
[--C-:B------:R-:W-:Y:S01]  /*5eb0*/  @!P3 IMAD.X R73, R3, 0x1, R6.reuse, P5 ;  /* 0x000000010349b824 */ /* 0x100fe200028e0606 */
[-C--:B------:R-:W-:Y:S01]  /*5ec0*/  @!P2 IADD3 R68, P5, R2, R67.reuse, RZ ;  /* 0x000000430244a210 */ /* 0x080fe20007fbe0ff */
[----:B------:R-:W-:Y:S01]  /*5ed0*/  @!P3 IMAD.X R71, R5, 0x1, R6, P6 ;  /* 0x000000010547b824 */ /* 0x000fe200030e0606 */
[----:B------:R-:W-:-:S03]  /*5ee0*/  @!P2 IADD3 R66, P6, R14, R67, RZ ;  /* 0x000000430e42a210 */ /* 0x000fc60007fde0ff */
[--C-:B------:R-:W-:Y:S01]  /*5ef0*/  @!P2 IMAD.X R69, R3, 0x1, R12.reuse, P5 ;  /* 0x000000010345a824 */ /* 0x100fe200028e060c */
[----:B------:R-:W-:Y:S01]  /*5f00*/  @!P1 IADD3 R64, P5, R2, R7, RZ ;  /* 0x0000000702409210 */ /* 0x000fe20007fbe0ff */
[----:B------:R-:W-:Y:S01]  /*5f10*/  @!P2 IMAD.X R67, R5, 0x1, R12, P6 ;  /* 0x000000010543a824 */ /* 0x000fe200030e060c */
[----:B------:R-:W-:-:S03]  /*5f20*/  ISETP.GE.AND P6, PT, R196, UR4, PT ;  /* 0x00000004c4007c0c */ /* 0x000fc6000bfc6270 */
[----:B------:R-:W-:Y:S01]  /*5f30*/  @!P1 IMAD.X R65, R3, 0x1, R20, P5 ;  /* 0x0000000103419824 */ /* 0x000fe200028e0614 */
[----:B------:R-:W-:-:S05]  /*5f40*/  @!P1 IADD3 R6, P5, R14, R7, RZ ;  /* 0x000000070e069210 */ /* 0x000fca0007fbe0ff */
[----:B------:R-:W-:Y:S01]  /*5f50*/  @!P1 IMAD.X R7, R5, 0x1, R20, P5 ;  /* 0x0000000105079824 */ /* 0x000fe200028e0614 */
[----:B------:R-:W-:-:S03]  /*5f60*/  ISETP.GE.AND P5, PT, R207, UR4, PT ;  /* 0x00000004cf007c0c */ /* 0x000fc6000bfa6270 */
[----:B------:R-:W-:Y:S02]  /*5f70*/  @!P6 IMAD.MOV.U32 R4, RZ, RZ, R14 ;  /* 0x000000ffff04e224 */ /* 0x000fe400078e000e */
[----:B------:R-:W-:-:S04]  /*5f80*/  @!P6 IMAD.WIDE R12, R196, 0x2, R2 ;  /* 0x00000002c40ce825 */ /* 0x000fc800078e0202 */
[----:B------:R-:W-:Y:S01]  /*5f90*/  @!P6 IMAD.WIDE R20, R196, 0x2, R4 ;  /* 0x00000002c414e825 */ /* 0x000fe200078e0204 */
[----:B------:R0:W5:Y:S03]  /*5fa0*/  @!P6 LD.E.64 R50, desc[UR6][R12.64] ;  /* 0x000000060c32e980 */ /* 0x000166000c101b00 */
[C---:B------:R-:W-:Y:S01]  /*5fb0*/  @!P5 IMAD.SHL.U32 R15, R207.reuse, 0x2, RZ ;  /* 0x00000002cf0fd824 */ /* 0x040fe200078e00ff */
[----:B------:R1:W5:Y:S01]  /*5fc0*/  @!P6 LD.E.64 R48, desc[UR6][R20.64] ;  /* 0x000000061430e980 */ /* 0x000362000c101b00 */
[----:B------:R-:W-:-:S03]  /*5fd0*/  @!P5 SHF.L.U64.HI R4, R207, 0x1, R227 ;  /* 0x00000001cf04d819 */ /* 0x000fc600000102e3 */
[-C--:B------:R-:W-:Y:S02]  /*5fe0*/  @!P5 IADD3 R2, P6, R2, R15.reuse, RZ ;  /* 0x0000000f0202d210 */ /* 0x080fe40007fde0ff */
[----:B------:R-:W-:Y:S02]  /*5ff0*/  CS2R R40, SRZ ;  /* 0x0000000000287805 */ /* 0x000fe4000001ff00 */
[----:B------:R-:W-:Y:S01]  /*6000*/  CS2R R42, SRZ ;  /* 0x00000000002a7805 */ /* 0x000fe2000001ff00 */
[----:B------:R-:W-:Y:S01]  /*6010*/  @!P5 IMAD.X R3, R3, 0x1, R4, P6 ;  /* 0x000000010303d824 */ /* 0x000fe200030e0604 */
[----:B------:R-:W-:Y:S02]  /*6020*/  @!P5 IADD3 R14, P6, R14, R15, RZ ;  /* 0x0000000f0e0ed210 */ /* 0x000fe40007fde0ff */
[----:B------:R2:W5:Y:S01]  /*6030*/  @!P4 LD.E.64 R40, desc[UR6][R10.64] ;  /* 0x000000060a28c980 */ /* 0x000562000c101b00 */
[----:B------:R-:W-:Y:S02]  /*6040*/  CS2R R32, SRZ ;  /* 0x0000000000207805 */ /* 0x000fe4000001ff00 */
[----:B------:R-:W-:-:S02]  /*6050*/  CS2R R34, SRZ ;  /* 0x0000000000227805 */ /* 0x000fc4000001ff00 */
[----:B------:R-:W-:Y:S01]  /*6060*/  CS2R R24, SRZ ;  /* 0x0000000000187805 */ /* 0x000fe2000001ff00 */
[----:B------:R3:W5:Y:S01]  /*6070*/  @!P4 LD.E.64 R42, desc[UR6][R8.64] ;  /* 0x00000006082ac980 */ /* 0x000762000c101b00 */
[----:B------:R-:W-:Y:S02]  /*6080*/  CS2R R26, SRZ ;  /* 0x00000000001a7805 */ /* 0x000fe4000001ff00 */
[----:B0-----:R-:W-:Y:S02]  /*6090*/  CS2R R12, SRZ ;  /* 0x00000000000c7805 */ /* 0x001fe4000001ff00 */
[----:B-1----:R-:W-:Y:S01]  /*60a0*/  CS2R R20, SRZ ;  /* 0x0000000000147805 */ /* 0x002fe2000001ff00 */
[----:B------:R-:W-:Y:S01]  /*60b0*/  @!P5 IMAD.X R15, R5, 0x1, R4, P6 ;  /* 0x00000001050fd824 */ /* 0x000fe200030e0604 */
[----:B------:R0:W5:Y:S01]  /*60c0*/  @!P3 LD.E.64 R32, desc[UR6][R72.64] ;  /* 0x000000064820b980 */ /* 0x000162000c101b00 */
[----:B--2---:R-:W-:-:S03]  /*60d0*/  CS2R R10, SRZ ;  /* 0x00000000000a7805 */ /* 0x004fc6000001ff00 */
[----:B------:R0:W5:Y:S01]  /*60e0*/  @!P3 LD.E.64 R34, desc[UR6][R70.64] ;  /* 0x000000064622b980 */ /* 0x000162000c101b00 */
[----:B---3--:R-:W-:-:S03]  /*60f0*/  CS2R R8, SRZ ;  /* 0x0000000000087805 */ /* 0x008fc6000001ff00 */
[----:B------:R0:W5:Y:S04]  /*6100*/  @!P2 LD.E.64 R24, desc[UR6][R68.64] ;  /* 0x000000064418a980 */ /* 0x000168000c101b00 */
[----:B------:R0:W5:Y:S04]  /*6110*/  @!P2 LD.E.64 R26, desc[UR6][R66.64] ;  /* 0x00000006421aa980 */ /* 0x000168000c101b00 */
[----:B------:R0:W5:Y:S04]  /*6120*/  @!P1 LD.E.64 R12, desc[UR6][R64.64] ;  /* 0x00000006400c9980 */ /* 0x000168000c101b00 */
[----:B------:R0:W5:Y:S04]  /*6130*/  @!P1 LD.E.64 R20, desc[UR6][R6.64] ;  /* 0x0000000606149980 */ /* 0x000168000c101b00 */
[----:B------:R0:W5:Y:S04]  /*6140*/  @!P5 LD.E.64 R8, desc[UR6][R2.64] ;  /* 0x000000060208d980 */ /* 0x000168000c101b00 */
[----:B------:R0:W5:Y:S02]  /*6150*/  @!P5 LD.E.64 R10, desc[UR6][R14.64] ;  /* 0x000000060e0ad980 */ /* 0x000164000c101b00 */
.L_x_1720:
[----:B------:R-:W-:Y:S05]  /*6160*/  BSYNC B1 ;  /* 0x0000000000017941 */ /* 0x000fea0003800000 */
.L_x_1719:
[----:B------:R-:W-:Y:S01]  /*6170*/  R2UR UR5, R218 ;  /* 0x00000000da0572ca */ /* 0x000fe200000e0000 */
[----:B-----5:R-:W-:Y:S01]  /*6180*/  IMAD.MOV.U32 R4, RZ, RZ, R9 ;  /* 0x000000ffff047224 */ /* 0x020fe200078e0009 */
[----:B0-----:R-:W-:Y:S01]  /*6190*/  VIADDMNMX R73, R89, -R88, 0x80, PT ;  /* 0x0000008059497446 */ /* 0x001fe20003800958 */
[C---:B------:R-:W-:Y:S02]  /*61a0*/  VIADD R6, R0.reuse, 0x12400 ;  /* 0x0001240000067836 */ /* 0x040fe40000000000 */
[----:B---3--:R-:W-:Y:S01]  /*61b0*/  VIADD R2, R0, 0x12440 ;  /* 0x0001244000027836 */ /* 0x008fe20000000000 */
[----:B----4-:R-:W-:Y:S01]  /*61c0*/  PRMT R14, R4, 0x7610, R14 ;  /* 0x00007610040e7816 */ /* 0x010fe2000000000e */
[----:B------:R-:W-:Y:S01]  /*61d0*/  @P0 VIADD R2, R6, 0xffffffc0 ;  /* 0xffffffc006020836 */ /* 0x000fe20000000000 */
[----:B------:R-:W-:Y:S01]  /*61e0*/  ISETP.GE.AND P1, PT, R16, R73, PT ;  /* 0x000000491000720c */ /* 0x000fe20003f26270 */
[----:B------:R-:W-:Y:S02]  /*61f0*/  IMAD.MOV.U32 R5, RZ, RZ, R12 ;  /* 0x000000ffff057224 */ /* 0x000fe400078e000c */
[----:B------:R-:W-:-:S02]  /*6200*/  IMAD.MOV.U32 R6, RZ, RZ, R24 ;  /* 0x000000ffff067224 */ /* 0x000fc400078e0018 */
[----:B------:R-:W-:Y:S01]  /*6210*/  ULEA.HI UR4, UR5, UR5, URZ, 0x1 ;  /* 0x0000000505047291 */ /* 0x000fe2000f8f083f */
[----:B------:R-:W-:Y:S01]  /*6220*/  PRMT R65, R5, 0x7610, R65 ;  /* 0x0000761005417816 */ /* 0x000fe20000000041 */
[----:B------:R-:W-:Y:S01]  /*6230*/  IMAD.MOV.U32 R7, RZ, RZ, R25 ;  /* 0x000000ffff077224 */ /* 0x000fe200078e0019 */
[----:B------:R-:W-:Y:S01]  /*6240*/  PRMT R69, R6, 0x7610, R69 ;  /* 0x0000761006457816 */ /* 0x000fe20000000045 */
[----:B------:R-:W-:Y:S01]  /*6250*/  ULOP3.LUT UR4, UR4, 0xfffffffe, URZ, 0xc0, !UPT ;  /* 0xfffffffe04047892 */ /* 0x000fe2000f8ec03f */
[----:B------:R-:W-:Y:S02]  /*6260*/  IMAD.MOV.U32 R5, RZ, RZ, R13 ;  /* 0x000000ffff057224 */ /* 0x000fe400078e000d */
[----:B------:R-:W-:Y:S01]  /*6270*/  PRMT R70, R7, 0x7610, R70 ;  /* 0x0000761007467816 */ /* 0x000fe20000000046 */
[----:B------:R-:W-:Y:S01]  /*6280*/  UIADD3 UR4, UR5, -UR4, URZ ;  /* 0x8000000405047290 */ /* 0x000fe2000fffe03f */
[----:B------:R-:W-:Y:S01]  /*6290*/  IMAD.MOV.U32 R6, RZ, RZ, R33 ;  /* 0x000000ffff067224 */ /* 0x000fe200078e0021 */
[----:B------:R-:W-:Y:S01]  /*62a0*/  PRMT R66, R5, 0x7610, R66 ;  /* 0x0000761005427816 */ /* 0x000fe20000000042 */
[----:B------:R-:W-:-:S02]  /*62b0*/  IMAD.MOV.U32 R7, RZ, RZ, R40 ;  /* 0x000000ffff077224 */ /* 0x000fc400078e0028 */
[----:B------:R-:W-:Y:S01]  /*62c0*/  IMAD.MOV.U32 R5, RZ, RZ, R32 ;  /* 0x000000ffff057224 */ /* 0x000fe200078e0020 */
[----:B------:R-:W-:Y:S01]  /*62d0*/  PRMT R89, R6, 0x7610, R89 ;  /* 0x0000761006597816 */ /* 0x000fe20000000059 */
[----:B------:R-:W-:Y:S01]  /*62e0*/  IMAD.U32 R4, RZ, RZ, UR4 ;  /* 0x00000004ff047e24 */ /* 0x000fe2000f8e00ff */
[----:B------:R-:W-:Y:S01]  /*62f0*/  PRMT R96, R7, 0x7610, R96 ;  /* 0x0000761007607816 */ /* 0x000fe20000000060 */
[----:B------:R-:W-:Y:S01]  /*6300*/  IMAD.MOV.U32 R15, RZ, RZ, R41 ;  /* 0x000000ffff0f7224 */ /* 0x000fe200078e0029 */
[----:B------:R-:W-:Y:S01]  /*6310*/  PRMT R88, R5, 0x7610, R88 ;  /* 0x0000761005587816 */ /* 0x000fe20000000058 */
[----:B------:R-:W-:Y:S01]  /*6320*/  IMAD.MOV.U32 R6, RZ, RZ, R51 ;  /* 0x000000ffff067224 */ /* 0x000fe200078e0033 */
[----:B------:R-:W-:Y:S01]  /*6330*/  SHF.L.U32 R4, R4, 0x1f, RZ ;  /* 0x0000001f04047819 */ /* 0x000fe200000006ff */
[----:B------:R-:W-:Y:S01]  /*6340*/  IMAD.MOV.U32 R7, RZ, RZ, R10 ;  /* 0x000000ffff077224 */ /* 0x000fe200078e000a */
[----:B------:R-:W-:Y:S01]  /*6350*/  PRMT R97, R15, 0x7610, R97 ;  /* 0x000076100f617816 */ /* 0x000fe20000000061 */
[----:B------:R-:W-:Y:S01]  /*6360*/  IMAD.MOV.U32 R5, RZ, RZ, R50 ;  /* 0x000000ffff057224 */ /* 0x000fe200078e0032 */
[----:B------:R-:W0:Y:S01]  /*6370*/  SYNCS.PHASECHK.TRANS64.TRYWAIT P0, [UR39+0x30800], R4 ;  /* 0x03080004ff0075a7 */ /* 0x000e220008000167 */
        /* <DEDUP_REMOVED lines=13> */
[----:B--2---:R-:W-:Y:S01]  /*6450*/  IMAD.MOV.U32 R3, RZ, RZ, R8 ;  /* 0x000000ffff037224 */ /* 0x004fe200078e0008 */
[----:B------:R-:W-:Y:S01]  /*6460*/  PRMT R98, R7, 0x7610, R98 ;  /* 0x0000761007627816 */ /* 0x000fe20000000062 */
[----:B------:R-:W-:Y:S01]  /*6470*/  IMAD.MOV.U32 R64, RZ, RZ, R11 ;  /* 0x000000ffff407224 */ /* 0x000fe200078e000b */
[----:B------:R-:W-:Y:S01]  /*6480*/  PRMT R90, R5, 0x7610, R90 ;  /* 0x00007610055a7816 */ /* 0x000fe2000000005a */
[----:B------:R-:W-:-:S02]  /*6490*/  IMAD.MOV.U32 R72, RZ, RZ, R27 ;  /* 0x000000ffff487224 */ /* 0x000fc400078e001b */
[----:B------:R-:W-:Y:S02]  /*64a0*/  IMAD.MOV.U32 R99, RZ, RZ, R43 ;  /* 0x000000ffff637224 */ /* 0x000fe400078e002b */
[----:B------:R-:W-:Y:S02]  /*64b0*/  IMAD.MOV.U32 R6, RZ, RZ, R48 ;  /* 0x000000ffff067224 */ /* 0x000fe400078e0030 */
[----:B------:R-:W-:Y:S01]  /*64c0*/  IMAD.MOV.U32 R7, RZ, RZ, R49 ;  /* 0x000000ffff077224 */ /* 0x000fe200078e0031 */
[----:B0-----:R-:W-:Y:S06]  /*64d0*/  @!P0 BRA `(.L_x_1721) ;  /* 0x000001e800a08947 */ /* 0x001fec0003800000 */
.L_x_2046:
[----:B------:R-:W-:Y:S01]  /*64e0*/  BSSY B1, `(.L_x_1722) ;  /* 0x000012f000017945 */ /* 0x000fe20003800000 */
[----:B------:R-:W-:Y:S02]  /*64f0*/  PRMT R102, R6, 0x7610, R102 ;  /* 0x0000761006667816 */ /* 0x000fe40000000066 */
[----:B------:R-:W-:Y:S01]  /*6500*/  PRMT R103, R7, 0x7610, R103 ;  /* 0x0000761007677816 */ /* 0x000fe20000000067 */
[----:B------:R-:W-:Y:S06]  /*6510*/  @P1 BRA `(.L_x_1723) ;  /* 0x0000001000ac1947 */ /* 0x000fec0003800000 */
[----:B0-----:R-:W0:Y:S01]  /*6520*/  LDC R5, c[0x0][0x3f4] ;  /* 0x0000fd00ff057b82 */ /* 0x001e220000000800 */
        /* <DEDUP_REMOVED lines=9> */
[----:B------:R-:W-:Y:S02]  /*65c0*/  SHF.R.U64 R113, R62, 0x10, R63 ;  /* 0x000000103e717819 */ /* 0x000fe4000000123f */
[----:B------:R-:W-:Y:S02]  /*65d0*/  SHF.R.U32.HI R112, RZ, 0x10, R61 ;  /* 0x00000010ff707819 */ /* 0x000fe4000001163d */
[----:B------:R-:W-:Y:S02]  /*65e0*/  SHF.R.U32.HI R62, RZ, 0x10, R63 ;  /* 0x00000010ff3e7819 */ /* 0x000fe4000001163f */
[----:B------:R-:W-:Y:S02]  /*65f0*/  PRMT R112, R74, 0x5432, R112 ;  /* 0x000054324a707816 */ /* 0x000fe40000000070 */
[----:B------:R-:W-:Y:S02]  /*6600*/  SHF.R.U64 R111, R60, 0x10, R61 ;  /* 0x000000103c6f7819 */ /* 0x000fe4000000123d */
[----:B------:R-:W-:-:S02]  /*6610*/  PRMT R109, R109, 0x5410, R62 ;  /* 0x000054106d6d7816 */ /* 0x000fc4000000003e */
[----:B------:R-:W-:Y:S01]  /*6620*/  PRMT R108, R108, 0x5410, R113 ;  /* 0x000054106c6c7816 */ /* 0x000fe20000000071 */
[----:B------:R-:W-:Y:S01]  /*6630*/  IMAD.U32 R113, R112, 0x10000, RZ ;  /* 0x0001000070717824 */ /* 0x000fe200078e00ff */
[----:B------:R-:W-:Y:S01]  /*6640*/  PRMT R111, R110, 0x5410, R111 ;  /* 0x000054106e6f7816 */ /* 0x000fe2000000006f */
[C---:B------:R-:W-:Y:S01]  /*6650*/  IMAD.U32 R110, R109.reuse, 0x10000, RZ ;  /* 0x000100006d6e7824 */ /* 0x040fe200078e00ff */
[----:B------:R-:W-:Y:S02]  /*6660*/  LOP3.LUT R112, R112, 0xffff0000, RZ, 0xc0, !PT ;  /* 0xffff000070707812 */ /* 0x000fe400078ec0ff */
[----:B------:R-:W-:Y:S02]  /*6670*/  LOP3.LUT R109, R109, 0xffff0000, RZ, 0xc0, !PT ;  /* 0xffff00006d6d7812 */ /* 0x000fe400078ec0ff */
[C---:B0-----:R-:W-:Y:S01]  /*6680*/  LOP3.LUT R61, R6.reuse, 0xffff0000, RZ, 0xc0, !PT ;  /* 0xffff0000063d7812 */ /* 0x041fe200078ec0ff */
[----:B------:R-:W-:Y:S01]  /*6690*/  IMAD.U32 R60, R6, 0x10000, RZ ;  /* 0x00010000063c7824 */ /* 0x000fe200078e00ff */
[C---:B------:R-:W-:Y:S01]  /*66a0*/  LOP3.LUT R63, R7.reuse, 0xffff0000, RZ, 0xc0, !PT ;  /* 0xffff0000073f7812 */ /* 0x040fe200078ec0ff */
[----:B------:R-:W-:-:S02]  /*66b0*/  IMAD.U32 R62, R7, 0x10000, RZ ;  /* 0x00010000073e7824 */ /* 0x000fc400078e00ff */
[CC--:B------:R-:W-:Y:S01]  /*66c0*/  FMUL.FTZ R115, R61.reuse, R113.reuse ;  /* 0x000000713d737220 */ /* 0x0c0fe20000410000 */
[----:B------:R-:W-:Y:S01]  /*66d0*/  FMUL.FTZ R114, R61, R110 ;  /* 0x0000006e3d727220 */ /* 0x000fe20000410000 */
[----:B------:R-:W-:Y:S01]  /*66e0*/  FMUL.FTZ R61, R63, R112 ;  /* 0x000000703f3d7220 */ /* 0x000fe20000410000 */
[----:B------:R-:W-:Y:S02]  /*66f0*/  IMAD.U32 R6, R4, 0x10000, RZ ;  /* 0x0001000004067824 */ /* 0x000fe400078e00ff */
[C---:B------:R-:W-:Y:S01]  /*6700*/  FFMA.FTZ R115, R60.reuse, R110, -R115 ;  /* 0x0000006e3c737223 */ /* 0x040fe20000010873 */
[----:B------:R-:W-:Y:S01]  /*6710*/  FFMA.FTZ R114, R60, R113, R114 ;  /* 0x000000713c727223 */ /* 0x000fe20000010072 */
[-C--:B------:R-:W-:Y:S01]  /*6720*/  FFMA.FTZ R113, R62, R109.reuse, -R61 ;  /* 0x0000006d3e717223 */ /* 0x080fe2000001083d */
[C---:B------:R-:W-:Y:S01]  /*6730*/  IMAD.U32 R7, R5.reuse, 0x10000, RZ ;  /* 0x0001000005077824 */ /* 0x040fe200078e00ff */
[----:B------:R-:W-:Y:S01]  /*6740*/  LOP3.LUT R4, R4, 0xffff0000, RZ, 0xc0, !PT ;  /* 0xffff000004047812 */ /* 0x000fe200078ec0ff */
[C---:B------:R-:W-:Y:S01]  /*6750*/  IMAD.U32 R61, R108.reuse, 0x10000, RZ ;  /* 0x000100006c3d7824 */ /* 0x040fe200078e00ff */
[----:B------:R-:W-:Y:S01]  /*6760*/  LOP3.LUT R5, R5, 0xffff0000, RZ, 0xc0, !PT ;  /* 0xffff000005057812 */ /* 0x000fe200078ec0ff */
[----:B------:R-:W-:Y:S01]  /*6770*/  FMUL.FTZ R117, R63, R109 ;  /* 0x0000006d3f757220 */ /* 0x000fe20000410000 */
[C---:B------:R-:W-:Y:S01]  /*6780*/  LOP3.LUT R60, R111.reuse, 0xffff0000, RZ, 0xc0, !PT ;  /* 0xffff00006f3c7812 */ /* 0x040fe200078ec0ff */
[----:B------:R-:W-:Y:S01]  /*6790*/  IMAD.U32 R63, R111, 0x10000, RZ ;  /* 0x000100006f3f7824 */ /* 0x000fe200078e00ff */
[----:B------:R-:W-:Y:S01]  /*67a0*/  LOP3.LUT R108, R108, 0xffff0000, RZ, 0xc0, !PT ;  /* 0xffff00006c6c7812 */ /* 0x000fe200078ec0ff */
[----:B------:R-:W-:Y:S01]  /*67b0*/  FFMA.FTZ R112, R62, R112, R117 ;  /* 0x000000703e707223 */ /* 0x000fe20000010075 */
[C---:B------:R-:W-:Y:S01]  /*67c0*/  FMUL.FTZ R62, R4.reuse, R61 ;  /* 0x0000003d043e7220 */ /* 0x040fe20000410000 */
[-C--:B------:R-:W-:Y:S01]  /*67d0*/  FMUL.FTZ R109, R4, R63.reuse ;  /* 0x0000003f046d7220 */ /* 0x080fe20000410000 */
[C---:B------:R-:W-:Y:S01]  /*67e0*/  FMUL.FTZ R110, R5.reuse, R60 ;  /* 0x0000003c056e7220 */ /* 0x040fe20000410000 */
[-C--:B------:R-:W-:Y:S01]  /*67f0*/  FMUL.FTZ R111, R5, R108.reuse ;  /* 0x0000006c056f7220 */ /* 0x080fe20000410000 */
[C---:B------:R-:W-:Y:S01]  /*6800*/  FFMA.FTZ R63, R6.reuse, R63, R62 ;  /* 0x0000003f063f7223 */ /* 0x040fe2000001003e */
[----:B------:R-:W-:Y:S01]  /*6810*/  FFMA.FTZ R4, R6, R61, -R109 ;  /* 0x0000003d06047223 */ /* 0x000fe2000001086d */
[C---:B------:R-:W-:Y:S01]  /*6820*/  FFMA.FTZ R5, R7.reuse, R108, -R110 ;  /* 0x0000006c07057223 */ /* 0x040fe2000001086e */
[----:B------:R-:W-:Y:S01]  /*6830*/  FFMA.FTZ R60, R7, R60, R111 ;  /* 0x0000003c073c7223 */ /* 0x000fe2000001006f */
[----:B------:R-:W-:-:S02]  /*6840*/  F2FP.BF16.F32.PACK_AB R6, R114, R115 ;  /* 0x000000737206723e */ /* 0x000fc400000010ff */
[----:B------:R-:W-:Y:S02]  /*6850*/  F2FP.BF16.F32.PACK_AB R7, R112, R113 ;  /* 0x000000717007723e */ /* 0x000fe400000010ff */
[----:B------:R-:W-:Y:S02]  /*6860*/  F2FP.BF16.F32.PACK_AB R4, R63, R4 ;  /* 0x000000043f04723e */ /* 0x000fe400000010ff */
[----:B------:R-:W-:-:S05]  /*6870*/  F2FP.BF16.F32.PACK_AB R5, R60, R5 ;  /* 0x000000053c05723e */ /* 0x000fca00000010ff */
[----:B------:R0:W-:Y:S02]  /*6880*/  STS.128 [R0+0x12400], R4 ;  /* 0x0124000400007388 */ /* 0x0001e40000000c00 */
.L_x_1725:
[----:B------:R-:W-:Y:S05]  /*6890*/  BSYNC B2 ;  /* 0x0000000000027941 */ /* 0x000fea0003800000 */
.L_x_1724:
[----:B------:R-:W-:Y:S04]  /*68a0*/  BSSY B2, `(.L_x_1726) ;  /* 0x0000030000027945 */ /* 0x000fe80003800000 */
[----:B------:R-:W-:Y:S05]  /*68b0*/  @P1 BRA `(.L_x_1727) ;  /* 0x0000000000b81947 */ /* 0x000fea0003800000 */
[----:B0-----:R-:W0:Y:S01]  /*68c0*/  LDS.128 R4, [R2] ;  /* 0x0000000002047984 */ /* 0x001e220000000c00 */
[----:B------:R-:W-:Y:S02]  /*68d0*/  SHF.R.U64 R60, R56, 0x10, R57 ;  /* 0x00000010383c7819 */ /* 0x000fe40000001239 */
[----:B------:R-:W-:Y:S02]  /*68e0*/  SHF.R.U64 R56, R58, 0x10, R59 ;  /* 0x000000103a387819 */ /* 0x000fe4000000123b */
[----:B------:R-:W-:Y:S02]  /*68f0*/  SHF.R.U32.HI R57, RZ, 0x10, R57 ;  /* 0x00000010ff397819 */ /* 0x000fe40000011639 */
[----:B------:R-:W-:Y:S02]  /*6900*/  SHF.R.U32.HI R59, RZ, 0x10, R59 ;  /* 0x00000010ff3b7819 */ /* 0x000fe4000001163b */
[----:B------:R-:W-:Y:S02]  /*6910*/  PRMT R106, R106, 0x5410, R57 ;  /* 0x000054106a6a7816 */ /* 0x000fe40000000039 */
        /* <DEDUP_REMOVED lines=11> */
[C---:B------:R-:W-:Y:S01]  /*69d0*/  FMUL.FTZ R62, R57.reuse, R60 ;  /* 0x0000003c393e7220 */ /* 0x040fe20000410000 */
[-C--:B------:R-:W-:Y:S01]  /*69e0*/  FMUL.FTZ R63, R57, R61.reuse ;  /* 0x0000003d393f7220 */ /* 0x080fe20000410000 */
[----:B------:R-:W-:Y:S01]  /*69f0*/  FMUL.FTZ R57, R59, R104 ;  /* 0x000000683b397220 */ /* 0x000fe20000410000 */
[----:B------:R-:W-:Y:S02]  /*6a00*/  IMAD.U32 R6, R4, 0x10000, RZ ;  /* 0x0001000004067824 */ /* 0x000fe400078e00ff */
[C---:B------:R-:W-:Y:S01]  /*6a10*/  FFMA.FTZ R109, R56.reuse, R61, R62 ;  /* 0x0000003d386d7223 */ /* 0x040fe2000001003e */
[----:B------:R-:W-:Y:S02]  /*6a20*/  IMAD.U32 R7, R5, 0x10000, RZ ;  /* 0x0001000005077824 */ /* 0x000fe400078e00ff */
[----:B------:R-:W-:Y:S01]  /*6a30*/  FFMA.FTZ R108, R56, R60, -R63 ;  /* 0x0000003c386c7223 */ /* 0x000fe2000001083f */
[-C--:B------:R-:W-:Y:S01]  /*6a40*/  FMUL.FTZ R61, R59, R106.reuse ;  /* 0x0000006a3b3d7220 */ /* 0x080fe20000410000 */
[----:B------:R-:W-:Y:S01]  /*6a50*/  LOP3.LUT R4, R4, 0xffff0000, RZ, 0xc0, !PT ;  /* 0xffff000004047812 */ /* 0x000fe200078ec0ff */
[C---:B------:R-:W-:Y:S01]  /*6a60*/  FFMA.FTZ R106, R58.reuse, R106, -R57 ;  /* 0x0000006a3a6a7223 */ /* 0x040fe20000010839 */
[----:B------:R-:W-:Y:S01]  /*6a70*/  LOP3.LUT R5, R5, 0xffff0000, RZ, 0xc0, !PT ;  /* 0xffff000005057812 */ /* 0x000fe200078ec0ff */
[C---:B------:R-:W-:Y:S01]  /*6a80*/  IMAD.U32 R59, R105.reuse, 0x10000, RZ ;  /* 0x00010000693b7824 */ /* 0x040fe200078e00ff */
[----:B------:R-:W-:Y:S01]  /*6a90*/  LOP3.LUT R60, R105, 0xffff0000, RZ, 0xc0, !PT ;  /* 0xffff0000693c7812 */ /* 0x000fe200078ec0ff */
[C---:B------:R-:W-:Y:S01]  /*6aa0*/  IMAD.U32 R57, R107.reuse, 0x10000, RZ ;  /* 0x000100006b397824 */ /* 0x040fe200078e00ff */
[----:B------:R-:W-:Y:S01]  /*6ab0*/  LOP3.LUT R56, R107, 0xffff0000, RZ, 0xc0, !PT ;  /* 0xffff00006b387812 */ /* 0x000fe200078ec0ff */
        /* <DEDUP_REMOVED lines=14> */
.L_x_1727:
[----:B------:R-:W-:Y:S05]  /*6ba0*/  BSYNC B2 ;  /* 0x0000000000027941 */ /* 0x000fea0003800000 */
.L_x_1726:
[----:B------:R-:W-:Y:S04]  /*6bb0*/  BSSY B2, `(.L_x_1728) ;  /* 0x0000030000027945 */ /* 0x000fe80003800000 */
[----:B------:R-:W-:Y:S05]  /*6bc0*/  @P2 BRA `(.L_x_1729) ;  /* 0x0000000000b82947 */ /* 0x000fea0003800000 */
[----:B01----:R-:W0:Y:S01]  /*6bd0*/  LDS.128 R4, [R0+0x16400] ;  /* 0x0164000000047984 */ /* 0x003e220000000c00 */
[--C-:B------:R-:W-:Y:S02]  /*6be0*/  SHF.R.U64 R57, R52, 0x10, R53.reuse ;  /* 0x0000001034397819 */ /* 0x100fe40000001235 */
[----:B------:R-:W-:Y:S02]  /*6bf0*/  SHF.R.U32.HI R52, RZ, 0x10, R53 ;  /* 0x00000010ff347819 */ /* 0x000fe40000011635 */
[--C-:B------:R-:W-:Y:S02]  /*6c00*/  SHF.R.U64 R53, R54, 0x10, R55.reuse ;  /* 0x0000001036357819 */ /* 0x100fe40000001237 */
        /* <DEDUP_REMOVED lines=15> */
[C---:B------:R-:W-:Y:S01]  /*6d00*/  FMUL.FTZ R53, R55.reuse, R95 ;  /* 0x0000005f37357220 */ /* 0x040fe20000410000 */
[----:B------:R-:W-:Y:S02]  /*6d10*/  IMAD.U32 R6, R4, 0x10000, RZ ;  /* 0x0001000004067824 */ /* 0x000fe400078e00ff */
[----:B------:R-:W-:Y:S01]  /*6d20*/  FFMA.FTZ R61, R52, R57, R58 ;  /* 0x00000039343d7223 */ /* 0x000fe2000001003a */
[-C--:B------:R-:W-:Y:S01]  /*6d30*/  FMUL.FTZ R57, R55, R93.reuse ;  /* 0x0000005d37397220 */ /* 0x080fe20000410000 */
[----:B------:R-:W-:Y:S01]  /*6d40*/  FFMA.FTZ R93, R54, R93, -R53 ;  /* 0x0000005d365d7223 */ /* 0x000fe20000010835 */
[C---:B------:R-:W-:Y:S01]  /*6d50*/  IMAD.U32 R7, R5.reuse, 0x10000, RZ ;  /* 0x0001000005077824 */ /* 0x040fe200078e00ff */
[----:B------:R-:W-:Y:S01]  /*6d60*/  LOP3.LUT R4, R4, 0xffff0000, RZ, 0xc0, !PT ;  /* 0xffff000004047812 */ /* 0x000fe200078ec0ff */
[----:B------:R-:W-:Y:S01]  /*6d70*/  IMAD.U32 R55, R94, 0x10000, RZ ;  /* 0x000100005e377824 */ /* 0x000fe200078e00ff */
[----:B------:R-:W-:Y:S01]  /*6d80*/  LOP3.LUT R5, R5, 0xffff0000, RZ, 0xc0, !PT ;  /* 0xffff000005057812 */ /* 0x000fe200078ec0ff */
[----:B------:R-:W-:Y:S01]  /*6d90*/  IMAD.U32 R53, R92, 0x10000, RZ ;  /* 0x000100005c357824 */ /* 0x000fe200078e00ff */
[----:B------:R-:W-:Y:S01]  /*6da0*/  LOP3.LUT R94, R94, 0xffff0000, RZ, 0xc0, !PT ;  /* 0xffff00005e5e7812 */ /* 0x000fe200078ec0ff */
[----:B------:R-:W-:Y:S01]  /*6db0*/  FFMA.FTZ R56, R52, R56, -R59 ;  /* 0x0000003834387223 */ /* 0x000fe2000001083b */
        /* <DEDUP_REMOVED lines=15> */
.L_x_1729:
[----:B------:R-:W-:Y:S05]  /*6eb0*/  BSYNC B2 ;  /* 0x0000000000027941 */ /* 0x000fea0003800000 */
.L_x_1728:
[----:B------:R-:W-:Y:S04]  /*6ec0*/  BSSY B2, `(.L_x_1730) ;  /* 0x0000030000027945 */ /* 0x000fe80003800000 */
[----:B------:R-:W-:Y:S05]  /*6ed0*/  @P3 BRA `(.L_x_1731) ;  /* 0x0000000000b83947 */ /* 0x000fea0003800000 */
[----:B012---:R-:W0:Y:S01]  /*6ee0*/  LDS.128 R4, [R2+0x4000] ;  /* 0x0040000002047984 */ /* 0x007e220000000c00 */
        /* <DEDUP_REMOVED lines=45> */
.L_x_1731:
[----:B------:R-:W-:Y:S05]  /*71c0*/  BSYNC B2 ;  /* 0x0000000000027941 */ /* 0x000fea0003800000 */
.L_x_1730:
[----:B------:R-:W-:Y:S04]  /*71d0*/  BSSY B2, `(.L_x_1732) ;  /* 0x0000030000027945 */ /* 0x000fe80003800000 */
[----:B------:R-:W-:Y:S05]  /*71e0*/  @P4 BRA `(.L_x_1733) ;  /* 0x0000000000b84947 */ /* 0x000fea0003800000 */
[----:B0123--:R-:W0:Y:S01]  /*71f0*/  LDS.128 R4, [R0+0x1a400] ;  /* 0x01a4000000047984 */ /* 0x00fe220000000c00 */
        /* <DEDUP_REMOVED lines=45> */
.L_x_1733:
[----:B------:R-:W-:Y:S05]  /*74d0*/  BSYNC B2 ;  /* 0x0000000000027941 */ /* 0x000fea0003800000 */
.L_x_1732:
[----:B------:R-:W-:Y:S05]  /*74e0*/  @P5 BRA `(.L_x_1723) ;  /* 0x0000000000b85947 */ /* 0x000fea0003800000 */
[----:B01234-:R-:W0:Y:S01]  /*74f0*/  LDS.128 R4, [R2+0x8000] ;  /* 0x0080000002047984 */ /* 0x01fe220000000c00 */
        /* <DEDUP_REMOVED lines=18> */
[C---:B------:R-:W-:Y:S01]  /*7620*/  FMUL.FTZ R29, R31.reuse, R78 ;  /* 0x0000004e1f1d7220 */ /* 0x040fe20000410000 */
[----:B------:R-:W-:Y:S02]  /*7630*/  IMAD.U32 R6, R4, 0x10000, RZ ;  /* 0x0001000004067824 */ /* 0x000fe400078e00ff */
[----:B------:R-:W-:Y:S01]  /*7640*/  FFMA.FTZ R45, R28, R37, R44 ;  /* 0x000000251c2d7223 */ /* 0x000fe2000001002c */
[-C--:B------:R-:W-:Y:S01]  /*7650*/  FMUL.FTZ R37, R31, R75.reuse ;  /* 0x0000004b1f257220 */ /* 0x080fe20000410000 */
[----:B------:R-:W-:Y:S01]  /*7660*/  FFMA.FTZ R75, R30, R75, -R29 ;  /* 0x0000004b1e4b7223 */ /* 0x000fe2000001081d */
[----:B------:R-:W-:Y:S02]  /*7670*/  IMAD.U32 R7, R5, 0x10000, RZ ;  /* 0x0001000005077824 */ /* 0x000fe400078e00ff */
[----:B------:R-:W-:Y:S01]  /*7680*/  FFMA.FTZ R38, R28, R36, -R39 ;  /* 0x000000241c267223 */ /* 0x000fe20000010827 */
[----:B------:R-:W-:Y:S01]  /*7690*/  IMAD.U32 R29, R74, 0x10000, RZ ;  /* 0x000100004a1d7824 */ /* 0x000fe200078e00ff */
[----:B------:R-:W-:Y:S01]  /*76a0*/  LOP3.LUT R4, R4, 0xffff0000, RZ, 0xc0, !PT ;  /* 0xffff000004047812 */ /* 0x000fe200078ec0ff */
[----:B------:R-:W-:Y:S01]  /*76b0*/  IMAD.U32 R31, R77, 0x10000, RZ ;  /* 0x000100004d1f7824 */ /* 0x000fe200078e00ff */
[----:B------:R-:W-:Y:S01]  /*76c0*/  LOP3.LUT R5, R5, 0xffff0000, RZ, 0xc0, !PT ;  /* 0xffff000005057812 */ /* 0x000fe200078ec0ff */
[----:B------:R-:W-:Y:S01]  /*76d0*/  FFMA.FTZ R78, R30, R78, R37 ;  /* 0x0000004e1e4e7223 */ /* 0x000fe20000010025 */
[----:B------:R-:W-:Y:S01]  /*76e0*/  LOP3.LUT R28, R77, 0xffff0000, RZ, 0xc0, !PT ;  /* 0xffff00004d1c7812 */ /* 0x000fe200078ec0ff */
[----:B------:R-:W-:Y:S01]  /*76f0*/  FMUL.FTZ R37, R4, R31 ;  /* 0x0000001f04257220 */ /* 0x000fe20000410000 */
[----:B------:R-:W-:Y:S01]  /*7700*/  LOP3.LUT R74, R74, 0xffff0000, RZ, 0xc0, !PT ;  /* 0xffff00004a4a7812 */ /* 0x000fe200078ec0ff */
[----:B------:R-:W-:-:S02]  /*7710*/  FMUL.FTZ R30, R4, R29 ;  /* 0x0000001d041e7220 */ /* 0x000fc40000410000 */
[C---:B------:R-:W-:Y:S01]  /*7720*/  FMUL.FTZ R36, R5.reuse, R28 ;  /* 0x0000001c05247220 */ /* 0x040fe20000410000 */
[C---:B------:R-:W-:Y:S01]  /*7730*/  FFMA.FTZ R4, R6.reuse, R29, -R37 ;  /* 0x0000001d06047223 */ /* 0x040fe20000010825 */
[-C--:B------:R-:W-:Y:S01]  /*7740*/  FMUL.FTZ R39, R5, R74.reuse ;  /* 0x0000004a05277220 */ /* 0x080fe20000410000 */
[----:B------:R-:W-:Y:S01]  /*7750*/  FFMA.FTZ R31, R6, R31, R30 ;  /* 0x0000001f061f7223 */ /* 0x000fe2000001001e */
[----:B------:R-:W-:Y:S01]  /*7760*/  FFMA.FTZ R5, R7, R74, -R36 ;  /* 0x0000004a07057223 */ /* 0x000fe20000010824 */
[----:B------:R-:W-:Y:S01]  /*7770*/  F2FP.BF16.F32.PACK_AB R6, R45, R38 ;  /* 0x000000262d06723e */ /* 0x000fe200000010ff */
[----:B------:R-:W-:Y:S01]  /*7780*/  FFMA.FTZ R28, R7, R28, R39 ;  /* 0x0000001c071c7223 */ /* 0x000fe20000010027 */
[----:B------:R-:W-:Y:S02]  /*7790*/  F2FP.BF16.F32.PACK_AB R7, R78, R75 ;  /* 0x0000004b4e07723e */ /* 0x000fe400000010ff */
[----:B------:R-:W-:Y:S02]  /*77a0*/  F2FP.BF16.F32.PACK_AB R4, R31, R4 ;  /* 0x000000041f04723e */ /* 0x000fe400000010ff */
[----:B------:R-:W-:-:S05]  /*77b0*/  F2FP.BF16.F32.PACK_AB R5, R28, R5 ;  /* 0x000000051c05723e */ /* 0x000fca00000010ff */
[----:B------:R0:W-:Y:S02]  /*77c0*/  STS.128 [R2+0x8000], R4 ;  /* 0x0080000402007388 */ /* 0x0001e40000000c00 */
.L_x_1723:
[----:B------:R-:W-:Y:S05]  /*77d0*/  BSYNC B1 ;  /* 0x0000000000017941 */ /* 0x000fea0003800000 */
.L_x_1722:
        /* <DEDUP_REMOVED lines=57> */
.L_x_1736:
[----:B------:R-:W-:Y:S05]  /*7b70*/  BSYNC B1 ;  /* 0x0000000000017941 */ /* 0x000fea0003800000 */
.L_x_1735:
[----:B------:R-:W-:Y:S04]  /*7b80*/  BSSY B1, `(.L_x_1737) ;  /* 0x0000030000017945 */ /* 0x000fe80003800000 */
[----:B------:R-:W-:Y:S05]  /*7b90*/  @P1 BRA `(.L_x_1738) ;  /* 0x0000000000b81947 */ /* 0x000fea0003800000 */
[----:B0-----:R-:W0:Y:S01]  /*7ba0*/  LDS.128 R4, [R2+0x2000] ;  /* 0x0020000002047984 */ /* 0x001e220000000c00 */
        /* <DEDUP_REMOVED lines=45> */
.L_x_1738:
[----:B------:R-:W-:Y:S05]  /*7e80*/  BSYNC B1 ;  /* 0x0000000000017941 */ /* 0x000fea0003800000 */
.L_x_1737:
[----:B------:R-:W-:Y:S04]  /*7e90*/  BSSY B1, `(.L_x_1739) ;  /* 0x0000030000017945 */ /* 0x000fe80003800000 */
[----:B------:R-:W-:Y:S05]  /*7ea0*/  @P2 BRA `(.L_x_1740) ;  /* 0x0000000000b82947 */ /* 0x000fea0003800000 */
[----:B01----:R-:W0:Y:S01]  /*7eb0*/  LDS.128 R4, [R0+0x18400] ;  /* 0x0184000000047984 */ /* 0x003e220000000c00 */
        /* <DEDUP_REMOVED lines=45> */
.L_x_1740:
[----:B------:R-:W-:Y:S05]  /*8190*/  BSYNC B1 ;  /* 0x0000000000017941 */ /* 0x000fea0003800000 */
.L_x_1739:
[----:B------:R-:W-:Y:S04]  /*81a0*/  BSSY B1, `(.L_x_1741) ;  /* 0x0000030000017945 */ /* 0x000fe80003800000 */
[----:B------:R-:W-:Y:S05]  /*81b0*/  @P3 BRA `(.L_x_1742) ;  /* 0x0000000000b83947 */ /* 0x000fea0003800000 */
[----:B012---:R-:W0:Y:S01]  /*81c0*/  LDS.128 R4, [R2+0x6000] ;  /* 0x0060000002047984 */ /* 0x007e220000000c00 */
        /* <DEDUP_REMOVED lines=45> */
.L_x_1742:
[----:B------:R-:W-:Y:S05]  /*84a0*/  BSYNC B1 ;  /* 0x0000000000017941 */ /* 0x000fea0003800000 */
.L_x_1741:
[----:B------:R-:W-:Y:S04]  /*84b0*/  BSSY B1, `(.L_x_1743) ;  /* 0x0000030000017945 */ /* 0x000fe80003800000 */
[----:B------:R-:W-:Y:S05]  /*84c0*/  @P4 BRA `(.L_x_1744) ;  /* 0x0000000000b84947 */ /* 0x000fea0003800000 */
[----:B0123--:R-:W0:Y:S01]  /*84d0*/  LDS.128 R4, [R0+0x1c400] ;  /* 0x01c4000000047984 */ /* 0x00fe220000000c00 */
        /* <DEDUP_REMOVED lines=45> */
.L_x_1744:
[----:B------:R-:W-:Y:S05]  /*87b0*/  BSYNC B1 ;  /* 0x0000000000017941 */ /* 0x000fea0003800000 */
.L_x_1743:
        /* <DEDUP_REMOVED lines=9> */
[C---:B------:R-:W-:Y:S01]  /*8850*/  IMAD.U32 R13, R64.reuse, 0x10000, RZ ;  /* 0x00010000400d7824 */ /* 0x040fe200078e00ff */
[----:B------:R-:W-:Y:S01]  /*8860*/  LOP3.LUT R64, R64, 0xffff0000, RZ, 0xc0, !PT ;  /* 0xffff000040407812 */ /* 0x000fe200078ec0ff */
[C---:B------:R-:W-:Y:S01]  /*8870*/  IMAD.U32 R11, R14.reuse, 0x10000, RZ ;  /* 0x000100000e0b7824 */ /* 0x040fe200078e00ff */
[----:B------:R-:W-:Y:S02]  /*8880*/  LOP3.LUT R14, R14, 0xffff0000, RZ, 0xc0, !PT ;  /* 0xffff00000e0e7812 */ /* 0x000fe400078ec0ff */
[----:B------:R-:W-:Y:S01]  /*8890*/  PRMT R15, R15, 0x5410, R0 ;  /* 0x000054100f0f7816 */ /* 0x000fe20000000000 */
        /* <DEDUP_REMOVED lines=8> */
[----:B------:R-:W-:Y:S01]  /*8920*/  FMUL.FTZ R12, R7, R64 ;  /* 0x00000040070c7220 */ /* 0x000fe20000410000 */
[----:B------:R-:W-:-:S02]  /*8930*/  IMAD.U32 R4, R5, 0x10000, RZ ;  /* 0x0001000005047824 */ /* 0x000fc400078e00ff */
[C---:B------:R-:W-:Y:S01]  /*8940*/  FFMA.FTZ R21, R8.reuse, R11, -R21 ;  /* 0x0000000b08157223 */ /* 0x040fe20000010815 */
[----:B------:R-:W-:Y:S01]  /*8950*/  FFMA.FTZ R20, R8, R13, R6 ;  /* 0x0000000d08147223 */ /* 0x000fe20000010006 */
[-C--:B------:R-:W-:Y:S01]  /*8960*/  FMUL.FTZ R8, R7, R14.reuse ;  /* 0x0000000e07087220 */ /* 0x080fe20000410000 */
[----:B------:R-:W-:Y:S01]  /*8970*/  IMAD.U32 R7, R15, 0x10000, RZ ;  /* 0x000100000f077824 */ /* 0x000fe200078e00ff */
[----:B------:R-:W-:Y:S01]  /*8980*/  LOP3.LUT R5, R5, 0xffff0000, RZ, 0xc0, !PT ;  /* 0xffff000005057812 */ /* 0x000fe200078ec0ff */
[C---:B------:R-:W-:Y:S01]  /*8990*/  IMAD.U32 R6, R10.reuse, 0x10000, RZ ;  /* 0x000100000a067824 */ /* 0x040fe200078e00ff */
[----:B------:R-:W-:Y:S01]  /*89a0*/  LOP3.LUT R15, R15, 0xffff0000, RZ, 0xc0, !PT ;  /* 0xffff00000f0f7812 */ /* 0x000fe200078ec0ff */
[C---:B------:R-:W-:Y:S01]  /*89b0*/  FFMA.FTZ R14, R9.reuse, R14, -R12 ;  /* 0x0000000e090e7223 */ /* 0x040fe2000001080c */
[----:B------:R-:W-:Y:S01]  /*89c0*/  LOP3.LUT R10, R10, 0xffff0000, RZ, 0xc0, !PT ;  /* 0xffff00000a0a7812 */ /* 0x000fe200078ec0ff */
[----:B------:R-:W-:Y:S01]  /*89d0*/  FFMA.FTZ R11, R9, R64, R8 ;  /* 0x00000040090b7223 */ /* 0x000fe20000010008 */
[C---:B------:R-:W-:Y:S01]  /*89e0*/  FMUL.FTZ R9, R3.reuse, R7 ;  /* 0x0000000703097220 */ /* 0x040fe20000410000 */
        /* <DEDUP_REMOVED lines=11> */
[----:B------:R0:W-:Y:S01]  /*8aa0*/  STS.128 [R2+0xa000], R4 ;  /* 0x00a0000402007388 */ /* 0x0001e20000000c00 */
[----:B------:R-:W-:Y:S05]  /*8ab0*/  BRA `(.L_x_1734) ;  /* 0x0000003800207947 */ /* 0x000fea0003800000 */
.L_x_1714:
        /* <DEDUP_REMOVED lines=30> */
[----:B------:R-:W0:Y:S04]  /*8ca0*/  SHFL.IDX PT, R3, R4, RZ, 0x1c1f ;  /* 0x001c1fff04037589 */ /* 0x000e2800000e0000 */
[----:B------:R-:W1:Y:S04]  /*8cb0*/  SHFL.IDX PT, R2, R0, RZ, 0x1c1f ;  /* 0x001c1fff00027589 */ /* 0x000e6800000e0000 */
[----:B------:R2:W3:Y:S04]  /*8cc0*/  SHFL.IDX PT, R5, R9, RZ, 0x1c1f ;  /* 0x001c1fff09057589 */ /* 0x0004e800000e0000 */
[----:B------:R2:W4:Y:S01]  /*8cd0*/  SHFL.IDX PT, R14, R8, RZ, 0x1c1f ;  /* 0x001c1fff080e7589 */ /* 0x00052200000e0000 */
[----:B0-----:R-:W-:-:S02]  /*8ce0*/  IMAD.MOV.U32 R13, RZ, RZ, R3 ;  /* 0x000000ffff0d7224 */ /* 0x001fc400078e0003 */
[----:B-12---:R-:W-:-:S07]  /*8cf0*/  IMAD.MOV.U32 R12, RZ, RZ, R2 ;  /* 0x000000ffff0c7224 */ /* 0x006fce00078e0002 */
.L_x_2051:
[----:B------:R-:W-:Y:S01]  /*8d00*/  IMAD R71, R18, R21, RZ ;  /* 0x0000001512477224 */ /* 0x000fe200078e02ff */
[----:B------:R-:W-:Y:S01]  /*8d10*/  BSSY B1, `(.L_x_1746) ;  /* 0x0000032000017945 */ /* 0x000fe20003800000 */
[----:B----4-:R-:W-:Y:S01]  /*8d20*/  IMAD.MOV.U32 R48, RZ, RZ, R14 ;  /* 0x000000ffff307224 */ /* 0x010fe200078e000e */
[----:B------:R-:W-:Y:S01]  /*8d30*/  CS2R R46, SRZ ;  /* 0x00000000002e7805 */ /* 0x000fe2000001ff00 */
[----:B---3--:R-:W-:Y:S01]  /*8d40*/  IMAD.MOV.U32 R49, RZ, RZ, R5 ;  /* 0x000000ffff317224 */ /* 0x008fe200078e0005 */
[----:B------:R-:W-:Y:S02]  /*8d50*/  ISETP.GE.AND P0, PT, R10, R71, PT ;  /* 0x000000470a00720c */ /* 0x000fe40003f06270 */
        /* <DEDUP_REMOVED lines=19> */
[----:B------:R-:W-:Y:S01]  /*8e90*/  ISETP.GE.AND P2, PT, R3, UR4, PT ;  /* 0x0000000403007c0c */ /* 0x000fe2000bf46270 */
[----:B------:R-:W-:Y:S01]  /*8ea0*/  ULDC.64 UR6, c[0x0][0x208] ;  /* 0x0000820000067ab9 */ /* 0x000fe20000000a00 */
[----:B------:R-:W-:-:S02]  /*8eb0*/  CS2R R26, SRZ ;  /* 0x00000000001a7805 */ /* 0x000fc4000001ff00 */
[----:B------:R-:W-:Y:S02]  /*8ec0*/  CS2R R24, SRZ ;  /* 0x0000000000187805 */ /* 0x000fe4000001ff00 */
[----:B------:R-:W-:Y:S01]  /*8ed0*/  CS2R R42, SRZ ;  /* 0x00000000002a7805 */ /* 0x000fe2000001ff00 */
[----:B------:R-:W-:-:S04]  /*8ee0*/  @!P0 IMAD.WIDE R2, R17, 0x2, R12 ;  /* 0x0000000211028825 */ /* 0x000fc800078e020c */
[----:B------:R-:W-:Y:S01]  /*8ef0*/  @!P1 IMAD.SHL.U32 R5, R220, 0x8, RZ ;  /* 0x00000008dc059824 */ /* 0x000fe200078e00ff */
[----:B------:R0:W5:Y:S01]  /*8f00*/  @!P0 LD.E.128 R36, desc[UR6][R2.64] ;  /* 0x0000000602248980 */ /* 0x000162000c101d00 */
[----:B------:R-:W-:Y:S01]  /*8f10*/  @!P2 IMAD.SHL.U32 R21, R221, 0x8, RZ ;  /* 0x00000008dd15a824 */ /* 0x000fe200078e00ff */
[----:B------:R-:W-:Y:S02]  /*8f20*/  CS2R R40, SRZ ;  /* 0x0000000000287805 */ /* 0x000fe4000001ff00 */
[----:B------:R-:W-:Y:S02]  /*8f30*/  CS2R R30, SRZ ;  /* 0x00000000001e7805 */ /* 0x000fe4000001ff00 */
[----:B------:R-:W-:Y:S01]  /*8f40*/  CS2R R28, SRZ ;  /* 0x00000000001c7805 */ /* 0x000fe2000001ff00 */
[----:B------:R-:W-:Y:S01]  /*8f50*/  @!P1 IMAD.WIDE R6, R5, 0x2, R12 ;  /* 0x0000000205069825 */ /* 0x000fe200078e020c */
[----:B------:R-:W-:Y:S02]  /*8f60*/  CS2R R46, SRZ ;  /* 0x00000000002e7805 */ /* 0x000fe4000001ff00 */
[----:B------:R-:W-:-:S02]  /*8f70*/  CS2R R44, SRZ ;  /* 0x00000000002c7805 */ /* 0x000fc4000001ff00 */
[----:B------:R-:W-:Y:S01]  /*8f80*/  CS2R R34, SRZ ;  /* 0x0000000000227805 */ /* 0x000fe2000001ff00 */
[----:B------:R-:W-:Y:S01]  /*8f90*/  @!P2 IMAD.WIDE R14, R21, 0x2, R12 ;  /* 0x00000002150ea825 */ /* 0x000fe200078e020c */
[----:B------:R-:W-:Y:S01]  /*8fa0*/  CS2R R32, SRZ ;  /* 0x0000000000207805 */ /* 0x000fe2000001ff00 */
[----:B------:R1:W5:Y:S02]  /*8fb0*/  @!P1 LD.E.128 R40, desc[UR6][R6.64] ;  /* 0x0000000606289980 */ /* 0x000364000c101d00 */
[--C-:B------:R-:W-:Y:S02]  /*8fc0*/  @!P1 IMAD.WIDE R12, R5, 0x2, R48.reuse ;  /* 0x00000002050c9825 */ /* 0x100fe400078e0230 */
[----:B------:R1:W5:Y:S02]  /*8fd0*/  @!P2 LD.E.128 R44, desc[UR6][R14.64] ;  /* 0x000000060e2ca980 */ /* 0x000364000c101d00 */
[--C-:B------:R-:W-:Y:S02]  /*8fe0*/  @!P2 IMAD.WIDE R20, R21, 0x2, R48.reuse ;  /* 0x000000021514a825 */ /* 0x100fe400078e0230 */
[----:B------:R1:W5:Y:S02]  /*8ff0*/  @!P1 LD.E.128 R28, desc[UR6][R12.64] ;  /* 0x000000060c1c9980 */ /* 0x000364000c101d00 */
[----:B0-----:R-:W-:-:S02]  /*9000*/  @!P0 IMAD.WIDE R2, R17, 0x2, R48 ;  /* 0x0000000211028825 */ /* 0x001fc400078e0230 */
[----:B------:R1:W5:Y:S04]  /*9010*/  @!P2 LD.E.128 R32, desc[UR6][R20.64] ;  /* 0x000000061420a980 */ /* 0x000368000c101d00 */
[----:B------:R1:W5:Y:S02]  /*9020*/  @!P0 LD.E.128 R24, desc[UR6][R2.64] ;  /* 0x0000000602188980 */ /* 0x000364000c101d00 */
.L_x_1747:
[----:B------:R-:W-:Y:S05]  /*9030*/  BSYNC B1 ;  /* 0x0000000000017941 */ /* 0x000fea0003800000 */
.L_x_1746:
[----:B-1---5:R-:W-:Y:S01]  /*9040*/  IMAD.MOV.U32 R6, RZ, RZ, R45 ;  /* 0x000000ffff067224 */ /* 0x022fe200078e002d */
[----:B------:R-:W-:Y:S01]  /*9050*/  UMOV UR4, 0xffffffff ;  /* 0xffffffff00047882 */ /* 0x000fe20000000000 */
        /* <DEDUP_REMOVED lines=49> */
[----:B------:R-:W0:Y:S04]  /*9370*/  SHFL.IDX PT, R3, R4, 0x1, 0x1c1f ;  /* 0x003c1f0004037f89 */ /* 0x000e2800000e0000 */
[----:B------:R-:W1:Y:S04]  /*9380*/  SHFL.IDX PT, R2, R0, 0x1, 0x1c1f ;  /* 0x003c1f0000027f89 */ /* 0x000e6800000e0000 */
[----:B------:R2:W3:Y:S04]  /*9390*/  SHFL.IDX PT, R5, R9, 0x1, 0x1c1f ;  /* 0x003c1f0009057f89 */ /* 0x0004e800000e0000 */
[----:B------:R2:W4:Y:S01]  /*93a0*/  SHFL.IDX PT, R14, R8, 0x1, 0x1c1f ;  /* 0x003c1f00080e7f89 */ /* 0x00052200000e0000 */
[----:B0-----:R-:W-:-:S02]  /*93b0*/  IMAD.MOV.U32 R21, RZ, RZ, R3 ;  /* 0x000000ffff157224 */ /* 0x001fc400078e0003 */
[----:B-12---:R-:W-:-:S07]  /*93c0*/  IMAD.MOV.U32 R20, RZ, RZ, R2 ;  /* 0x000000ffff147224 */ /* 0x006fce00078e0002 */
.L_x_2057:
[----:B------:R-:W-:Y:S01]  /*93d0*/  VIADD R10, R10, 0x40 ;  /* 0x000000400a0a7836 */ /* 0x000fe20000000000 */
        /* <DEDUP_REMOVED lines=14> */
[----:B------:R-:W-:Y:S01]  /*94c0*/  CS2R R58, SRZ ;  /* 0x00000000003a7805 */ /* 0x000fe2000001ff00 */
[----:B------:R-:W-:Y:S06]  /*94d0*/  @P0 BRA `(.L_x_1750) ;  /* 0x0000000000840947 */ /* 0x000fec0003800000 */
[C---:B------:R-:W-:Y:S01]  /*94e0*/  VIADD R0, R17.reuse, 0x20 ;  /* 0x0000002011007836 */ /* 0x040fe20000000000 */
[----:B------:R-:W-:Y:S01]  /*94f0*/  ULDC UR4, c[0x0][0x3f4] ;  /* 0x0000fd0000047ab9 */ /* 0x000fe20000000800 */
[C---:B------:R-:W-:Y:S01]  /*9500*/  VIADD R4, R17.reuse, 0x40 ;  /* 0x0000004011047836 */ /* 0x040fe20000000000 */
[----:B------:R-:W-:Y:S02]  /*9510*/  ISETP.GE.AND P0, PT, R17, UR4, PT ;  /* 0x0000000411007c0c */ /* 0x000fe4000bf06270 */
[----:B------:R-:W-:Y:S02]  /*9520*/  CS2R R6, SRZ ;  /* 0x0000000000067805 */ /* 0x000fe4000001ff00 */
[----:B------:R-:W-:Y:S01]  /*9530*/  ISETP.GE.AND P1, PT, R0, UR4, PT ;  /* 0x0000000400007c0c */ /* 0x000fe2000bf26270 */
[----:B------:R-:W-:Y:S01]  /*9540*/  ULDC.64 UR6, c[0x0][0x208] ;  /* 0x0000820000067ab9 */ /* 0x000fe20000000a00 */
[----:B------:R-:W-:Y:S02]  /*9550*/  ISETP.GE.AND P2, PT, R4, UR4, PT ;  /* 0x0000000404007c0c */ /* 0x000fe4000bf46270 */
[----:B------:R-:W-:-:S02]  /*9560*/  CS2R R4, SRZ ;  /* 0x0000000000047805 */ /* 0x000fc4000001ff00 */
        /* <DEDUP_REMOVED lines=14> */
[----:B------:R-:W-:Y:S01]  /*9650*/  CS2R R10, SRZ ;  /* 0x00000000000a7805 */ /* 0x000fe2000001ff00 */
[--C-:B------:R-:W-:Y:S01]  /*9660*/  @!P1 IMAD.WIDE R62, R63, 0x2, R2.reuse ;  /* 0x000000023f3e9825 */ /* 0x100fe200078e0202 */
[----:B0-----:R-:W-:Y:S01]  /*9670*/  CS2R R8, SRZ ;  /* 0x0000000000087805 */ /* 0x001fe2000001ff00 */
[----:B------:R0:W5:Y:S02]  /*9680*/  @!P1 LD.E.128 R52, desc[UR6][R60.64] ;  /* 0x000000063c349980 */ /* 0x000164000c101d00 */
[--C-:B------:R-:W-:Y:S02]  /*9690*/  @!P2 IMAD.WIDE R64, R65, 0x2, R2.reuse ;  /* 0x000000024140a825 */ /* 0x100fe400078e0202 */
[----:B------:R0:W5:Y:S02]  /*96a0*/  @!P1 LD.E.128 R12, desc[UR6][R62.64] ;  /* 0x000000063e0c9980 */ /* 0x000164000c101d00 */
[----:B------:R-:W-:-:S02]  /*96b0*/  @!P0 IMAD.WIDE R2, R17, 0x2, R2 ;  /* 0x0000000211028825 */ /* 0x000fc400078e0202 */
[----:B------:R0:W5:Y:S04]  /*96c0*/  @!P2 LD.E.128 R56, desc[UR6][R20.64] ;  /* 0x000000061438a980 */ /* 0x000168000c101d00 */
[----:B------:R0:W5:Y:S04]  /*96d0*/  @!P0 LD.E.128 R48, desc[UR6][R2.64] ;  /* 0x0000000602308980 */ /* 0x000168000c101d00 */
[----:B------:R0:W5:Y:S02]  /*96e0*/  @!P2 LD.E.128 R8, desc[UR6][R64.64] ;  /* 0x000000064008a980 */ /* 0x000164000c101d00 */
.L_x_1750:
[----:B------:R-:W-:Y:S05]  /*96f0*/  BSYNC B1 ;  /* 0x0000000000017941 */ /* 0x000fea0003800000 */
.L_x_1749:
[----:B------:R-:W-:Y:S01]  /*9700*/  R2UR UR5, R218 ;  /* 0x00000000da0572ca */ /* 0x000fe200000e0000 */
[----:B0----5:R-:W-:Y:S02]  /*9710*/  IMAD.MOV.U32 R21, RZ, RZ, R14 ;  /* 0x000000ffff157224 */ /* 0x021fe400078e000e */
        /* <DEDUP_REMOVED lines=9> */
[----:B------:R-:W-:Y:S01]  /*97b0*/  ULEA.HI UR4, UR5, UR5, URZ, 0x1 ;  /* 0x0000000505047291 */ /* 0x000fe2000f8f083f */
[----:B------:R-:W-:Y:S01]  /*97c0*/  IMAD.MOV.U32 R0, RZ, RZ, R6 ;  /* 0x000000ffff007224 */ /* 0x000fe200078e0006 */
[----:B------:R-:W-:Y:S01]  /*97d0*/  PRMT R95, R63, 0x7610, R95 ;  /* 0x000076103f5f7816 */ /* 0x000fe2000000005f */
[----:B------:R-:W-:Y:S01]  /*97e0*/  IMAD.MOV.U32 R2, RZ, RZ, R7 ;  /* 0x000000ffff027224 */ /* 0x000fe200078e0007 */
[----:B------:R-:W-:Y:S01]  /*97f0*/  ULOP3.LUT UR4, UR4, 0xfffffffe, URZ, 0xc0, !UPT ;  /* 0xfffffffe04047892 */ /* 0x000fe2000f8ec03f */
[----:B------:R-:W-:Y:S01]  /*9800*/  IMAD.MOV.U32 R21, RZ, RZ, R48 ;  /* 0x000000ffff157224 */ /* 0x000fe200078e0030 */
[----:B------:R-:W-:Y:S01]  /*9810*/  PRMT R75, R61, 0x7610, R75 ;  /* 0x000076103d4b7816 */ /* 0x000fe2000000004b */
[----:B------:R-:W-:Y:S01]  /*9820*/  IMAD.MOV.U32 R3, RZ, RZ, R4 ;  /* 0x000000ffff037224 */ /* 0x000fe200078e0004 */
[----:B------:R-:W-:Y:S01]  /*9830*/  UIADD3 UR4, UR5, -UR4, URZ ;  /* 0x8000000405047290 */ /* 0x000fe2000fffe03f */
[----:B------:R-:W-:Y:S01]  /*9840*/  IMAD.MOV.U32 R62, RZ, RZ, R52 ;  /* 0x000000ffff3e7224 */ /* 0x000fe200078e0034 */
[----:B------:R-:W-:Y:S01]  /*9850*/  PRMT R90, R0, 0x7610, R90 ;  /* 0x00007610005a7816 */ /* 0x000fe2000000005a */
[----:B------:R-:W-:Y:S01]  /*9860*/  IMAD.MOV.U32 R63, RZ, RZ, R53 ;  /* 0x000000ffff3f7224 */ /* 0x000fe200078e0035 */
[----:B------:R-:W-:Y:S01]  /*9870*/  PRMT R91, R2, 0x7610, R91 ;  /* 0x00007610025b7816 */ /* 0x000fe2000000005b */
[----:B------:R-:W-:Y:S01]  /*9880*/  IMAD.MOV.U32 R61, RZ, RZ, R49 ;  /* 0x000000ffff3d7224 */ /* 0x000fe200078e0031 */
[----:B------:R-:W-:Y:S01]  /*9890*/  PRMT R96, R21, 0x7610, R96 ;  /* 0x0000761015607816 */ /* 0x000fe20000000060 */
[----:B------:R-:W-:Y:S01]  /*98a0*/  IMAD.U32 R60, RZ, RZ, UR4 ;  /* 0x00000004ff3c7e24 */ /* 0x000fe2000f8e00ff */
[----:B------:R-:W-:Y:S01]  /*98b0*/  PRMT R92, R3, 0x7610, R92 ;  /* 0x00007610035c7816 */ /* 0x000fe2000000005c */
[----:B------:R-:W-:Y:S01]  /*98c0*/  IMAD.U32 R20, RZ, RZ, UR61 ;  /* 0x0000003dff147e24 */ /* 0x000fe2000f8e00ff */
[----:B------:R-:W-:Y:S01]  /*98d0*/  PRMT R77, R62, 0x7610, R77 ;  /* 0x000076103e4d7816 */ /* 0x000fe2000000004d */
[----:B------:R-:W-:Y:S01]  /*98e0*/  IMAD.MOV.U32 R0, RZ, RZ, R5 ;  /* 0x000000ffff007224 */ /* 0x000fe200078e0005 */
[----:B------:R-:W-:Y:S01]  /*98f0*/  SHF.L.U32 R60, R60, 0x1f, RZ ;  /* 0x0000001f3c3c7819 */ /* 0x000fe200000006ff */
[----:B------:R-:W-:Y:S01]  /*9900*/  IMAD.MOV.U32 R2, RZ, RZ, R10 ;  /* 0x000000ffff027224 */ /* 0x000fe200078e000a */
[----:B------:R-:W-:Y:S01]  /*9910*/  PRMT R78, R63, 0x7610, R78 ;  /* 0x000076103f4e7816 */ /* 0x000fe2000000004e */
[----:B------:R-:W-:Y:S01]  /*9920*/  IMAD.MOV.U32 R21, RZ, RZ, R54 ;  /* 0x000000ffff157224 */ /* 0x000fe200078e0036 */
[----:B------:R-:W0:Y:S01]  /*9930*/  SYNCS.PHASECHK.TRANS64.TRYWAIT P0, [UR39+0x30800], R60 ;  /* 0x0308003cff0075a7 */ /* 0x000e220008000167 */
[----:B------:R-:W-:Y:S01]  /*9940*/  IMAD.MOV.U32 R3, RZ, RZ, R11 ;  /* 0x000000ffff037224 */ /* 0x000fe200078e000b */
[----:B------:R-:W-:Y:S01]  /*9950*/  PRMT R97, R61, 0x7610, R97 ;  /* 0x000076103d617816 */ /* 0x000fe20000000061 */
[----:B------:R-:W-:Y:S01]  /*9960*/  IMAD.MOV.U32 R62, RZ, RZ, R56 ;  /* 0x000000ffff3e7224 */ /* 0x000fe200078e0038 */
[----:B------:R-:W-:Y:S01]  /*9970*/  VIADDMNMX R71, R71, -R20, 0x80, PT ;  /* 0x0000008047477446 */ /* 0x000fe20003800914 */
[----:B------:R-:W-:Y:S01]  /*9980*/  IMAD.MOV.U32 R63, RZ, RZ, R57 ;  /* 0x000000ffff3f7224 */ /* 0x000fe200078e0039 */
[----:B------:R-:W-:Y:S01]  /*9990*/  PRMT R93, R0, 0x7610, R93 ;  /* 0x00007610005d7816 */ /* 0x000fe2000000005d */
[----:B------:R-:W-:Y:S01]  /*99a0*/  IMAD.MOV.U32 R61, RZ, RZ, R55 ;  /* 0x000000ffff3d7224 */ /* 0x000fe200078e0037 */
[----:B------:R-:W-:Y:S01]  /*99b0*/  PRMT R0, R2, 0x7610, R0 ;  /* 0x0000761002007816 */ /* 0x000fe20000000000 */
[----:B------:R-:W-:Y:S01]  /*99c0*/  IMAD.MOV.U32 R20, RZ, RZ, R9 ;  /* 0x000000ffff147224 */ /* 0x000fe200078e0009 */
[----:B------:R-:W-:-:S02]  /*99d0*/  PRMT R80, R21, 0x7610, R80 ;  /* 0x0000761015507816 */ /* 0x000fc40000000050 */
[----:B------:R-:W-:Y:S01]  /*99e0*/  PRMT R2, R3, 0x7610, R2 ;  /* 0x0000761003027816 */ /* 0x000fe20000000002 */
[----:B------:R-:W-:Y:S01]  /*99f0*/  IMAD.MOV.U32 R3, RZ, RZ, R8 ;  /* 0x000000ffff037224 */ /* 0x000fe200078e0008 */
[----:B------:R-:W-:Y:S01]  /*9a00*/  PRMT R21, R62, 0x7610, R21 ;  /* 0x000076103e157816 */ /* 0x000fe20000000015 */
[----:B------:R-:W-:Y:S01]  /*9a10*/  IMAD.MOV.U32 R62, RZ, RZ, R58 ;  /* 0x000000ffff3e7224 */ /* 0x000fe200078e003a */
[----:B------:R-:W-:Y:S01]  /*9a20*/  PRMT R68, R63, 0x7610, R68 ;  /* 0x000076103f447816 */ /* 0x000fe20000000044 */
[----:B------:R-:W-:Y:S01]  /*9a30*/  IMAD.MOV.U32 R63, RZ, RZ, R59 ;  /* 0x000000ffff3f7224 */ /* 0x000fe200078e003b */
[----:B------:R-:W-:Y:S02]  /*9a40*/  ISETP.GE.AND P1, PT, R16, R71, PT ;  /* 0x000000471000720c */ /* 0x000fe40003f26270 */
[----:B------:R-:W-:Y:S01]  /*9a50*/  PRMT R81, R61, 0x7610, R81 ;  /* 0x000076103d517816 */ /* 0x000fe20000000051 */
[----:B0-----:R-:W-:Y:S10]  /*9a60*/  @!P0 BRA `(.L_x_1751) ;  /* 0x000001b800308947 */ /* 0x001ff40003800000 */
.L_x_2058:
[----:B------:R-:W-:Y:S01]  /*9a70*/  BSSY B1, `(.L_x_1752) ;  /* 0x000014b000017945 */ /* 0x000fe20003800000 */
[----:B------:R-:W-:Y:S02]  /*9a80*/  PRMT R69, R62, 0x7610, R69 ;  /* 0x000076103e457816 */ /* 0x000fe40000000045 */
[----:B------:R-:W-:Y:S01]  /*9a90*/  PRMT R70, R63, 0x7610, R70 ;  /* 0x000076103f467816 */ /* 0x000fe20000000046 */
[----:B------:R-:W-:Y:S06]  /*9aa0*/  @P1 BRA `(.L_x_1753) ;  /* 0x00000014001c1947 */ /* 0x000fec0003800000 */
[----:B------:R-:W1:Y:S01]  /*9ab0*/  LDC R98, c[0x0][0x3f4] ;  /* 0x0000fd00ff627b82 */ /* 0x000e620000000800 */
[C---:B0-----:R-:W-:Y:S01]  /*9ac0*/  VIADD R61, R17.reuse, 0x20 ;  /* 0x00000020113d7836 */ /* 0x041fe20000000000 */
[----:B------:R-:W-:Y:S01]  /*9ad0*/  BSSY B2, `(.L_x_1754) ;  /* 0x0000071000027945 */ /* 0x000fe20003800000 */
[C---:B------:R-:W-:Y:S01]  /*9ae0*/  VIADD R63, R17.reuse, 0x40 ;  /* 0x00000040113f7836 */ /* 0x040fe20000000000 */
[-C--:B-1----:R-:W-:Y:S02]  /*9af0*/  ISETP.GE.AND P0, PT, R17, R98.reuse, PT ;  /* 0x000000621100720c */ /* 0x082fe40003f06270 */
[-C--:B------:R-:W-:Y:S02]  /*9b00*/  ISETP.GE.AND P1, PT, R61, R98.reuse, PT ;  /* 0x000000623d00720c */ /* 0x080fe40003f26270 */
[----:B------:R-:W-:-:S09]  /*9b10*/  ISETP.GE.AND P2, PT, R63, R98, PT ;  /* 0x000000623f00720c */ /* 0x000fd20003f46270 */
[----:B------:R-:W-:Y:S05]  /*9b20*/  @P0 BRA `(.L_x_1755) ;  /* 0x0000000400ac0947 */ /* 0x000fea0003800000 */
[----:B------:R-:W-:Y:S02]  /*9b30*/  LEA.HI R60, R98, R219, RZ, 0x1d ;  /* 0x000000db623c7211 */ /* 0x000fe400078fe8ff */
[----:B------:R-:W-:Y:S02]  /*9b40*/  LOP3.LUT R61, R214, 0x38, R17, 0xf8, !PT ;  /* 0x00000038d63d7812 */ /* 0x000fe400078ef811 */
[----:B------:R-:W-:Y:S02]  /*9b50*/  SHF.R.S32.HI R63, RZ, 0x1f, R60 ;  /* 0x0000001fff3f7819 */ /* 0x000fe4000001143c */
[----:B------:R-:W-:Y:S02]  /*9b60*/  SHF.R.U64 R120, R36, 0x10, R37 ;  /* 0x0000001024787819 */ /* 0x000fe40000001225 */
[----:B------:R-:W-:Y:S01]  /*9b70*/  LEA.HI R62, R63, R60, RZ, 0x3 ;  /* 0x0000003c3f3e7211 */ /* 0x000fe200078f18ff */
[----:B------:R-:W-:Y:S01]  /*9b80*/  IMAD.SHL.U32 R63, R60, 0x8, RZ ;  /* 0x000000083c3f7824 */ /* 0x000fe200078e00ff */
[----:B------:R-:W-:-:S02]  /*9b90*/  LOP3.LUT R60, R61, R216, RZ, 0x3c, !PT ;  /* 0x000000d83d3c7212 */ /* 0x000fc400078e3cff */
[----:B------:R-:W-:Y:S01]  /*9ba0*/  SHF.R.U64 R24, R24, 0x10, R25 ;  /* 0x0000001018187819 */ /* 0x000fe20000001219 */
[----:B------:R-:W-:Y:S01]  /*9bb0*/  IMAD.SHL.U32 R62, R62, 0x400, RZ ;  /* 0x000004003e3e7824 */ /* 0x000fe200078e00ff */
[----:B------:R-:W-:Y:S01]  /*9bc0*/  LOP3.LUT R63, R214, 0x38, R63, 0xf8, !PT ;  /* 0x00000038d63f7812 */ /* 0x000fe200078ef83f */
[----:B------:R-:W-:Y:S01]  /*9bd0*/  IMAD R60, R215, 0x200, R60 ;  /* 0x00000200d73c7824 */ /* 0x000fe200078e023c */
[----:B------:R-:W-:Y:S02]  /*9be0*/  SHF.R.U64 R36, R38, 0x10, R39 ;  /* 0x0000001026247819 */ /* 0x000fe40000001227 */
[----:B------:R-:W-:Y:S02]  /*9bf0*/  LOP3.LUT R62, R62, 0x7fffe000, RZ, 0xc0, !PT ;  /* 0x7fffe0003e3e7812 */ /* 0x000fe400078ec0ff */
[----:B------:R-:W-:Y:S02]  /*9c00*/  LOP3.LUT R63, R63, R216, RZ, 0x3c, !PT ;  /* 0x000000d83f3f7212 */ /* 0x000fe400078e3cff */
[----:B------:R-:W-:Y:S01]  /*9c10*/  LEA R107, R60, UR39, 0x1 ;  /* 0x000000273c6b7c11 */ /* 0x000fe2000f8e08ff */
[----:B------:R-:W-:Y:S01]  /*9c20*/  IMAD R62, R215, 0x200, R62 ;  /* 0x00000200d73e7824 */ /* 0x000fe200078e023e */
[----:B------:R-:W-:-:S02]  /*9c30*/  SHF.R.U32.HI R25, RZ, 0x10, R25 ;  /* 0x00000010ff197819 */ /* 0x000fc40000011619 */
[----:B------:R-:W-:Y:S01]  /*9c40*/  SHF.R.U64 R118, R26, 0x10, R27 ;  /* 0x000000101a767819 */ /* 0x000fe2000000121b */
[----:B------:R-:W-:Y:S01]  /*9c50*/  IMAD.IADD R108, R62, 0x1, R63 ;  /* 0x000000013e6c7824 */ /* 0x000fe200078e023f */
[----:B------:R-:W-:Y:S01]  /*9c60*/  PRMT R111, R111, 0x5410, R120 ;  /* 0x000054106f6f7816 */ /* 0x000fe20000000078 */
[----:B------:R-:W0:Y:S01]  /*9c70*/  LDS.128 R60, [R107+0x12400] ;  /* 0x012400006b3c7984 */ /* 0x000e220000000c00 */
[----:B------:R-:W-:Y:S02]  /*9c80*/  PRMT R115, R115, 0x5410, R24 ;  /* 0x0000541073737816 */ /* 0x000fe40000000018 */
[----:B------:R-:W-:Y:S02]  /*9c90*/  LEA R108, R108, UR39, 0x1 ;  /* 0x000000276c6c7c11 */ /* 0x000fe4000f8e08ff */
[----:B------:R-:W-:Y:S01]  /*9ca0*/  SHF.R.U32.HI R39, RZ, 0x10, R39 ;  /* 0x00000010ff277819 */ /* 0x000fe20000011627 */
[----:B------:R-:W-:Y:S01]  /*9cb0*/  IMAD.U32 R119, R115, 0x10000, RZ ;  /* 0x0001000073777824 */ /* 0x000fe200078e00ff */
[----:B------:R-:W-:Y:S01]  /*9cc0*/  SHF.R.U32.HI R27, RZ, 0x10, R27 ;  /* 0x00000010ff1b7819 */ /* 0x000fe2000001161b */
[----:B------:R-:W1:Y:S01]  /*9cd0*/  LDS.128 R64, [R108+0x12400] ;  /* 0x012400006c407984 */ /* 0x000e620000000c00 */
[----:B------:R-:W-:-:S02]  /*9ce0*/  SHF.R.U32.HI R37, RZ, 0x10, R37 ;  /* 0x00000010ff257819 */ /* 0x000fc40000011625 */
[----:B------:R-:W-:Y:S02]  /*9cf0*/  PRMT R116, R116, 0x5410, R25 ;  /* 0x0000541074747816 */ /* 0x000fe40000000019 */
[----:B------:R-:W-:Y:S01]  /*9d00*/  PRMT R118, R113, 0x5410, R118 ;  /* 0x0000541071767816 */ /* 0x000fe20000000076 */
[----:B------:R-:W-:Y:S01]  /*9d10*/  IMAD.U32 R113, R111, 0x10000, RZ ;  /* 0x000100006f717824 */ /* 0x000fe200078e00ff */
[----:B------:R-:W-:Y:S02]  /*9d20*/  PRMT R117, R109, 0x5410, R36 ;  /* 0x000054106d757816 */ /* 0x000fe40000000024 */
[----:B------:R-:W-:Y:S02]  /*9d30*/  PRMT R110, R110, 0x5410, R39 ;  /* 0x000054106e6e7816 */ /* 0x000fe40000000027 */
[----:B------:R-:W-:Y:S02]  /*9d40*/  PRMT R114, R114, 0x5410, R27 ;  /* 0x0000541072727816 */ /* 0x000fe4000000001b */
[----:B------:R-:W-:-:S03]  /*9d50*/  PRMT R112, R112, 0x5410, R37 ;  /* 0x0000541070707816 */ /* 0x000fc60000000025 */
[----:B------:R-:W-:Y:S02]  /*9d60*/  IMAD.U32 R120, R114, 0x10000, RZ ;  /* 0x0001000072787824 */ /* 0x000fe400078e00ff */
        /* <DEDUP_REMOVED lines=12> */
[C---:B------:R-:W-:Y:S01]  /*9e30*/  IMAD.U32 R63, R66.reuse, 0x10000, RZ ;  /* 0x00010000423f7824 */ /* 0x040fe200078e00ff */
[----:B------:R-:W-:Y:S01]  /*9e40*/  LOP3.LUT R65, R66, 0xffff0000, RZ, 0xc0, !PT ;  /* 0xffff000042417812 */ /* 0x000fe200078ec0ff */
[----:B------:R-:W-:-:S02]  /*9e50*/  IMAD.U32 R109, R67, 0x10000, RZ ;  /* 0x00010000436d7824 */ /* 0x000fc400078e00ff */
[C---:B------:R-:W-:Y:S01]  /*9e60*/  FMUL.FTZ R121, R38.reuse, R119 ;  /* 0x0000007726797220 */ /* 0x040fe20000410000 */
[----:B------:R-:W-:Y:S01]  /*9e70*/  LOP3.LUT R66, R67, 0xffff0000, RZ, 0xc0, !PT ;  /* 0xffff000043427812 */ /* 0x000fe200078ec0ff */
[-C--:B------:R-:W-:Y:S01]  /*9e80*/  FMUL.FTZ R123, R38, R113.reuse ;  /* 0x00000071267b7220 */ /* 0x080fe20000410000 */
[----:B------:R-:W-:Y:S02]  /*9e90*/  IMAD.U32 R67, R116, 0x10000, RZ ;  /* 0x0001000074437824 */ /* 0x000fe400078e00ff */
[----:B------:R-:W-:Y:S01]  /*9ea0*/  FFMA.FTZ R121, R24, R113, -R121 ;  /* 0x0000007118797223 */ /* 0x000fe20000010879 */
[----:B------:R-:W-:Y:S02]  /*9eb0*/  IMAD.U32 R38, R112, 0x10000, RZ ;  /* 0x0001000070267824 */ /* 0x000fe400078e00ff */
[----:B------:R-:W-:Y:S01]  /*9ec0*/  FFMA.FTZ R123, R24, R119, R123 ;  /* 0x00000077187b7223 */ /* 0x000fe2000001007b */
[----:B------:R-:W-:Y:S01]  /*9ed0*/  FMUL.FTZ R113, R61, R67 ;  /* 0x000000433d717220 */ /* 0x000fe20000410000 */
[----:B------:R-:W-:-:S02]  /*9ee0*/  IMAD.U32 R24, R110, 0x10000, RZ ;  /* 0x000100006e187824 */ /* 0x000fc400078e00ff */
[----:B------:R-:W-:Y:S01]  /*9ef0*/  FMUL.FTZ R122, R109, R120 ;  /* 0x000000786d7a7220 */ /* 0x000fe20000410000 */
[-C--:B------:R-:W-:Y:S01]  /*9f00*/  FMUL.FTZ R61, R61, R38.reuse ;  /* 0x000000263d3d7220 */ /* 0x080fe20000410000 */
[C---:B------:R-:W-:Y:S01]  /*9f10*/  FFMA.FTZ R113, R26.reuse, R38, -R113 ;  /* 0x000000261a717223 */ /* 0x040fe20000010871 */
[-C--:B------:R-:W-:Y:S01]  /*9f20*/  FMUL.FTZ R109, R109, R24.reuse ;  /* 0x000000186d6d7220 */ /* 0x080fe20000410000 */
[----:B------:R-:W-:Y:S01]  /*9f30*/  LOP3.LUT R38, R115, 0xffff0000, RZ, 0xc0, !PT ;  /* 0xffff000073267812 */ /* 0x000fe200078ec0ff */
[----:B------:R-:W-:Y:S01]  /*9f40*/  FFMA.FTZ R122, R37, R24, -R122 ;  /* 0x00000018257a7223 */ /* 0x000fe2000001087a */
[----:B------:R-:W-:Y:S01]  /*9f50*/  FFMA.FTZ R67, R26, R67, R61 ;  /* 0x000000431a437223 */ /* 0x000fe2000001003d */
[----:B------:R-:W-:Y:S01]  /*9f60*/  LOP3.LUT R24, R111, 0xffff0000, RZ, 0xc0, !PT ;  /* 0xffff00006f187812 */ /* 0x000fe200078ec0ff */
[----:B------:R-:W-:Y:S01]  /*9f70*/  FFMA.FTZ R109, R37, R120, R109 ;  /* 0x00000078256d7223 */ /* 0x000fe2000001006d */
[----:B------:R-:W-:Y:S01]  /*9f80*/  LOP3.LUT R61, R116, 0xffff0000, RZ, 0xc0, !PT ;  /* 0xffff0000743d7812 */ /* 0x000fe200078ec0ff */
[C---:B------:R-:W-:Y:S01]  /*9f90*/  FMUL.FTZ R26, R39.reuse, R38 ;  /* 0x00000026271a7220 */ /* 0x040fe20000410000 */
[----:B------:R-:W-:Y:S01]  /*9fa0*/  LOP3.LUT R37, R112, 0xffff0000, RZ, 0xc0, !PT ;  /* 0xffff000070257812 */ /* 0x000fe200078ec0ff */
[----:B------:R-:W-:-:S02]  /*9fb0*/  FMUL.FTZ R116, R39, R24 ;  /* 0x0000001827747220 */ /* 0x000fc40000410000 */
[C---:B------:R-:W-:Y:S01]  /*9fc0*/  FMUL.FTZ R39, R64.reuse, R61 ;  /* 0x0000003d40277220 */ /* 0x040fe20000410000 */
[C---:B------:R-:W-:Y:S01]  /*9fd0*/  FFMA.FTZ R112, R25.reuse, R24, -R26 ;  /* 0x0000001819707223 */ /* 0x040fe2000001081a */
[-C--:B------:R-:W-:Y:S01]  /*9fe0*/  FMUL.FTZ R64, R64, R37.reuse ;  /* 0x0000002540407220 */ /* 0x080fe20000410000 */
[----:B------:R-:W-:Y:S02]  /*9ff0*/  IMAD.U32 R26, R118, 0x10000, RZ ;  /* 0x00010000761a7824 */ /* 0x000fe400078e00ff */
[----:B------:R-:W-:Y:S01]  /*a000*/  FFMA.FTZ R116, R25, R38, R116 ;  /* 0x0000002619747223 */ /* 0x000fe20000010074 */
[----:B------:R-:W-:Y:S02]  /*a010*/  IMAD.U32 R24, R117, 0x10000, RZ ;  /* 0x0001000075187824 */ /* 0x000fe400078e00ff */
[C---:B------:R-:W-:Y:S01]  /*a020*/  FFMA.FTZ R38, R60.reuse, R37, -R39 ;  /* 0x000000253c267223 */ /* 0x040fe20000010827 */
[----:B------:R-:W-:Y:S01]  /*a030*/  FFMA.FTZ R64, R60, R61, R64 ;  /* 0x0000003d3c407223 */ /* 0x000fe20000010040 */
[C---:B------:R-:W-:Y:S01]  /*a040*/  FMUL.FTZ R120, R63.reuse, R26 ;  /* 0x0000001a3f787220 */ /* 0x040fe20000410000 */
[----:B------:R-:W-:Y:S01]  /*a050*/  FMUL.FTZ R60, R63, R24 ;  /* 0x000000183f3c7220 */ /* 0x000fe20000410000 */
[----:B------:R-:W-:-:S02]  /*a060*/  LOP3.LUT R118, R118, 0xffff0000, RZ, 0xc0, !PT ;  /* 0xffff000076767812 */ /* 0x000fc400078ec0ff */
[----:B------:R-:W-:Y:S01]  /*a070*/  LOP3.LUT R37, R114, 0xffff0000, RZ, 0xc0, !PT ;  /* 0xffff000072257812 */ /* 0x000fe200078ec0ff */
[----:B------:R-:W-:Y:S01]  /*a080*/  FFMA.FTZ R120, R27, R24, -R120 ;  /* 0x000000181b787223 */ /* 0x000fe20000010878 */
[----:B------:R-:W-:Y:S01]  /*a090*/  LOP3.LUT R117, R117, 0xffff0000, RZ, 0xc0, !PT ;  /* 0xffff000075757812 */ /* 0x000fe200078ec0ff */
[----:B------:R-:W-:Y:S01]  /*a0a0*/  FFMA.FTZ R60, R27, R26, R60 ;  /* 0x0000001a1b3c7223 */ /* 0x000fe2000001003c */
[----:B------:R-:W-:Y:S01]  /*a0b0*/  LOP3.LUT R25, R110, 0xffff0000, RZ, 0xc0, !PT ;  /* 0xffff00006e197812 */ /* 0x000fe200078ec0ff */
[CC--:B------:R-:W-:Y:S01]  /*a0c0*/  FMUL.FTZ R27, R65.reuse, R118.reuse ;  /* 0x00000076411b7220 */ /* 0x0c0fe20000410000 */
[----:B------:R-:W-:Y:S01]  /*a0d0*/  FMUL.FTZ R39, R66, R37 ;  /* 0x0000002542277220 */ /* 0x000fe20000410000 */
[----:B------:R-:W-:Y:S01]  /*a0e0*/  FMUL.FTZ R65, R65, R117 ;  /* 0x0000007541417220 */ /* 0x000fe20000410000 */
[----:B------:R-:W-:Y:S01]  /*a0f0*/  F2FP.BF16.F32.PACK_AB R24, R112, R121 ;  /* 0x000000797018723e */ /* 0x000fe200000010ff */
        /* <DEDUP_REMOVED lines=10> */
[----:B------:R0:W-:Y:S01]  /*a1a0*/  STS.128 [R107+0x12400], R24 ;  /* 0x012400186b007388 */ /* 0x0001e20000000c00 */
[----:B------:R-:W-:Y:S02]  /*a1b0*/  F2FP.BF16.F32.PACK_AB R38, R65, R60 ;  /* 0x0000003c4126723e */ /* 0x000fe400000010ff */
[----:B------:R-:W-:-:S05]  /*a1c0*/  F2FP.BF16.F32.PACK_AB R39, R66, R109 ;  /* 0x0000006d4227723e */ /* 0x000fca00000010ff */
[----:B------:R0:W-:Y:S02]  /*a1d0*/  STS.128 [R108+0x12400], R36 ;  /* 0x012400246c007388 */ /* 0x0001e40000000c00 */
.L_x_1755:
[----:B------:R-:W-:Y:S05]  /*a1e0*/  BSYNC B2 ;  /* 0x0000000000027941 */ /* 0x000fea0003800000 */
.L_x_1754:
[----:B------:R-:W-:Y:S04]  /*a1f0*/  BSSY B2, `(.L_x_1756) ;  /* 0x000006a000027945 */ /* 0x000fe80003800000 */
[----:B------:R-:W-:Y:S05]  /*a200*/  @P1 BRA `(.L_x_1757) ;  /* 0x0000000400a01947 */ /* 0x000fea0003800000 */
[----:B0-----:R-:W2:Y:S01]  /*a210*/  LDL R107, [R1+0x2d8] ;  /* 0x0002d800016b7983 */ /* 0x001ea20000100800 */
[----:B------:R-:W-:Y:S02]  /*a220*/  LEA.HI R24, R98, R220, RZ, 0x1d ;  /* 0x000000dc62187211 */ /* 0x000fe400078fe8ff */
[----:B------:R-:W-:Y:S02]  /*a230*/  SHF.R.U64 R62, R40, 0x10, R41 ;  /* 0x00000010283e7819 */ /* 0x000fe40000001229 */
[----:B------:R-:W-:Y:S02]  /*a240*/  SHF.R.S32.HI R25, RZ, 0x1f, R24 ;  /* 0x0000001fff197819 */ /* 0x000fe40000011418 */
[--C-:B------:R-:W-:Y:S02]  /*a250*/  SHF.R.U64 R40, R28, 0x10, R29.reuse ;  /* 0x000000101c287819 */ /* 0x100fe4000000121d */
[----:B------:R-:W-:Y:S01]  /*a260*/  LEA.HI R26, R25, R24, RZ, 0x3 ;  /* 0x00000018191a7211 */ /* 0x000fe200078f18ff */
[----:B------:R-:W-:Y:S01]  /*a270*/  IMAD.SHL.U32 R25, R24, 0x8, RZ ;  /* 0x0000000818197824 */ /* 0x000fe200078e00ff */
[----:B------:R-:W-:-:S02]  /*a280*/  SHF.R.U32.HI R29, RZ, 0x10, R29 ;  /* 0x00000010ff1d7819 */ /* 0x000fc4000001161d */
[----:B------:R-:W-:Y:S01]  /*a290*/  PRMT R101, R101, 0x5410, R62 ;  /* 0x0000541065657816 */ /* 0x000fe2000000003e */
[----:B------:R-:W-:Y:S01]  /*a2a0*/  IMAD.SHL.U32 R26, R26, 0x400, RZ ;  /* 0x000004001a1a7824 */ /* 0x000fe200078e00ff */
[----:B------:R-:W-:Y:S02]  /*a2b0*/  LOP3.LUT R25, R214, 0x38, R25, 0xf8, !PT ;  /* 0x00000038d6197812 */ /* 0x000fe400078ef819 */
[----:B------:R-:W-:Y:S01]  /*a2c0*/  PRMT R105, R105, 0x5410, R40 ;  /* 0x0000541069697816 */ /* 0x000fe20000000028 */
[----:B------:R-:W-:Y:S01]  /*a2d0*/  IMAD.U32 R61, R101, 0x10000, RZ ;  /* 0x00010000653d7824 */ /* 0x000fe200078e00ff */
[----:B------:R-:W-:Y:S02]  /*a2e0*/  LOP3.LUT R26, R26, 0x7fffe000, RZ, 0xc0, !PT ;  /* 0x7fffe0001a1a7812 */ /* 0x000fe400078ec0ff */
[----:B------:R-:W-:Y:S01]  /*a2f0*/  LOP3.LUT R25, R25, R216, RZ, 0x3c, !PT ;  /* 0x000000d819197212 */ /* 0x000fe200078e3cff */
[----:B------:R-:W-:Y:S01]  /*a300*/  IMAD.U32 R63, R105, 0x10000, RZ ;  /* 0x00010000693f7824 */ /* 0x000fe200078e00ff */
[----:B------:R-:W-:Y:S01]  /*a310*/  SHF.R.U32.HI R41, RZ, 0x10, R41 ;  /* 0x00000010ff297819 */ /* 0x000fe20000011629 */
[----:B------:R-:W-:Y:S01]  /*a320*/  IMAD R26, R215, 0x200, R26 ;  /* 0x00000200d71a7824 */ /* 0x000fe200078e021a */
[----:B------:R-:W-:-:S02]  /*a330*/  SHF.R.U64 R28, R30, 0x10, R31 ;  /* 0x000000101e1c7819 */ /* 0x000fc4000000121f */
[----:B------:R-:W-:Y:S01]  /*a340*/  PRMT R106, R106, 0x5410, R29 ;  /* 0x000054106a6a7816 */ /* 0x000fe2000000001d */
[----:B------:R-:W-:Y:S01]  /*a350*/  IMAD.IADD R60, R26, 0x1, R25 ;  /* 0x000000011a3c7824 */ /* 0x000fe200078e0219 */
[----:B------:R-:W-:Y:S02]  /*a360*/  SHF.R.U64 R42, R42, 0x10, R43 ;  /* 0x000000102a2a7819 */ /* 0x000fe4000000122b */
[----:B------:R-:W-:Y:S01]  /*a370*/  SHF.R.U32.HI R31, RZ, 0x10, R31 ;  /* 0x00000010ff1f7819 */ /* 0x000fe2000001161f */
[----:B------:R-:W-:Y:S01]  /*a380*/  IMAD.U32 R62, R106, 0x10000, RZ ;  /* 0x000100006a3e7824 */ /* 0x000fe200078e00ff */
[----:B------:R-:W-:Y:S02]  /*a390*/  LEA R60, R60, UR39, 0x1 ;  /* 0x000000273c3c7c11 */ /* 0x000fe4000f8e08ff */
[----:B------:R-:W-:Y:S02]  /*a3a0*/  SHF.R.U32.HI R43, RZ, 0x10, R43 ;  /* 0x00000010ff2b7819 */ /* 0x000fe4000001162b */
[----:B------:R-:W-:Y:S01]  /*a3b0*/  PRMT R102, R102, 0x5410, R41 ;  /* 0x0000541066667816 */ /* 0x000fe20000000029 */
[----:B------:R-:W0:Y:S01]  /*a3c0*/  LDS.128 R36, [R60+0x12400] ;  /* 0x012400003c247984 */ /* 0x000e220000000c00 */
[----:B------:R-:W-:-:S02]  /*a3d0*/  PRMT R103, R103, 0x5410, R28 ;  /* 0x0000541067677816 */ /* 0x000fc4000000001c */
[----:B------:R-:W-:Y:S02]  /*a3e0*/  PRMT R104, R104, 0x5410, R31 ;  /* 0x0000541068687816 */ /* 0x000fe4000000001f */
[----:B------:R-:W-:Y:S02]  /*a3f0*/  PRMT R100, R100, 0x5410, R43 ;  /* 0x0000541064647816 */ /* 0x000fe4000000002b */
[----:B------:R-:W-:Y:S01]  /*a400*/  LOP3.LUT R105, R105, 0xffff0000, RZ, 0xc0, !PT ;  /* 0xffff000069697812 */ /* 0x000fe200078ec0ff */
[----:B------:R-:W-:Y:S01]  /*a410*/  IMAD.U32 R64, R104, 0x10000, RZ ;  /* 0x0001000068407824 */ /* 0x000fe200078e00ff */
[----:B------:R-:W-:Y:S02]  /*a420*/  LOP3.LUT R101, R101, 0xffff0000, RZ, 0xc0, !PT ;  /* 0xffff000065657812 */ /* 0x000fe400078ec0ff */
[----:B------:R-:W-:Y:S02]  /*a430*/  LOP3.LUT R106, R106, 0xffff0000, RZ, 0xc0, !PT ;  /* 0xffff00006a6a7812 */ /* 0x000fe400078ec0ff */
[----:B------:R-:W-:-:S02]  /*a440*/  PRMT R99, R99, 0x5410, R42 ;  /* 0x0000541063637816 */ /* 0x000fc4000000002a */
[----:B------:R-:W-:Y:S01]  /*a450*/  LOP3.LUT R104, R104, 0xffff0000, RZ, 0xc0, !PT ;  /* 0xffff000068687812 */ /* 0x000fe200078ec0ff */
[C---:B0-----:R-:W-:Y:S01]  /*a460*/  IMAD.U32 R40, R36.reuse, 0x10000, RZ ;  /* 0x0001000024287824 */ /* 0x041fe200078e00ff */
[----:B------:R-:W-:Y:S01]  /*a470*/  LOP3.LUT R36, R36, 0xffff0000, RZ, 0xc0, !PT ;  /* 0xffff000024247812 */ /* 0x000fe200078ec0ff */
[C---:B------:R-:W-:Y:S01]  /*a480*/  IMAD.U32 R41, R37.reuse, 0x10000, RZ ;  /* 0x0001000025297824 */ /* 0x040fe200078e00ff */
[----:B------:R-:W-:Y:S01]  /*a490*/  LOP3.LUT R37, R37, 0xffff0000, RZ, 0xc0, !PT ;  /* 0xffff000025257812 */ /* 0x000fe200078ec0ff */
[C---:B------:R-:W-:Y:S01]  /*a4a0*/  FMUL.FTZ R65, R40.reuse, R63 ;  /* 0x0000003f28417220 */ /* 0x040fe20000410000 */
[----:B------:R-:W-:Y:S01]  /*a4b0*/  FMUL.FTZ R67, R40, R61 ;  /* 0x0000003d28437220 */ /* 0x000fe20000410000 */
[C---:B------:R-:W-:Y:S02]  /*a4c0*/  IMAD.U32 R40, R102.reuse, 0x10000, RZ ;  /* 0x0001000066287824 */ /* 0x040fe400078e00ff */
[----:B------:R-:W-:Y:S01]  /*a4d0*/  FMUL.FTZ R66, R41, R62 ;  /* 0x0000003e29427220 */ /* 0x000fe20000410000 */
[----:B------:R-:W-:Y:S01]  /*a4e0*/  IMAD.U32 R43, R39, 0x10000, RZ ;  /* 0x00010000272b7824 */ /* 0x000fe200078e00ff */
[----:B------:R-:W-:Y:S01]  /*a4f0*/  LOP3.LUT R102, R102, 0xffff0000, RZ, 0xc0, !PT ;  /* 0xffff000066667812 */ /* 0x000fe200078ec0ff */
[----:B------:R-:W-:Y:S01]  /*a500*/  FMUL.FTZ R108, R41, R40 ;  /* 0x00000028296c7220 */ /* 0x000fe20000410000 */
[----:B------:R-:W-:Y:S01]  /*a510*/  FMUL.FTZ R41, R36, R101 ;  /* 0x0000006524297220 */ /* 0x000fe20000410000 */
[C---:B------:R-:W-:Y:S01]  /*a520*/  IMAD.U32 R42, R38.reuse, 0x10000, RZ ;  /* 0x00010000262a7824 */ /* 0x040fe200078e00ff */
[----:B------:R-:W-:-:S02]  /*a530*/  LOP3.LUT R38, R38, 0xffff0000, RZ, 0xc0, !PT ;  /* 0xffff000026267812 */ /* 0x000fc400078ec0ff */
[----:B------:R-:W-:Y:S01]  /*a540*/  LOP3.LUT R39, R39, 0xffff0000, RZ, 0xc0, !PT ;  /* 0xffff000027277812 */ /* 0x000fe200078ec0ff */
[----:B--2---:R-:W0:Y:S02]  /*a550*/  LDS.128 R24, [R107] ;  /* 0x000000006b187984 */ /* 0x004e240000000c00 */
[C---:B0-----:R-:W-:Y:S01]  /*a560*/  IMAD.U32 R28, R24.reuse, 0x10000, RZ ;  /* 0x00010000181c7824 */ /* 0x041fe200078e00ff */
[----:B------:R-:W-:Y:S01]  /*a570*/  LOP3.LUT R24, R24, 0xffff0000, RZ, 0xc0, !PT ;  /* 0xffff000018187812 */ /* 0x000fe200078ec0ff */
[C---:B------:R-:W-:Y:S01]  /*a580*/  IMAD.U32 R29, R25.reuse, 0x10000, RZ ;  /* 0x00010000191d7824 */ /* 0x040fe200078e00ff */
[----:B------:R-:W-:Y:S01]  /*a590*/  LOP3.LUT R25, R25, 0xffff0000, RZ, 0xc0, !PT ;  /* 0xffff000019197812 */ /* 0x000fe200078ec0ff */
[C---:B------:R-:W-:Y:S01]  /*a5a0*/  FFMA.FTZ R65, R28.reuse, R61, -R65 ;  /* 0x0000003d1c417223 */ /* 0x040fe20000010841 */
[----:B------:R-:W-:Y:S01]  /*a5b0*/  FFMA.FTZ R67, R28, R63, R67 ;  /* 0x0000003f1c437223 */ /* 0x000fe20000010043 */
[----:B------:R-:W-:Y:S02]  /*a5c0*/  IMAD.U32 R28, R100, 0x10000, RZ ;  /* 0x00010000641c7824 */ /* 0x000fe400078e00ff */
[----:B------:R-:W-:Y:S01]  /*a5d0*/  FFMA.FTZ R66, R29, R40, -R66 ;  /* 0x000000281d427223 */ /* 0x000fe20000010842 */
[----:B------:R-:W-:Y:S01]  /*a5e0*/  FMUL.FTZ R40, R43, R64 ;  /* 0x000000402b287220 */ /* 0x000fe20000410000 */
[----:B------:R-:W-:-:S02]  /*a5f0*/  IMAD.U32 R31, R27, 0x10000, RZ ;  /* 0x000100001b1f7824 */ /* 0x000fc400078e00ff */
[----:B------:R-:W-:Y:S01]  /*a600*/  FMUL.FTZ R43, R43, R28 ;  /* 0x0000001c2b2b7220 */ /* 0x000fe20000410000 */
[----:B------:R-:W-:Y:S01]  /*a610*/  FFMA.FTZ R108, R29, R62, R108 ;  /* 0x0000003e1d6c7223 */ /* 0x000fe2000001006c */
[----:B------:R-:W-:Y:S01]  /*a620*/  FMUL.FTZ R29, R36, R105 ;  /* 0x00000069241d7220 */ /* 0x000fe20000410000 */
[C---:B------:R-:W-:Y:S01]  /*a630*/  FFMA.FTZ R61, R31.reuse, R28, -R40 ;  /* 0x0000001c1f3d7223 */ /* 0x040fe20000010828 */
[----:B------:R-:W-:Y:S01]  /*a640*/  FFMA.FTZ R64, R31, R64, R43 ;  /* 0x000000401f407223 */ /* 0x000fe2000001002b */
[----:B------:R-:W-:Y:S02]  /*a650*/  IMAD.U32 R31, R103, 0x10000, RZ ;  /* 0x00010000671f7824 */ /* 0x000fe400078e00ff */
[----:B------:R-:W-:Y:S01]  /*a660*/  FFMA.FTZ R28, R24, R101, -R29 ;  /* 0x00000065181c7223 */ /* 0x000fe2000001081d */
[C---:B------:R-:W-:Y:S01]  /*a670*/  FMUL.FTZ R40, R37.reuse, R106 ;  /* 0x0000006a25287220 */ /* 0x040fe20000410000 */
[----:B------:R-:W-:Y:S01]  /*a680*/  FMUL.FTZ R43, R37, R102 ;  /* 0x00000066252b7220 */ /* 0x000fe20000410000 */
[----:B------:R-:W-:-:S02]  /*a690*/  IMAD.U32 R29, R99, 0x10000, RZ ;  /* 0x00010000631d7824 */ /* 0x000fc400078e00ff */
[----:B------:R-:W-:Y:S01]  /*a6a0*/  FFMA.FTZ R36, R24, R105, R41 ;  /* 0x0000006918247223 */ /* 0x000fe20000010029 */
[----:B------:R-:W-:Y:S02]  /*a6b0*/  IMAD.U32 R30, R26, 0x10000, RZ ;  /* 0x000100001a1e7824 */ /* 0x000fe400078e00ff */
[C---:B------:R-:W-:Y:S01]  /*a6c0*/  FMUL.FTZ R41, R42.reuse, R31 ;  /* 0x0000001f2a297220 */ /* 0x040fe20000410000 */
[C---:B------:R-:W-:Y:S01]  /*a6d0*/  FFMA.FTZ R37, R25.reuse, R102, -R40 ;  /* 0x0000006619257223 */ /* 0x040fe20000010828 */
[----:B------:R-:W-:Y:S01]  /*a6e0*/  FFMA.FTZ R43, R25, R106, R43 ;  /* 0x0000006a192b7223 */ /* 0x000fe2000001002b */
        /* <DEDUP_REMOVED lines=11> */
[----:B------:R-:W-:Y:S01]  /*a7a0*/  FMUL.FTZ R39, R39, R100 ;  /* 0x0000006427277220 */ /* 0x000fe20000410000 */
[C---:B------:R-:W-:Y:S01]  /*a7b0*/  FFMA.FTZ R38, R26.reuse, R99, -R25 ;  /* 0x000000631a267223 */ /* 0x040fe20000010819 */
[----:B------:R-:W-:Y:S01]  /*a7c0*/  F2FP.BF16.F32.PACK_AB R25, R37, R66 ;  /* 0x000000422519723e */ /* 0x000fe200000010ff */
[C---:B------:R-:W-:Y:S01]  /*a7d0*/  FFMA.FTZ R40, R27.reuse, R100, -R40 ;  /* 0x000000641b287223 */ /* 0x040fe20000010828 */
        /* <DEDUP_REMOVED lines=11> */
.L_x_1757:
[----:B------:R-:W-:Y:S05]  /*a890*/  BSYNC B2 ;  /* 0x0000000000027941 */ /* 0x000fea0003800000 */
.L_x_1756:
[----:B------:R-:W-:Y:S05]  /*a8a0*/  @P2 BRA `(.L_x_1753) ;  /* 0x00000004009c2947 */ /* 0x000fea0003800000 */
[----:B------:R-:W-:Y:S02]  /*a8b0*/  LEA.HI R98, R98, R221, RZ, 0x1d ;  /* 0x000000dd62627211 */ /* 0x000fe400078fe8ff */
[----:B0-----:R-:W-:Y:S02]  /*a8c0*/  SHF.R.U64 R37, R32, 0x10, R33 ;  /* 0x0000001020257819 */ /* 0x001fe40000001221 */
[----:B-1----:R-:W-:Y:S02]  /*a8d0*/  SHF.R.S32.HI R25, RZ, 0x1f, R98 ;  /* 0x0000001fff197819 */ /* 0x002fe40000011462 */
[----:B------:R-:W-:Y:S02]  /*a8e0*/  SHF.R.U64 R41, R44, 0x10, R45 ;  /* 0x000000102c297819 */ /* 0x000fe4000000122d */
[----:B------:R-:W-:Y:S01]  /*a8f0*/  LEA.HI R24, R25, R98, RZ, 0x3 ;  /* 0x0000006219187211 */ /* 0x000fe200078f18ff */
[----:B------:R-:W-:Y:S01]  /*a900*/  IMAD.SHL.U32 R25, R98, 0x8, RZ ;  /* 0x0000000862197824 */ /* 0x000fe200078e00ff */
[----:B------:R-:W-:-:S02]  /*a910*/  PRMT R88, R88, 0x5410, R37 ;  /* 0x0000541058587816 */ /* 0x000fc40000000025 */
[----:B------:R-:W-:Y:S01]  /*a920*/  SHF.R.U32.HI R32, RZ, 0x10, R33 ;  /* 0x00000010ff207819 */ /* 0x000fe20000011621 */
[----:B------:R-:W-:Y:S01]  /*a930*/  IMAD.SHL.U32 R24, R24, 0x400, RZ ;  /* 0x0000040018187824 */ /* 0x000fe200078e00ff */
[----:B------:R-:W-:Y:S01]  /*a940*/  LOP3.LUT R25, R214, 0x38, R25, 0xf8, !PT ;  /* 0x00000038d6197812 */ /* 0x000fe200078ef819 */
[----:B------:R-:W-:Y:S01]  /*a950*/  IMAD.U32 R42, R88, 0x10000, RZ ;  /* 0x00010000582a7824 */ /* 0x000fe200078e00ff */
[----:B------:R-:W-:Y:S02]  /*a960*/  PRMT R84, R84, 0x5410, R41 ;  /* 0x0000541054547816 */ /* 0x000fe40000000029 */
[----:B------:R-:W-:Y:S02]  /*a970*/  LOP3.LUT R24, R24, 0x7fffe000, RZ, 0xc0, !PT ;  /* 0x7fffe00018187812 */ /* 0x000fe400078ec0ff */
[----:B------:R-:W-:Y:S01]  /*a980*/  LOP3.LUT R25, R25, R216, RZ, 0x3c, !PT ;  /* 0x000000d819197212 */ /* 0x000fe200078e3cff */
[----:B------:R-:W-:Y:S01]  /*a990*/  IMAD.U32 R41, R84, 0x10000, RZ ;  /* 0x0001000054297824 */ /* 0x000fe200078e00ff */
[----:B------:R-:W-:Y:S01]  /*a9a0*/  SHF.R.U64 R33, R34, 0x10, R35 ;  /* 0x0000001022217819 */ /* 0x000fe20000001223 */
[----:B------:R-:W-:Y:S01]  /*a9b0*/  IMAD R24, R215, 0x200, R24 ;  /* 0x00000200d7187824 */ /* 0x000fe200078e0218 */
[----:B------:R-:W-:-:S02]  /*a9c0*/  SHF.R.U32.HI R44, RZ, 0x10, R45 ;  /* 0x00000010ff2c7819 */ /* 0x000fc4000001162d */
[----:B------:R-:W-:Y:S01]  /*a9d0*/  SHF.R.U64 R39, R46, 0x10, R47 ;  /* 0x000000102e277819 */ /* 0x000fe2000000122f */
[----:B------:R-:W-:Y:S01]  /*a9e0*/  IMAD.IADD R28, R24, 0x1, R25 ;  /* 0x00000001181c7824 */ /* 0x000fe200078e0219 */
[----:B------:R-:W-:Y:S01]  /*a9f0*/  SHF.R.U32.HI R34, RZ, 0x10, R35 ;  /* 0x00000010ff227819 */ /* 0x000fe20000011623 */
[----:B------:R-:W0:Y:S01]  /*aa00*/  LDS.128 R24, [R236] ;  /* 0x00000000ec187984 */ /* 0x000e220000000c00 */
[----:B------:R-:W-:Y:S02]  /*aa10*/  PRMT R89, R89, 0x5410, R32 ;  /* 0x0000541059597816 */ /* 0x000fe40000000020 */
[----:B------:R-:W-:Y:S02]  /*aa20*/  LEA R36, R28, UR39, 0x1 ;  /* 0x000000271c247c11 */ /* 0x000fe4000f8e08ff */
[----:B------:R-:W-:Y:S01]  /*aa30*/  SHF.R.U32.HI R46, RZ, 0x10, R47 ;  /* 0x00000010ff2e7819 */ /* 0x000fe2000001162f */
[----:B------:R-:W-:Y:S01]  /*aa40*/  IMAD.U32 R43, R89, 0x10000, RZ ;  /* 0x00010000592b7824 */ /* 0x000fe200078e00ff */
[----:B------:R-:W-:Y:S01]  /*aa50*/  PRMT R85, R85, 0x5410, R44 ;  /* 0x0000541055557816 */ /* 0x000fe2000000002c */
[----:B------:R-:W1:Y:S01]  /*aa60*/  LDS.128 R28, [R36+0x12400] ;  /* 0x01240000241c7984 */ /* 0x000e620000000c00 */
[----:B------:R-:W-:-:S02]  /*aa70*/  PRMT R87, R87, 0x5410, R34 ;  /* 0x0000541057577816 */ /* 0x000fc40000000022 */
[----:B------:R-:W-:Y:S02]  /*aa80*/  PRMT R83, R83, 0x5410, R46 ;  /* 0x0000541053537816 */ /* 0x000fe4000000002e */
[----:B------:R-:W-:Y:S02]  /*aa90*/  PRMT R86, R86, 0x5410, R33 ;  /* 0x0000541056567816 */ /* 0x000fe40000000021 */
[----:B------:R-:W-:Y:S01]  /*aaa0*/  PRMT R82, R82, 0x5410, R39 ;  /* 0x0000541052527816 */ /* 0x000fe20000000027 */
        /* <DEDUP_REMOVED lines=17> */
[----:B------:R-:W-:Y:S02]  /*abc0*/  IMAD.U32 R37, R85, 0x10000, RZ ;  /* 0x0001000055257824 */ /* 0x000fe400078e00ff */
[----:B------:R-:W-:Y:S01]  /*abd0*/  FFMA.FTZ R47, R32, R42, R47 ;  /* 0x0000002a202f7223 */ /* 0x000fe2000001002f */
[----:B------:R-:W-:Y:S01]  /*abe0*/  IMAD.U32 R41, R87, 0x10000, RZ ;  /* 0x0001000057297824 */ /* 0x000fe200078e00ff */
[----:B------:R-:W-:Y:S01]  /*abf0*/  LOP3.LUT R31, R31, 0xffff0000, RZ, 0xc0, !PT ;  /* 0xffff00001f1f7812 */ /* 0x000fe200078ec0ff */
[----:B------:R-:W-:Y:S02]  /*ac00*/  IMAD.U32 R32, R83, 0x10000, RZ ;  /* 0x0001000053207824 */ /* 0x000fe400078e00ff */
[-C--:B------:R-:W-:Y:S01]  /*ac10*/  FMUL.FTZ R38, R38, R37.reuse ;  /* 0x0000002526267220 */ /* 0x080fe20000410000 */
[C---:B------:R-:W-:Y:S01]  /*ac20*/  FFMA.FTZ R44, R33.reuse, R37, -R44 ;  /* 0x00000025212c7223 */ /* 0x040fe2000001082c */
[----:B------:R-:W-:Y:S01]  /*ac30*/  FMUL.FTZ R42, R40, R41 ;  /* 0x00000029282a7220 */ /* 0x000fe20000410000 */
[----:B------:R-:W-:Y:S01]  /*ac40*/  LOP3.LUT R37, R88, 0xffff0000, RZ, 0xc0, !PT ;  /* 0xffff000058257812 */ /* 0x000fe200078ec0ff */
[-C--:B------:R-:W-:Y:S01]  /*ac50*/  FMUL.FTZ R40, R40, R32.reuse ;  /* 0x0000002028287220 */ /* 0x080fe20000410000 */
[----:B------:R-:W-:Y:S01]  /*ac60*/  FFMA.FTZ R43, R33, R43, R38 ;  /* 0x0000002b212b7223 */ /* 0x000fe20000010026 */
[C---:B------:R-:W-:Y:S01]  /*ac70*/  FFMA.FTZ R60, R35.reuse, R32, -R42 ;  /* 0x00000020233c7223 */ /* 0x040fe2000001082a */
[----:B------:R-:W-:Y:S01]  /*ac80*/  LOP3.LUT R33, R84, 0xffff0000, RZ, 0xc0, !PT ;  /* 0xffff000054217812 */ /* 0x000fe200078ec0ff */
[----:B------:R-:W-:Y:S01]  /*ac90*/  FFMA.FTZ R61, R35, R41, R40 ;  /* 0x00000029233d7223 */ /* 0x000fe20000010028 */
[----:B------:R-:W-:Y:S01]  /*aca0*/  FMUL.FTZ R35, R28, R37 ;  /* 0x000000251c237220 */ /* 0x000fe20000410000 */
[----:B------:R-:W-:Y:S01]  /*acb0*/  LOP3.LUT R38, R89, 0xffff0000, RZ, 0xc0, !PT ;  /* 0xffff000059267812 */ /* 0x000fe200078ec0ff */
[----:B------:R-:W-:Y:S01]  /*acc0*/  IMAD.U32 R39, R30, 0x10000, RZ ;  /* 0x000100001e277824 */ /* 0x000fe200078e00ff */
[----:B------:R-:W-:Y:S01]  /*acd0*/  LOP3.LUT R32, R85, 0xffff0000, RZ, 0xc0, !PT ;  /* 0xffff000055207812 */ /* 0x000fe200078ec0ff */
[-C--:B------:R-:W-:Y:S01]  /*ace0*/  FMUL.FTZ R41, R28, R33.reuse ;  /* 0x000000211c297220 */ /* 0x080fe20000410000 */
[----:B------:R-:W-:Y:S01]  /*acf0*/  FFMA.FTZ R40, R24, R33, -R35 ;  /* 0x0000002118287223 */ /* 0x000fe20000010823 */
[----:B------:R-:W-:-:S02]  /*ad00*/  IMAD.U32 R33, R86, 0x10000, RZ ;  /* 0x0001000056217824 */ /* 0x000fc400078e00ff */
[C---:B------:R-:W-:Y:S01]  /*ad10*/  FMUL.FTZ R46, R29.reuse, R38 ;  /* 0x000000261d2e7220 */ /* 0x040fe20000410000 */
[----:B------:R-:W-:Y:S01]  /*ad20*/  FFMA.FTZ R42, R24, R37, R41 ;  /* 0x00000025182a7223 */ /* 0x000fe20000010029 */
[----:B------:R-:W-:Y:S02]  /*ad30*/  IMAD.U32 R28, R82, 0x10000, RZ ;  /* 0x00010000521c7824 */ /* 0x000fe400078e00ff */
[----:B------:R-:W-:Y:S01]  /*ad40*/  FMUL.FTZ R29, R29, R32 ;  /* 0x000000201d1d7220 */ /* 0x000fe20000410000 */
[CC--:B------:R-:W-:Y:S01]  /*ad50*/  FMUL.FTZ R37, R39.reuse, R33.reuse ;  /* 0x0000002127257220 */ /* 0x0c0fe20000410000 */
[----:B------:R-:W-:Y:S01]  /*ad60*/  LOP3.LUT R30, R30, 0xffff0000, RZ, 0xc0, !PT ;  /* 0xffff00001e1e7812 */ /* 0x000fe200078ec0ff */
[----:B------:R-:W-:Y:S01]  /*ad70*/  FMUL.FTZ R39, R39, R28 ;  /* 0x0000001c27277220 */ /* 0x000fe20000410000 */
[C---:B------:R-:W-:Y:S01]  /*ad80*/  FFMA.FTZ R38, R25.reuse, R38, R29 ;  /* 0x0000002619267223 */ /* 0x040fe2000001001d */
[----:B------:R-:W-:Y:S01]  /*ad90*/  FFMA.FTZ R37, R34, R28, -R37 ;  /* 0x0000001c22257223 */ /* 0x000fe20000010825 */
[----:B------:R-:W-:Y:S01]  /*ada0*/  FFMA.FTZ R35, R25, R32, -R46 ;  /* 0x0000002019237223 */ /* 0x000fe2000001082e */
[----:B------:R-:W-:Y:S01]  /*adb0*/  LOP3.LUT R29, R86, 0xffff0000, RZ, 0xc0, !PT ;  /* 0xffff0000561d7812 */ /* 0x000fe200078ec0ff */
[----:B------:R-:W-:Y:S01]  /*adc0*/  FFMA.FTZ R39, R34, R33, R39 ;  /* 0x0000002122277223 */ /* 0x000fe20000010027 */
[----:B------:R-:W-:-:S02]  /*add0*/  LOP3.LUT R28, R87, 0xffff0000, RZ, 0xc0, !PT ;  /* 0xffff0000571c7812 */ /* 0x000fc400078ec0ff */
[----:B------:R-:W-:Y:S01]  /*ade0*/  LOP3.LUT R25, R82, 0xffff0000, RZ, 0xc0, !PT ;  /* 0xffff000052197812 */ /* 0x000fe200078ec0ff */
[C---:B------:R-:W-:Y:S01]  /*adf0*/  FMUL.FTZ R33, R30.reuse, R29 ;  /* 0x0000001d1e217220 */ /* 0x040fe20000410000 */
[----:B------:R-:W-:Y:S01]  /*ae00*/  LOP3.LUT R24, R83, 0xffff0000, RZ, 0xc0, !PT ;  /* 0xffff000053187812 */ /* 0x000fe200078ec0ff */
[C---:B------:R-:W-:Y:S02]  /*ae10*/  FMUL.FTZ R34, R31.reuse, R28 ;  /* 0x0000001c1f227220 */ /* 0x040fe40000410000 */
[-C--:B------:R-:W-:Y:S01]  /*ae20*/  FMUL.FTZ R32, R30, R25.reuse ;  /* 0x000000191e207220 */ /* 0x080fe20000410000 */
[C---:B------:R-:W-:Y:S01]  /*ae30*/  FFMA.FTZ R30, R26.reuse, R25, -R33 ;  /* 0x000000191a1e7223 */ /* 0x040fe20000010821 */
[-C--:B------:R-:W-:Y:S01]  /*ae40*/  FMUL.FTZ R41, R31, R24.reuse ;  /* 0x000000181f297220 */ /* 0x080fe20000410000 */
[C---:B------:R-:W-:Y:S01]  /*ae50*/  FFMA.FTZ R31, R27.reuse, R24, -R34 ;  /* 0x000000181b1f7223 */ /* 0x040fe20000010822 */
[----:B------:R-:W-:Y:S01]  /*ae60*/  FFMA.FTZ R32, R26, R29, R32 ;  /* 0x0000001d1a207223 */ /* 0x000fe20000010020 */
[----:B------:R-:W-:Y:S01]  /*ae70*/  F2FP.BF16.F32.PACK_AB R24, R40, R45 ;  /* 0x0000002d2818723e */ /* 0x000fe200000010ff */
        /* <DEDUP_REMOVED lines=10> */
.L_x_1753:
[----:B------:R-:W-:Y:S05]  /*af20*/  BSYNC B1 ;  /* 0x0000000000017941 */ /* 0x000fea0003800000 */
.L_x_1752:
[----:B------:R-:W-:-:S13]  /*af30*/  ISETP.GE.AND P0, PT, R201, R71, PT ;  /* 0x00000047c900720c */ /* 0x000fda0003f06270 */
[----:B------:R-:W-:Y:S05]  /*af40*/  @P0 BRA `(.L_x_1734) ;  /* 0x0000001000fc0947 */ /* 0x000fea0003800000 */
[----:B------:R-:W3:Y:S01]  /*af50*/  LDC R32, c[0x0][0x3f4] ;  /* 0x0000fd00ff207b82 */ /* 0x000ee20000000800 */
[C---:B012---:R-:W-:Y:S01]  /*af60*/  VIADD R25, R17.reuse, 0x20 ;  /* 0x0000002011197836 */ /* 0x047fe20000000000 */
[----:B------:R-:W-:Y:S01]  /*af70*/  BSSY B1, `(.L_x_1758) ;  /* 0x000006c000017945 */ /* 0x000fe20003800000 */
[C---:B------:R-:W-:Y:S01]  /*af80*/  VIADD R27, R17.reuse, 0x40 ;  /* 0x00000040111b7836 */ /* 0x040fe20000000000 */
[-C--:B---3--:R-:W-:Y:S02]  /*af90*/  ISETP.GE.AND P0, PT, R17, R32.reuse, PT ;  /* 0x000000201100720c */ /* 0x088fe40003f06270 */
[-C--:B------:R-:W-:Y:S02]  /*afa0*/  ISETP.GE.AND P1, PT, R25, R32.reuse, PT ;  /* 0x000000201900720c */ /* 0x080fe40003f26270 */
[----:B------:R-:W-:-:S09]  /*afb0*/  ISETP.GE.AND P2, PT, R27, R32, PT ;  /* 0x000000201b00720c */ /* 0x000fd20003f46270 */
[----:B------:R-:W-:Y:S05]  /*afc0*/  @P0 BRA `(.L_x_1759) ;  /* 0x0000000400980947 */ /* 0x000fea0003800000 */
[----:B------:R-:W-:Y:S02]  /*afd0*/  LEA.HI R24, R32, R219, RZ, 0x1d ;  /* 0x000000db20187211 */ /* 0x000fe400078fe8ff */
[----:B------:R-:W-:Y:S02]  /*afe0*/  SHF.R.U64 R37, R4, 0x10, R5 ;  /* 0x0000001004257819 */ /* 0x000fe40000001205 */
[----:B------:R-:W-:Y:S01]  /*aff0*/  SHF.R.S32.HI R27, RZ, 0x1f, R24 ;  /* 0x0000001fff1b7819 */ /* 0x000fe20000011418 */
[----:B------:R-:W-:Y:S01]  /*b000*/  IMAD.SHL.U32 R25, R24, 0x8, RZ ;  /* 0x0000000818197824 */ /* 0x000fe200078e00ff */
[----:B------:R-:W-:Y:S02]  /*b010*/  SHF.R.U64 R35, R6, 0x10, R7 ;  /* 0x0000001006237819 */ /* 0x000fe40000001207 */
[----:B------:R-:W-:Y:S02]  /*b020*/  LEA.HI R27, R27, R24, RZ, 0x3 ;  /* 0x000000181b1b7211 */ /* 0x000fe400078f18ff */
[----:B------:R-:W-:-:S02]  /*b030*/  LOP3.LUT R24, R222, 0x38, R25, 0xf8, !PT ;  /* 0x00000038de187812 */ /* 0x000fc400078ef819 */
[----:B------:R-:W-:Y:S01]  /*b040*/  SHF.R.U32.HI R4, RZ, 0x10, R5 ;  /* 0x00000010ff047819 */ /* 0x000fe20000011605 */
[----:B------:R-:W-:Y:S01]  /*b050*/  IMAD.SHL.U32 R27, R27, 0x400, RZ ;  /* 0x000004001b1b7824 */ /* 0x000fe200078e00ff */
[----:B------:R-:W-:Y:S02]  /*b060*/  LOP3.LUT R25, R24, R223, RZ, 0x3c, !PT ;  /* 0x000000df18197212 */ /* 0x000fe400078e3cff */
[----:B------:R-:W-:Y:S02]  /*b070*/  SHF.R.U32.HI R6, RZ, 0x10, R7 ;  /* 0x00000010ff067819 */ /* 0x000fe40000011607 */
[----:B------:R-:W-:Y:S02]  /*b080*/  LOP3.LUT R27, R27, 0x7fffe000, RZ, 0xc0, !PT ;  /* 0x7fffe0001b1b7812 */ /* 0x000fe400078ec0ff */
[----:B------:R-:W-:Y:S02]  /*b090*/  SHF.R.U64 R7, R48, 0x10, R49 ;  /* 0x0000001030077819 */ /* 0x000fe40000001231 */
[----:B------:R-:W-:-:S02]  /*b0a0*/  IADD3 R28, R25, R27, R224 ;  /* 0x0000001b191c7210 */ /* 0x000fc40007ffe0e0 */
[----:B------:R-:W0:Y:S01]  /*b0b0*/  LDS.128 R24, [R237] ;  /* 0x00000000ed187984 */ /* 0x000e220000000c00 */
[----:B------:R-:W-:Y:S02]  /*b0c0*/  SHF.R.U64 R5, R50, 0x10, R51 ;  /* 0x0000001032057819 */ /* 0x000fe40000001233 */
[----:B------:R-:W-:Y:S02]  /*b0d0*/  LEA R33, R28, UR39, 0x1 ;  /* 0x000000271c217c11 */ /* 0x000fe4000f8e08ff */
[----:B------:R-:W-:Y:S02]  /*b0e0*/  SHF.R.U32.HI R48, RZ, 0x10, R49 ;  /* 0x00000010ff307819 */ /* 0x000fe40000011631 */
[----:B------:R-:W-:Y:S01]  /*b0f0*/  PRMT R93, R93, 0x5410, R4 ;  /* 0x000054105d5d7816 */ /* 0x000fe20000000004 */
[----:B------:R-:W1:Y:S01]  /*b100*/  LDS.128 R28, [R33+0x12400] ;  /* 0x01240000211c7984 */ /* 0x000e620000000c00 */
[----:B------:R-:W-:Y:S02]  /*b110*/  PRMT R96, R96, 0x5410, R7 ;  /* 0x0000541060607816 */ /* 0x000fe40000000007 */
[----:B------:R-:W-:-:S02]  /*b120*/  PRMT R94, R94, 0x5410, R5 ;  /* 0x000054105e5e7816 */ /* 0x000fc40000000005 */
[----:B------:R-:W-:Y:S01]  /*b130*/  PRMT R91, R91, 0x5410, R6 ;  /* 0x000054105b5b7816 */ /* 0x000fe20000000006 */
[----:B------:R-:W-:Y:S01]  /*b140*/  IMAD.U32 R39, R96, 0x10000, RZ ;  /* 0x0001000060277824 */ /* 0x000fe200078e00ff */
[----:B------:R-:W-:Y:S02]  /*b150*/  PRMT R92, R92, 0x5410, R37 ;  /* 0x000054105c5c7816 */ /* 0x000fe40000000025 */
[----:B------:R-:W-:Y:S02]  /*b160*/  PRMT R97, R97, 0x5410, R48 ;  /* 0x0000541061617816 */ /* 0x000fe40000000030 */
[----:B------:R-:W-:Y:S01]  /*b170*/  SHF.R.U32.HI R50, RZ, 0x10, R51 ;  /* 0x00000010ff327819 */ /* 0x000fe20000011633 */
[----:B------:R-:W-:Y:S01]  /*b180*/  IMAD.U32 R38, R92, 0x10000, RZ ;  /* 0x000100005c267824 */ /* 0x000fe200078e00ff */
[----:B------:R-:W-:Y:S01]  /*b190*/  PRMT R90, R90, 0x5410, R35 ;  /* 0x000054105a5a7816 */ /* 0x000fe20000000023 */
[----:B------:R-:W-:Y:S01]  /*b1a0*/  IMAD.U32 R40, R97, 0x10000, RZ ;  /* 0x0001000061287824 */ /* 0x000fe200078e00ff */
[----:B------:R-:W-:-:S02]  /*b1b0*/  PRMT R95, R95, 0x5410, R50 ;  /* 0x000054105f5f7816 */ /* 0x000fc40000000032 */
[----:B------:R-:W-:Y:S02]  /*b1c0*/  LOP3.LUT R96, R96, 0xffff0000, RZ, 0xc0, !PT ;  /* 0xffff000060607812 */ /* 0x000fe400078ec0ff */
        /* <DEDUP_REMOVED lines=21> */
[----:B------:R-:W-:Y:S02]  /*b320*/  IMAD.U32 R38, R95, 0x10000, RZ ;  /* 0x000100005f267824 */ /* 0x000fe400078e00ff */
[-C--:B------:R-:W-:Y:S01]  /*b330*/  FMUL.FTZ R35, R35, R27.reuse ;  /* 0x0000001b23237220 */ /* 0x080fe20000410000 */
[----:B------:R-:W-:Y:S02]  /*b340*/  IMAD.U32 R4, R91, 0x10000, RZ ;  /* 0x000100005b047824 */ /* 0x000fe400078e00ff */
[C---:B------:R-:W-:Y:S01]  /*b350*/  FFMA.FTZ R45, R6.reuse, R27, -R45 ;  /* 0x0000001b062d7223 */ /* 0x040fe2000001082d */
[C---:B------:R-:W-:Y:S01]  /*b360*/  FMUL.FTZ R27, R37.reuse, R38 ;  /* 0x00000026251b7220 */ /* 0x040fe20000410000 */
[----:B------:R-:W-:Y:S01]  /*b370*/  FFMA.FTZ R35, R6, R40, R35 ;  /* 0x0000002806237223 */ /* 0x000fe20000010023 */
[----:B------:R-:W-:Y:S01]  /*b380*/  FMUL.FTZ R39, R37, R4 ;  /* 0x0000000425277220 */ /* 0x000fe20000410000 */
[----:B------:R-:W-:-:S02]  /*b390*/  IMAD.U32 R36, R30, 0x10000, RZ ;  /* 0x000100001e247824 */ /* 0x000fc400078e00ff */
[----:B------:R-:W-:Y:S01]  /*b3a0*/  FFMA.FTZ R37, R34, R4, -R27 ;  /* 0x0000000422257223 */ /* 0x000fe2000001081b */
[C---:B------:R-:W-:Y:S01]  /*b3b0*/  FMUL.FTZ R4, R28.reuse, R96 ;  /* 0x000000601c047220 */ /* 0x040fe20000410000 */
[-C--:B------:R-:W-:Y:S01]  /*b3c0*/  FMUL.FTZ R28, R28, R92.reuse ;  /* 0x0000005c1c1c7220 */ /* 0x080fe20000410000 */
[----:B------:R-:W-:Y:S01]  /*b3d0*/  IMAD.U32 R6, R94, 0x10000, RZ ;  /* 0x000100005e067824 */ /* 0x000fe200078e00ff */
[----:B------:R-:W-:Y:S01]  /*b3e0*/  LOP3.LUT R30, R30, 0xffff0000, RZ, 0xc0, !PT ;  /* 0xffff00001e1e7812 */ /* 0x000fe200078ec0ff */
[----:B------:R-:W-:Y:S01]  /*b3f0*/  FFMA.FTZ R92, R5, R92, -R4 ;  /* 0x0000005c055c7223 */ /* 0x000fe20000010804 */
[----:B------:R-:W-:Y:S01]  /*b400*/  IMAD.U32 R4, R90, 0x10000, RZ ;  /* 0x000100005a047824 */ /* 0x000fe200078e00ff */
[----:B------:R-:W-:Y:S01]  /*b410*/  LOP3.LUT R93, R93, 0xffff0000, RZ, 0xc0, !PT ;  /* 0xffff00005d5d7812 */ /* 0x000fe200078ec0ff */
[----:B------:R-:W-:Y:S01]  /*b420*/  FMUL.FTZ R40, R36, R6 ;  /* 0x0000000624287220 */ /* 0x000fe20000410000 */
[----:B------:R-:W-:Y:S01]  /*b430*/  LOP3.LUT R94, R94, 0xffff0000, RZ, 0xc0, !PT ;  /* 0xffff00005e5e7812 */ /* 0x000fe200078ec0ff */
[----:B------:R-:W-:Y:S01]  /*b440*/  FMUL.FTZ R36, R36, R4 ;  /* 0x0000000424247220 */ /* 0x000fe20000410000 */
[----:B------:R-:W-:Y:S01]  /*b450*/  LOP3.LUT R31, R31, 0xffff0000, RZ, 0xc0, !PT ;  /* 0xffff00001f1f7812 */ /* 0x000fe200078ec0ff */
[----:B------:R-:W-:Y:S01]  /*b460*/  FFMA.FTZ R39, R34, R38, R39 ;  /* 0x0000002622277223 */ /* 0x000fe20000010027 */
[----:B------:R-:W-:Y:S01]  /*b470*/  LOP3.LUT R90, R90, 0xffff0000, RZ, 0xc0, !PT ;  /* 0xffff00005a5a7812 */ /* 0x000fe200078ec0ff */
[----:B------:R-:W-:Y:S01]  /*b480*/  FFMA.FTZ R40, R7, R4, -R40 ;  /* 0x0000000407287223 */ /* 0x000fe20000010828 */
[----:B------:R-:W-:Y:S01]  /*b490*/  LOP3.LUT R95, R95, 0xffff0000, RZ, 0xc0, !PT ;  /* 0xffff00005f5f7812 */ /* 0x000fe200078ec0ff */
[----:B------:R-:W-:Y:S01]  /*b4a0*/  FMUL.FTZ R27, R29, R97 ;  /* 0x000000611d1b7220 */ /* 0x000fe20000410000 */
[----:B------:R-:W-:Y:S01]  /*b4b0*/  LOP3.LUT R91, R91, 0xffff0000, RZ, 0xc0, !PT ;  /* 0xffff00005b5b7812 */ /* 0x000fe200078ec0ff */
[----:B------:R-:W-:Y:S01]  /*b4c0*/  FMUL.FTZ R38, R29, R93 ;  /* 0x0000005d1d267220 */ /* 0x000fe20000410000 */
[----:B------:R-:W-:Y:S01]  /*b4d0*/  FFMA.FTZ R28, R5, R96, R28 ;  /* 0x00000060051c7223 */ /* 0x000fe2000001001c */
[C---:B------:R-:W-:Y:S01]  /*b4e0*/  FMUL.FTZ R4, R30.reuse, R94 ;  /* 0x0000005e1e047220 */ /* 0x040fe20000410000 */
[----:B------:R-:W-:Y:S01]  /*b4f0*/  FFMA.FTZ R36, R7, R6, R36 ;  /* 0x0000000607247223 */ /* 0x000fe20000010024 */
[-C--:B------:R-:W-:Y:S01]  /*b500*/  FMUL.FTZ R5, R30, R90.reuse ;  /* 0x0000005a1e057220 */ /* 0x080fe20000410000 */
[C---:B------:R-:W-:Y:S01]  /*b510*/  FMUL.FTZ R29, R31.reuse, R95 ;  /* 0x0000005f1f1d7220 */ /* 0x040fe20000410000 */
[----:B------:R-:W-:Y:S01]  /*b520*/  FMUL.FTZ R6, R31, R91 ;  /* 0x0000005b1f067220 */ /* 0x000fe20000410000 */
[----:B------:R-:W-:Y:S01]  /*b530*/  FFMA.FTZ R34, R24, R93, -R27 ;  /* 0x0000005d18227223 */ /* 0x000fe2000001081b */
[C---:B------:R-:W-:Y:S01]  /*b540*/  FFMA.FTZ R7, R25.reuse, R90, -R4 ;  /* 0x0000005a19077223 */ /* 0x040fe20000010804 */
[----:B------:R-:W-:Y:S01]  /*b550*/  FFMA.FTZ R27, R25, R94, R5 ;  /* 0x0000005e191b7223 */ /* 0x000fe20000010005 */
        /* <DEDUP_REMOVED lines=8> */
[----:B------:R-:W-:Y:S02]  /*b5e0*/  F2FP.BF16.F32.PACK_AB R24, R28, R43 ;  /* 0x0000002b1c18723e */ /* 0x000fe400000010ff */
[----:B------:R-:W-:Y:S01]  /*b5f0*/  F2FP.BF16.F32.PACK_AB R25, R38, R35 ;  /* 0x000000232619723e */ /* 0x000fe200000010ff */
[----:B------:R0:W-:Y:S01]  /*b600*/  STS.128 [R237], R4 ;  /* 0x00000004ed007388 */ /* 0x0001e20000000c00 */
[----:B------:R-:W-:-:S05]  /*b610*/  F2FP.BF16.F32.PACK_AB R27, R42, R39 ;  /* 0x000000272a1b723e */ /* 0x000fca00000010ff */
[----:B------:R0:W-:Y:S02]  /*b620*/  STS.128 [R33+0x12400], R24 ;  /* 0x0124001821007388 */ /* 0x0001e40000000c00 */
.L_x_1759:
[----:B------:R-:W-:Y:S05]  /*b630*/  BSYNC B1 ;  /* 0x0000000000017941 */ /* 0x000fea0003800000 */
.L_x_1758:
[----:B------:R-:W-:Y:S04]  /*b640*/  BSSY B1, `(.L_x_1760) ;  /* 0x0000068000017945 */ /* 0x000fe80003800000 */
[----:B------:R-:W-:Y:S05]  /*b650*/  @P1 BRA `(.L_x_1761) ;  /* 0x0000000400981947 */ /* 0x000fea0003800000 */
[----:B0-----:R-:W-:Y:S02]  /*b660*/  LEA.HI R4, R32, R220, RZ, 0x1d ;  /* 0x000000dc20047211 */ /* 0x001fe400078fe8ff */
        /* <DEDUP_REMOVED lines=9> */
[----:B------:R-:W-:Y:S02]  /*b700*/  PRMT R74, R74, 0x5410, R29 ;  /* 0x000054104a4a7816 */ /* 0x000fe4000000001d */
[----:B------:R-:W-:Y:S02]  /*b710*/  LOP3.LUT R7, R7, 0x7fffe000, RZ, 0xc0, !PT ;  /* 0x7fffe00007077812 */ /* 0x000fe400078ec0ff */
[----:B------:R-:W-:Y:S01]  /*b720*/  PRMT R77, R77, 0x5410, R30 ;  /* 0x000054104d4d7816 */ /* 0x000fe2000000001e */
[----:B------:R-:W-:Y:S01]  /*b730*/  IMAD.U32 R35, R74, 0x10000, RZ ;  /* 0x000100004a237824 */ /* 0x000fe200078e00ff */
[----:B------:R-:W-:-:S02]  /*b740*/  IADD3 R24, R5, R7, R224 ;  /* 0x0000000705187210 */ /* 0x000fc40007ffe0e0 */
[----:B------:R-:W0:Y:S01]  /*b750*/  LDS.128 R4, [R235] ;  /* 0x00000000eb047984 */ /* 0x000e220000000c00 */
[----:B------:R-:W-:Y:S01]  /*b760*/  SHF.R.U32.HI R53, RZ, 0x10, R53 ;  /* 0x00000010ff357819 */ /* 0x000fe20000011635 */
[----:B------:R-:W-:Y:S01]  /*b770*/  IMAD.U32 R34, R77, 0x10000, RZ ;  /* 0x000100004d227824 */ /* 0x000fe200078e00ff */
[----:B------:R-:W-:Y:S02]  /*b780*/  LEA R28, R24, UR39, 0x1 ;  /* 0x00000027181c7c11 */ /* 0x000fe4000f8e08ff */
[----:B------:R-:W-:Y:S02]  /*b790*/  PRMT R75, R75, 0x5410, R12 ;  /* 0x000054104b4b7816 */ /* 0x000fe4000000000c */
[----:B------:R-:W-:Y:S01]  /*b7a0*/  SHF.R.U64 R13, R14, 0x10, R15 ;  /* 0x000000100e0d7819 */ /* 0x000fe2000000120f */
[----:B------:R-:W1:Y:S01]  /*b7b0*/  LDS.128 R24, [R28+0x12400] ;  /* 0x012400001c187984 */ /* 0x000e620000000c00 */
[----:B------:R-:W-:Y:S01]  /*b7c0*/  SHF.R.U64 R31, R54, 0x10, R55 ;  /* 0x00000010361f7819 */ /* 0x000fe20000001237 */
[----:B------:R-:W-:Y:S01]  /*b7d0*/  IMAD.U32 R36, R75, 0x10000, RZ ;  /* 0x000100004b247824 */ /* 0x000fe200078e00ff */
[----:B------:R-:W-:-:S02]  /*b7e0*/  SHF.R.U32.HI R14, RZ, 0x10, R15 ;  /* 0x00000010ff0e7819 */ /* 0x000fc4000001160f */
[----:B------:R-:W-:Y:S02]  /*b7f0*/  SHF.R.U32.HI R54, RZ, 0x10, R55 ;  /* 0x00000010ff367819 */ /* 0x000fe40000011637 */
[----:B------:R-:W-:Y:S02]  /*b800*/  PRMT R78, R78, 0x5410, R53 ;  /* 0x000054104e4e7816 */ /* 0x000fe40000000035 */
[----:B------:R-:W-:Y:S02]  /*b810*/  PRMT R73, R73, 0x5410, R14 ;  /* 0x0000541049497816 */ /* 0x000fe4000000000e */
[----:B------:R-:W-:Y:S02]  /*b820*/  PRMT R81, R81, 0x5410, R54 ;  /* 0x0000541051517816 */ /* 0x000fe40000000036 */
[----:B------:R-:W-:Y:S02]  /*b830*/  PRMT R72, R72, 0x5410, R13 ;  /* 0x0000541048487816 */ /* 0x000fe4000000000d */
[----:B------:R-:W-:-:S02]  /*b840*/  LOP3.LUT R77, R77, 0xffff0000, RZ, 0xc0, !PT ;  /* 0xffff00004d4d7812 */ /* 0x000fc400078ec0ff */
        /* <DEDUP_REMOVED lines=23> */
[----:B------:R-:W-:Y:S01]  /*b9c0*/  FFMA.FTZ R38, R13, R29, -R38 ;  /* 0x0000001d0d267223 */ /* 0x000fe20000010826 */
[----:B------:R-:W-:Y:S01]  /*b9d0*/  LOP3.LUT R29, R74, 0xffff0000, RZ, 0xc0, !PT ;  /* 0xffff00004a1d7812 */ /* 0x000fe200078ec0ff */
[C---:B------:R-:W-:Y:S01]  /*b9e0*/  FMUL.FTZ R40, R33.reuse, R34 ;  /* 0x0000002221287220 */ /* 0x040fe20000410000 */
[----:B------:R-:W-:Y:S01]  /*b9f0*/  FMUL.FTZ R33, R33, R12 ;  /* 0x0000000c21217220 */ /* 0x000fe20000410000 */
[----:B------:R-:W-:Y:S01]  /*ba00*/  FFMA.FTZ R36, R13, R36, R30 ;  /* 0x000000240d247223 */ /* 0x000fe2000001001e */
[----:B------:R-:W-:Y:S01]  /*ba10*/  LOP3.LUT R78, R78, 0xffff0000, RZ, 0xc0, !PT ;  /* 0xffff00004e4e7812 */ /* 0x000fe200078ec0ff */
[C---:B------:R-:W-:Y:S01]  /*ba20*/  FMUL.FTZ R13, R24.reuse, R29 ;  /* 0x0000001d180d7220 */ /* 0x040fe20000410000 */
[C---:B------:R-:W-:Y:S01]  /*ba30*/  FFMA.FTZ R35, R15.reuse, R12, -R40 ;  /* 0x0000000c0f237223 */ /* 0x040fe20000010828 */
[----:B------:R-:W-:Y:S01]  /*ba40*/  FFMA.FTZ R41, R15, R34, R33 ;  /* 0x000000220f297223 */ /* 0x000fe20000010021 */
[-C--:B------:R-:W-:Y:S01]  /*ba50*/  FMUL.FTZ R15, R24, R77.reuse ;  /* 0x0000004d180f7220 */ /* 0x080fe20000410000 */
[----:B------:R-:W-:Y:S01]  /*ba60*/  LOP3.LUT R30, R75, 0xffff0000, RZ, 0xc0, !PT ;  /* 0xffff00004b1e7812 */ /* 0x000fe200078ec0ff */
[----:B------:R-:W-:Y:S01]  /*ba70*/  FFMA.FTZ R24, R4, R77, -R13 ;  /* 0x0000004d04187223 */ /* 0x000fe2000001080d */
[----:B------:R-:W-:-:S02]  /*ba80*/  IMAD.U32 R31, R26, 0x10000, RZ ;  /* 0x000100001a1f7824 */ /* 0x000fc400078e00ff */
[----:B------:R-:W-:Y:S01]  /*ba90*/  FFMA.FTZ R34, R4, R29, R15 ;  /* 0x0000001d04227223 */ /* 0x000fe2000001000f */
[----:B------:R-:W-:Y:S02]  /*baa0*/  IMAD.U32 R13, R72, 0x10000, RZ ;  /* 0x00010000480d7824 */ /* 0x000fe400078e00ff */
[C---:B------:R-:W-:Y:S01]  /*bab0*/  FMUL.FTZ R40, R25.reuse, R30 ;  /* 0x0000001e19287220 */ /* 0x040fe20000410000 */
[----:B------:R-:W-:Y:S02]  /*bac0*/  IMAD.U32 R12, R80, 0x10000, RZ ;  /* 0x00010000500c7824 */ /* 0x000fe400078e00ff */
[-C--:B------:R-:W-:Y:S01]  /*bad0*/  FMUL.FTZ R33, R25, R78.reuse ;  /* 0x0000004e19217220 */ /* 0x080fe20000410000 */
[-C--:B------:R-:W-:Y:S01]  /*bae0*/  FMUL.FTZ R15, R31, R13.reuse ;  /* 0x0000000d1f0f7220 */ /* 0x080fe20000410000 */
[----:B------:R-:W-:Y:S01]  /*baf0*/  FFMA.FTZ R25, R5, R78, -R40 ;  /* 0x0000004e05197223 */ /* 0x000fe20000010828 */
[----:B------:R-:W-:Y:S01]  /*bb00*/  FMUL.FTZ R31, R31, R12 ;  /* 0x0000000c1f1f7220 */ /* 0x000fe20000410000 */
[----:B------:R-:W-:Y:S01]  /*bb10*/  FFMA.FTZ R33, R5, R30, R33 ;  /* 0x0000001e05217223 */ /* 0x000fe20000010021 */
[----:B------:R-:W-:Y:S01]  /*bb20*/  FFMA.FTZ R29, R14, R12, -R15 ;  /* 0x0000000c0e1d7223 */ /* 0x000fe2000001080f */
[----:B------:R-:W-:Y:S01]  /*bb30*/  LOP3.LUT R26, R26, 0xffff0000, RZ, 0xc0, !PT ;  /* 0xffff00001a1a7812 */ /* 0x000fe200078ec0ff */
[----:B------:R-:W-:Y:S01]  /*bb40*/  FFMA.FTZ R14, R14, R13, R31 ;  /* 0x0000000d0e0e7223 */ /* 0x000fe2000001001f */
[----:B------:R-:W-:-:S02]  /*bb50*/  LOP3.LUT R27, R27, 0xffff0000, RZ, 0xc0, !PT ;  /* 0xffff00001b1b7812 */ /* 0x000fc400078ec0ff */
[----:B------:R-:W-:Y:S02]  /*bb60*/  LOP3.LUT R15, R72, 0xffff0000, RZ, 0xc0, !PT ;  /* 0xffff0000480f7812 */ /* 0x000fe400078ec0ff */
[----:B------:R-:W-:Y:S02]  /*bb70*/  LOP3.LUT R5, R80, 0xffff0000, RZ, 0xc0, !PT ;  /* 0xffff000050057812 */ /* 0x000fe400078ec0ff */
[----:B------:R-:W-:Y:S01]  /*bb80*/  LOP3.LUT R12, R73, 0xffff0000, RZ, 0xc0, !PT ;  /* 0xffff0000490c7812 */ /* 0x000fe200078ec0ff */
[C---:B------:R-:W-:Y:S01]  /*bb90*/  FMUL.FTZ R13, R26.reuse, R15 ;  /* 0x0000000f1a0d7220 */ /* 0x040fe20000410000 */
[----:B------:R-:W-:Y:S01]  /*bba0*/  LOP3.LUT R4, R81, 0xffff0000, RZ, 0xc0, !PT ;  /* 0xffff000051047812 */ /* 0x000fe200078ec0ff */
[-C--:B------:R-:W-:Y:S02]  /*bbb0*/  FMUL.FTZ R30, R26, R5.reuse ;  /* 0x000000051a1e7220 */ /* 0x080fe40000410000 */
[C---:B------:R-:W-:Y:S01]  /*bbc0*/  FMUL.FTZ R40, R27.reuse, R12 ;  /* 0x0000000c1b287220 */ /* 0x040fe20000410000 */
[C---:B------:R-:W-:Y:S01]  /*bbd0*/  FFMA.FTZ R26, R6.reuse, R5, -R13 ;  /* 0x00000005061a7223 */ /* 0x040fe2000001080d */
[-C--:B------:R-:W-:Y:S01]  /*bbe0*/  FMUL.FTZ R27, R27, R4.reuse ;  /* 0x000000041b1b7220 */ /* 0x080fe20000410000 */
[----:B------:R-:W-:Y:S01]  /*bbf0*/  FFMA.FTZ R15, R6, R15, R30 ;  /* 0x0000000f060f7223 */ /* 0x000fe2000001001e */
[C---:B------:R-:W-:Y:S01]  /*bc00*/  FFMA.FTZ R40, R7.reuse, R4, -R40 ;  /* 0x0000000407287223 */ /* 0x040fe20000010828 */
[----:B------:R-:W-:Y:S01]  /*bc10*/  F2FP.BF16.F32.PACK_AB R4, R24, R37 ;  /* 0x000000251804723e */ /* 0x000fe200000010ff */
        /* <DEDUP_REMOVED lines=10> */
.L_x_1761:
[----:B------:R-:W-:Y:S05]  /*bcc0*/  BSYNC B1 ;  /* 0x0000000000017941 */ /* 0x000fea0003800000 */
.L_x_1760:
[----:B------:R-:W-:Y:S05]  /*bcd0*/  @P2 BRA `(.L_x_1734) ;  /* 0x0000000400982947 */ /* 0x000fea0003800000 */
[----:B------:R-:W-:Y:S02]  /*bce0*/  LEA.HI R32, R32, R221, RZ, 0x1d ;  /* 0x000000dd20207211 */ /* 0x000fe400078fe8ff */
[----:B------:R-:W-:Y:S02]  /*bcf0*/  SHF.R.U64 R8, R8, 0x10, R9 ;  /* 0x0000001008087819 */ /* 0x000fe40000001209 */
[----:B01----:R-:W-:Y:S01]  /*bd00*/  SHF.R.S32.HI R7, RZ, 0x1f, R32 ;  /* 0x0000001fff077819 */ /* 0x003fe20000011420 */
[----:B------:R-:W-:Y:S01]  /*bd10*/  IMAD.SHL.U32 R5, R32, 0x8, RZ ;  /* 0x0000000820057824 */ /* 0x000fe200078e00ff */
[----:B------:R-:W-:Y:S02]  /*bd20*/  SHF.R.U64 R28, R56, 0x10, R57 ;  /* 0x00000010381c7819 */ /* 0x000fe40000001239 */
[----:B------:R-:W-:Y:S02]  /*bd30*/  LEA.HI R7, R7, R32, RZ, 0x3 ;  /* 0x0000002007077211 */ /* 0x000fe400078f18ff */
[----:B------:R-:W-:-:S02]  /*bd40*/  LOP3.LUT R4, R222, 0x38, R5, 0xf8, !PT ;  /* 0x00000038de047812 */ /* 0x000fc400078ef805 */
[----:B------:R-:W-:Y:S01]  /*bd50*/  PRMT R27, R3, 0x5410, R8 ;  /* 0x00005410031b7816 */ /* 0x000fe20000000008 */
[----:B------:R-:W-:Y:S01]  /*bd60*/  IMAD.SHL.U32 R7, R7, 0x400, RZ ;  /* 0x0000040007077824 */ /* 0x000fe200078e00ff */
[----:B------:R-:W-:Y:S02]  /*bd70*/  LOP3.LUT R5, R4, R223, RZ, 0x3c, !PT ;  /* 0x000000df04057212 */ /* 0x000fe400078e3cff */
[----:B------:R-:W-:Y:S02]  /*bd80*/  SHF.R.U32.HI R29, RZ, 0x10, R9 ;  /* 0x00000010ff1d7819 */ /* 0x000fe40000011609 */
        /* <DEDUP_REMOVED lines=8> */
[--C-:B------:R-:W-:Y:S02]  /*be10*/  SHF.R.U64 R31, R10, 0x10, R11.reuse ;  /* 0x000000100a1f7819 */ /* 0x100fe4000000120b */
[----:B------:R-:W-:Y:S01]  /*be20*/  SHF.R.U32.HI R11, RZ, 0x10, R11 ;  /* 0x00000010ff0b7819 */ /* 0x000fe2000001160b */
[----:B------:R-:W1:Y:S01]  /*be30*/  LDS.128 R12, [R24+0x12400] ;  /* 0x01240000180c7984 */ /* 0x000e620000000c00 */
[----:B------:R-:W-:Y:S02]  /*be40*/  SHF.R.U64 R26, R58, 0x10, R59 ;  /* 0x000000103a1a7819 */ /* 0x000fe4000000123b */
[----:B------:R-:W-:-:S02]  /*be50*/  PRMT R29, R20, 0x5410, R29 ;  /* 0x00005410141d7816 */ /* 0x000fc4000000001d */
[----:B------:R-:W-:Y:S02]  /*be60*/  SHF.R.U32.HI R59, RZ, 0x10, R59 ;  /* 0x00000010ff3b7819 */ /* 0x000fe4000001163b */
[----:B------:R-:W-:Y:S01]  /*be70*/  PRMT R68, R68, 0x5410, R57 ;  /* 0x0000541044447816 */ /* 0x000fe20000000039 */
[----:B------:R-:W-:Y:S01]  /*be80*/  IMAD.U32 R30, R29, 0x10000, RZ ;  /* 0x000100001d1e7824 */ /* 0x000fe200078e00ff */
[----:B------:R-:W-:Y:S02]  /*be90*/  PRMT R31, R0, 0x5410, R31 ;  /* 0x00005410001f7816 */ /* 0x000fe4000000001f */
[----:B------:R-:W-:Y:S02]  /*bea0*/  PRMT R32, R2, 0x5410, R11 ;  /* 0x0000541002207816 */ /* 0x000fe4000000000b */
        /* <DEDUP_REMOVED lines=21> */
[C---:B------:R-:W-:Y:S01]  /*c000*/  FMUL.FTZ R34, R11.reuse, R30 ;  /* 0x0000001e0b227220 */ /* 0x040fe20000410000 */
[----:B------:R-:W-:Y:S01]  /*c010*/  FFMA.FTZ R33, R0, R25, -R33 ;  /* 0x0000001900217223 */ /* 0x000fe20000010821 */
[----:B------:R-:W-:Y:S02]  /*c020*/  IMAD.U32 R25, R32, 0x10000, RZ ;  /* 0x0001000020197824 */ /* 0x000fe400078e00ff */
[----:B------:R-:W-:Y:S01]  /*c030*/  FFMA.FTZ R28, R0, R28, R9 ;  /* 0x0000001c001c7223 */ /* 0x000fe20000010009 */
[----:B------:R-:W-:Y:S02]  /*c040*/  IMAD.U32 R9, R70, 0x10000, RZ ;  /* 0x0001000046097824 */ /* 0x000fe400078e00ff */
[-C--:B------:R-:W-:Y:S01]  /*c050*/  FMUL.FTZ R0, R11, R26.reuse ;  /* 0x0000001a0b007220 */ /* 0x080fe20000410000 */
[C---:B------:R-:W-:Y:S01]  /*c060*/  FMUL.FTZ R11, R20.reuse, R25 ;  /* 0x00000019140b7220 */ /* 0x040fe20000410000 */
[C---:B------:R-:W-:Y:S01]  /*c070*/  FFMA.FTZ R34, R3.reuse, R26, -R34 ;  /* 0x0000001a03227223 */ /* 0x040fe20000010822 */
[-C--:B------:R-:W-:Y:S01]  /*c080*/  FMUL.FTZ R26, R20, R9.reuse ;  /* 0x00000009141a7220 */ /* 0x080fe20000410000 */
[----:B------:R-:W-:Y:S01]  /*c090*/  FFMA.FTZ R30, R3, R30, R0 ;  /* 0x0000001e031e7223 */ /* 0x000fe20000010000 */
[----:B------:R-:W-:Y:S01]  /*c0a0*/  FFMA.FTZ R20, R8, R9, -R11 ;  /* 0x0000000908147223 */ /* 0x000fe2000001080b */
[----:B------:R-:W-:Y:S01]  /*c0b0*/  FMUL.FTZ R9, R10, R27 ;  /* 0x0000001b0a097220 */ /* 0x000fe20000410000 */
[----:B------:R-:W-:Y:S01]  /*c0c0*/  LOP3.LUT R3, R68, 0xffff0000, RZ, 0xc0, !PT ;  /* 0xffff000044037812 */ /* 0x000fe200078ec0ff */
[----:B------:R-:W-:Y:S01]  /*c0d0*/  FMUL.FTZ R11, R10, R21 ;  /* 0x000000150a0b7220 */ /* 0x000fe20000410000 */
[----:B------:R-:W-:Y:S01]  /*c0e0*/  FFMA.FTZ R26, R8, R25, R26 ;  /* 0x00000019081a7223 */ /* 0x000fe2000001001a */
[----:B------:R-:W-:Y:S01]  /*c0f0*/  FFMA.FTZ R10, R2, R21, -R9 ;  /* 0x00000015020a7223 */ /* 0x000fe20000010809 */
[----:B------:R-:W-:Y:S01]  /*c100*/  FMUL.FTZ R9, R12, R29 ;  /* 0x0000001d0c097220 */ /* 0x000fe20000410000 */
[----:B------:R-:W-:-:S02]  /*c110*/  IMAD.U32 R13, R14, 0x10000, RZ ;  /* 0x000100000e0d7824 */ /* 0x000fc400078e00ff */
[----:B------:R-:W-:Y:S01]  /*c120*/  FMUL.FTZ R12, R12, R3 ;  /* 0x000000030c0c7220 */ /* 0x000fe20000410000 */
[----:B------:R-:W-:Y:S02]  /*c130*/  IMAD.U32 R8, R31, 0x10000, RZ ;  /* 0x000100001f087824 */ /* 0x000fe400078e00ff */
[----:B------:R-:W-:Y:S01]  /*c140*/  FFMA.FTZ R11, R2, R27, R11 ;  /* 0x0000001b020b7223 */ /* 0x000fe2000001000b */
[----:B------:R-:W-:Y:S02]  /*c150*/  IMAD.U32 R0, R69, 0x10000, RZ ;  /* 0x0001000045007824 */ /* 0x000fe400078e00ff */
[C---:B------:R-:W-:Y:S01]  /*c160*/  FFMA.FTZ R9, R4.reuse, R3, -R9 ;  /* 0x0000000304097223 */ /* 0x040fe20000010809 */
[C---:B------:R-:W-:Y:S01]  /*c170*/  FMUL.FTZ R2, R13.reuse, R8 ;  /* 0x000000080d027220 */ /* 0x040fe20000410000 */
[----:B------:R-:W-:Y:S01]  /*c180*/  FFMA.FTZ R29, R4, R29, R12 ;  /* 0x0000001d041d7223 */ /* 0x000fe2000001000c */
[----:B------:R-:W-:Y:S01]  /*c190*/  LOP3.LUT R14, R14, 0xffff0000, RZ, 0xc0, !PT ;  /* 0xffff00000e0e7812 */ /* 0x000fe200078ec0ff */
[-C--:B------:R-:W-:Y:S01]  /*c1a0*/  FMUL.FTZ R4, R13, R0.reuse ;  /* 0x000000000d047220 */ /* 0x080fe20000410000 */
[----:B------:R-:W-:Y:S01]  /*c1b0*/  LOP3.LUT R15, R15, 0xffff0000, RZ, 0xc0, !PT ;  /* 0xffff00000f0f7812 */ /* 0x000fe200078ec0ff */
[----:B------:R-:W-:Y:S01]  /*c1c0*/  FFMA.FTZ R2, R5, R0, -R2 ;  /* 0x0000000005027223 */ /* 0x000fe20000010802 */
[----:B------:R-:W-:Y:S01]  /*c1d0*/  LOP3.LUT R31, R31, 0xffff0000, RZ, 0xc0, !PT ;  /* 0xffff00001f1f7812 */ /* 0x000fe200078ec0ff */
[----:B------:R-:W-:Y:S01]  /*c1e0*/  FFMA.FTZ R0, R5, R8, R4 ;  /* 0x0000000805007223 */ /* 0x000fe20000010004 */
[----:B------:R-:W-:-:S02]  /*c1f0*/  LOP3.LUT R32, R32, 0xffff0000, RZ, 0xc0, !PT ;  /* 0xffff000020207812 */ /* 0x000fc400078ec0ff */
[----:B------:R-:W-:Y:S01]  /*c200*/  LOP3.LUT R69, R69, 0xffff0000, RZ, 0xc0, !PT ;  /* 0xffff000045457812 */ /* 0x000fe200078ec0ff */
[----:B------:R-:W-:Y:S01]  /*c210*/  FMUL.FTZ R3, R14, R31 ;  /* 0x0000001f0e037220 */ /* 0x000fe20000410000 */
[----:B------:R-:W-:Y:S01]  /*c220*/  LOP3.LUT R70, R70, 0xffff0000, RZ, 0xc0, !PT ;  /* 0xffff000046467812 */ /* 0x000fe200078ec0ff */
[----:B------:R-:W-:Y:S01]  /*c230*/  FMUL.FTZ R4, R15, R32 ;  /* 0x000000200f047220 */ /* 0x000fe20000410000 */
[----:B------:R-:W-:Y:S01]  /*c240*/  F2FP.BF16.F32.PACK_AB R8, R11, R28 ;  /* 0x0000001c0b08723e */ /* 0x000fe200000010ff */
        /* <DEDUP_REMOVED lines=13> */
[----:B------:R-:W-:-:S05]  /*c320*/  F2FP.BF16.F32.PACK_AB R11, R15, R26 ;  /* 0x0000001a0f0b723e */ /* 0x000fca00000010ff */
[----:B------:R3:W-:Y:S02]  /*c330*/  STS.128 [R24+0x12400], R8 ;  /* 0x0124000818007388 */ /* 0x0007e40000000c00 */
.L_x_1734:
[----:B------:R-:W-:Y:S05]  /*c340*/  BSYNC B0 ;  /* 0x0000000000007941 */ /* 0x000fea0003800000 */
.L_x_1713:
        /* <DEDUP_REMOVED lines=8> */
.L_x_1710:
[----:B------:R-:W-:-:S13]  /*c3d0*/  R2UR UR4, R202 ;  /* 0x00000000ca0472ca */ /* 0x000fda00000e0000 */
[----:B0-2-4-:R-:W-:-:S05]  /*c3e0*/  IMAD.U32 R0, RZ, RZ, UR4 ;  /* 0x00000004ff007e24 */ /* 0x015fca000f8e00ff */
[----:B------:R-:W-:-:S13]  /*c3f0*/  ISETP.NE.AND P0, PT, R0, 0x3, PT ;  /* 0x000000030000780c */ /* 0x000fda0003f05270 */
[----:B------:R-:W-:Y:S05]  /*c400*/  @!P0 BRA `(.L_x_1762) ;  /* 0x0000000000048947 */ /* 0x000fea0003800000 */
[----:B------:R-:W-:Y:S01]  /*c410*/  BPT.TRAP 0x1 ;  /* 0x000000040000795c */ /* 0x000fe20000300000 */
.L_x_1762:
[----:B------:R-:W-:Y:S02]  /*c420*/  IMAD.U32 R73, RZ, RZ, UR38 ;  /* 0x00000026ff497e24 */ /* 0x000fe4000f8e00ff */
[----:B------:R-:W-:-:S03]  /*c430*/  IMAD.U32 R0, RZ, RZ, UR60 ;  /* 0x0000003cff007e24 */ /* 0x000fc6000f8e00ff */
[----:B------:R-:W-:Y:S02]  /*c440*/  LEA R73, R73, UR39, 0x3 ;  /* 0x0000002749497c11 */ /* 0x000fe4000f8e18ff */
[----:B------:R-:W-:-:S04]  /*c450*/  SHF.L.U32 R0, R0, 0x1f, RZ ;  /* 0x0000001f00007819 */ /* 0x000fc800000006ff */
[----:B------:R0:W2:Y:S01]  /*c460*/  SYNCS.PHASECHK.TRANS64.TRYWAIT P2, [R73+URZ+0x30830], R0 ;  /* 0x03083000490075a7 */ /* 0x0000a2000804017f */
[----:B------:R-:W-:Y:S05]  /*c470*/  @!P0 BRA `(.L_x_1763) ;  /* 0x0000000000048947 */ /* 0x000fea0003800000 */
[----:B------:R-:W-:Y:S01]  /*c480*/  BPT.TRAP 0x1 ;  /* 0x000000040000795c */ /* 0x000fe20000300000 */
.L_x_1763:
[----:B-1-3--:R-:W1:Y:S02]  /*c490*/  S2R R2, SR_TID.X ;  /* 0x0000000000027919 */ /* 0x00ae640000002100 */
[----:B-1----:R-:W-:-:S04]  /*c4a0*/  LOP3.LUT R2, R2, 0x7f, RZ, 0xc0, !PT ;  /* 0x0000007f02027812 */ /* 0x002fc800078ec0ff */
[----:B------:R-:W-:Y:S01]  /*c4b0*/  ISETP.NE.AND P1, PT, R2, RZ, PT ;  /* 0x000000ff0200720c */ /* 0x000fe20003f25270 */
[----:B--2---:R-:W-:-:S12]  /*c4c0*/  @P2 BRA `(.L_x_1764) ;  /* 0x0000000000082947 */ /* 0x004fd80003800000 */
[----:B------:R-:W1:Y:S02]  /*c4d0*/  SYNCS.PHASECHK.TRANS64.TRYWAIT P2, [R73+URZ+0x30830], R0 ;  /* 0x03083000490075a7 */ /* 0x000e64000804017f */
[----:B-1----:R-:W-:Y:S05]  /*c4e0*/  @!P2 BRA `(.L_x_1765) ;  /* 0x0000018c00a8a947 */ /* 0x002fea0003800000 */
.L_x_1764:
        /* <DEDUP_REMOVED lines=10> */
[----:B------:R-:W-:Y:S01]  /*c590*/  VIADD R4, R22, UR61 ;  /* 0x0000003d16047c36 */ /* 0x000fe20008000000 */
[----:B------:R-:W-:Y:S01]  /*c5a0*/  UMOV UR13, 0x40000040 ;  /* 0x40000040000d7882 */ /* 0x000fe20000000000 */
[----:B------:R-:W-:Y:S01]  /*c5b0*/  UMOV UR15, 0x40000040 ;  /* 0x40000040000f7882 */ /* 0x000fe20000000000 */
[----:B------:R-:W-:-:S02]  /*c5c0*/  ULOP3.LUT UR36, UR4, 0x10000, URZ, 0xfc, !UPT ;  /* 0x0001000004247892 */ /* 0x000fc4000f8efc3f */
[----:B------:R-:W-:Y:S02]  /*c5d0*/  ULOP3.LUT UR4, UR37, 0x10000, URZ, 0xfc, !UPT ;  /* 0x0001000025047892 */ /* 0x000fe4000f8efc3f */
[----:B------:R-:W-:Y:S02]  /*c5e0*/  UIMAD UR5, UR38, 0x900, UR36 ;  /* 0x00000900260578a4 */ /* 0x000fe4000f8e0224 */
[----:B------:R-:W-:Y:S02]  /*c5f0*/  UIADD3 UR56, UR4, 0x2, URZ ;  /* 0x0000000204387890 */ /* 0x000fe4000fffe03f */
[----:B------:R-:W-:Y:S01]  /*c600*/  UIADD3 UR58, UR5, 0x2, URZ ;  /* 0x00000002053a7890 */ /* 0x000fe2000fffe03f */
[----:B------:R-:W-:Y:S02]  /*c610*/  UMOV UR8, UR4 ;  /* 0x0000000400087c82 */ /* 0x000fe40008000000 */
[----:B------:R-:W-:Y:S01]  /*c620*/  UMOV UR10, UR5 ;  /* 0x00000005000a7c82 */ /* 0x000fe20008000000 */
[----:B------:R-:W-:Y:S01]  /*c630*/  IMAD.U32 R6, RZ, RZ, UR8 ;  /* 0x00000008ff067e24 */ /* 0x000fe2000f8e00ff */
[----:B------:R-:W-:Y:S01]  /*c640*/  HGMMA.64x96x16.F32.BF16 R24, gdesc[UR8], RZ, !UPT, gsb0 ;  /* 0x01600000081879f0 */ /* 0x000fe2000c0018ff */
[----:B------:R-:W-:-:S02]  /*c650*/  UIADD3 UR8, UR4, 0x4, URZ ;  /* 0x0000000404087890 */ /* 0x000fc4000fffe03f */
[----:B------:R-:W-:Y:S01]  /*c660*/  UIADD3 UR10, UR5, 0x4, URZ ;  /* 0x00000004050a7890 */ /* 0x000fe2000fffe03f */
[----:B------:R-:W-:Y:S01]  /*c670*/  UMOV UR9, 0x40000040 ;  /* 0x4000004000097882 */ /* 0x000fe20000000000 */
[----:B------:R-:W-:Y:S01]  /*c680*/  UMOV UR11, 0x40000040 ;  /* 0x40000040000b7882 */ /* 0x000fe20000000000 */
[----:B------:R-:W-:Y:S02]  /*c690*/  UIADD3 UR12, UR4, 0x6, URZ ;  /* 0x00000006040c7890 */ /* 0x000fe4000fffe03f */
[----:B------:R-:W-:Y:S02]  /*c6a0*/  UIADD3 UR14, UR5, 0x6, URZ ;  /* 0x00000006050e7890 */ /* 0x000fe4000fffe03f */
        /* <DEDUP_REMOVED lines=38> */
[----:B01----:R-:W-:Y:S01]  /*c910*/  @P2 IMAD.HI.U32 R0, R4, UR5, RZ ;  /* 0x0000000504002c27 */ /* 0x003fe2000f8e00ff */
[----:B------:R-:W-:-:S04]  /*c920*/  @UP0 ULDC UR5, c[0x0][0x450] ;  /* 0x0001140000050ab9 */ /* 0x000fc80000000800 */
[----:B------:R-:W-:Y:S01]  /*c930*/  @P3 SHF.R.U32.HI R4, RZ, UR5, R0 ;  /* 0x00000005ff043c19 */ /* 0x000fe20008011600 */
[----:B------:R-:W-:-:S05]  /*c940*/  @!P1 VIADD R0, R73, 0x30840 ;  /* 0x0003084049009836 */ /* 0x000fca0000000000 */
[----:B------:R-:W-:Y:S01]  /*c950*/  @!P1 PRMT R0, RZ, 0x654, R0 ;  /* 0x00000654ff009816 */ /* 0x000fe20000000000 */
        /* <DEDUP_REMOVED lines=44> */
[----:B------:R0:W1:Y:S01]  /*cc20*/  MUFU.TANH R31, R32 ;  /* 0x00000020001f7308 */ /* 0x0000620000002400 */
[----:B------:R-:W-:Y:S01]  /*cc30*/  FMUL.FTZ R10, R34, UR4 ;  /* 0x00000004220a7c20 */ /* 0x000fe20008410000 */
[----:B------:R-:W-:Y:S01]  /*cc40*/  FMUL.FTZ R11, R35, UR4 ;  /* 0x00000004230b7c20 */ /* 0x000fe20008410000 */
[----:B------:R-:W-:Y:S01]  /*cc50*/  FMUL.FTZ R13, R39, UR4 ;  /* 0x00000004270d7c20 */ /* 0x000fe20008410000 */
[----:B------:R-:W-:Y:S01]  /*cc60*/  FMUL.FTZ R25, R25, UR4 ;  /* 0x0000000419197c20 */ /* 0x000fe20008410000 */
[----:B------:R-:W-:Y:S01]  /*cc70*/  FMUL.FTZ R3, R26, UR4 ;  /* 0x000000041a037c20 */ /* 0x000fe20008410000 */
[----:B------:R-:W-:Y:S01]  /*cc80*/  FMUL.FTZ R28, R28, UR4 ;  /* 0x000000041c1c7c20 */ /* 0x000fe20008410000 */
[----:B------:R-:W-:Y:S01]  /*cc90*/  FMUL.FTZ R29, R29, UR4 ;  /* 0x000000041d1d7c20 */ /* 0x000fe20008410000 */
[----:B------:R2:W3:Y:S01]  /*cca0*/  MUFU.TANH R75, R36 ;  /* 0x00000024004b7308 */ /* 0x0004e20000002400 */
[----:B------:R-:W-:Y:S01]  /*ccb0*/  FMUL.FTZ R33, R33, UR4 ;  /* 0x0000000421217c20 */ /* 0x000fe20008410000 */
[----:B------:R-:W-:Y:S01]  /*ccc0*/  FMUL.FTZ R37, R37, UR4 ;  /* 0x0000000425257c20 */ /* 0x000fe20008410000 */
[----:B------:R-:W-:Y:S01]  /*ccd0*/  FMUL.FTZ R41, R41, UR4 ;  /* 0x0000000429297c20 */ /* 0x000fe20008410000 */
[----:B------:R-:W-:Y:S01]  /*cce0*/  FMUL.FTZ R14, R42, UR4 ;  /* 0x000000042a0e7c20 */ /* 0x000fe20008410000 */
[----:B------:R-:W-:Y:S01]  /*ccf0*/  FMUL.FTZ R15, R43, UR4 ;  /* 0x000000042b0f7c20 */ /* 0x000fe20008410000 */
[----:B------:R-:W-:Y:S01]  /*cd00*/  FMUL.FTZ R44, R44, UR4 ;  /* 0x000000042c2c7c20 */ /* 0x000fe20008410000 */
[----:B------:R-:W-:Y:S01]  /*cd10*/  FMUL.FTZ R45, R45, UR4 ;  /* 0x000000042d2d7c20 */ /* 0x000fe20008410000 */
[----:B------:R4:W0:Y:S01]  /*cd20*/  MUFU.TANH R38, R40 ;  /* 0x0000002800267308 */ /* 0x0008220000002400 */
        /* <DEDUP_REMOVED lines=17> */
[----:B0-----:R-:W-:Y:S01]  /*ce40*/  FMUL.FTZ R32, R63, UR4 ;  /* 0x000000043f207c20 */ /* 0x001fe20008410000 */
[----:B------:R-:W-:Y:S01]  /*ce50*/  FMUL.FTZ R64, R64, UR4 ;  /* 0x0000000440407c20 */ /* 0x000fe20008410000 */
[----:B------:R-:W-:Y:S01]  /*ce60*/  FMUL.FTZ R65, R65, UR4 ;  /* 0x0000000441417c20 */ /* 0x000fe20008410000 */
[----:B--2---:R-:W-:Y:S01]  /*ce70*/  FMUL.FTZ R36, R66, UR4 ;  /* 0x0000000442247c20 */ /* 0x004fe20008410000 */
[----:B------:R-:W-:Y:S01]  /*ce80*/  FMUL.FTZ R34, R67, UR4 ;  /* 0x0000000443227c20 */ /* 0x000fe20008410000 */
[----:B------:R-:W-:Y:S01]  /*ce90*/  FMUL.FTZ R68, R68, UR4 ;  /* 0x0000000444447c20 */ /* 0x000fe20008410000 */
[----:B------:R-:W-:Y:S01]  /*cea0*/  FMUL.FTZ R69, R69, UR4 ;  /* 0x0000000445457c20 */ /* 0x000fe20008410000 */
[----:B------:R-:W0:Y:S01]  /*ceb0*/  SHFL.IDX PT, R35, R4, RZ, 0x1c1f ;  /* 0x001c1fff04237589 */ /* 0x000e2200000e0000 */
[----:B----4-:R-:W-:Y:S01]  /*cec0*/  FMUL.FTZ R40, R70, UR4 ;  /* 0x0000000446287c20 */ /* 0x010fe20008410000 */
[----:B------:R-:W-:Y:S01]  /*ced0*/  FMUL.FTZ R39, R71, UR4 ;  /* 0x0000000447277c20 */ /* 0x000fe20008410000 */
[----:B------:R-:W-:Y:S01]  /*cee0*/  IMAD.MOV.U32 R26, RZ, RZ, -0x60 ;  /* 0xffffffa0ff1a7424 */ /* 0x000fe200078e00ff */
[----:B------:R-:W-:Y:S01]  /*cef0*/  ULDC.64 UR4, c[0x0][0x9e0] ;  /* 0x0002780000047ab9 */ /* 0x000fe20000000a00 */
[----:B------:R2:W4:Y:S01]  /*cf00*/  MUFU.TANH R72, R25 ;  /* 0x0000001900487308 */ /* 0x0005220000002400 */
[----:B------:R-:W-:Y:S01]  /*cf10*/  UISETP.GE.AND UP1, UPT, UR5, 0x1, UPT ;  /* 0x000000010500788c */ /* 0x000fe2000bf26270 */
[----:B------:R-:W-:Y:S01]  /*cf20*/  IMAD R26, R79, R26, 0x61 ;  /* 0x000000614f1a7424 */ /* 0x000fe200078e021a */
[----:B------:R5:W-:Y:S03]  /*cf30*/  @!P1 SYNCS.ARRIVE.TRANS64.RED.A1T0 RZ, [R0+URZ], RZ ;  /* 0x000000ff00ff99a7 */ /* 0x000be6000810043f */
[----:B------:R-:W-:Y:S01]  /*cf40*/  VIADD R62, R26, 0xffffffff ;  /* 0xffffffff1a3e7836 */ /* 0x000fe20000000000 */
[----:B------:R-:W-:Y:S01]  /*cf50*/  PLOP3.LUT P2, PT, PT, PT, UP1, 0x40, 0x0 ;  /* 0x000000000000781c */ /* 0x000fe20003f4e818 */
[----:B------:R-:W0:Y:S01]  /*cf60*/  MUFU.TANH R2, R2 ;  /* 0x0000000200027308 */ /* 0x000e220000002400 */
[----:B--2---:R-:W-:-:S02]  /*cf70*/  IMAD R25, R23, -0x2, R26 ;  /* 0xfffffffe17197824 */ /* 0x004fc400078e021a */
[--C-:B-----5:R-:W-:Y:S02]  /*cf80*/  IMAD R0, R79, -0x60, R19.reuse ;  /* 0xffffffa04f007824 */ /* 0x120fe400078e0213 */
[----:B------:R-:W-:Y:S02]  /*cf90*/  VIADD R63, R25, 0xffffffff ;  /* 0xffffffff193f7836 */ /* 0x000fe40000000000 */
[----:B------:R-:W-:Y:S01]  /*cfa0*/  VIADD R0, R0, 0x60 ;  /* 0x0000006000007836 */ /* 0x000fe20000000000 */
[----:B------:R-:W2:Y:S08]  /*cfb0*/  MUFU.TANH R3, R3 ;  /* 0x0000000300037308 */ /* 0x000eb00000002400 */
        /* <DEDUP_REMOVED lines=39> */
[----:B------:R5:W0:Y:S08]  /*d230*/  MUFU.TANH R74, R28 ;  /* 0x0000001c004a7308 */ /* 0x000a300000002400 */
[----:B------:R1:W0:Y:S01]  /*d240*/  MUFU.TANH R78, R55 ;  /* 0x00000037004e7308 */ /* 0x0002220000002400 */
[----:B-----5:R-:W-:-:S07]  /*d250*/  IADD3 R28, -R18, R25, R19 ;  /* 0x00000019121c7210 */ /* 0x020fce0007ffe113 */
[----:B------:R5:W2:Y:S01]  /*d260*/  MUFU.TANH R43, R60 ;  /* 0x0000003c002b7308 */ /* 0x000aa20000002400 */
[----:B-1----:R-:W-:Y:S02]  /*d270*/  IMAD R55, R23, -0x2, R0 ;  /* 0xfffffffe17377824 */ /* 0x002fe400078e0200 */
[C---:B-----5:R-:W-:Y:S02]  /*d280*/  VIADD R60, R28.reuse, UR4 ;  /* 0x000000041c3c7c36 */ /* 0x060fe40008000000 */
[----:B------:R-:W-:-:S03]  /*d290*/  VIADD R28, R28, UR58 ;  /* 0x0000003a1c1c7c36 */ /* 0x000fc60008000000 */
[----:B0-----:R-:W-:Y:S01]  /*d2a0*/  VIADDMNMX R25, R35, R60, R55, PT ;  /* 0x0000003c23197246 */ /* 0x001fe20003800137 */
[----:B------:R-:W-:Y:S01]  /*d2b0*/  IMAD.IADD R26, R28, 0x1, R35 ;  /* 0x000000011c1a7824 */ /* 0x000fe200078e0223 */
[----:B---34-:R-:W-:Y:S06]  /*d2c0*/  @P2 BRA `(.L_x_1766) ;  /* 0x0000000000542947 */ /* 0x018fec0003800000 */
        /* <DEDUP_REMOVED lines=12> */
.L_x_1768:
[----:B------:R-:W-:-:S06]  /*d390*/  UISETP.NE.AND UP2, UPT, UR5, 0x1, UPT ;  /* 0x000000010500788c */ /* 0x000fcc000bf45270 */
[----:B------:R-:W-:-:S05]  /*d3a0*/  PLOP3.LUT P2, PT, PT, PT, UP2, 0x80, 0x0 ;  /* 0x000000000000781c */ /* 0x000fca0003f4f028 */
[----:B------:R-:W-:-:S08]  /*d3b0*/  @UP2 ULDC.64 UR6, c[0x0][0x9e8] ;  /* 0x00027a0000062ab9 */ /* 0x000fd00000000a00 */
[----:B------:R-:W-:-:S05]  /*d3c0*/  @P2 IMAD.HI.U32 R35, R0, UR6, RZ ;  /* 0x0000000600232c27 */ /* 0x000fca000f8e00ff */
[----:B------:R-:W-:-:S07]  /*d3d0*/  @P2 SHF.R.U32.HI R0, RZ, UR7, R35 ;  /* 0x00000007ff002c19 */ /* 0x000fce0008011623 */
.L_x_1769:
[----:B------:R-:W-:Y:S05]  /*d3e0*/  BSYNC B0 ;  /* 0x0000000000007941 */ /* 0x000fea0003800000 */
.L_x_1767:
[----:B------:R-:W-:-:S05]  /*d3f0*/  IMAD R0, R0, UR5, R63 ;  /* 0x0000000500007c24 */ /* 0x000fca000f8e023f */
[----:B------:R-:W-:Y:S02]  /*d400*/  VIMNMX R26, R26, R0, !PT ;  /* 0x000000001a1a7248 */ /* 0x000fe40007fe0100 */
[----:B------:R-:W-:-:S07]  /*d410*/  VIADDMNMX R25, R0, UR5, R25, PT ;  /* 0x0000000500197c46 */ /* 0x000fce000b800119 */
.L_x_1766:
        /* <DEDUP_REMOVED lines=12> */
[C---:B------:R-:W-:Y:S02]  /*d4e0*/  ISETP.LT.OR P5, PT, R25.reuse, 0x9, P5 ;  /* 0x000000091900780c */ /* 0x040fe40002fa1670 */
        /* <DEDUP_REMOVED lines=74> */
[----:B--2---:R-:W-:Y:S02]  /*d990*/  FSEL R43, R43, -INF , !P4 ;  /* 0xff8000002b2b7808 */ /* 0x004fe40006000000 */
        /* <DEDUP_REMOVED lines=46> */
.L_x_1772:
[----:B------:R-:W-:-:S06]  /*dc80*/  UISETP.NE.AND UP2, UPT, UR5, 0x1, UPT ;  /* 0x000000010500788c */ /* 0x000fcc000bf45270 */
[----:B------:R-:W-:-:S05]  /*dc90*/  PLOP3.LUT P6, PT, PT, PT, UP2, 0x80, 0x0 ;  /* 0x000000000000781c */ /* 0x000fca0003fcf028 */
[----:B------:R-:W-:-:S08]  /*dca0*/  @UP2 ULDC.64 UR6, c[0x0][0x9e8] ;  /* 0x00027a0000062ab9 */ /* 0x000fd00000000a00 */
[----:B------:R-:W-:Y:S01]  /*dcb0*/  @P6 IMAD.HI.U32 R25, R4, UR6, RZ ;  /* 0x0000000604196c27 */ /* 0x000fe2000f8e00ff */
[----:B------:R-:W-:-:S13]  /*dcc0*/  PLOP3.LUT P6, PT, PT, PT, UP2, 0x80, 0x0 ;  /* 0x000000000000781c */ /* 0x000fda0003fcf028 */
[----:B------:R-:W-:-:S07]  /*dcd0*/  @P6 SHF.R.U32.HI R4, RZ, UR7, R25 ;  /* 0x00000007ff046c19 */ /* 0x000fce0008011619 */
.L_x_1773:
[----:B------:R-:W-:Y:S05]  /*dce0*/  BSYNC B0 ;  /* 0x0000000000007941 */ /* 0x000fea0003800000 */
.L_x_1771:
[----:B------:R-:W-:-:S05]  /*dcf0*/  IMAD R4, R4, UR5, R63 ;  /* 0x0000000504047c24 */ /* 0x000fca000f8e023f */
[----:B------:R-:W-:Y:S02]  /*dd00*/  VIMNMX R56, R56, R4, !PT ;  /* 0x0000000438387248 */ /* 0x000fe40007fe0100 */
[----:B------:R-:W-:-:S07]  /*dd10*/  VIADDMNMX R55, R4, UR5, R55, PT ;  /* 0x0000000504377c46 */ /* 0x000fce000b800137 */
.L_x_1770:
[C---:B------:R-:W-:Y:S01]  /*dd20*/  ISETP.GT.AND P2, PT, R56.reuse, 0x1, !P2 ;  /* 0x000000013800780c */ /* 0x040fe20005744270 */
[----:B------:R-:W-:Y:S01]  /*dd30*/  ULDC UR10, c[0x0][0x988] ;  /* 0x00026200000a7ab9 */ /* 0x000fe20000000800 */
[----:B------:R-:W-:Y:S01]  /*dd40*/  ISETP.GT.AND P3, PT, R56, 0x8, !P3 ;  /* 0x000000083800780c */ /* 0x000fe20005f64270 */
[----:B------:R-:W-:Y:S01]  /*dd50*/  @UP0 ULDC UR6, c[0x0][0x44c] ;  /* 0x0001130000060ab9 */ /* 0x000fe20000000800 */
[C---:B------:R-:W-:Y:S01]  /*dd60*/  ISETP.LT.OR P2, PT, R55.reuse, 0x2, P2 ;  /* 0x000000023700780c */ /* 0x040fe20001741670 */
[----:B------:R-:W-:Y:S01]  /*dd70*/  UIMAD.WIDE.U32 UR6, UR61, UR6, URZ ;  /* 0x000000063d0672a5 */ /* 0x000fe2000f8e003f */
[----:B------:R-:W-:Y:S01]  /*dd80*/  ISETP.LT.OR P3, PT, R55, 0x9, P3 ;  /* 0x000000093700780c */ /* 0x000fe20001f61670 */
[----:B------:R-:W-:Y:S01]  /*dd90*/  @UP0 ULDC UR15, c[0x0][0x450] ;  /* 0x00011400000f0ab9 */ /* 0x000fe20000000800 */
[----:B------:R-:W-:Y:S01]  /*dda0*/  FSEL R5, R5, -INF , !P2 ;  /* 0xff80000005057808 */ /* 0x000fe20005000000 */
[----:B------:R-:W-:Y:S01]  /*ddb0*/  UMOV UR11, UR61 ;  /* 0x0000003d000b7c82 */ /* 0x000fe20008000000 */
[----:B------:R-:W-:Y:S01]  /*ddc0*/  ISETP.NE.AND P2, PT, R67, RZ, PT ;  /* 0x000000ff4300720c */ /* 0x000fe20003f45270 */
[----:B------:R-:W-:Y:S01]  /*ddd0*/  @UP0 USHF.R.U32.HI UR11, URZ, UR15, UR7 ;  /* 0x0000000f3f0b0299 */ /* 0x000fe20008011607 */
[----:B------:R-:W-:-:S02]  /*dde0*/  FSEL R8, R8, -INF , !P3 ;  /* 0xff80000008087808 */ /* 0x000fc40005800000 */
[----:B------:R-:W-:Y:S02]  /*ddf0*/  ISETP.GT.AND P2, PT, R56, 0x9, !P2 ;  /* 0x000000093800780c */ /* 0x000fe40005744270 */
[----:B------:R-:W-:Y:S02]  /*de00*/  ISETP.NE.AND P3, PT, R33, RZ, PT ;  /* 0x000000ff2100720c */ /* 0x000fe40003f65270 */
[----:B------:R-:W-:Y:S02]  /*de10*/  ISETP.LT.OR P2, PT, R55, 0xa, P2 ;  /* 0x0000000a3700780c */ /* 0x000fe40001741670 */
[----:B------:R-:W-:Y:S02]  /*de20*/  ISETP.NE.AND P6, PT, R71, RZ, PT ;  /* 0x000000ff4700720c */ /* 0x000fe40003fc5270 */
[----:B------:R-:W-:Y:S02]  /*de30*/  FSEL R9, R9, -INF , !P2 ;  /* 0xff80000009097808 */ /* 0x000fe40005000000 */
[----:B------:R-:W-:-:S02]  /*de40*/  ISETP.NE.AND P2, PT, R70, RZ, PT ;  /* 0x000000ff4600720c */ /* 0x000fc40003f45270 */
[C---:B------:R-:W-:Y:S02]  /*de50*/  ISETP.GT.AND P4, PT, R56.reuse, 0x51, !P4 ;  /* 0x000000513800780c */ /* 0x040fe40006784270 */
[C---:B------:R-:W-:Y:S02]  /*de60*/  ISETP.GT.AND P2, PT, R56.reuse, 0x10, !P2 ;  /* 0x000000103800780c */ /* 0x040fe40005744270 */
[----:B------:R-:W-:Y:S02]  /*de70*/  ISETP.GT.AND P5, PT, R56, 0x58, !P5 ;  /* 0x000000583800780c */ /* 0x000fe40006fa4270 */
[C---:B------:R-:W-:Y:S02]  /*de80*/  ISETP.LT.OR P2, PT, R55.reuse, 0x11, P2 ;  /* 0x000000113700780c */ /* 0x040fe40001741670 */
[----:B------:R-:W-:Y:S02]  /*de90*/  ISETP.LT.OR P4, PT, R55, 0x52, P4 ;  /* 0x000000523700780c */ /* 0x000fe40002781670 */
[----:B------:R-:W-:-:S02]  /*dea0*/  FSEL R10, R10, -INF , !P2 ;  /* 0xff8000000a0a7808 */ /* 0x000fc40005000000 */
[----:B------:R-:W-:Y:S02]  /*deb0*/  ISETP.NE.AND P2, PT, R31, RZ, PT ;  /* 0x000000ff1f00720c */ /* 0x000fe40003f45270 */
[C---:B------:R-:W-:Y:S02]  /*dec0*/  ISETP.LT.OR P5, PT, R55.reuse, 0x59, P5 ;  /* 0x000000593700780c */ /* 0x040fe40002fa1670 */
[----:B------:R-:W-:Y:S02]  /*ded0*/  ISETP.GT.AND P2, PT, R56, 0x11, !P2 ;  /* 0x000000113800780c */ /* 0x000fe40005744270 */
[----:B------:R-:W-:Y:S02]  /*dee0*/  FSEL R34, R34, -INF , !P4 ;  /* 0xff80000022227808 */ /* 0x000fe40006000000 */
[----:B------:R-:W-:Y:S02]  /*def0*/  ISETP.LT.OR P2, PT, R55, 0x12, P2 ;  /* 0x000000123700780c */ /* 0x000fe40001741670 */
[----:B------:R-:W-:-:S02]  /*df00*/  FSEL R40, R40, -INF , !P5 ;  /* 0xff80000028287808 */ /* 0x000fc40006800000 */
[----:B------:R-:W-:Y:S02]  /*df10*/  FSEL R11, R11, -INF , !P2 ;  /* 0xff8000000b0b7808 */ /* 0x000fe40005000000 */
[----:B------:R-:W-:Y:S02]  /*df20*/  ISETP.GT.AND P2, PT, R56, 0x18, !P3 ;  /* 0x000000183800780c */ /* 0x000fe40005f44270 */
[----:B------:R-:W-:Y:S02]  /*df30*/  ISETP.NE.AND P3, PT, R87, RZ, PT ;  /* 0x000000ff5700720c */ /* 0x000fe40003f65270 */
[----:B------:R-:W-:Y:S02]  /*df40*/  ISETP.LT.OR P2, PT, R55, 0x19, P2 ;  /* 0x000000193700780c */ /* 0x000fe40001741670 */
[----:B------:R-:W-:Y:S02]  /*df50*/  R2UR UR14, R76 ;  /* 0x000000004c0e72ca */ /* 0x000fe400000e0000 */
[----:B------:R-:W-:-:S02]  /*df60*/  FSEL R12, R12, -INF , !P2 ;  /* 0xff8000000c0c7808 */ /* 0x000fc40005000000 */
[----:B------:R-:W-:Y:S02]  /*df70*/  ISETP.GT.AND P2, PT, R56, 0x19, !P6 ;  /* 0x000000193800780c */ /* 0x000fe40007744270 */
[----:B------:R-:W-:Y:S02]  /*df80*/  ISETP.NE.AND P6, PT, R29, RZ, PT ;  /* 0x000000ff1d00720c */ /* 0x000fe40003fc5270 */
[----:B------:R-:W-:-:S04]  /*df90*/  ISETP.LT.OR P2, PT, R55, 0x1a, P2 ;  /* 0x0000001a3700780c */ /* 0x000fc80001741670 */
[----:B------:R-:W-:Y:S01]  /*dfa0*/  FSEL R13, R13, -INF , !P2 ;  /* 0xff8000000d0d7808 */ /* 0x000fe20005000000 */
[----:B------:R-:W-:Y:S01]  /*dfb0*/  UIADD3 UR6, UR14, UR11, URZ ;  /* 0x0000000b0e067290 */ /* 0x000fe2000fffe03f */
[----:B------:R-:W-:-:S03]  /*dfc0*/  ISETP.NE.AND P2, PT, R73, RZ, PT ;  /* 0x000000ff4900720c */ /* 0x000fc60003f45270 */
[----:B------:R-:W-:Y:S01]  /*dfd0*/  UIADD3 UR4, UR6, UR4, URZ ;  /* 0x0000000406047290 */ /* 0x000fe2000fffe03f */
[----:B------:R-:W-:-:S04]  /*dfe0*/  ISETP.GT.AND P2, PT, R56, 0x20, !P2 ;  /* 0x000000203800780c */ /* 0x000fc80005744270 */
[----:B------:R-:W-:-:S04]  /*dff0*/  ISETP.LT.OR P2, PT, R55, 0x21, P2 ;  /* 0x000000213700780c */ /* 0x000fc80001741670 */
[----:B------:R-:W-:Y:S02]  /*e000*/  FSEL R14, R14, -INF , !P2 ;  /* 0xff8000000e0e7808 */ /* 0x000fe40005000000 */
[----:B------:R-:W-:-:S04]  /*e010*/  ISETP.NE.AND P2, PT, R75, RZ, PT ;  /* 0x000000ff4b00720c */ /* 0x000fc80003f45270 */
        /* <DEDUP_REMOVED lines=31> */
[C---:B------:R-:W-:Y:S02]  /*e210*/  ISETP.GT.AND P2, PT, R56.reuse, 0x41, !P3 ;  /* 0x000000413800780c */ /* 0x040fe40005f44270 */
[----:B------:R-:W-:Y:S02]  /*e220*/  ISETP.NE.AND P3, PT, R61, RZ, PT ;  /* 0x000000ff3d00720c */ /* 0x000fe40003f65270 */
[----:B------:R-:W-:Y:S02]  /*e230*/  ISETP.LT.OR P2, PT, R55, 0x42, P2 ;  /* 0x000000423700780c */ /* 0x000fe40001741670 */
[----:B------:R-:W-:Y:S02]  /*e240*/  ISETP.GT.AND P3, PT, R56, 0x50, !P3 ;  /* 0x000000503800780c */ /* 0x000fe40005f64270 */
[----:B------:R-:W-:-:S02]  /*e250*/  FSEL R28, R59, -INF , !P2 ;  /* 0xff8000003b1c7808 */ /* 0x000fc40005000000 */
[----:B------:R-:W-:Y:S02]  /*e260*/  ISETP.GT.AND P2, PT, R56, RZ, !P6 ;  /* 0x000000ff3800720c */ /* 0x000fe40007744270 */
[----:B------:R-:W-:Y:S02]  /*e270*/  ISETP.NE.AND P6, PT, R57, RZ, PT ;  /* 0x000000ff3900720c */ /* 0x000fe40003fc5270 */
[C---:B------:R-:W-:Y:S02]  /*e280*/  ISETP.LT.OR P2, PT, R55.reuse, 0x1, P2 ;  /* 0x000000013700780c */ /* 0x040fe40001741670 */
[----:B------:R-:W-:Y:S02]  /*e290*/  ISETP.LT.OR P3, PT, R55, 0x51, P3 ;  /* 0x000000513700780c */ /* 0x000fe40001f61670 */
[----:B------:R-:W-:Y:S02]  /*e2a0*/  FSEL R58, R3, -INF , !P2 ;  /* 0xff800000033a7808 */ /* 0x000fe40005000000 */
[----:B------:R-:W-:-:S02]  /*e2b0*/  FMNMX.FTZ R3, R188, R72, !PT ;  /* 0x00000048bc037209 */ /* 0x000fc40007810000 */
[----:B------:R-:W-:Y:S02]  /*e2c0*/  FSEL R36, R36, -INF , !P3 ;  /* 0xff80000024247808 */ /* 0x000fe40005800000 */
        /* <DEDUP_REMOVED lines=24> */
[----:B------:R-:W-:-:S03]  /*e450*/  FMNMX.FTZ R3, R58, R5, !PT ;  /* 0x000000053a037209 */ /* 0x000fc60007810000 */
[----:B------:R-:W0:Y:S01]  /*e460*/  SHFL.BFLY PT, R4, R31, 0x1, 0x1f ;  /* 0x0c201f001f047f89 */ /* 0x000e2200000e0000 */
[----:B------:R-:W-:-:S04]  /*e470*/  FMNMX.FTZ R60, R8, R3, !PT ;  /* 0x00000003083c7209 */ /* 0x000fc80007810000 */
[----:B------:R-:W-:-:S04]  /*e480*/  FMNMX.FTZ R3, R9, R60, !PT ;  /* 0x0000003c09037209 */ /* 0x000fc80007810000 */
[----:B------:R-:W-:-:S04]  /*e490*/  FMNMX.FTZ R60, R10, R3, !PT ;  /* 0x000000030a3c7209 */ /* 0x000fc80007810000 */
[----:B------:R-:W-:-:S04]  /*e4a0*/  FMNMX.FTZ R3, R11, R60, !PT ;  /* 0x0000003c0b037209 */ /* 0x000fc80007810000 */
[----:B------:R-:W-:-:S04]  /*e4b0*/  FMNMX.FTZ R60, R12, R3, !PT ;  /* 0x000000030c3c7209 */ /* 0x000fc80007810000 */
[----:B------:R-:W-:Y:S02]  /*e4c0*/  FMNMX.FTZ R3, R13, R60, !PT ;  /* 0x0000003c0d037209 */ /* 0x000fe40007810000 */
[----:B0-----:R-:W-:Y:S02]  /*e4d0*/  FMNMX.FTZ R4, R31, R4, !PT ;  /* 0x000000041f047209 */ /* 0x001fe40007810000 */
[----:B------:R-:W-:Y:S02]  /*e4e0*/  FMNMX.FTZ R60, R14, R3, !PT ;  /* 0x000000030e3c7209 */ /* 0x000fe40007810000 */
[C---:B------:R-:W-:Y:S01]  /*e4f0*/  FSETP.NEU.FTZ.AND P2, PT, R4.reuse, -INF , PT ;  /* 0xff8000000400780b */ /* 0x040fe20003f5d000 */
[----:B------:R-:W-:Y:S01]  /*e500*/  FMUL.FTZ R33, R4, UR10 ;  /* 0x0000000a04217c20 */ /* 0x000fe20008410000 */
[----:B------:R-:W-:-:S04]  /*e510*/  FMNMX.FTZ R3, R15, R60, !PT ;  /* 0x0000003c0f037209 */ /* 0x000fc80007810000 */
[----:B------:R-:W-:Y:S02]  /*e520*/  FMNMX.FTZ R60, R20, R3, !PT ;  /* 0x00000003143c7209 */ /* 0x000fe40007810000 */
[----:B------:R-:W-:Y:S02]  /*e530*/  FSEL R57, R33, RZ, P2 ;  /* 0x000000ff21397208 */ /* 0x000fe40001000000 */
[----:B------:R-:W-:Y:S02]  /*e540*/  FMNMX.FTZ R3, R21, R60, !PT ;  /* 0x0000003c15037209 */ /* 0x000fe40007810000 */
[----:B------:R-:W-:Y:S01]  /*e550*/  ISETP.GT.AND P2, PT, R56, 0x48, !P6 ;  /* 0x000000483800780c */ /* 0x000fe20007744270 */
[--C-:B------:R-:W-:Y:S01]  /*e560*/  FFMA.FTZ R186, R54, UR10, -R57.reuse ;  /* 0x0000000a36ba7c23 */ /* 0x100fe20008010839 */
[----:B------:R-:W-:Y:S01]  /*e570*/  FMNMX.FTZ R60, R24, R3, !PT ;  /* 0x00000003183c7209 */ /* 0x000fe20007810000 */
[--C-:B------:R-:W-:Y:S01]  /*e580*/  FFMA.FTZ R188, R188, UR10, -R57.reuse ;  /* 0x0000000abcbc7c23 */ /* 0x100fe20008010839 */
[----:B------:R-:W-:Y:S01]  /*e590*/  ISETP.LT.OR P2, PT, R55, 0x49, P2 ;  /* 0x000000493700780c */ /* 0x000fe20001741670 */
[--C-:B------:R-:W-:Y:S01]  /*e5a0*/  FFMA.FTZ R31, R72, UR10, -R57.reuse ;  /* 0x0000000a481f7c23 */ /* 0x100fe20008010839 */
[----:B------:R-:W-:Y:S01]  /*e5b0*/  FMNMX.FTZ R3, R27, R60, !PT ;  /* 0x0000003c1b037209 */ /* 0x000fe20007810000 */
[--C-:B------:R-:W-:Y:S01]  /*e5c0*/  FFMA.FTZ R190, R74, UR10, -R57.reuse ;  /* 0x0000000a4abe7c23 */ /* 0x100fe20008010839 */
[----:B------:R-:W-:Y:S01]  /*e5d0*/  FSEL R30, R30, -INF , !P2 ;  /* 0xff8000001e1e7808 */ /* 0x000fe20005000000 */
[----:B------:R-:W-:Y:S01]  /*e5e0*/  MUFU.EX2 R188, R188 ;  /* 0x000000bc00bc7308 */ /* 0x000fe20000000800 */
[----:B------:R-:W-:Y:S01]  /*e5f0*/  FMNMX.FTZ R54, R26, R3, !PT ;  /* 0x000000031a367209 */ /* 0x000fe20007810000 */
[--C-:B------:R-:W-:Y:S01]  /*e600*/  FFMA.FTZ R33, R66, UR10, -R57.reuse ;  /* 0x0000000a42217c23 */ /* 0x100fe20008010839 */
[----:B------:R-:W-:Y:S01]  /*e610*/  ISETP.NE.AND P2, PT, R88, RZ, PT ;  /* 0x000000ff5800720c */ /* 0x000fe20003f45270 */
[--C-:B------:R-:W-:Y:S01]  /*e620*/  FFMA.FTZ R184, R184, UR10, -R57.reuse ;  /* 0x0000000ab8b87c23 */ /* 0x100fe20008010839 */
[----:B------:R-:W-:Y:S01]  /*e630*/  FMNMX.FTZ R54, R29, R54, !PT ;  /* 0x000000361d367209 */ /* 0x000fe20007810000 */
[--C-:B------:R-:W-:Y:S01]  /*e640*/  FFMA.FTZ R35, R35, UR10, -R57.reuse ;  /* 0x0000000a23237c23 */ /* 0x100fe20008010839 */
[----:B------:R-:W-:Y:S01]  /*e650*/  ISETP.GT.AND P2, PT, R56, 0x49, !P2 ;  /* 0x000000493800780c */ /* 0x000fe20005744270 */
[----:B------:R-:W-:Y:S01]  /*e660*/  MUFU.EX2 R31, R31 ;  /* 0x0000001f001f7308 */ /* 0x000fe20000000800 */
        /* <DEDUP_REMOVED lines=23> */
[--C-:B------:R-:W-:Y:S01]  /*e7e0*/  FFMA.FTZ R43, R43, UR10, -R57.reuse ;  /* 0x0000000a2b2b7c23 */ /* 0x100fe20008010839 */
[----:B------:R-:W-:Y:S01]  /*e7f0*/  FMNMX.FTZ R52, R40, R3, !PT ;  /* 0x0000000328347209 */ /* 0x000fe20007810000 */
[--C-:B------:R-:W-:Y:S01]  /*e800*/  FFMA.FTZ R42, R42, UR10, -R57.reuse ;  /* 0x0000000a2a2a7c23 */ /* 0x100fe20008010839 */
[--C-:B------:R-:W-:Y:S01]  /*e810*/  FFMA.FTZ R41, R41, UR10, -R57.reuse ;  /* 0x0000000a29297c23 */ /* 0x100fe20008010839 */
[--C-:B------:R-:W-:Y:S01]  /*e820*/  FFMA.FTZ R38, R38, UR10, -R57.reuse ;  /* 0x0000000a26267c23 */ /* 0x100fe20008010839 */
[----:B------:R-:W-:Y:S01]  /*e830*/  FMNMX.FTZ R52, R39, R52, !PT ;  /* 0x0000003427347209 */ /* 0x000fe20007810000 */
[--C-:B------:R-:W-:Y:S01]  /*e840*/  FFMA.FTZ R0, R0, UR10, -R57.reuse ;  /* 0x0000000a00007c23 */ /* 0x100fe20008010839 */
[--C-:B------:R-:W-:Y:S01]  /*e850*/  FFMA.FTZ R2, R2, UR10, -R57.reuse ;  /* 0x0000000a02027c23 */ /* 0x100fe20008010839 */
[----:B------:R-:W-:Y:S02]  /*e860*/  MUFU.EX2 R33, R33 ;  /* 0x0000002100217308 */ /* 0x000fe40000000800 */
[----:B------:R-:W0:Y:S06]  /*e870*/  SHFL.BFLY PT, R3, R52, 0x2, 0x1f ;  /* 0x0c401f0034037f89 */ /* 0x000e2c00000e0000 */
[----:B------:R-:W-:Y:S08]  /*e880*/  MUFU.EX2 R184, R184 ;  /* 0x000000b800b87308 */ /* 0x000ff00000000800 */
[----:B------:R-:W-:Y:S08]  /*e890*/  MUFU.EX2 R35, R35 ;  /* 0x0000002300237308 */ /* 0x000ff00000000800 */
[----:B------:R-:W-:Y:S01]  /*e8a0*/  MUFU.EX2 R186, R186 ;  /* 0x000000ba00ba7308 */ /* 0x000fe20000000800 */
[----:B0-----:R-:W-:Y:S01]  /*e8b0*/  FMNMX.FTZ R45, R52, R3, !PT ;  /* 0x00000003342d7209 */ /* 0x001fe20007810000 */
[----:B------:R-:W-:-:S04]  /*e8c0*/  FFMA.FTZ R52, R44, UR10, -R57 ;  /* 0x0000000a2c347c23 */ /* 0x000fc80008010839 */
[----:B------:R-:W0:Y:S02]  /*e8d0*/  SHFL.BFLY PT, R44, R45, 0x1, 0x1f ;  /* 0x0c201f002d2c7f89 */ /* 0x000e2400000e0000 */
[----:B------:R-:W-:Y:S08]  /*e8e0*/  MUFU.EX2 R37, R37 ;  /* 0x0000002500257308 */ /* 0x000ff00000000800 */
[----:B------:R-:W-:Y:S08]  /*e8f0*/  MUFU.EX2 R53, R53 ;  /* 0x0000003500357308 */ /* 0x000ff00000000800 */
[----:B------:R-:W1:Y:S01]  /*e900*/  MUFU.EX2 R54, R54 ;  /* 0x0000003600367308 */ /* 0x000e620000000800 */
[----:B0-----:R-:W-:-:S07]  /*e910*/  FMNMX.FTZ R3, R45, R44, !PT ;  /* 0x0000002c2d037209 */ /* 0x001fce0007810000 */
[----:B------:R-:W-:Y:S01]  /*e920*/  MUFU.EX2 R51, R51 ;  /* 0x0000003300337308 */ /* 0x000fe20000000800 */
[C---:B------:R-:W-:Y:S01]  /*e930*/  FSETP.NEU.FTZ.AND P2, PT, R3.reuse, -INF , PT ;  /* 0xff8000000300780b */ /* 0x040fe20003f5d000 */
[----:B------:R-:W-:-:S06]  /*e940*/  FMUL.FTZ R44, R3, UR10 ;  /* 0x0000000a032c7c20 */ /* 0x000fcc0008410000 */
[----:B------:R-:W-:Y:S01]  /*e950*/  MUFU.EX2 R45, R2 ;  /* 0x00000002002d7308 */ /* 0x000fe20000000800 */
[----:B------:R-:W-:Y:S02]  /*e960*/  FSEL R57, R44, RZ, P2 ;  /* 0x000000ff2c397208 */ /* 0x000fe40001000000 */
[----:B------:R-:W-:Y:S02]  /*e970*/  PLOP3.LUT P2, PT, PT, PT, UP1, 0x40, 0x0 ;  /* 0x000000000000781c */ /* 0x000fe40003f4e818 */
[----:B-1----:R-:W-:Y:S01]  /*e980*/  F2FP.BF16.F32.PACK_AB R180, R54, R53 ;  /* 0x0000003536b4723e */ /* 0x002fe200000010ff */
[--C-:B------:R-:W-:Y:S01]  /*e990*/  FFMA.FTZ R9, R9, UR10, -R57.reuse ;  /* 0x0000000a09097c23 */ /* 0x100fe20008010839 */
[--C-:B------:R-:W-:Y:S01]  /*e9a0*/  FFMA.FTZ R58, R58, UR10, -R57.reuse ;  /* 0x0000000a3a3a7c23 */ /* 0x100fe20008010839 */
[--C-:B------:R-:W-:Y:S01]  /*e9b0*/  FFMA.FTZ R5, R5, UR10, -R57.reuse ;  /* 0x0000000a05057c23 */ /* 0x100fe20008010839 */
[--C-:B------:R-:W-:Y:S01]  /*e9c0*/  FFMA.FTZ R8, R8, UR10, -R57.reuse ;  /* 0x0000000a08087c23 */ /* 0x100fe20008010839 */
[----:B------:R0:W-:Y:S01]  /*e9d0*/  MUFU.EX2 R44, R9 ;  /* 0x00000009002c7308 */ /* 0x0001e20000000800 */
[--C-:B------:R-:W-:Y:S01]  /*e9e0*/  FFMA.FTZ R10, R10, UR10, -R57.reuse ;  /* 0x0000000a0a0a7c23 */ /* 0x100fe20008010839 */
[--C-:B------:R-:W-:Y:S01]  /*e9f0*/  FFMA.FTZ R11, R11, UR10, -R57.reuse ;  /* 0x0000000a0b0b7c23 */ /* 0x100fe20008010839 */
[--C-:B------:R-:W-:Y:S01]  /*ea00*/  FFMA.FTZ R12, R12, UR10, -R57.reuse ;  /* 0x0000000a0c0c7c23 */ /* 0x100fe20008010839 */
[--C-:B------:R-:W-:Y:S01]  /*ea10*/  FFMA.FTZ R13, R13, UR10, -R57.reuse ;  /* 0x0000000a0d0d7c23 */ /* 0x100fe20008010839 */
[--C-:B------:R-:W-:Y:S01]  /*ea20*/  FFMA.FTZ R14, R14, UR10, -R57.reuse ;  /* 0x0000000a0e0e7c23 */ /* 0x100fe20008010839 */
[--C-:B------:R-:W-:Y:S01]  /*ea30*/  FFMA.FTZ R15, R15, UR10, -R57.reuse ;  /* 0x0000000a0f0f7c23 */ /* 0x100fe20008010839 */
[----:B------:R-:W-:Y:S01]  /*ea40*/  FFMA.FTZ R20, R20, UR10, -R57 ;  /* 0x0000000a14147c23 */ /* 0x000fe20008010839 */
[----:B------:R-:W-:Y:S01]  /*ea50*/  MUFU.EX2 R58, R58 ;  /* 0x0000003a003a7308 */ /* 0x000fe20000000800 */
[----:B0-----:R-:W-:Y:S01]  /*ea60*/  FADD.FTZ R9, R188, R31 ;  /* 0x0000001fbc097221 */ /* 0x001fe20000010000 */
[--C-:B------:R-:W-:Y:S01]  /*ea70*/  FFMA.FTZ R21, R21, UR10, -R57.reuse ;  /* 0x0000000a15157c23 */ /* 0x100fe20008010839 */
[--C-:B------:R-:W-:Y:S01]  /*ea80*/  FFMA.FTZ R24, R24, UR10, -R57.reuse ;  /* 0x0000000a18187c23 */ /* 0x100fe20008010839 */
[----:B------:R-:W-:Y:S01]  /*ea90*/  FFMA.FTZ R27, R27, UR10, -R57 ;  /* 0x0000000a1b1b7c23 */ /* 0x000fe20008010839 */
[----:B------:R-:W-:Y:S01]  /*eaa0*/  FADD.FTZ R2, R190, R9 ;  /* 0x00000009be027221 */ /* 0x000fe20000010000 */
[--C-:B------:R-:W-:Y:S01]  /*eab0*/  FFMA.FTZ R26, R26, UR10, -R57.reuse ;  /* 0x0000000a1a1a7c23 */ /* 0x100fe20008010839 */
[--C-:B------:R-:W-:Y:S01]  /*eac0*/  FFMA.FTZ R29, R29, UR10, -R57.reuse ;  /* 0x0000000a1d1d7c23 */ /* 0x100fe20008010839 */
[----:B------:R-:W0:Y:S01]  /*ead0*/  MUFU.EX2 R5, R5 ;  /* 0x0000000500057308 */ /* 0x000e220000000800 */
[----:B------:R-:W-:Y:S01]  /*eae0*/  FADD.FTZ R9, R33, R2 ;  /* 0x0000000221097221 */ /* 0x000fe20000010000 */
[--C-:B------:R-:W-:Y:S01]  /*eaf0*/  FFMA.FTZ R25, R25, UR10, -R57.reuse ;  /* 0x0000000a19197c23 */ /* 0x100fe20008010839 */
[----:B------:R-:W-:Y:S01]  /*eb00*/  FFMA.FTZ R28, R28, UR10, -R57 ;  /* 0x0000000a1c1c7c23 */ /* 0x000fe20008010839 */
[----:B------:R-:W-:Y:S01]  /*eb10*/  F2FP.BF16.F32.PACK_AB R188, R31, R188 ;  /* 0x000000bc1fbc723e */ /* 0x000fe200000010ff */
[----:B------:R-:W-:Y:S01]  /*eb20*/  FADD.FTZ R2, R184, R9 ;  /* 0x00000009b8027221 */ /* 0x000fe20000010000 */
[--C-:B------:R-:W-:Y:S01]  /*eb30*/  FFMA.FTZ R30, R30, UR10, -R57.reuse ;  /* 0x0000000a1e1e7c23 */ /* 0x100fe20008010839 */
[--C-:B------:R-:W-:Y:S01]  /*eb40*/  FFMA.FTZ R32, R32, UR10, -R57.reuse ;  /* 0x0000000a20207c23 */ /* 0x100fe20008010839 */
[----:B------:R1:W2:Y:S01]  /*eb50*/  MUFU.EX2 R191, R8 ;  /* 0x0000000800bf7308 */ /* 0x0002a20000000800 */
[----:B------:R-:W-:Y:S01]  /*eb60*/  FADD.FTZ R9, R35, R2 ;  /* 0x0000000223097221 */ /* 0x000fe20000010000 */
[--C-:B------:R-:W-:Y:S01]  /*eb70*/  FFMA.FTZ R36, R36, UR10, -R57.reuse ;  /* 0x0000000a24247c23 */ /* 0x100fe20008010839 */
[--C-:B------:R-:W-:Y:S01]  /*eb80*/  FFMA.FTZ R34, R34, UR10, -R57.reuse ;  /* 0x0000000a22227c23 */ /* 0x100fe20008010839 */
[----:B------:R-:W-:Y:S01]  /*eb90*/  FFMA.FTZ R40, R40, UR10, -R57 ;  /* 0x0000000a28287c23 */ /* 0x000fe20008010839 */
[----:B------:R-:W-:Y:S01]  /*eba0*/  FADD.FTZ R2, R186, R9 ;  /* 0x00000009ba027221 */ /* 0x000fe20000010000 */
[----:B------:R-:W-:Y:S01]  /*ebb0*/  FFMA.FTZ R39, R39, UR10, -R57 ;  /* 0x0000000a27277c23 */ /* 0x000fe20008010839 */
[----:B------:R-:W-:Y:S01]  /*ebc0*/  F2FP.BF16.F32.PACK_AB R190, R33, R190 ;  /* 0x000000be21be723e */ /* 0x000fe200000010ff */
[----:B------:R-:W3:Y:S01]  /*ebd0*/  MUFU.EX2 R10, R10 ;  /* 0x0000000a000a7308 */ /* 0x000ee20000000800 */
[----:B------:R-:W-:Y:S01]  /*ebe0*/  FADD.FTZ R2, R37, R2 ;  /* 0x0000000225027221 */ /* 0x000fe20000010000 */
[----:B0-----:R-:W-:-:S02]  /*ebf0*/  F2FP.BF16.F32.PACK_AB R189, R5, R58 ;  /* 0x0000003a05bd723e */ /* 0x001fc400000010ff */
[----:B------:R-:W-:Y:S01]  /*ec00*/  F2FP.BF16.F32.PACK_AB R184, R35, R184 ;  /* 0x000000b823b8723e */ /* 0x000fe200000010ff */
[----:B------:R-:W-:Y:S01]  /*ec10*/  FADD.FTZ R9, R53, R2 ;  /* 0x0000000235097221 */ /* 0x000fe20000010000 */
[----:B------:R-:W-:Y:S01]  /*ec20*/  FADD.FTZ R2, R58, R5 ;  /* 0x000000053a027221 */ /* 0x000fe20000010000 */
[----:B------:R-:W-:Y:S01]  /*ec30*/  F2FP.BF16.F32.PACK_AB R186, R37, R186 ;  /* 0x000000ba25ba723e */ /* 0x000fe200000010ff */
[----:B------:R-:W0:Y:S01]  /*ec40*/  MUFU.EX2 R11, R11 ;  /* 0x0000000b000b7308 */ /* 0x000e220000000800 */
[----:B-1----:R-:W-:Y:S01]  /*ec50*/  FADD.FTZ R8, R54, R9 ;  /* 0x0000000936087221 */ /* 0x002fe20000010000 */
[----:B--2---:R-:W-:Y:S01]  /*ec60*/  FADD.FTZ R9, R191, R2 ;  /* 0x00000002bf097221 */ /* 0x004fe20000010000 */
[C---:B------:R-:W-:Y:S02]  /*ec70*/  F2FP.BF16.F32.PACK_AB R191, R44.reuse, R191 ;  /* 0x000000bf2cbf723e */ /* 0x040fe400000010ff */
[----:B------:R-:W-:Y:S01]  /*ec80*/  FADD.FTZ R59, R51, R8 ;  /* 0x00000008333b7221 */ /* 0x000fe20000010000 */
[----:B------:R-:W-:-:S02]  /*ec90*/  FADD.FTZ R9, R44, R9 ;  /* 0x000000092c097221 */ /* 0x000fc40000010000 */
[----:B------:R-:W1:Y:S02]  /*eca0*/  MUFU.EX2 R12, R12 ;  /* 0x0000000c000c7308 */ /* 0x000e640000000800 */
[----:B---3--:R-:W-:-:S06]  /*ecb0*/  FADD.FTZ R2, R10, R9 ;  /* 0x000000090a027221 */ /* 0x008fcc0000010000 */
[----:B------:R-:W2:Y:S01]  /*ecc0*/  MUFU.EX2 R50, R50 ;  /* 0x0000003200327308 */ /* 0x000ea20000000800 */
[C---:B0-----:R-:W-:Y:S01]  /*ecd0*/  FADD.FTZ R9, R11.reuse, R2 ;  /* 0x000000020b097221 */ /* 0x041fe20000010000 */
[----:B------:R-:W-:-:S06]  /*ece0*/  F2FP.BF16.F32.PACK_AB R185, R11, R10 ;  /* 0x0000000a0bb9723e */ /* 0x000fcc00000010ff */
[----:B------:R-:W0:Y:S01]  /*ecf0*/  MUFU.EX2 R13, R13 ;  /* 0x0000000d000d7308 */ /* 0x000e220000000800 */
[----:B-1----:R-:W-:-:S07]  /*ed00*/  FADD.FTZ R2, R12, R9 ;  /* 0x000000090c027221 */ /* 0x002fce0000010000 */
[----:B------:R-:W1:Y:S01]  /*ed10*/  MUFU.EX2 R49, R49 ;  /* 0x0000003100317308 */ /* 0x000e620000000800 */
[C---:B--2---:R-:W-:Y:S01]  /*ed20*/  FADD.FTZ R8, R50.reuse, R59 ;  /* 0x0000003b32087221 */ /* 0x044fe20000010000 */
[----:B------:R-:W-:-:S06]  /*ed30*/  F2FP.BF16.F32.PACK_AB R182, R50, R51 ;  /* 0x0000003332b6723e */ /* 0x000fcc00000010ff */
[----:B------:R-:W2:Y:S01]  /*ed40*/  MUFU.EX2 R14, R14 ;  /* 0x0000000e000e7308 */ /* 0x000ea20000000800 */
[C---:B0-----:R-:W-:Y:S01]  /*ed50*/  FADD.FTZ R9, R13.reuse, R2 ;  /* 0x000000020d097221 */ /* 0x041fe20000010000 */
[----:B------:R-:W-:-:S06]  /*ed60*/  F2FP.BF16.F32.PACK_AB R187, R13, R12 ;  /* 0x0000000c0dbb723e */ /* 0x000fcc00000010ff */
[----:B------:R-:W0:Y:S01]  /*ed70*/  MUFU.EX2 R48, R48 ;  /* 0x0000003000307308 */ /* 0x000e220000000800 */
[----:B-1----:R-:W-:-:S07]  /*ed80*/  FADD.FTZ R59, R49, R8 ;  /* 0x00000008313b7221 */ /* 0x002fce0000010000 */
[----:B------:R-:W1:Y:S01]  /*ed90*/  MUFU.EX2 R15, R15 ;  /* 0x0000000f000f7308 */ /* 0x000e620000000800 */
[----:B--2---:R-:W-:-:S07]  /*eda0*/  FADD.FTZ R2, R14, R9 ;  /* 0x000000090e027221 */ /* 0x004fce0000010000 */
[----:B------:R-:W2:Y:S01]  /*edb0*/  MUFU.EX2 R47, R47 ;  /* 0x0000002f002f7308 */ /* 0x000ea20000000800 */
[C---:B0-----:R-:W-:Y:S01]  /*edc0*/  FADD.FTZ R8, R48.reuse, R59 ;  /* 0x0000003b30087221 */ /* 0x041fe20000010000 */
[----:B------:R-:W-:-:S06]  /*edd0*/  F2FP.BF16.F32.PACK_AB R176, R48, R49 ;  /* 0x0000003130b0723e */ /* 0x000fcc00000010ff */
[----:B------:R-:W0:Y:S01]  /*ede0*/  MUFU.EX2 R20, R20 ;  /* 0x0000001400147308 */ /* 0x000e220000000800 */
[C---:B-1----:R-:W-:Y:S01]  /*edf0*/  FADD.FTZ R9, R15.reuse, R2 ;  /* 0x000000020f097221 */ /* 0x042fe20000010000 */
[----:B------:R-:W-:-:S06]  /*ee00*/  F2FP.BF16.F32.PACK_AB R181, R15, R14 ;  /* 0x0000000e0fb5723e */ /* 0x000fcc00000010ff */
[----:B------:R-:W1:Y:S01]  /*ee10*/  MUFU.EX2 R46, R46 ;  /* 0x0000002e002e7308 */ /* 0x000e620000000800 */
[----:B--2---:R-:W-:-:S07]  /*ee20*/  FADD.FTZ R59, R47, R8 ;  /* 0x000000082f3b7221 */ /* 0x004fce0000010000 */
[----:B------:R-:W2:Y:S01]  /*ee30*/  MUFU.EX2 R21, R21 ;  /* 0x0000001500157308 */ /* 0x000ea20000000800 */
[----:B0-----:R-:W-:-:S07]  /*ee40*/  FADD.FTZ R2, R20, R9 ;  /* 0x0000000914027221 */ /* 0x001fce0000010000 */
[----:B------:R-:W0:Y:S01]  /*ee50*/  MUFU.EX2 R55, R55 ;  /* 0x0000003700377308 */ /* 0x000e220000000800 */
[C---:B-1----:R-:W-:Y:S01]  /*ee60*/  FADD.FTZ R8, R46.reuse, R59 ;  /* 0x0000003b2e087221 */ /* 0x042fe20000010000 */
[----:B------:R-:W-:-:S06]  /*ee70*/  F2FP.BF16.F32.PACK_AB R178, R46, R47 ;  /* 0x0000002f2eb2723e */ /* 0x000fcc00000010ff */
[----:B------:R-:W1:Y:S01]  /*ee80*/  MUFU.EX2 R24, R24 ;  /* 0x0000001800187308 */ /* 0x000e620000000800 */
[C---:B--2---:R-:W-:Y:S01]  /*ee90*/  FADD.FTZ R9, R21.reuse, R2 ;  /* 0x0000000215097221 */ /* 0x044fe20000010000 */
[----:B------:R-:W-:-:S06]  /*eea0*/  F2FP.BF16.F32.PACK_AB R183, R21, R20 ;  /* 0x0000001415b7723e */ /* 0x000fcc00000010ff */
[----:B------:R-:W2:Y:S01]  /*eeb0*/  MUFU.EX2 R52, R52 ;  /* 0x0000003400347308 */ /* 0x000ea20000000800 */
[----:B0-----:R-:W-:-:S07]  /*eec0*/  FADD.FTZ R31, R55, R8 ;  /* 0x00000008371f7221 */ /* 0x001fce0000010000 */
        /* <DEDUP_REMOVED lines=11> */
[----:B--2---:R-:W-:Y:S01]  /*ef80*/  FADD.FTZ R2, R26, R9 ;  /* 0x000000091a027221 */ /* 0x004fe20000010000 */
[----:B------:R-:W-:-:S06]  /*ef90*/  VIADD R9, R79, 0xfffffffe ;  /* 0xfffffffe4f097836 */ /* 0x000fcc0000000000 */
        /* <DEDUP_REMOVED lines=17> */
[----:B0-----:R-:W-:Y:S01]  /*f0b0*/  FADD.FTZ R8, R0, R31 ;  /* 0x0000001f00087221 */ /* 0x001fe20000010000 */
[----:B------:R-:W-:-:S03]  /*f0c0*/  F2FP.BF16.F32.PACK_AB R170, R45, R0 ;  /* 0x000000002daa723e */ /* 0x000fc600000010ff */
[----:B------:R-:W-:-:S03]  /*f0d0*/  FADD.FTZ R8, R45, R8 ;  /* 0x000000082d087221 */ /* 0x000fc60000010000 */
[----:B------:R-:W0:Y:S01]  /*f0e0*/  MUFU.EX2 R36, R36 ;  /* 0x0000002400247308 */ /* 0x000e220000000800 */
[----:B-1----:R-:W-:-:S07]  /*f0f0*/  FADD.FTZ R0, R30, R5 ;  /* 0x000000051e007221 */ /* 0x002fce0000010000 */
[----:B------:R-:W1:Y:S01]  /*f100*/  MUFU.EX2 R169, R34 ;  /* 0x0000002200a97308 */ /* 0x000e620000000800 */
[C---:B--2---:R-:W-:Y:S01]  /*f110*/  FADD.FTZ R5, R175.reuse, R0 ;  /* 0x00000000af057221 */ /* 0x044fe20000010000 */
[----:B------:R-:W-:-:S06]  /*f120*/  F2FP.BF16.F32.PACK_AB R175, R175, R30 ;  /* 0x0000001eafaf723e */ /* 0x000fcc00000010ff */
[----:B------:R-:W2:Y:S01]  /*f130*/  MUFU.EX2 R40, R40 ;  /* 0x0000002800287308 */ /* 0x000ea20000000800 */
[----:B0-----:R-:W-:-:S07]  /*f140*/  FADD.FTZ R0, R36, R5 ;  /* 0x0000000524007221 */ /* 0x001fce0000010000 */
[----:B------:R-:W0:Y:S01]  /*f150*/  MUFU.EX2 R39, R39 ;  /* 0x0000002700277308 */ /* 0x000e220000000800 */
[C---:B-1----:R-:W-:Y:S01]  /*f160*/  FADD.FTZ R5, R169.reuse, R0 ;  /* 0x00000000a9057221 */ /* 0x042fe20000010000 */
[----:B------:R-:W-:-:S03]  /*f170*/  F2FP.BF16.F32.PACK_AB R169, R169, R36 ;  /* 0x00000024a9a9723e */ /* 0x000fc600000010ff */
[----:B--2---:R-:W-:-:S04]  /*f180*/  FADD.FTZ R0, R40, R5 ;  /* 0x0000000528007221 */ /* 0x004fc80000010000 */
[C---:B0-----:R-:W-:Y:S01]  /*f190*/  FADD.FTZ R5, R39.reuse, R0 ;  /* 0x0000000027057221 */ /* 0x041fe20000010000 */
        /* <DEDUP_REMOVED lines=12> */
.L_x_1775:
[----:B------:R-:W-:-:S11]  /*f260*/  UISETP.NE.AND UP2, UPT, UR5, 0x1, UPT ;  /* 0x000000010500788c */ /* 0x000fd6000bf45270 */
[----:B------:R-:W-:Y:S02]  /*f270*/  @UP2 ULDC.64 UR6, c[0x0][0x9e8] ;  /* 0x00027a0000062ab9 */ /* 0x000fe40000000a00 */
[----:B------:R-:W-:-:S04]  /*f280*/  UIMAD.WIDE.U32 UR14, UR11, UR6, URZ ;  /* 0x000000060b0e72a5 */ /* 0x000fc8000f8e003f */
[----:B------:R-:W-:-:S12]  /*f290*/  @UP2 USHF.R.U32.HI UR11, URZ, UR7, UR15 ;  /* 0x000000073f0b2299 */ /* 0x000fd8000801160f */
.L_x_1776:
[----:B------:R-:W-:-:S04]  /*f2a0*/  UIMAD UR5, UR11, UR5, UR5 ;  /* 0x000000050b0572a4 */ /* 0x000fc8000f8e0205 */
[----:B------:R-:W-:-:S04]  /*f2b0*/  UISETP.LT.AND UP2, UPT, UR4, UR5, UPT ;  /* 0x000000050400728c */ /* 0x000fc8000bf41270 */
[----:B------:R-:W-:-:S12]  /*f2c0*/  USEL UR4, UR4, UR5, UP2 ;  /* 0x0000000504047287 */ /* 0x000fd80009000000 */
.L_x_1774:
        /* <DEDUP_REMOVED lines=63> */
.L_x_1794:
[----:B------:R-:W-:-:S04]  /*f6c0*/  UIADD3 UR5, UR38, 0x1, URZ ;  /* 0x0000000126057890 */ /* 0x000fc8000fffe03f */
[----:B------:R-:W-:-:S04]  /*f6d0*/  UISETP.NE.AND UP2, UPT, UR5, 0x2, UPT ;  /* 0x000000020500788c */ /* 0x000fc8000bf45270 */
[----:B------:R-:W-:Y:S02]  /*f6e0*/  USEL UR37, URZ, 0x1, UP2 ;  /* 0x000000013f257887 */ /* 0x000fe40009000000 */
[----:B------:R-:W-:Y:S02]  /*f6f0*/  USEL UR5, UR5, URZ, UP2 ;  /* 0x0000003f05057287 */ /* 0x000fe40009000000 */
[----:B------:R-:W-:Y:S01]  /*f700*/  ULOP3.LUT UR37, UR60, UR37, URZ, 0x3c, !UPT ;  /* 0x000000253c257292 */ /* 0x000fe2000f8e3c3f */
[----:B------:R-:W-:Y:S11]  /*f710*/  @!P0 BRA `(.L_x_1778) ;  /* 0x0000000000048947 */ /* 0x000ff60003800000 */
[----:B------:R-:W-:Y:S01]  /*f720*/  BPT.TRAP 0x1 ;  /* 0x000000040000795c */ /* 0x000fe20000300000 */
.L_x_1778:
[----:B------:R-:W-:Y:S01]  /*f730*/  ULEA UR7, UR5, UR39, 0x3 ;  /* 0x0000002705077291 */ /* 0x000fe2000f8e183f */
[----:B------:R-:W-:-:S05]  /*f740*/  IMAD.U32 R10, RZ, RZ, UR37 ;  /* 0x00000025ff0a7e24 */ /* 0x000fca000f8e00ff */
[----:B------:R-:W-:-:S04]  /*f750*/  SHF.L.U32 R10, R10, 0x1f, RZ ;  /* 0x0000001f0a0a7819 */ /* 0x000fc800000006ff */
[----:B------:R0:W1:Y:S01]  /*f760*/  SYNCS.PHASECHK.TRANS64.TRYWAIT P2, [UR7+0x30830], R10 ;  /* 0x0308300aff0075a7 */ /* 0x0000620008040147 */
[----:B------:R-:W-:Y:S05]  /*f770*/  @!P0 BRA `(.L_x_1779) ;  /* 0x0000000000048947 */ /* 0x000fea0003800000 */
[----:B------:R-:W-:Y:S01]  /*f780*/  BPT.TRAP 0x1 ;  /* 0x000000040000795c */ /* 0x000fe20000300000 */
.L_x_1779:
[----:B-1----:R-:W-:Y:S05]  /*f790*/  @P2 BRA `(.L_x_1780) ;  /* 0x0000000000082947 */ /* 0x002fea0003800000 */
[----:B------:R-:W1:Y:S02]  /*f7a0*/  SYNCS.PHASECHK.TRANS64.TRYWAIT P2, [UR7+0x30830], R10 ;  /* 0x0308300aff0075a7 */ /* 0x000e640008040147 */
[----:B-1----:R-:W-:Y:S05]  /*f7b0*/  @!P2 BRA `(.L_x_1781) ;  /* 0x0000015c0008a947 */ /* 0x002fea0003800000 */
.L_x_1780:
        /* <DEDUP_REMOVED lines=126> */
[-C--:B------:R-:W-:Y:S01]  /*ffa0*/  FMUL.FTZ R115, R115, R2.reuse ;  /* 0x0000000273737220 */ /* 0x080fe20000410000 */
[----:B------:R-:W-:Y:S01]  /*ffb0*/  UMOV UR48, UR52 ;  /* 0x0000003400307c82 */ /* 0x000fe20008000000 */
[----:B------:R-:W-:Y:S01]  /*ffc0*/  UMOV UR49, UR53 ;  /* 0x0000003500317c82 */ /* 0x000fe20008000000 */
[----:B------:R-:W-:Y:S01]  /*ffd0*/  UMOV UR51, 0x40000040 ;  /* 0x4000004000337882 */ /* 0x000fe20000000000 */
[-C--:B------:R-:W-:Y:S01]  /*ffe0*/  FMUL.FTZ R118, R118, R2.reuse ;  /* 0x0000000276767220 */ /* 0x080fe20000410000 */
[----:B------:R-:W-:Y:S01]  /*fff0*/  FMUL.FTZ R119, R119, R2 ;  /* 0x0000000277777220 */ /* 0x000fe20000410000 */
[----:B------:R-:W-:-:S02]  /*10000*/  WARPGROUP.DEPBAR.LE gsb0, 0x0 ;  /* 0x00008000000079c5 */ /* 0x000fc40000010000 */
        /* <DEDUP_REMOVED lines=32> */
.L_x_1782:
[----:B------:R-:W-:Y:S01]  /*10210*/  ULEA UR6, UR38, UR39, 0x3 ;  /* 0x0000002726067291 */ /* 0x000fe2000f8e183f */
[----:B------:R-:W-:-:S05]  /*10220*/  IMAD.U32 R0, RZ, RZ, UR60 ;  /* 0x0000003cff007e24 */ /* 0x000fca000f8e00ff */
[----:B------:R-:W-:-:S04]  /*10230*/  SHF.L.U32 R0, R0, 0x1f, RZ ;  /* 0x0000001f00007819 */ /* 0x000fc800000006ff */
[----:B------:R2:W3:Y:S01]  /*10240*/  SYNCS.PHASECHK.TRANS64.TRYWAIT P2, [UR6+0x30850], R0 ;  /* 0x03085000ff0075a7 */ /* 0x0004e20008040146 */
[----:B------:R-:W-:Y:S05]  /*10250*/  @!P0 BRA `(.L_x_1783) ;  /* 0x0000000000048947 */ /* 0x000fea0003800000 */
[----:B------:R-:W-:Y:S01]  /*10260*/  BPT.TRAP 0x1 ;  /* 0x000000040000795c */ /* 0x000fe20000300000 */
.L_x_1783:
[----:B---3--:R-:W-:Y:S05]  /*10270*/  @P2 BRA `(.L_x_1784) ;  /* 0x0000000000082947 */ /* 0x008fea0003800000 */
[----:B------:R-:W3:Y:S02]  /*10280*/  SYNCS.PHASECHK.TRANS64.TRYWAIT P2, [UR6+0x30850], R0 ;  /* 0x03085000ff0075a7 */ /* 0x000ee40008040146 */
[----:B---3--:R-:W-:Y:S05]  /*10290*/  @!P2 BRA `(.L_x_1785) ;  /* 0x000001500068a947 */ /* 0x008fea0003800000 */
.L_x_1784:
[----:B------:R-:W-:Y:S01]  /*102a0*/  UIADD3 UR10, UR39, 0x400, URZ ;  /* 0x00000400270a7890 */ /* 0x000fe2000fffe03f */
[----:B------:R-:W-:Y:S01]  /*102b0*/  WARPGROUP.ARRIVE ;  /* 0x00000000000079c5 */ /* 0x000fe20000000000 */
[----:B------:R-:W-:Y:S01]  /*102c0*/  UMOV UR11, 0x40000040 ;  /* 0x40000040000b7882 */ /* 0x000fe20000000000 */
[----:B------:R-:W-:Y:S01]  /*102d0*/  PLOP3.LUT P2, PT, PT, PT, UP0, 0x80, 0x0 ;  /* 0x000000000000781c */ /* 0x000fe20003f4f008 */
[----:B------:R-:W-:Y:S01]  /*102e0*/  USHF.R.U32.HI UR10, URZ, 0x4, UR10 ;  /* 0x000000043f0a7899 */ /* 0x000fe2000801160a */
[----:B------:R-:W-:Y:S01]  /*102f0*/  FMUL.FTZ R20, R128, UR4 ;  /* 0x0000000480147c20 */ /* 0x000fe20008410000 */
[----:B------:R-:W-:Y:S01]  /*10300*/  FMUL.FTZ R128, R138, UR4 ;  /* 0x000000048a807c20 */ /* 0x000fe20008410000 */
[----:B------:R-:W-:Y:S01]  /*10310*/  PLOP3.LUT P3, PT, PT, PT, UP0, 0x80, 0x0 ;  /* 0x000000000000781c */ /* 0x000fe20003f6f008 */
[----:B------:R-:W-:Y:S01]  /*10320*/  ULOP3.LUT UR10, UR10, 0x3fff, URZ, 0xc0, !UPT ;  /* 0x00003fff0a0a7892 */ /* 0x000fe2000f8ec03f */
[----:B------:R-:W-:Y:S01]  /*10330*/  FMUL.FTZ R138, R144, UR4 ;  /* 0x00000004908a7c20 */ /* 0x000fe20008410000 */
[----:B------:R-:W-:Y:S01]  /*10340*/  FMUL.FTZ R144, R154, UR4 ;  /* 0x000000049a907c20 */ /* 0x000fe20008410000 */
[----:B------:R-:W-:Y:S01]  /*10350*/  FMUL.FTZ R154, R160, UR4 ;  /* 0x00000004a09a7c20 */ /* 0x000fe20008410000 */
[----:B------:R-:W-:Y:S01]  /*10360*/  ULOP3.LUT UR10, UR10, 0x3000000, URZ, 0xfc, !UPT ;  /* 0x030000000a0a7892 */ /* 0x000fe2000f8efc3f */
[----:B------:R-:W-:-:S02]  /*10370*/  VIADD R160, R22, UR61 ;  /* 0x0000003d16a07c36 */ /* 0x000fc40008000000 */
[----:B--23--:R-:W-:Y:S01]  /*10380*/  FMUL.FTZ R0, R120, UR4 ;  /* 0x0000000478007c20 */ /* 0x00cfe20008410000 */
[----:B------:R-:W-:Y:S01]  /*10390*/  FMUL.FTZ R21, R129, UR4 ;  /* 0x0000000481157c20 */ /* 0x000fe20008410000 */
[----:B------:R-:W-:Y:S01]  /*103a0*/  UIMAD UR14, UR38, 0x900, UR10 ;  /* 0x00000900260e78a4 */ /* 0x000fe2000f8e020a */
[----:B------:R-:W-:Y:S01]  /*103b0*/  FMUL.FTZ R129, R139, UR4 ;  /* 0x000000048b817c20 */ /* 0x000fe20008410000 */
[----:B------:R-:W-:Y:S01]  /*103c0*/  FMUL.FTZ R139, R145, UR4 ;  /* 0x00000004918b7c20 */ /* 0x000fe20008410000 */
[----:B------:R-:W-:Y:S01]  /*103d0*/  FMUL.FTZ R2, R121, UR4 ;  /* 0x0000000479027c20 */ /* 0x000fe20008410000 */
[----:B------:R-:W-:Y:S01]  /*103e0*/  FMUL.FTZ R13, R125, UR4 ;  /* 0x000000047d0d7c20 */ /* 0x000fe20008410000 */
[----:B------:R-:W-:Y:S01]  /*103f0*/  FMUL.FTZ R145, R155, UR4 ;  /* 0x000000049b917c20 */ /* 0x000fe20008410000 */
[----:B01----:R-:W-:Y:S01]  /*10400*/  FMUL.FTZ R10, R122, UR4 ;  /* 0x000000047a0a7c20 */ /* 0x003fe20008410000 */
        /* <DEDUP_REMOVED lines=11> */
[----:B------:R-:W-:-:S02]  /*104c0*/  IMAD R161, R9, -0x60, RZ ;  /* 0xffffffa009a17824 */ /* 0x000fc400078e02ff */
        /* <DEDUP_REMOVED lines=23> */
[----:B------:R-:W-:-:S02]  /*10640*/  VIADD R164, R161, 0x1 ;  /* 0x00000001a1a47836 */ /* 0x000fc40000000000 */
[----:B------:R-:W-:Y:S01]  /*10650*/  FMUL.FTZ R151, R157, UR4 ;  /* 0x000000049d977c20 */ /* 0x000fe20008410000 */
[----:B------:R-:W-:Y:S01]  /*10660*/  FMUL.FTZ R153, R163, UR4 ;  /* 0x00000004a3997c20 */ /* 0x000fe20008410000 */
[----:B------:R-:W-:Y:S01]  /*10670*/  FMUL.FTZ R162, R165, UR4 ;  /* 0x00000004a5a27c20 */ /* 0x000fe20008410000 */
[----:B------:R-:W-:Y:S01]  /*10680*/  FMUL.FTZ R156, R166, UR4 ;  /* 0x00000004a69c7c20 */ /* 0x000fe20008410000 */
[----:B------:R-:W-:Y:S01]  /*10690*/  FMUL.FTZ R158, R167, UR4 ;  /* 0x00000004a79e7c20 */ /* 0x000fe20008410000 */
[----:B------:R-:W-:Y:S01]  /*106a0*/  IMAD R164, R23, -0x2, R164 ;  /* 0xfffffffe17a47824 */ /* 0x000fe200078e02a4 */
[----:B------:R-:W0:Y:S01]  /*106b0*/  MUFU.TANH R0, R0 ;  /* 0x0000000000007308 */ /* 0x000e220000002400 */
[----:B------:R-:W-:Y:S02]  /*106c0*/  ULDC UR15, c[0x0][0x9e0] ;  /* 0x00027800000f7ab9 */ /* 0x000fe40000000800 */
[----:B------:R-:W-:Y:S01]  /*106d0*/  VIADD R157, R164, 0xffffffff ;  /* 0xffffffffa49d7836 */ /* 0x000fe20000000000 */
[----:B------:R-:W-:-:S04]  /*106e0*/  IADD3 R165, -R18, R164, R19 ;  /* 0x000000a412a57210 */ /* 0x000fc80007ffe113 */
[----:B------:R-:W1:Y:S01]  /*106f0*/  MUFU.TANH R2, R2 ;  /* 0x0000000200027308 */ /* 0x000e620000002400 */
[C---:B------:R-:W-:Y:S02]  /*10700*/  VIADD R166, R165.reuse, UR15 ;  /* 0x0000000fa5a67c36 */ /* 0x040fe40008000000 */
[----:B------:R-:W-:-:S05]  /*10710*/  VIADD R165, R165, UR58 ;  /* 0x0000003aa5a57c36 */ /* 0x000fca0008000000 */
        /* <DEDUP_REMOVED lines=69> */
[----:B------:R-:W-:Y:S02]  /*10b70*/  @UP0 ULDC UR10, c[0x0][0x44c] ;  /* 0x00011300000a0ab9 */ /* 0x000fe40000000800 */
[----:B------:R-:W-:Y:S01]  /*10b80*/  @P2 IMAD.HI.U32 R120, R160, UR10, RZ ;  /* 0x0000000aa0782c27 */ /* 0x000fe2000f8e00ff */
[----:B------:R-:W-:Y:S01]  /*10b90*/  @UP0 ULDC UR10, c[0x0][0x450] ;  /* 0x00011400000a0ab9 */ /* 0x000fe20000000800 */
[----:B------:R-:W-:-:S03]  /*10ba0*/  PLOP3.LUT P2, PT, PT, PT, UP1, 0x40, 0x0 ;  /* 0x000000000000781c */ /* 0x000fc60003f4e818 */
[----:B------:R-:W-:Y:S01]  /*10bb0*/  @P3 SHF.R.U32.HI R160, RZ, UR10, R120 ;  /* 0x0000000affa03c19 */ /* 0x000fe20008011678 */
[----:B------:R-:W-:-:S04]  /*10bc0*/  IMAD.U32 R120, RZ, RZ, UR7 ;  /* 0x00000007ff787e24 */ /* 0x000fc8000f8e00ff */
[----:B------:R-:W5:Y:S01]  /*10bd0*/  SHFL.IDX PT, R121, R160, RZ, 0x1c1f ;  /* 0x001c1fffa0797589 */ /* 0x000f6200000e0000 */
[----:B------:R-:W-:-:S05]  /*10be0*/  @!P1 VIADD R120, R120, 0x30840 ;  /* 0x0003084078789836 */ /* 0x000fca0000000000 */
[----:B------:R-:W-:Y:S01]  /*10bf0*/  @!P1 PRMT R120, RZ, 0x654, R120 ;  /* 0x00000654ff789816 */ /* 0x000fe20000000078 */
[--C-:B-----5:R-:W-:Y:S02]  /*10c00*/  IMAD.IADD R164, R166, 0x1, R121.reuse ;  /* 0x00000001a6a47824 */ /* 0x120fe400078e0279 */
[----:B------:R-:W-:Y:S01]  /*10c10*/  IMAD.IADD R163, R165, 0x1, R121 ;  /* 0x00000001a5a37824 */ /* 0x000fe200078e0279 */
[----:B------:R-:W-:Y:S02]  /*10c20*/  WARPGROUP.DEPBAR.LE gsb0, 0x0 ;  /* 0x00008000000079c5 */ /* 0x000fe40000010000 */
        /* <DEDUP_REMOVED lines=14> */
.L_x_1788:
[----:B------:R-:W-:-:S05]  /*10d10*/  IMAD.U32 R168, RZ, RZ, UR55 ;  /* 0x00000037ffa87e24 */ /* 0x000fca000f8e00ff */
[----:B------:R-:W-:-:S13]  /*10d20*/  ISETP.NE.AND P2, PT, R168, 0x1, PT ;  /* 0x00000001a800780c */ /* 0x000fda0003f45270 */
[----:B0-----:R-:W0:Y:S02]  /*10d30*/  @P2 LDC.64 R120, c[0x0][0x9e8] ;  /* 0x00027a00ff782b82 */ /* 0x001e240000000a00 */
[----:B0-----:R-:W-:-:S05]  /*10d40*/  @P2 IMAD.HI.U32 R120, R167, R120, RZ ;  /* 0x00000078a7782227 */ /* 0x001fca00078e00ff */
[----:B------:R-:W-:-:S07]  /*10d50*/  @P2 SHF.R.U32.HI R167, RZ, R121, R120 ;  /* 0x00000079ffa72219 */ /* 0x000fce0000011678 */
.L_x_1789:
[----:B------:R-:W-:Y:S05]  /*10d60*/  BSYNC B0 ;  /* 0x0000000000007941 */ /* 0x000fea0003800000 */
.L_x_1787:
[----:B------:R-:W-:-:S05]  /*10d70*/  IMAD R167, R167, R168, R157 ;  /* 0x000000a8a7a77224 */ /* 0x000fca00078e029d */
[----:B------:R-:W-:Y:S02]  /*10d80*/  VIADDMNMX R164, R167, R168, R164, PT ;  /* 0x000000a8a7a47246 */ /* 0x000fe400038001a4 */
[----:B------:R-:W-:-:S07]  /*10d90*/  VIMNMX R163, R163, R167, !PT ;  /* 0x000000a7a3a37248 */ /* 0x000fce0007fe0100 */
.L_x_1786:
[C---:B------:R-:W-:Y:S01]  /*10da0*/  ISETP.GE.AND P2, PT, R161.reuse, 0x2, PT ;  /* 0x00000002a100780c */ /* 0x040fe20003f46270 */
[----:B------:R-:W1:Y:S01]  /*10db0*/  SHFL.IDX PT, R160, R160, 0x1, 0x1c1f ;  /* 0x003c1f00a0a07f89 */ /* 0x000e6200000e0000 */
[----:B------:R-:W-:Y:S02]  /*10dc0*/  ISETP.GE.AND P6, PT, R161, 0xa, PT ;  /* 0x0000000aa100780c */ /* 0x000fe40003fc6270 */
[----:B------:R-:W-:Y:S02]  /*10dd0*/  ISETP.GT.AND P4, PT, R163, 0x1, !P2 ;  /* 0x00000001a300780c */ /* 0x000fe40005784270 */
[----:B------:R-:W-:Y:S02]  /*10de0*/  ISETP.GE.AND P3, PT, R161, 0x9, PT ;  /* 0x00000009a100780c */ /* 0x000fe40003f66270 */
[----:B------:R-:W-:Y:S02]  /*10df0*/  ISETP.LT.OR P4, PT, R164, 0x2, P4 ;  /* 0x00000002a400780c */ /* 0x000fe40002781670 */
[----:B0-----:R-:W-:-:S02]  /*10e00*/  P2R R120, PR, RZ, 0x40 ;  /* 0x00000040ff787803 */ /* 0x001fc40000000000 */
[----:B------:R-:W-:Y:S02]  /*10e10*/  FSEL R2, R2, -INF , !P4 ;  /* 0xff80000002027808 */ /* 0x000fe40006000000 */
[C---:B------:R-:W-:Y:S02]  /*10e20*/  ISETP.GT.AND P4, PT, R163.reuse, 0x9, !P6 ;  /* 0x00000009a300780c */ /* 0x040fe40007784270 */
[----:B------:R-:W-:Y:S02]  /*10e30*/  ISETP.GT.AND P5, PT, R163, 0x8, !P3 ;  /* 0x00000008a300780c */ /* 0x000fe40005fa4270 */
[----:B------:R-:W-:Y:S02]  /*10e40*/  ISETP.LT.OR P4, PT, R164, 0xa, P4 ;  /* 0x0000000aa400780c */ /* 0x000fe40002781670 */
[----:B------:R-:W-:Y:S02]  /*10e50*/  ISETP.GE.AND P6, PT, R161, 0x11, PT ;  /* 0x00000011a100780c */ /* 0x000fe40003fc6270 */
[----:B------:R-:W-:-:S02]  /*10e60*/  FSEL R168, R13, -INF , !P4 ;  /* 0xff8000000da87808 */ /* 0x000fc40006000000 */
[----:B------:R-:W-:Y:S01]  /*10e70*/  ISETP.LT.OR P5, PT, R164, 0x9, P5 ;  /* 0x00000009a400780c */ /* 0x000fe20002fa1670 */
[--C-:B-1----:R-:W-:Y:S01]  /*10e80*/  IMAD.IADD R166, R166, 0x1, R160.reuse ;  /* 0x00000001a6a67824 */ /* 0x102fe200078e02a0 */
[----:B------:R-:W-:Y:S01]  /*10e90*/  ISETP.GT.AND P4, PT, R163, 0x10, !P6 ;  /* 0x00000010a300780c */ /* 0x000fe20007784270 */
[----:B------:R-:W-:Y:S01]  /*10ea0*/  IMAD.IADD R165, R165, 0x1, R160 ;  /* 0x00000001a5a57824 */ /* 0x000fe200078e02a0 */
        /* <DEDUP_REMOVED lines=116> */
.L_x_1792:
[----:B------:R-:W-:-:S05]  /*115f0*/  IMAD.U32 R163, RZ, RZ, UR55 ;  /* 0x00000037ffa37e24 */ /* 0x000fca000f8e00ff */
[----:B------:R-:W-:-:S13]  /*11600*/  ISETP.NE.AND P6, PT, R163, 0x1, PT ;  /* 0x00000001a300780c */ /* 0x000fda0003fc5270 */
[----:B------:R-:W0:Y:S02]  /*11610*/  @P6 LDC.64 R12, c[0x0][0x9e8] ;  /* 0x00027a00ff0c6b82 */ /* 0x000e240000000a00 */
[----:B0-----:R-:W-:-:S05]  /*11620*/  @P6 IMAD.HI.U32 R12, R160, R12, RZ ;  /* 0x0000000ca00c6227 */ /* 0x001fca00078e00ff */
[----:B------:R-:W-:-:S07]  /*11630*/  @P6 SHF.R.U32.HI R160, RZ, R13, R12 ;  /* 0x0000000dffa06219 */ /* 0x000fce000001160c */
.L_x_1793:
[----:B------:R-:W-:Y:S05]  /*11640*/  BSYNC B0 ;  /* 0x0000000000007941 */ /* 0x000fea0003800000 */
.L_x_1791:
[----:B------:R-:W-:-:S05]  /*11650*/  IMAD R160, R160, R163, R157 ;  /* 0x000000a3a0a07224 */ /* 0x000fca00078e029d */
[----:B------:R-:W-:Y:S02]  /*11660*/  VIADDMNMX R166, R160, R163, R166, PT ;  /* 0x000000a3a0a67246 */ /* 0x000fe400038001a6 */
[----:B------:R-:W-:-:S07]  /*11670*/  VIMNMX R165, R165, R160, !PT ;  /* 0x000000a0a5a57248 */ /* 0x000fce0007fe0100 */
.L_x_1790:
[----:B------:R-:W-:Y:S01]  /*11680*/  ISETP.GT.AND P2, PT, R165, 0x1, !P2 ;  /* 0x00000001a500780c */ /* 0x000fe20005744270 */
[----:B------:R-:W-:Y:S01]  /*11690*/  UMOV UR10, UR59 ;  /* 0x0000003b000a7c82 */ /* 0x000fe20008000000 */
[----:B------:R-:W-:Y:S01]  /*116a0*/  FMNMX.FTZ R13, R0, R4, !PT ;  /* 0x00000004000d7209 */ /* 0x000fe20007810000 */
[----:B------:R-:W-:Y:S01]  /*116b0*/  UMOV UR60, UR37 ;  /* 0x00000025003c7c82 */ /* 0x000fe20008000000 */
[----:B------:R-:W-:Y:S01]  /*116c0*/  ISETP.LT.OR P2, PT, R166, 0x2, P2 ;  /* 0x00000002a600780c */ /* 0x000fe20001741670 */
[----:B------:R-:W-:Y:S01]  /*116d0*/  UMOV UR38, UR5 ;  /* 0x0000000500267c82 */ /* 0x000fe20008000000 */
[----:B------:R-:W-:Y:S02]  /*116e0*/  ISETP.NE.AND P6, PT, R125, RZ, PT ;  /* 0x000000ff7d00720c */ /* 0x000fe40003fc5270 */
[----:B------:R-:W-:Y:S02]  /*116f0*/  FSEL R11, R11, -INF , !P2 ;  /* 0xff8000000b0b7808 */ /* 0x000fe40005000000 */
[----:B------:R-:W-:-:S02]  /*11700*/  ISETP.NE.AND P2, PT, R120, RZ, PT ;  /* 0x000000ff7800720c */ /* 0x000fc40003f45270 */
[C---:B------:R-:W-:Y:S02]  /*11710*/  ISETP.GT.AND P3, PT, R165.reuse, 0x8, !P3 ;  /* 0x00000008a500780c */ /* 0x040fe40005f64270 */
[----:B------:R-:W-:Y:S02]  /*11720*/  ISETP.GT.AND P2, PT, R165, 0x9, !P2 ;  /* 0x00000009a500780c */ /* 0x000fe40005744270 */
[----:B------:R-:W-:Y:S02]  /*11730*/  FMNMX.FTZ R12, R2, R13, !PT ;  /* 0x0000000d020c7209 */ /* 0x000fe40007810000 */
[C---:B------:R-:W-:Y:S02]  /*11740*/  ISETP.LT.OR P2, PT, R166.reuse, 0xa, P2 ;  /* 0x0000000aa600780c */ /* 0x040fe40001741670 */
[----:B------:R-:W-:Y:S02]  /*11750*/  ISETP.LT.OR P3, PT, R166, 0x9, P3 ;  /* 0x00000009a600780c */ /* 0x000fe40001f61670 */
[----:B------:R-:W-:-:S02]  /*11760*/  FSEL R15, R15, -INF , !P2 ;  /* 0xff8000000f0f7808 */ /* 0x000fc40005000000 */
[----:B------:R-:W-:Y:S02]  /*11770*/  ISETP.NE.AND P2, PT, R167, RZ, PT ;  /* 0x000000ffa700720c */ /* 0x000fe40003f45270 */
[----:B------:R-:W-:Y:S02]  /*11780*/  FMNMX.FTZ R13, R121, R12, !PT ;  /* 0x0000000c790d7209 */ /* 0x000fe40007810000 */
[----:B------:R-:W-:Y:S02]  /*11790*/  ISETP.GT.AND P2, PT, R165, 0x10, !P2 ;  /* 0x00000010a500780c */ /* 0x000fe40005744270 */
[----:B------:R-:W-:Y:S02]  /*117a0*/  FSEL R14, R14, -INF , !P3 ;  /* 0xff8000000e0e7808 */ /* 0x000fe40005800000 */
[----:B------:R-:W-:Y:S02]  /*117b0*/  ISETP.LT.OR P2, PT, R166, 0x11, P2 ;  /* 0x00000011a600780c */ /* 0x000fe40001741670 */
[----:B------:R-:W-:-:S02]  /*117c0*/  ISETP.NE.AND P3, PT, R173, RZ, PT ;  /* 0x000000ffad00720c */ /* 0x000fc40003f65270 */
        /* <DEDUP_REMOVED lines=51> */
[----:B------:R-:W-:Y:S01]  /*11b00*/  ISETP.NE.AND P6, PT, R147, RZ, PT ;  /* 0x000000ff9300720c */ /* 0x000fe20003fc5270 */
[----:B------:R-:W0:Y:S01]  /*11b10*/  SHFL.BFLY PT, R12, R13, 0x2, 0x1f ;  /* 0x0c401f000d0c7f89 */ /* 0x000e2200000e0000 */
[----:B------:R-:W-:Y:S02]  /*11b20*/  FSEL R136, R136, -INF , !P2 ;  /* 0xff80000088887808 */ /* 0x000fe40005000000 */
[----:B------:R-:W-:-:S02]  /*11b30*/  ISETP.NE.AND P2, PT, R177, RZ, PT ;  /* 0x000000ffb100720c */ /* 0x000fc40003f45270 */
[----:B------:R-:W-:Y:S02]  /*11b40*/  ISETP.NE.AND P3, PT, R183, RZ, PT ;  /* 0x000000ffb700720c */ /* 0x000fe40003f65270 */
[C---:B------:R-:W-:Y:S02]  /*11b50*/  ISETP.GT.AND P2, PT, R165.reuse, 0x31, !P2 ;  /* 0x00000031a500780c */ /* 0x040fe40005744270 */
[C---:B------:R-:W-:Y:S02]  /*11b60*/  ISETP.GT.AND P4, PT, R165.reuse, 0x51, !P4 ;  /* 0x00000051a500780c */ /* 0x040fe40006784270 */
[----:B------:R-:W-:Y:S02]  /*11b70*/  ISETP.LT.OR P2, PT, R166, 0x32, P2 ;  /* 0x00000032a600780c */ /* 0x000fe40001741670 */
[----:B------:R-:W-:Y:S02]  /*11b80*/  ISETP.GT.AND P5, PT, R165, 0x58, !P5 ;  /* 0x00000058a500780c */ /* 0x000fe40006fa4270 */
[----:B------:R-:W-:-:S02]  /*11b90*/  FSEL R137, R137, -INF , !P2 ;  /* 0xff80000089897808 */ /* 0x000fc40005000000 */
[----:B------:R-:W-:Y:S02]  /*11ba0*/  ISETP.NE.AND P2, PT, R178, RZ, PT ;  /* 0x000000ffb200720c */ /* 0x000fe40003f45270 */
[C---:B------:R-:W-:Y:S02]  /*11bb0*/  ISETP.LT.OR P4, PT, R166.reuse, 0x52, P4 ;  /* 0x00000052a600780c */ /* 0x040fe40002781670 */
[----:B------:R-:W-:Y:S02]  /*11bc0*/  ISETP.GT.AND P2, PT, R165, 0x38, !P2 ;  /* 0x00000038a500780c */ /* 0x000fe40005744270 */
[C---:B------:R-:W-:Y:S02]  /*11bd0*/  ISETP.LT.OR P5, PT, R166.reuse, 0x59, P5 ;  /* 0x00000059a600780c */ /* 0x040fe40002fa1670 */
[----:B------:R-:W-:Y:S02]  /*11be0*/  ISETP.LT.OR P2, PT, R166, 0x39, P2 ;  /* 0x00000039a600780c */ /* 0x000fe40001741670 */
[----:B0-----:R-:W-:-:S02]  /*11bf0*/  FMNMX.FTZ R21, R13, R12, !PT ;  /* 0x0000000c0d157209 */ /* 0x001fc40007810000 */
[----:B------:R-:W-:Y:S02]  /*11c00*/  FSEL R141, R141, -INF , !P2 ;  /* 0xff8000008d8d7808 */ /* 0x000fe40005000000 */
[----:B------:R-:W-:Y:S01]  /*11c10*/  ISETP.NE.AND P2, PT, R179, RZ, PT ;  /* 0x000000ffb300720c */ /* 0x000fe20003f45270 */
[----:B------:R-:W0:Y:S01]  /*11c20*/  SHFL.BFLY PT, R12, R21, 0x1, 0x1f ;  /* 0x0c201f00150c7f89 */ /* 0x000e2200000e0000 */
[----:B------:R-:W-:Y:S02]  /*11c30*/  FSEL R153, R153, -INF , !P4 ;  /* 0xff80000099997808 */ /* 0x000fe40006000000 */
[----:B------:R-:W-:Y:S02]  /*11c40*/  ISETP.GT.AND P2, PT, R165, 0x39, !P2 ;  /* 0x00000039a500780c */ /* 0x000fe40005744270 */
[----:B------:R-:W-:Y:S02]  /*11c50*/  FSEL R156, R156, -INF , !P5 ;  /* 0xff8000009c9c7808 */ /* 0x000fe40006800000 */
[----:B------:R-:W-:-:S04]  /*11c60*/  ISETP.LT.OR P2, PT, R166, 0x3a, P2 ;  /* 0x0000003aa600780c */ /* 0x000fc80001741670 */
[----:B------:R-:W-:Y:S02]  /*11c70*/  FSEL R142, R142, -INF , !P2 ;  /* 0xff8000008e8e7808 */ /* 0x000fe40005000000 */
[----:B------:R-:W-:-:S04]  /*11c80*/  ISETP.NE.AND P2, PT, R180, RZ, PT ;  /* 0x000000ffb400720c */ /* 0x000fc80003f45270 */
[----:B------:R-:W-:-:S04]  /*11c90*/  ISETP.GT.AND P2, PT, R165, 0x40, !P2 ;  /* 0x00000040a500780c */ /* 0x000fc80005744270 */
[----:B------:R-:W-:Y:S02]  /*11ca0*/  ISETP.LT.OR P2, PT, R166, 0x41, P2 ;  /* 0x00000041a600780c */ /* 0x000fe40001741670 */
[----:B0-----:R-:W-:Y:S02]  /*11cb0*/  FMNMX.FTZ R12, R21, R12, !PT ;  /* 0x0000000c150c7209 */ /* 0x001fe40007810000 */
[----:B------:R-:W-:Y:S02]  /*11cc0*/  FSEL R144, R144, -INF , !P2 ;  /* 0xff80000090907808 */ /* 0x000fe40005000000 */
[----:B------:R-:W-:Y:S01]  /*11cd0*/  ISETP.NE.AND P2, PT, R181, RZ, PT ;  /* 0x000000ffb500720c */ /* 0x000fe20003f45270 */
[----:B------:R-:W-:-:S03]  /*11ce0*/  FMUL.FTZ R125, R12, UR10 ;  /* 0x0000000a0c7d7c20 */ /* 0x000fc60008410000 */
[----:B------:R-:W-:-:S04]  /*11cf0*/  ISETP.GT.AND P2, PT, R165, 0x41, !P2 ;  /* 0x00000041a500780c */ /* 0x000fc80005744270 */
[----:B------:R-:W-:-:S04]  /*11d00*/  ISETP.LT.OR P2, PT, R166, 0x42, P2 ;  /* 0x00000042a600780c */ /* 0x000fc80001741670 */
[----:B------:R-:W-:Y:S02]  /*11d10*/  FSEL R145, R145, -INF , !P2 ;  /* 0xff80000091917808 */ /* 0x000fe40005000000 */
[----:B------:R-:W-:Y:S02]  /*11d20*/  ISETP.GT.AND P2, PT, R165, 0x48, !P6 ;  /* 0x00000048a500780c */ /* 0x000fe40007744270 */
[----:B------:R-:W-:Y:S02]  /*11d30*/  ISETP.NE.AND P6, PT, R185, RZ, PT ;  /* 0x000000ffb900720c */ /* 0x000fe40003fc5270 */
        /* <DEDUP_REMOVED lines=8> */
[C---:B------:R-:W-:Y:S02]  /*11dc0*/  ISETP.LT.OR P3, PT, R166.reuse, 0x51, P3 ;  /* 0x00000051a600780c */ /* 0x040fe40001f61670 */
[----:B------:R-:W-:Y:S02]  /*11dd0*/  ISETP.LT.OR P2, PT, R166, 0x1, P2 ;  /* 0x00000001a600780c */ /* 0x000fe40001741670 */
[----:B------:R-:W-:Y:S02]  /*11de0*/  ISETP.NE.AND P6, PT, R161, RZ, PT ;  /* 0x000000ffa100720c */ /* 0x000fe40003fc5270 */
[----:B------:R-:W-:Y:S02]  /*11df0*/  FSEL R10, R10, -INF , !P2 ;  /* 0xff8000000a0a7808 */ /* 0x000fe40005000000 */
[----:B------:R-:W-:-:S02]  /*11e00*/  FSETP.NEU.FTZ.AND P2, PT, R12, -INF , PT ;  /* 0xff8000000c00780b */ /* 0x000fc40003f5d000 */
[----:B------:R-:W-:Y:S02]  /*11e10*/  FSEL R152, R152, -INF , !P3 ;  /* 0xff80000098987808 */ /* 0x000fe40005800000 */
[----:B------:R-:W-:Y:S02]  /*11e20*/  FSEL R125, R125, RZ, P2 ;  /* 0x000000ff7d7d7208 */ /* 0x000fe40001000000 */
[----:B------:R-:W-:-:S03]  /*11e30*/  ISETP.GT.AND P6, PT, R165, 0x59, !P6 ;  /* 0x00000059a500780c */ /* 0x000fc600077c4270 */
        /* <DEDUP_REMOVED lines=11> */
[--C-:B------:R-:W-:Y:S01]  /*11ef0*/  FFMA.FTZ R180, R130, UR10, -R125.reuse ;  /* 0x0000000a82b47c23 */ /* 0x100fe2000801087d */
[--C-:B------:R-:W-:Y:S01]  /*11f00*/  FFMA.FTZ R120, R134, UR10, -R125.reuse ;  /* 0x0000000a86787c23 */ /* 0x100fe2000801087d */
[----:B------:R-:W-:Y:S01]  /*11f10*/  FMNMX.FTZ R21, R15, R0, !PT ;  /* 0x000000000f157209 */ /* 0x000fe20007810000 */
[--C-:B------:R-:W-:Y:S01]  /*11f20*/  FFMA.FTZ R139, R139, UR10, -R125.reuse ;  /* 0x0000000a8b8b7c23 */ /* 0x100fe2000801087d */
[--C-:B------:R-:W-:Y:S01]  /*11f30*/  FFMA.FTZ R178, R140, UR10, -R125.reuse ;  /* 0x0000000a8cb27c23 */ /* 0x100fe2000801087d */
[----:B------:R-:W-:Y:S01]  /*11f40*/  MUFU.EX2 R188, R188 ;  /* 0x000000bc00bc7308 */ /* 0x000fe20000000800 */
[----:B------:R-:W-:Y:S01]  /*11f50*/  FMNMX.FTZ R0, R122, R21, !PT ;  /* 0x000000157a007209 */ /* 0x000fe20007810000 */
[--C-:B------:R-:W-:Y:S01]  /*11f60*/  FFMA.FTZ R21, R168, UR10, -R125.reuse ;  /* 0x0000000aa8157c23 */ /* 0x100fe2000801087d */
[--C-:B------:R-:W-:Y:S01]  /*11f70*/  FFMA.FTZ R143, R143, UR10, -R125.reuse ;  /* 0x0000000a8f8f7c23 */ /* 0x100fe2000801087d */
[--C-:B------:R-:W-:Y:S01]  /*11f80*/  FFMA.FTZ R151, R151, UR10, -R125.reuse ;  /* 0x0000000a97977c23 */ /* 0x100fe2000801087d */
[----:B------:R-:W-:Y:S01]  /*11f90*/  FMNMX.FTZ R121, R123, R0, !PT ;  /* 0x000000007b797209 */ /* 0x000fe20007810000 */
[--C-:B------:R-:W-:Y:S01]  /*11fa0*/  FFMA.FTZ R168, R154, UR10, -R125.reuse ;  /* 0x0000000a9aa87c23 */ /* 0x100fe2000801087d */
[----:B------:R-:W-:Y:S01]  /*11fb0*/  FFMA.FTZ R155, R155, UR10, -R125 ;  /* 0x0000000a9b9b7c23 */ /* 0x000fe2000801087d */
[----:B------:R-:W-:Y:S01]  /*11fc0*/  MUFU.EX2 R190, R190 ;  /* 0x000000be00be7308 */ /* 0x000fe20000000800 */
[----:B------:R-:W-:-:S04]  /*11fd0*/  FMNMX.FTZ R0, R126, R121, !PT ;  /* 0x000000797e007209 */ /* 0x000fc80007810000 */
[----:B------:R-:W-:-:S03]  /*11fe0*/  FMNMX.FTZ R121, R127, R0, !PT ;  /* 0x000000007f797209 */ /* 0x000fc60007810000 */
[----:B------:R-:W-:Y:S01]  /*11ff0*/  MUFU.EX2 R21, R21 ;  /* 0x0000001500157308 */ /* 0x000fe20000000800 */
[----:B------:R-:W-:Y:S01]  /*12000*/  FMNMX.FTZ R0, R128, R121, !PT ;  /* 0x0000007980007209 */ /* 0x000fe20007810000 */
[--C-:B------:R-:W-:Y:S01]  /*12010*/  FFMA.FTZ R121, R170, UR10, -R125.reuse ;  /* 0x0000000aaa797c23 */ /* 0x100fe2000801087d */
[----:B------:R-:W-:Y:S01]  /*12020*/  FFMA.FTZ R170, R159, UR10, -R125 ;  /* 0x0000000a9faa7c23 */ /* 0x000fe2000801087d */
[----:B------:R-:W-:Y:S02]  /*12030*/  FSEL R159, R12, RZ, P2 ;  /* 0x000000ff0c9f7208 */ /* 0x000fe40001000000 */
[----:B------:R-:W-:Y:S02]  /*12040*/  FMNMX.FTZ R131, R129, R0, !PT ;  /* 0x0000000081837209 */ /* 0x000fe40007810000 */
[----:B------:R-:W-:Y:S01]  /*12050*/  MUFU.EX2 R184, R184 ;  /* 0x000000b800b87308 */ /* 0x000fe20000000800 */
[----:B------:R-:W-:Y:S01]  /*12060*/  FADD.FTZ R159, -R159, R4 ;  /* 0x000000049f9f7221 */ /* 0x000fe20000010100 */
[----:B------:R-:W-:-:S04]  /*12070*/  FMNMX.FTZ R0, R132, R131, !PT ;  /* 0x0000008384007209 */ /* 0x000fc80007810000 */
[----:B------:R-:W-:Y:S02]  /*12080*/  FMNMX.FTZ R131, R133, R0, !PT ;  /* 0x0000000085837209 */ /* 0x000fe40007810000 */
[----:B------:R-:W-:Y:S02]  /*12090*/  MUFU.EX2 R121, R121 ;  /* 0x0000007900797308 */ /* 0x000fe40000000800 */
[----:B------:R-:W-:Y:S01]  /*120a0*/  FMNMX.FTZ R0, R136, R131, !PT ;  /* 0x0000008388007209 */ /* 0x000fe20007810000 */
[--C-:B------:R-:W-:Y:S01]  /*120b0*/  FFMA.FTZ R131, R172, UR10, -R125.reuse ;  /* 0x0000000aac837c23 */ /* 0x100fe2000801087d */
[----:B------:R-:W-:Y:S02]  /*120c0*/  FFMA.FTZ R172, R146, UR10, -R125 ;  /* 0x0000000a92ac7c23 */ /* 0x000fe4000801087d */
[----:B------:R-:W-:Y:S02]  /*120d0*/  FMNMX.FTZ R0, R137, R0, !PT ;  /* 0x0000000089007209 */ /* 0x000fe40007810000 */
[----:B------:R-:W-:Y:S02]  /*120e0*/  MUFU.EX2 R186, R186 ;  /* 0x000000ba00ba7308 */ /* 0x000fe40000000800 */
        /* <DEDUP_REMOVED lines=17> */
[----:B------:R-:W-:Y:S01]  /*12200*/  FMNMX.FTZ R0, R158, R157, !PT ;  /* 0x0000009d9e007209 */ /* 0x000fe20007810000 */
[--C-:B------:R-:W-:Y:S01]  /*12210*/  FFMA.FTZ R157, R182, UR10, -R125.reuse ;  /* 0x0000000ab69d7c23 */ /* 0x100fe2000801087d */
[----:B------:R-:W0:Y:S01]  /*12220*/  MUFU.EX2 R147, R147 ;  /* 0x0000009300937308 */ /* 0x000e220000000800 */
[----:B------:R-:W-:Y:S02]  /*12230*/  FFMA.FTZ R125, R162, UR10, -R125 ;  /* 0x0000000aa27d7c23 */ /* 0x000fe4000801087d */
[----:B------:R-:W1:Y:S05]  /*12240*/  SHFL.BFLY PT, R161, R0, 0x2, 0x1f ;  /* 0x0c401f0000a17f89 */ /* 0x000e6a00000e0000 */
[----:B------:R-:W-:Y:S08]  /*12250*/  MUFU.EX2 R176, R176 ;  /* 0x000000b000b07308 */ /* 0x000ff00000000800 */
[----:B------:R-:W-:Y:S01]  /*12260*/  MUFU.EX2 R139, R139 ;  /* 0x0000008b008b7308 */ /* 0x000fe20000000800 */
[----:B0-----:R-:W-:-:S07]  /*12270*/  F2FP.BF16.F32.PACK_AB R182, R147, R120 ;  /* 0x0000007893b6723e */ /* 0x001fce00000010ff */
[----:B------:R-:W-:Y:S01]  /*12280*/  MUFU.EX2 R178, R178 ;  /* 0x000000b200b27308 */ /* 0x000fe20000000800 */
[----:B-1----:R-:W-:Y:S01]  /*12290*/  FMNMX.FTZ R161, R0, R161, !PT ;  /* 0x000000a100a17209 */ /* 0x002fe20007810000 */
[----:B------:R-:W-:-:S04]  /*122a0*/  FMUL.FTZ R0, R159, UR10 ;  /* 0x0000000a9f007c20 */ /* 0x000fc80008410000 */
[----:B------:R-:W0:Y:S02]  /*122b0*/  SHFL.BFLY PT, R20, R161, 0x1, 0x1f ;  /* 0x0c201f00a1147f89 */ /* 0x000e2400000e0000 */
[----:B------:R-:W-:Y:S08]  /*122c0*/  MUFU.EX2 R143, R143 ;  /* 0x0000008f008f7308 */ /* 0x000ff00000000800 */
[----:B------:R-:W1:Y:S08]  /*122d0*/  MUFU.EX2 R0, R0 ;  /* 0x0000000000007308 */ /* 0x000e700000000800 */
[----:B------:R-:W-:Y:S01]  /*122e0*/  MUFU.EX2 R172, R172 ;  /* 0x000000ac00ac7308 */ /* 0x000fe20000000800 */
[----:B0-----:R-:W-:-:S07]  /*122f0*/  FMNMX.FTZ R20, R161, R20, !PT ;  /* 0x00000014a1147209 */ /* 0x001fce0007810000 */
[----:B------:R-:W-:Y:S01]  /*12300*/  MUFU.EX2 R157, R157 ;  /* 0x0000009d009d7308 */ /* 0x000fe20000000800 */
[C---:B------:R-:W-:Y:S01]  /*12310*/  FSETP.NEU.FTZ.AND P2, PT, R20.reuse, -INF , PT ;  /* 0xff8000001400780b */ /* 0x040fe20003f5d000 */
[----:B------:R-:W-:-:S06]  /*12320*/  FMUL.FTZ R2, R20, UR10 ;  /* 0x0000000a14027c20 */ /* 0x000fcc0008410000 */
[----:B------:R-:W-:Y:S01]  /*12330*/  MUFU.EX2 R174, R174 ;  /* 0x000000ae00ae7308 */ /* 0x000fe20000000800 */
[----:B------:R-:W-:Y:S02]  /*12340*/  FSEL R159, R2, RZ, P2 ;  /* 0x000000ff029f7208 */ /* 0x000fe40001000000 */
[----:B------:R-:W-:Y:S02]  /*12350*/  FSEL R2, R20, RZ, P2 ;  /* 0x000000ff14027208 */ /* 0x000fe40001000000 */
[----:B------:R-:W-:Y:S01]  /*12360*/  ISETP.GT.AND P2, PT, R9, UR54, PT ;  /* 0x0000003609007c0c */ /* 0x000fe2000bf44270 */
[--C-:B------:R-:W-:Y:S01]  /*12370*/  FFMA.FTZ R189, R10, UR10, -R159.reuse ;  /* 0x0000000a0abd7c23 */ /* 0x100fe2000801089f */
[----:B------:R-:W-:Y:S01]  /*12380*/  FFMA.FTZ R4, R11, UR10, -R159 ;  /* 0x0000000a0b047c23 */ /* 0x000fe2000801089f */
[----:B------:R-:W-:Y:S01]  /*12390*/  FADD.FTZ R2, -R2, R3 ;  /* 0x0000000302027221 */ /* 0x000fe20000010100 */
[----:B-1----:R-:W-:Y:S01]  /*123a0*/  FFMA.FTZ R3, R0, R8, R13 ;  /* 0x0000000800037223 */ /* 0x002fe2000001000d */
[--C-:B------:R-:W-:Y:S01]  /*123b0*/  FFMA.FTZ R191, R14, UR10, -R159.reuse ;  /* 0x0000000a0ebf7c23 */ /* 0x100fe2000801089f */
[----:B------:R-:W-:Y:S01]  /*123c0*/  FFMA.FTZ R10, R15, UR10, -R159 ;  /* 0x0000000a0f0a7c23 */ /* 0x000fe2000801089f */
[----:B------:R-:W-:Y:S01]  /*123d0*/  FMUL.FTZ R2, R2, UR10 ;  /* 0x0000000a02027c20 */ /* 0x000fe20008410000 */
[----:B------:R-:W-:Y:S01]  /*123e0*/  MUFU.EX2 R189, R189 ;  /* 0x000000bd00bd7308 */ /* 0x000fe20000000800 */
[----:B------:R-:W-:Y:S01]  /*123f0*/  FADD.FTZ R3, R188, R3 ;  /* 0x00000003bc037221 */ /* 0x000fe20000010000 */
        /* <DEDUP_REMOVED lines=9> */
[--C-:B------:R-:W-:Y:S01]  /*12490*/  FFMA.FTZ R124, R129, UR10, -R159.reuse ;  /* 0x0000000a817c7c23 */ /* 0x100fe2000801089f */
[----:B------:R-:W-:Y:S01]  /*124a0*/  FFMA.FTZ R126, R133, UR10, -R159 ;  /* 0x0000000a857e7c23 */ /* 0x000fe2000801089f */
[----:B------:R-:W-:Y:S01]  /*124b0*/  FADD.FTZ R8, R184, R3 ;  /* 0x00000003b8087221 */ /* 0x000fe20000010000 */
[--C-:B------:R-:W-:Y:S01]  /*124c0*/  FFMA.FTZ R177, R136, UR10, -R159.reuse ;  /* 0x0000000a88b17c23 */ /* 0x100fe2000801089f */
[--C-:B------:R-:W-:Y:S01]  /*124d0*/  FFMA.FTZ R128, R137, UR10, -R159.reuse ;  /* 0x0000000a89807c23 */ /* 0x100fe2000801089f */
[----:B------:R-:W1:Y:S01]  /*124e0*/  MUFU.EX2 R4, R4 ;  /* 0x0000000400047308 */ /* 0x000e620000000800 */
[----:B------:R-:W-:Y:S01]  /*124f0*/  FADD.FTZ R3, R121, R8 ;  /* 0x0000000879037221 */ /* 0x000fe20000010000 */
[--C-:B------:R-:W-:Y:S01]  /*12500*/  FFMA.FTZ R179, R141, UR10, -R159.reuse ;  /* 0x0000000a8db37c23 */ /* 0x100fe2000801089f */
[--C-:B------:R-:W-:Y:S01]  /*12510*/  FFMA.FTZ R130, R142, UR10, -R159.reuse ;  /* 0x0000000a8e827c23 */ /* 0x100fe2000801089f */
[----:B------:R-:W-:Y:S01]  /*12520*/  FFMA.FTZ R173, R144, UR10, -R159 ;  /* 0x0000000a90ad7c23 */ /* 0x000fe2000801089f */
[----:B------:R-:W-:Y:S01]  /*12530*/  FADD.FTZ R132, R186, R3 ;  /* 0x00000003ba847221 */ /* 0x000fe20000010000 */
[--C-:B------:R-:W-:Y:S01]  /*12540*/  FFMA.FTZ R175, R148, UR10, -R159.reuse ;  /* 0x0000000a94af7c23 */ /* 0x100fe2000801089f */
[----:B------:R-:W-:Y:S01]  /*12550*/  FFMA.FTZ R169, R152, UR10, -R159 ;  /* 0x0000000a98a97c23 */ /* 0x000fe2000801089f */
[----:B------:R-:W2:Y:S01]  /*12560*/  MUFU.EX2 R191, R191 ;  /* 0x000000bf00bf7308 */ /* 0x000ea20000000800 */
[----:B0-----:R-:W-:Y:S01]  /*12570*/  FFMA.FTZ R5, R2, R5, R189 ;  /* 0x0000000502057223 */ /* 0x001fe200000100bd */
[--C-:B------:R-:W-:Y:S01]  /*12580*/  FFMA.FTZ R153, R153, UR10, -R159.reuse ;  /* 0x0000000a99997c23 */ /* 0x100fe2000801089f */
[--C-:B------:R-:W-:Y:S01]  /*12590*/  FFMA.FTZ R156, R156, UR10, -R159.reuse ;  /* 0x0000000a9c9c7c23 */ /* 0x100fe2000801089f */
[----:B------:R-:W-:Y:S01]  /*125a0*/  FFMA.FTZ R158, R158, UR10, -R159 ;  /* 0x0000000a9e9e7c23 */ /* 0x000fe2000801089f */
[----:B------:R-:W-:Y:S01]  /*125b0*/  IMAD.U32 R11, RZ, RZ, UR6 ;  /* 0x00000006ff0b7e24 */ /* 0x000fe2000f8e00ff */
[----:B------:R-:W-:Y:S01]  /*125c0*/  F2FP.BF16.F32.PACK_AB R188, R188, R13 ;  /* 0x0000000dbcbc723e */ /* 0x000fe200000010ff */
[----:B------:R-:W-:Y:S01]  /*125d0*/  VIADD R9, R9, 0xffffffff ;  /* 0xffffffff09097836 */ /* 0x000fe20000000000 */
[----:B------:R-:W0:Y:S01]  /*125e0*/  MUFU.EX2 R10, R10 ;  /* 0x0000000a000a7308 */ /* 0x000e220000000800 */
[C---:B-1----:R-:W-:Y:S01]  /*125f0*/  FADD.FTZ R8, R4.reuse, R5 ;  /* 0x0000000504087221 */ /* 0x042fe20000010000 */
[----:B------:R-:W-:Y:S01]  /*12600*/  FADD.FTZ R5, R131, R132 ;  /* 0x0000008483057221 */ /* 0x000fe20000010000 */
[----:B------:R-:W-:Y:S01]  /*12610*/  F2FP.BF16.F32.PACK_AB R189, R4, R189 ;  /* 0x000000bd04bd723e */ /* 0x000fe200000010ff */
[----:B------:R-:W-:Y:S01]  /*12620*/  @!P1 VIADD R11, R11, 0x30860 ;  /* 0x000308600b0b9836 */ /* 0x000fe20000000000 */
[----:B------:R-:W-:Y:S01]  /*12630*/  F2FP.BF16.F32.PACK_AB R190, R21, R190 ;  /* 0x000000be15be723e */ /* 0x000fe200000010ff */
[----:B------:R-:W-:Y:S01]  /*12640*/  FADD.FTZ R132, R180, R5 ;  /* 0x00000005b4847221 */ /* 0x000fe20000010000 */
[----:B------:R-:W-:Y:S01]  /*12650*/  F2FP.BF16.F32.PACK_AB R184, R121, R184 ;  /* 0x000000b879b8723e */ /* 0x000fe200000010ff */
[----:B------:R-:W1:Y:S01]  /*12660*/  MUFU.EX2 R185, R185 ;  /* 0x000000b900b97308 */ /* 0x000e620000000800 */
[----:B--2---:R-:W-:Y:S01]  /*12670*/  FADD.FTZ R3, R191, R8 ;  /* 0x00000008bf037221 */ /* 0x004fe20000010000 */
[----:B------:R-:W-:Y:S01]  /*12680*/  FADD.FTZ R5, R135, R132 ;  /* 0x0000008487057221 */ /* 0x000fe20000010000 */
[----:B------:R-:W-:Y:S01]  /*12690*/  FFMA.FTZ R132, R145, UR10, -R159 ;  /* 0x0000000a91847c23 */ /* 0x000fe2000801089f */
[----:B------:R-:W-:-:S02]  /*126a0*/  @!P1 PRMT R11, RZ, 0x654, R11 ;  /* 0x00000654ff0b9816 */ /* 0x000fc4000000000b */
[----:B------:R-:W-:Y:S01]  /*126b0*/  FADD.FTZ R134, R120, R5 ;  /* 0x0000000578867221 */ /* 0x000fe20000010000 */
[----:B------:R-:W-:Y:S01]  /*126c0*/  F2FP.BF16.F32.PACK_AB R186, R131, R186 ;  /* 0x000000ba83ba723e */ /* 0x000fe200000010ff */
[----:B------:R-:W2:Y:S01]  /*126d0*/  MUFU.EX2 R14, R14 ;  /* 0x0000000e000e7308 */ /* 0x000ea20000000800 */
[----:B0-----:R-:W-:Y:S01]  /*126e0*/  FADD.FTZ R8, R10, R3 ;  /* 0x000000030a087221 */ /* 0x001fe20000010000 */
[----:B------:R-:W-:Y:S01]  /*126f0*/  FADD.FTZ R5, R147, R134 ;  /* 0x0000008693057221 */ /* 0x000fe20000010000 */
[----:B------:R-:W-:Y:S01]  /*12700*/  FFMA.FTZ R134, R149, UR10, -R159 ;  /* 0x0000000a95867c23 */ /* 0x000fe2000801089f */
[----:B------:R0:W-:Y:S01]  /*12710*/  @!P1 SYNCS.ARRIVE.TRANS64.RED.A1T0 RZ, [R11+URZ], RZ ;  /* 0x000000ff0bff99a7 */ /* 0x0001e2000810043f */
[----:B------:R-:W-:Y:S01]  /*12720*/  F2FP.BF16.F32.PACK_AB R180, R135, R180 ;  /* 0x000000b487b4723e */ /* 0x000fe200000010ff */
[----:B------:R-:W-:Y:S01]  /*12730*/  FADD.FTZ R136, R176, R5 ;  /* 0x00000005b0887221 */ /* 0x000fe20000010000 */
[----:B------:R-:W-:Y:S01]  /*12740*/  F2FP.BF16.F32.PACK_AB R176, R139, R176 ;  /* 0x000000b08bb0723e */ /* 0x000fe200000010ff */
[----:B------:R-:W3:Y:S01]  /*12750*/  MUFU.EX2 R187, R187 ;  /* 0x000000bb00bb7308 */ /* 0x000ee20000000800 */
[----:B-1----:R-:W-:Y:S01]  /*12760*/  FADD.FTZ R3, R185, R8 ;  /* 0x00000008b9037221 */ /* 0x002fe20000010000 */
[----:B------:R-:W-:Y:S01]  /*12770*/  FADD.FTZ R5, R139, R136 ;  /* 0x000000888b057221 */ /* 0x000fe20000010000 */
[----:B------:R-:W-:-:S03]  /*12780*/  F2FP.BF16.F32.PACK_AB R191, R10, R191 ;  /* 0x000000bf0abf723e */ /* 0x000fc600000010ff */
[----:B------:R-:W-:Y:S01]  /*12790*/  FADD.FTZ R136, R178, R5 ;  /* 0x00000005b2887221 */ /* 0x000fe20000010000 */
[C---:B------:R-:W-:Y:S01]  /*127a0*/  F2FP.BF16.F32.PACK_AB R178, R143.reuse, R178 ;  /* 0x000000b28fb2723e */ /* 0x040fe200000010ff */
[----:B------:R-:W1:Y:S01]  /*127b0*/  MUFU.EX2 R122, R122 ;  /* 0x0000007a007a7308 */ /* 0x000e620000000800 */
[C---:B--2---:R-:W-:Y:S01]  /*127c0*/  FADD.FTZ R8, R14.reuse, R3 ;  /* 0x000000030e087221 */ /* 0x044fe20000010000 */
[----:B------:R-:W-:Y:S01]  /*127d0*/  FADD.FTZ R5, R143, R136 ;  /* 0x000000888f057221 */ /* 0x000fe20000010000 */
[----:B------:R-:W-:-:S03]  /*127e0*/  F2FP.BF16.F32.PACK_AB R185, R14, R185 ;  /* 0x000000b90eb9723e */ /* 0x000fc600000010ff */
[----:B------:R-:W-:Y:S01]  /*127f0*/  FADD.FTZ R136, R172, R5 ;  /* 0x00000005ac887221 */ /* 0x000fe20000010000 */
[----:B------:R-:W-:Y:S01]  /*12800*/  F2FP.BF16.F32.PACK_AB R172, R157, R172 ;  /* 0x000000ac9dac723e */ /* 0x000fe200000010ff */
[----:B------:R-:W2:Y:S01]  /*12810*/  MUFU.EX2 R181, R181 ;  /* 0x000000b500b57308 */ /* 0x000ea20000000800 */
[----:B---3--:R-:W-:Y:S01]  /*12820*/  FADD.FTZ R3, R187, R8 ;  /* 0x00000008bb037221 */ /* 0x008fe20000010000 */
[----:B------:R-:W-:-:S04]  /*12830*/  FADD.FTZ R5, R157, R136 ;  /* 0x000000889d057221 */ /* 0x000fc80000010000 */
[----:B------:R-:W-:Y:S02]  /*12840*/  FADD.FTZ R136, R174, R5 ;  /* 0x00000005ae887221 */ /* 0x000fe40000010000 */
[----:B------:R-:W3:Y:S01]  /*12850*/  MUFU.EX2 R124, R124 ;  /* 0x0000007c007c7308 */ /* 0x000ee20000000800 */
[C---:B-1----:R-:W-:Y:S01]  /*12860*/  FADD.FTZ R8, R122.reuse, R3 ;  /* 0x000000037a087221 */ /* 0x042fe20000010000 */
[----:B------:R-:W-:-:S06]  /*12870*/  F2FP.BF16.F32.PACK_AB R187, R122, R187 ;  /* 0x000000bb7abb723e */ /* 0x000fcc00000010ff */
[----:B------:R-:W1:Y:S01]  /*12880*/  MUFU.EX2 R183, R183 ;  /* 0x000000b700b77308 */ /* 0x000e620000000800 */
[----:B--2---:R-:W-:-:S07]  /*12890*/  FADD.FTZ R3, R181, R8 ;  /* 0x00000008b5037221 */ /* 0x004fce0000010000 */
[----:B------:R-:W2:Y:S01]  /*128a0*/  MUFU.EX2 R126, R126 ;  /* 0x0000007e007e7308 */ /* 0x000ea20000000800 */
[C---:B---3--:R-:W-:Y:S01]  /*128b0*/  FADD.FTZ R8, R124.reuse, R3 ;  /* 0x000000037c087221 */ /* 0x048fe20000010000 */
[----:B------:R-:W-:-:S06]  /*128c0*/  F2FP.BF16.F32.PACK_AB R181, R124, R181 ;  /* 0x000000b57cb5723e */ /* 0x000fcc00000010ff */
[----:B------:R-:W3:Y:S01]  /*128d0*/  MUFU.EX2 R177, R177 ;  /* 0x000000b100b17308 */ /* 0x000ee20000000800 */
[----:B-1----:R-:W-:-:S07]  /*128e0*/  FADD.FTZ R3, R183, R8 ;  /* 0x00000008b7037221 */ /* 0x002fce0000010000 */
[----:B------:R-:W1:Y:S01]  /*128f0*/  MUFU.EX2 R128, R128 ;  /* 0x0000008000807308 */ /* 0x000e620000000800 */
[C---:B--2---:R-:W-:Y:S01]  /*12900*/  FADD.FTZ R8, R126.reuse, R3 ;  /* 0x000000037e087221 */ /* 0x044fe20000010000 */
[----:B------:R-:W-:-:S06]  /*12910*/  F2FP.BF16.F32.PACK_AB R183, R126, R183 ;  /* 0x000000b77eb7723e */ /* 0x000fcc00000010ff */
[----:B------:R-:W2:Y:S01]  /*12920*/  MUFU.EX2 R179, R179 ;  /* 0x000000b300b37308 */ /* 0x000ea20000000800 */
[----:B---3--:R-:W-:-:S07]  /*12930*/  FADD.FTZ R3, R177, R8 ;  /* 0x00000008b1037221 */ /* 0x008fce0000010000 */
        /* <DEDUP_REMOVED lines=19> */
[C---:B--2---:R-:W-:Y:S01]  /*12a70*/  FADD.FTZ R5, R151.reuse, R136 ;  /* 0x0000008897057221 */ /* 0x044fe20000010000 */
[----:B------:R-:W-:-:S06]  /*12a80*/  F2FP.BF16.F32.PACK_AB R174, R151, R174 ;  /* 0x000000ae97ae723e */ /* 0x000fcc00000010ff */
[----:B------:R-:W2:Y:S01]  /*12a90*/  MUFU.EX2 R120, R153 ;  /* 0x0000009900787308 */ /* 0x000ea20000000800 */
[----:B---3--:R-:W-:Y:S01]  /*12aa0*/  FADD.FTZ R3, R169, R4 ;  /* 0x00000004a9037221 */ /* 0x008fe20000010000 */
[----:B------:R-:W-:-:S06]  /*12ab0*/  IMAD.MOV.U32 R4, RZ, RZ, R12 ;  /* 0x000000ffff047224 */ /* 0x000fcc00078e000c */
[----:B------:R-:W3:Y:S01]  /*12ac0*/  MUFU.EX2 R155, R155 ;  /* 0x0000009b009b7308 */ /* 0x000ee20000000800 */
[----:B-1----:R-:W-:-:S07]  /*12ad0*/  FADD.FTZ R136, R168, R5 ;  /* 0x00000005a8887221 */ /* 0x002fce0000010000 */
[----:B------:R-:W1:Y:S01]  /*12ae0*/  MUFU.EX2 R156, R156 ;  /* 0x0000009c009c7308 */ /* 0x000e620000000800 */
[C---:B--2---:R-:W-:Y:S01]  /*12af0*/  FADD.FTZ R3, R120.reuse, R3 ;  /* 0x0000000378037221 */ /* 0x044fe20000010000 */
[----:B------:R-:W-:-:S06]  /*12b00*/  F2FP.BF16.F32.PACK_AB R169, R120, R169 ;  /* 0x000000a978a9723e */ /* 0x000fcc00000010ff */
[----:B------:R-:W2:Y:S01]  /*12b10*/  MUFU.EX2 R170, R170 ;  /* 0x000000aa00aa7308 */ /* 0x000ea20000000800 */
[C---:B---3--:R-:W-:Y:S01]  /*12b20*/  FADD.FTZ R5, R155.reuse, R136 ;  /* 0x000000889b057221 */ /* 0x048fe20000010000 */
[----:B------:R-:W-:-:S06]  /*12b30*/  F2FP.BF16.F32.PACK_AB R168, R155, R168 ;  /* 0x000000a89ba8723e */ /* 0x000fcc00000010ff */
[----:B------:R-:W3:Y:S01]  /*12b40*/  MUFU.EX2 R158, R158 ;  /* 0x0000009e009e7308 */ /* 0x000ee20000000800 */
[----:B-1----:R-:W-:-:S07]  /*12b50*/  FADD.FTZ R3, R156, R3 ;  /* 0x000000039c037221 */ /* 0x002fce0000010000 */
[----:B------:R-:W1:Y:S01]  /*12b60*/  MUFU.EX2 R125, R125 ;  /* 0x0000007d007d7308 */ /* 0x000e620000000800 */
[----:B--2---:R-:W-:Y:S01]  /*12b70*/  FADD.FTZ R136, R170, R5 ;  /* 0x00000005aa887221 */ /* 0x004fe20000010000 */
[C---:B---3--:R-:W-:Y:S01]  /*12b80*/  FADD.FTZ R5, R158.reuse, R3 ;  /* 0x000000039e057221 */ /* 0x048fe20000010000 */
[----:B------:R-:W-:Y:S01]  /*12b90*/  F2FP.BF16.F32.PACK_AB R171, R158, R156 ;  /* 0x0000009c9eab723e */ /* 0x000fe200000010ff */
[----:B------:R-:W-:Y:S02]  /*12ba0*/  IMAD.MOV.U32 R3, RZ, RZ, R20 ;  /* 0x000000ffff037224 */ /* 0x000fe400078e0014 */
[C---:B-1----:R-:W-:Y:S01]  /*12bb0*/  FADD.FTZ R8, R125.reuse, R136 ;  /* 0x000000887d087221 */ /* 0x042fe20000010000 */
[----:B------:R-:W-:Y:S01]  /*12bc0*/  F2FP.BF16.F32.PACK_AB R170, R125, R170 ;  /* 0x000000aa7daa723e */ /* 0x000fe200000010ff */
[----:B0-----:R-:W-:Y:S06]  /*12bd0*/  @P2 BRA `(.L_x_1794) ;  /* 0xffffffc800b82947 */ /* 0x001fec000383ffff */
[----:B------:R-:W-:Y:S01]  /*12be0*/  IMAD.MOV.U32 R3, RZ, RZ, R20 ;  /* 0x000000ffff037224 */ /* 0x000fe200078e0014 */
[----:B------:R-:W-:Y:S01]  /*12bf0*/  UMOV UR38, UR5 ;  /* 0x0000000500267c82 */ /* 0x000fe20008000000 */
[----:B------:R-:W-:Y:S01]  /*12c00*/  IMAD.MOV.U32 R4, RZ, RZ, R12 ;  /* 0x000000ffff047224 */ /* 0x000fe200078e000c */
[----:B------:R-:W-:-:S06]  /*12c10*/  UMOV UR60, UR37 ;  /* 0x00000025003c7c82 */ /* 0x000fcc0008000000 */
.L_x_1777:
        /* <DEDUP_REMOVED lines=27> */
.L_x_1796:
[----:B------:R-:W-:-:S11]  /*12dd0*/  UISETP.NE.AND UP2, UPT, UR11, 0x1, UPT ;  /* 0x000000010b00788c */ /* 0x000fd6000bf45270 */
[----:B------:R-:W-:Y:S02]  /*12de0*/  @UP2 ULDC.64 UR4, c[0x0][0x9e8] ;  /* 0x00027a0000042ab9 */ /* 0x000fe40000000a00 */
[----:B------:R-:W-:-:S04]  /*12df0*/  UIMAD.WIDE.U32 UR6, UR14, UR4, URZ ;  /* 0x000000040e0672a5 */ /* 0x000fc8000f8e003f */
[----:B------:R-:W-:-:S12]  /*12e00*/  @UP2 USHF.R.U32.HI UR14, URZ, UR5, UR7 ;  /* 0x000000053f0e2299 */ /* 0x000fd80008011607 */
.L_x_1797:
[----:B------:R-:W-:-:S04]  /*12e10*/  UIMAD UR11, UR14, UR11, URZ ;  /* 0x0000000b0e0b72a4 */ /* 0x000fc8000f8e023f */
[----:B------:R-:W-:-:S04]  /*12e20*/  UISETP.LT.AND UP2, UPT, UR15, UR11, UPT ;  /* 0x0000000b0f00728c */ /* 0x000fc8000bf41270 */
[----:B------:R-:W-:-:S12]  /*12e30*/  USEL UR15, UR15, UR11, !UP2 ;  /* 0x0000000b0f0f7287 */ /* 0x000fd8000d000000 */
.L_x_1795:
        /* <DEDUP_REMOVED lines=13> */
[----:B------:R-:W-:Y:S01]  /*12f10*/  ULDC UR5, c[0x0][0x9d8] ;  /* 0x0002760000057ab9 */ /* 0x000fe20000000800 */
[----:B------:R-:W-:-:S05]  /*12f20*/  ULDC UR55, c[0x0][0x988] ;  /* 0x0002620000377ab9 */ /* 0x000fca0000000800 */
.L_x_1807:
[----:B------:R-:W-:-:S04]  /*12f30*/  UIADD3 UR37, UR4, 0x1, URZ ;  /* 0x0000000104257890 */ /* 0x000fc8000fffe03f */
[----:B------:R-:W-:-:S04]  /*12f40*/  UISETP.NE.AND UP2, UPT, UR37, 0x2, UPT ;  /* 0x000000022500788c */ /* 0x000fc8000bf45270 */
[----:B------:R-:W-:Y:S02]  /*12f50*/  USEL UR37, UR37, URZ, UP2 ;  /* 0x0000003f25257287 */ /* 0x000fe40009000000 */
[----:B------:R-:W-:-:S04]  /*12f60*/  USEL UR60, URZ, 0x1, UP2 ;  /* 0x000000013f3c7887 */ /* 0x000fc80009000000 */
[----:B------:R-:W-:Y:S01]  /*12f70*/  ULOP3.LUT UR60, UR7, UR60, URZ, 0x3c, !UPT ;  /* 0x0000003c073c7292 */ /* 0x000fe2000f8e3c3f */
[----:B------:R-:W-:Y:S01]  /*12f80*/  UMOV UR38, UR37 ;  /* 0x0000002500267c82 */ /* 0x000fe20008000000 */
[----:B------:R-:W-:Y:S10]  /*12f90*/  @!P0 BRA `(.L_x_1799) ;  /* 0x0000000000048947 */ /* 0x000ff40003800000 */
[----:B------:R-:W-:Y:S01]  /*12fa0*/  BPT.TRAP 0x1 ;  /* 0x000000040000795c */ /* 0x000fe20000300000 */
.L_x_1799:
[----:B------:R-:W-:Y:S01]  /*12fb0*/  ULEA UR6, UR38, UR39, 0x3 ;  /* 0x0000002726067291 */ /* 0x000fe2000f8e183f */
[----:B------:R-:W-:-:S05]  /*12fc0*/  IMAD.U32 R3, RZ, RZ, UR60 ;  /* 0x0000003cff037e24 */ /* 0x000fca000f8e00ff */
[----:B------:R-:W-:-:S04]  /*12fd0*/  SHF.L.U32 R3, R3, 0x1f, RZ ;  /* 0x0000001f03037819 */ /* 0x000fc800000006ff */
[----:B------:R0:W1:Y:S01]  /*12fe0*/  SYNCS.PHASECHK.TRANS64.TRYWAIT P2, [UR6+0x30830], R3 ;  /* 0x03083003ff0075a7 */ /* 0x0000620008040146 */
[----:B------:R-:W-:Y:S05]  /*12ff0*/  @!P0 BRA `(.L_x_1800) ;  /* 0x0000000000048947 */ /* 0x000fea0003800000 */
[----:B------:R-:W-:Y:S01]  /*13000*/  BPT.TRAP 0x1 ;  /* 0x000000040000795c */ /* 0x000fe20000300000 */
.L_x_1800:
[----:B-1----:R-:W-:Y:S05]  /*13010*/  @P2 BRA `(.L_x_1801) ;  /* 0x0000000000082947 */ /* 0x002fea0003800000 */
[----:B------:R-:W1:Y:S02]  /*13020*/  SYNCS.PHASECHK.TRANS64.TRYWAIT P2, [UR6+0x30830], R3 ;  /* 0x03083003ff0075a7 */ /* 0x000e640008040146 */
[----:B-1----:R-:W-:Y:S05]  /*13030*/  @!P2 BRA `(.L_x_1802) ;  /* 0x000001240018a947 */ /* 0x002fea0003800000 */
.L_x_1801:
        /* <DEDUP_REMOVED lines=165> */
.L_x_1803:
[----:B------:R-:W-:Y:S01]  /*13a90*/  ULEA UR11, UR4, UR39, 0x3 ;  /* 0x00000027040b7291 */ /* 0x000fe2000f8e183f */
[----:B------:R-:W-:-:S05]  /*13aa0*/  IMAD.U32 R0, RZ, RZ, UR7 ;  /* 0x00000007ff007e24 */ /* 0x000fca000f8e00ff */
[----:B------:R-:W-:-:S04]  /*13ab0*/  SHF.L.U32 R0, R0, 0x1f, RZ ;  /* 0x0000001f00007819 */ /* 0x000fc800000006ff */
[----:B------:R2:W3:Y:S01]  /*13ac0*/  SYNCS.PHASECHK.TRANS64.TRYWAIT P2, [UR11+0x30850], R0 ;  /* 0x03085000ff0075a7 */ /* 0x0004e2000804014b */
[----:B------:R-:W-:Y:S05]  /*13ad0*/  @!P0 BRA `(.L_x_1804) ;  /* 0x0000000000048947 */ /* 0x000fea0003800000 */
[----:B------:R-:W-:Y:S01]  /*13ae0*/  BPT.TRAP 0x1 ;  /* 0x000000040000795c */ /* 0x000fe20000300000 */
.L_x_1804:
[----:B---3--:R-:W-:Y:S05]  /*13af0*/  @P2 BRA `(.L_x_1805) ;  /* 0x0000000000082947 */ /* 0x008fea0003800000 */
[----:B------:R-:W3:Y:S02]  /*13b00*/  SYNCS.PHASECHK.TRANS64.TRYWAIT P2, [UR11+0x30850], R0 ;  /* 0x03085000ff0075a7 */ /* 0x000ee4000804014b */
[----:B---3--:R-:W-:Y:S05]  /*13b10*/  @!P2 BRA `(.L_x_1806) ;  /* 0x000001180078a947 */ /* 0x008fea0003800000 */
.L_x_1805:
[----:B------:R-:W-:Y:S01]  /*13b20*/  UIADD3 UR6, UR39, 0x400, URZ ;  /* 0x0000040027067890 */ /* 0x000fe2000fffe03f */
[----:B------:R-:W-:Y:S01]  /*13b30*/  WARPGROUP.ARRIVE ;  /* 0x00000000000079c5 */ /* 0x000fe20000000000 */
[----:B------:R-:W-:Y:S01]  /*13b40*/  UMOV UR7, 0x40000040 ;  /* 0x4000004000077882 */ /* 0x000fe20000000000 */
[----:B---3--:R-:W-:Y:S01]  /*13b50*/  FMUL.FTZ R2, R120, UR5 ;  /* 0x0000000578027c20 */ /* 0x008fe20008410000 */
[----:B------:R-:W-:Y:S01]  /*13b60*/  USHF.R.U32.HI UR6, URZ, 0x4, UR6 ;  /* 0x000000043f067899 */ /* 0x000fe20008011606 */
[----:B01----:R-:W-:Y:S01]  /*13b70*/  FMUL.FTZ R3, R121, UR5 ;  /* 0x0000000579037c20 */ /* 0x003fe20008410000 */
[----:B------:R-:W-:Y:S01]  /*13b80*/  FMUL.FTZ R15, R124, UR5 ;  /* 0x000000057c0f7c20 */ /* 0x000fe20008410000 */
[----:B------:R-:W-:Y:S01]  /*13b90*/  FMUL.FTZ R21, R125, UR5 ;  /* 0x000000057d157c20 */ /* 0x000fe20008410000 */
[----:B------:R-:W-:Y:S01]  /*13ba0*/  ULOP3.LUT UR6, UR6, 0x3fff, URZ, 0xc0, !UPT ;  /* 0x00003fff06067892 */ /* 0x000fe2000f8ec03f */
[----:B------:R-:W2:Y:S01]  /*13bb0*/  MUFU.TANH R2, R2 ;  /* 0x0000000200027308 */ /* 0x000ea20000002400 */
[----:B------:R-:W-:Y:S01]  /*13bc0*/  FMUL.FTZ R121, R128, UR5 ;  /* 0x0000000580797c20 */ /* 0x000fe20008410000 */
[----:B------:R-:W-:Y:S01]  /*13bd0*/  FMUL.FTZ R12, R122, UR5 ;  /* 0x000000057a0c7c20 */ /* 0x000fe20008410000 */
[----:B------:R-:W-:Y:S01]  /*13be0*/  ULOP3.LUT UR6, UR6, 0x3000000, URZ, 0xfc, !UPT ;  /* 0x0300000006067892 */ /* 0x000fe2000f8efc3f */
[----:B------:R-:W-:Y:S01]  /*13bf0*/  FMUL.FTZ R122, R129, UR5 ;  /* 0x00000005817a7c20 */ /* 0x000fe20008410000 */
[----:B------:R-:W-:Y:S01]  /*13c00*/  FMUL.FTZ R125, R132, UR5 ;  /* 0x00000005847d7c20 */ /* 0x000fe20008410000 */
[----:B------:R-:W-:Y:S01]  /*13c10*/  FMUL.FTZ R14, R126, UR5 ;  /* 0x000000057e0e7c20 */ /* 0x000fe20008410000 */
[----:B------:R-:W-:Y:S01]  /*13c20*/  UIMAD UR4, UR4, 0x900, UR6 ;  /* 0x00000900040478a4 */ /* 0x000fe2000f8e0206 */
[----:B------:R-:W0:Y:S01]  /*13c30*/  MUFU.TANH R3, R3 ;  /* 0x0000000300037308 */ /* 0x000e220000002400 */
        /* <DEDUP_REMOVED lines=9> */
[----:B------:R-:W1:Y:S01]  /*13cd0*/  MUFU.TANH R15, R15 ;  /* 0x0000000f000f7308 */ /* 0x000e620000002400 */
[----:B------:R-:W-:Y:S01]  /*13ce0*/  UMOV UR7, 0x40000040 ;  /* 0x4000004000077882 */ /* 0x000fe20000000000 */
[----:B--2---:R-:W-:Y:S01]  /*13cf0*/  FMNMX.FTZ R0, R2, R10, !PT ;  /* 0x0000000a02007209 */ /* 0x004fe20007810000 */
[----:B------:R-:W-:Y:S01]  /*13d00*/  FMUL.FTZ R133, R140, UR5 ;  /* 0x000000058c857c20 */ /* 0x000fe20008410000 */
[----:B------:R-:W-:Y:S01]  /*13d10*/  FMUL.FTZ R20, R127, UR5 ;  /* 0x000000057f147c20 */ /* 0x000fe20008410000 */
[----:B------:R-:W-:Y:S01]  /*13d20*/  FMUL.FTZ R136, R145, UR5 ;  /* 0x0000000591887c20 */ /* 0x000fe20008410000 */
[----:B------:R-:W-:Y:S01]  /*13d30*/  FMUL.FTZ R127, R135, UR5 ;  /* 0x00000005877f7c20 */ /* 0x000fe20008410000 */
[----:B0-----:R-:W-:Y:S01]  /*13d40*/  FMNMX.FTZ R0, R3, R0, !PT ;  /* 0x0000000003007209 */ /* 0x001fe20007810000 */
        /* <DEDUP_REMOVED lines=17> */
[----:B0-----:R-:W-:Y:S01]  /*13e60*/  FMNMX.FTZ R0, R21, R0, !PT ;  /* 0x0000000015007209 */ /* 0x001fe20007810000 */
[----:B------:R-:W-:Y:S01]  /*13e70*/  UMOV UR10, UR55 ;  /* 0x00000037000a7c82 */ /* 0x000fe20008000000 */
[----:B------:R-:W-:Y:S01]  /*13e80*/  FMUL.FTZ R143, R143, UR5 ;  /* 0x000000058f8f7c20 */ /* 0x000fe20008410000 */
[----:B------:R-:W-:Y:S01]  /*13e90*/  FMUL.FTZ R146, R146, UR5 ;  /* 0x0000000592927c20 */ /* 0x000fe20008410000 */
[----:B------:R-:W-:Y:S01]  /*13ea0*/  FMUL.FTZ R147, R147, UR5 ;  /* 0x0000000593937c20 */ /* 0x000fe20008410000 */
[----:B------:R-:W-:Y:S01]  /*13eb0*/  FMUL.FTZ R150, R150, UR5 ;  /* 0x0000000596967c20 */ /* 0x000fe20008410000 */
[----:B------:R-:W-:Y:S01]  /*13ec0*/  FMUL.FTZ R151, R151, UR5 ;  /* 0x0000000597977c20 */ /* 0x000fe20008410000 */
[----:B------:R-:W0:Y:S01]  /*13ed0*/  MUFU.TANH R125, R125 ;  /* 0x0000007d007d7308 */ /* 0x000e220000002400 */
[----:B--2---:R-:W-:Y:S01]  /*13ee0*/  FMNMX.FTZ R141, R121, R0, !PT ;  /* 0x00000000798d7209 */ /* 0x004fe20007810000 */
[----:B------:R-:W-:Y:S01]  /*13ef0*/  FMUL.FTZ R152, R154, UR5 ;  /* 0x000000059a987c20 */ /* 0x000fe20008410000 */
[----:B------:R-:W-:Y:S01]  /*13f00*/  FMUL.FTZ R154, R158, UR5 ;  /* 0x000000059e9a7c20 */ /* 0x000fe20008410000 */
[----:B------:R-:W-:Y:S01]  /*13f10*/  FMUL.FTZ R158, R166, UR5 ;  /* 0x00000005a69e7c20 */ /* 0x000fe20008410000 */
[C---:B------:R-:W-:Y:S01]  /*13f20*/  ISETP.GT.AND P2, PT, R9.reuse, UR54, PT ;  /* 0x0000003609007c0c */ /* 0x040fe2000bf44270 */
[----:B------:R-:W-:-:S02]  /*13f30*/  VIADD R9, R9, 0xffffffff ;  /* 0xffffffff09097836 */ /* 0x000fc40000000000 */
[----:B------:R-:W2:Y:S01]  /*13f40*/  MUFU.TANH R126, R126 ;  /* 0x0000007e007e7308 */ /* 0x000ea20000002400 */
[----:B-1----:R-:W-:Y:S01]  /*13f50*/  FMNMX.FTZ R0, R122, R141, !PT ;  /* 0x0000008d7a007209 */ /* 0x002fe20007810000 */
[----:B------:R-:W-:Y:S01]  /*13f60*/  FMUL.FTZ R141, R156, UR5 ;  /* 0x000000059c8d7c20 */ /* 0x000fe20008410000 */
[----:B------:R-:W-:-:S05]  /*13f70*/  FMUL.FTZ R156, R162, UR5 ;  /* 0x00000005a29c7c20 */ /* 0x000fca0008410000 */
[----:B------:R-:W1:Y:S01]  /*13f80*/  MUFU.TANH R128, R128 ;  /* 0x0000008000807308 */ /* 0x000e620000002400 */
[----:B0-----:R-:W-:-:S07]  /*13f90*/  FMNMX.FTZ R145, R125, R0, !PT ;  /* 0x000000007d917209 */ /* 0x001fce0007810000 */
[----:B------:R-:W0:Y:S01]  /*13fa0*/  MUFU.TANH R130, R130 ;  /* 0x0000008200827308 */ /* 0x000e220000002400 */
[----:B--2---:R-:W-:-:S07]  /*13fb0*/  FMNMX.FTZ R145, R126, R145, !PT ;  /* 0x000000917e917209 */ /* 0x004fce0007810000 */
[----:B------:R-:W2:Y:S01]  /*13fc0*/  MUFU.TANH R133, R133 ;  /* 0x0000008500857308 */ /* 0x000ea20000002400 */
[----:B-1----:R-:W-:-:S07]  /*13fd0*/  FMNMX.FTZ R145, R128, R145, !PT ;  /* 0x0000009180917209 */ /* 0x002fce0007810000 */
[----:B------:R-:W1:Y:S01]  /*13fe0*/  MUFU.TANH R134, R134 ;  /* 0x0000008600867308 */ /* 0x000e620000002400 */
[----:B0-----:R-:W-:-:S07]  /*13ff0*/  FMNMX.FTZ R0, R130, R145, !PT ;  /* 0x0000009182007209 */ /* 0x001fce0007810000 */
[----:B------:R-:W0:Y:S01]  /*14000*/  MUFU.TANH R135, R135 ;  /* 0x0000008700877308 */ /* 0x000e220000002400 */
[----:B--2---:R-:W-:-:S07]  /*14010*/  FMNMX.FTZ R145, R133, R0, !PT ;  /* 0x0000000085917209 */ /* 0x004fce0007810000 */
[----:B------:R-:W2:Y:S01]  /*14020*/  MUFU.TANH R136, R136 ;  /* 0x0000008800887308 */ /* 0x000ea20000002400 */
[----:B-1----:R-:W-:Y:S01]  /*14030*/  FMNMX.FTZ R0, R134, R145, !PT ;  /* 0x0000009186007209 */ /* 0x002fe20007810000 */
[----:B------:R-:W-:-:S06]  /*14040*/  FMUL.FTZ R145, R161, UR5 ;  /* 0x00000005a1917c20 */ /* 0x000fcc0008410000 */
[----:B------:R-:W1:Y:S01]  /*14050*/  MUFU.TANH R137, R137 ;  /* 0x0000008900897308 */ /* 0x000e620000002400 */
[----:B0-----:R-:W-:-:S07]  /*14060*/  FMNMX.FTZ R149, R135, R0, !PT ;  /* 0x0000000087957209 */ /* 0x001fce0007810000 */
[----:B------:R-:W0:Y:S01]  /*14070*/  MUFU.TANH R138, R138 ;  /* 0x0000008a008a7308 */ /* 0x000e220000002400 */
[----:B--2---:R-:W-:Y:S01]  /*14080*/  FMNMX.FTZ R0, R136, R149, !PT ;  /* 0x0000009588007209 */ /* 0x004fe20007810000 */
[----:B------:R-:W-:-:S06]  /*14090*/  FMUL.FTZ R149, R164, UR5 ;  /* 0x00000005a4957c20 */ /* 0x000fcc0008410000 */
[----:B------:R-:W2:Y:S01]  /*140a0*/  MUFU.TANH R139, R139 ;  /* 0x0000008b008b7308 */ /* 0x000ea20000002400 */
[----:B-1----:R-:W-:-:S07]  /*140b0*/  FMNMX.FTZ R153, R137, R0, !PT ;  /* 0x0000000089997209 */ /* 0x002fce0007810000 */
        /* <DEDUP_REMOVED lines=18> */
[----:B------:R-:W-:Y:S01]  /*141e0*/  FMUL.FTZ R153, R155, UR5 ;  /* 0x000000059b997c20 */ /* 0x000fe20008410000 */
[----:B------:R-:W-:Y:S01]  /*141f0*/  FMUL.FTZ R155, R159, UR5 ;  /* 0x000000059f9b7c20 */ /* 0x000fe20008410000 */
[----:B------:R-:W-:Y:S02]  /*14200*/  FMUL.FTZ R159, R167, UR5 ;  /* 0x00000005a79f7c20 */ /* 0x000fe40008410000 */
[----:B------:R-:W1:Y:S02]  /*14210*/  SHFL.BFLY PT, R157, R4, 0x2, 0x1f ;  /* 0x0c401f00049d7f89 */ /* 0x000e6400000e0000 */
[----:B------:R-:W3:Y:S01]  /*14220*/  MUFU.TANH R14, R14 ;  /* 0x0000000e000e7308 */ /* 0x000ee20000002400 */
[----:B0-----:R-:W-:-:S07]  /*14230*/  FMNMX.FTZ R160, R12, R11, !PT ;  /* 0x0000000b0ca07209 */ /* 0x001fce0007810000 */
[----:B------:R-:W0:Y:S01]  /*14240*/  MUFU.TANH R20, R20 ;  /* 0x0000001400147308 */ /* 0x000e220000002400 */
[----:B------:R-:W-:Y:S02]  /*14250*/  WARPGROUP.DEPBAR.LE gsb0, 0x0 ;  /* 0x00008000000079c5 */ /* 0x000fe40000010000 */
[----:B------:R-:W-:-:S05]  /*14260*/  WARPGROUP.ARRIVE ;  /* 0x00000000000079c5 */ /* 0x000fca0000000000 */
[----:B------:R-:W4:Y:S01]  /*14270*/  MUFU.TANH R120, R120 ;  /* 0x0000007800787308 */ /* 0x000f220000002400 */
[----:B------:R-:W-:Y:S01]  /*14280*/  HGMMA.64x192x16.F32.BF16 R24, R184, gdesc[UR4].tnspB, R24, gsb0 ;  /* 0x42e00004b8187df0 */ /* 0x000fe20008001818 */
[----:B------:R-:W-:Y:S01]  /*14290*/  UIADD3 UR6, UR4, 0x100, URZ ;  /* 0x0000010004067890 */ /* 0x000fe2000fffe03f */
[----:B-1----:R-:W-:Y:S01]  /*142a0*/  FMNMX.FTZ R0, R4, R157, !PT ;  /* 0x0000009d04007209 */ /* 0x002fe20007810000 */
[----:B------:R-:W-:-:S04]  /*142b0*/  UMOV UR7, 0x40000040 ;  /* 0x4000004000077882 */ /* 0x000fc80000000000 */
[----:B------:R-:W1:Y:S01]  /*142c0*/  MUFU.TANH R123, R123 ;  /* 0x0000007b007b7308 */ /* 0x000e620000002400 */
[----:B------:R-:W-:Y:S01]  /*142d0*/  FMUL.FTZ R157, R163, UR5 ;  /* 0x00000005a39d7c20 */ /* 0x000fe20008410000 */
[----:B------:R-:W5:Y:S06]  /*142e0*/  SHFL.BFLY PT, R161, R0, 0x1, 0x1f ;  /* 0x0c201f0000a17f89 */ /* 0x000f6c00000e0000 */
[----:B------:R-:W1:Y:S08]  /*142f0*/  MUFU.TANH R124, R124 ;  /* 0x0000007c007c7308 */ /* 0x000e700000002400 */
[----:B------:R-:W1:Y:S08]  /*14300*/  MUFU.TANH R127, R127 ;  /* 0x0000007f007f7308 */ /* 0x000e700000002400 */
[----:B------:R-:W1:Y:S01]  /*14310*/  MUFU.TANH R129, R129 ;  /* 0x0000008100817308 */ /* 0x000e620000002400 */
[----:B-----5:R-:W-:-:S02]  /*14320*/  FMNMX.FTZ R4, R0, R161, !PT ;  /* 0x000000a100047209 */ /* 0x020fc40007810000 */
[----:B--2---:R-:W-:-:S03]  /*14330*/  FMNMX.FTZ R161, R13, R160, !PT ;  /* 0x000000a00da17209 */ /* 0x004fc60007810000 */
[----:B------:R-:W-:Y:S01]  /*14340*/  FADD.FTZ R0, -R4, R10 ;  /* 0x0000000a04007221 */ /* 0x000fe20000010100 */
[----:B---3--:R-:W-:Y:S01]  /*14350*/  FMNMX.FTZ R161, R14, R161, !PT ;  /* 0x000000a10ea17209 */ /* 0x008fe20007810000 */
[----:B------:R-:W-:Y:S01]  /*14360*/  FMUL.FTZ R10, R4, UR10 ;  /* 0x0000000a040a7c20 */ /* 0x000fe20008410000 */
[----:B------:R-:W2:Y:S01]  /*14370*/  MUFU.TANH R131, R131 ;  /* 0x0000008300837308 */ /* 0x000ea20000002400 */
[----:B------:R-:W-:Y:S01]  /*14380*/  FMUL.FTZ R0, R0, UR10 ;  /* 0x0000000a00007c20 */ /* 0x000fe20008410000 */
[----:B0-----:R-:W-:Y:S01]  /*14390*/  FMNMX.FTZ R161, R20, R161, !PT ;  /* 0x000000a114a17209 */ /* 0x001fe20007810000 */
[--C-:B------:R-:W-:Y:S01]  /*143a0*/  FFMA.FTZ R188, R2, UR10, -R10.reuse ;  /* 0x0000000a02bc7c23 */ /* 0x100fe2000801080a */
[--C-:B------:R-:W-:Y:S01]  /*143b0*/  FFMA.FTZ R160, R3, UR10, -R10.reuse ;  /* 0x0000000a03a07c23 */ /* 0x100fe2000801080a */
[--C-:B------:R-:W-:Y:S01]  /*143c0*/  FFMA.FTZ R190, R15, UR10, -R10.reuse ;  /* 0x0000000a0fbe7c23 */ /* 0x100fe2000801080a */
[----:B----4-:R-:W-:Y:S01]  /*143d0*/  FMNMX.FTZ R2, R120, R161, !PT ;  /* 0x000000a178027209 */ /* 0x010fe20007810000 */
[--C-:B------:R-:W-:Y:S01]  /*143e0*/  FFMA.FTZ R161, R21, UR10, -R10.reuse ;  /* 0x0000000a15a17c23 */ /* 0x100fe2000801080a */
[----:B------:R-:W0:Y:S01]  /*143f0*/  MUFU.TANH R132, R132 ;  /* 0x0000008400847308 */ /* 0x000e220000002400 */
[--C-:B------:R-:W-:Y:S01]  /*14400*/  FFMA.FTZ R15, R122, UR10, -R10.reuse ;  /* 0x0000000a7a0f7c23 */ /* 0x100fe2000801080a */
[----:B-1----:R-:W-:Y:S01]  /*14410*/  FMNMX.FTZ R3, R123, R2, !PT ;  /* 0x000000027b037209 */ /* 0x002fe20007810000 */
[--C-:B------:R-:W-:Y:S01]  /*14420*/  FFMA.FTZ R21, R126, UR10, -R10.reuse ;  /* 0x0000000a7e157c23 */ /* 0x100fe2000801080a */
[--C-:B------:R-:W-:Y:S01]  /*14430*/  FFMA.FTZ R126, R138, UR10, -R10.reuse ;  /* 0x0000000a8a7e7c23 */ /* 0x100fe2000801080a */
[--C-:B------:R-:W-:Y:S01]  /*14440*/  FFMA.FTZ R134, R134, UR10, -R10.reuse ;  /* 0x0000000a86867c23 */ /* 0x100fe2000801080a */
[----:B------:R-:W-:Y:S01]  /*14450*/  FMNMX.FTZ R2, R124, R3, !PT ;  /* 0x000000037c027209 */ /* 0x000fe20007810000 */
[--C-:B------:R-:W-:Y:S01]  /*14460*/  FFMA.FTZ R122, R144, UR10, -R10.reuse ;  /* 0x0000000a907a7c23 */ /* 0x100fe2000801080a */
[----:B------:R-:W1:Y:S01]  /*14470*/  MUFU.TANH R143, R143 ;  /* 0x0000008f008f7308 */ /* 0x000e620000002400 */
[----:B------:R-:W-:Y:S01]  /*14480*/  FFMA.FTZ R149, R149, UR10, -R10 ;  /* 0x0000000a95957c23 */ /* 0x000fe2000801080a */
[----:B------:R-:W-:-:S04]  /*14490*/  FMNMX.FTZ R2, R127, R2, !PT ;  /* 0x000000027f027209 */ /* 0x000fc80007810000 */
[----:B------:R-:W-:Y:S02]  /*144a0*/  FMNMX.FTZ R2, R129, R2, !PT ;  /* 0x0000000281027209 */ /* 0x000fe40007810000 */
[----:B------:R-:W3:Y:S02]  /*144b0*/  MUFU.TANH R146, R146 ;  /* 0x0000009200927308 */ /* 0x000ee40000002400 */
[----:B--2---:R-:W-:-:S04]  /*144c0*/  FMNMX.FTZ R3, R131, R2, !PT ;  /* 0x0000000283037209 */ /* 0x004fc80007810000 */
[----:B0-----:R-:W-:Y:S02]  /*144d0*/  FMNMX.FTZ R2, R132, R3, !PT ;  /* 0x0000000384027209 */ /* 0x001fe40007810000 */
[----:B------:R-:W0:Y:S02]  /*144e0*/  MUFU.TANH R147, R147 ;  /* 0x0000009300937308 */ /* 0x000e240000002400 */
[----:B-1----:R-:W-:-:S06]  /*144f0*/  FMNMX.FTZ R3, R143, R2, !PT ;  /* 0x000000028f037209 */ /* 0x002fcc0007810000 */
[----:B------:R-:W1:Y:S01]  /*14500*/  MUFU.TANH R150, R150 ;  /* 0x0000009600967308 */ /* 0x000e620000002400 */
[----:B---3--:R-:W-:-:S07]  /*14510*/  FMNMX.FTZ R2, R146, R3, !PT ;  /* 0x0000000392027209 */ /* 0x008fce0007810000 */
        /* <DEDUP_REMOVED lines=18> */
[----:B------:R-:W-:Y:S01]  /*14640*/  MUFU.EX2 R0, R0 ;  /* 0x0000000000007308 */ /* 0x000fe20000000800 */
[----:B0-----:R-:W-:-:S07]  /*14650*/  FMNMX.FTZ R2, R158, R3, !PT ;  /* 0x000000039e027209 */ /* 0x001fce0007810000 */
[----:B------:R-:W-:Y:S01]  /*14660*/  MUFU.EX2 R188, R188 ;  /* 0x000000bc00bc7308 */ /* 0x000fe20000000800 */
[----:B-1----:R-:W-:-:S05]  /*14670*/  FMNMX.FTZ R2, R159, R2, !PT ;  /* 0x000000029f027209 */ /* 0x002fca0007810000 */
[----:B------:R-:W0:Y:S02]  /*14680*/  SHFL.BFLY PT, R3, R2, 0x2, 0x1f ;  /* 0x0c401f0002037f89 */ /* 0x000e2400000e0000 */
[----:B------:R-:W-:Y:S08]  /*14690*/  MUFU.EX2 R160, R160 ;  /* 0x000000a000a07308 */ /* 0x000ff00000000800 */
[----:B------:R-:W-:Y:S08]  /*146a0*/  MUFU.EX2 R190, R190 ;  /* 0x000000be00be7308 */ /* 0x000ff00000000800 */
[----:B------:R-:W-:Y:S08]  /*146b0*/  MUFU.EX2 R161, R161 ;  /* 0x000000a100a17308 */ /* 0x000ff00000000800 */
[----:B------:R-:W-:Y:S01]  /*146c0*/  MUFU.EX2 R15, R15 ;  /* 0x0000000f000f7308 */ /* 0x000fe20000000800 */
[----:B------:R-:W-:-:S02]  /*146d0*/  WARPGROUP.DEPBAR.LE gsb0, 0x0 ;  /* 0x00008000000079c5 */ /* 0x000fc40000010000 */
[----:B------:R-:W-:Y:S01]  /*146e0*/  WARPGROUP.ARRIVE ;  /* 0x00000000000079c5 */ /* 0x000fe20000000000 */
[--C-:B------:R-:W-:Y:S01]  /*146f0*/  FFMA.FTZ R184, R121, UR10, -R10.reuse ;  /* 0x0000000a79b87c23 */ /* 0x100fe2000801080a */
[----:B------:R-:W-:-:S03]  /*14700*/  FFMA.FTZ R186, R125, UR10, -R10 ;  /* 0x0000000a7dba7c23 */ /* 0x000fc6000801080a */
[----:B------:R-:W-:Y:S01]  /*14710*/  MUFU.EX2 R21, R21 ;  /* 0x0000001500157308 */ /* 0x000fe20000000800 */
[--C-:B------:R-:W-:Y:S01]  /*14720*/  FFMA.FTZ R121, R130, UR10, -R10.reuse ;  /* 0x0000000a82797c23 */ /* 0x100fe2000801080a */
[--C-:B------:R-:W-:Y:S01]  /*14730*/  FFMA.FTZ R125, R136, UR10, -R10.reuse ;  /* 0x0000000a887d7c23 */ /* 0x100fe2000801080a */
[----:B------:R-:W-:Y:S01]  /*14740*/  HGMMA.64x192x16.F32.BF16 R24, R180, gdesc[UR4].tnspB, R24, gsb0 ;  /* 0x42e00004b4187df0 */ /* 0x000fe20008001818 */
[----:B------:R-:W-:Y:S01]  /*14750*/  UIADD3 UR6, UR4, 0x180, URZ ;  /* 0x0000018004067890 */ /* 0x000fe2000fffe03f */
[----:B------:R-:W-:Y:S01]  /*14760*/  FFMA.FTZ R130, R145, UR10, -R10 ;  /* 0x0000000a91827c23 */ /* 0x000fe2000801080a */
[----:B------:R-:W-:Y:S02]  /*14770*/  UMOV UR7, 0x40000040 ;  /* 0x4000004000077882 */ /* 0x000fe40000000000 */
[----:B------:R-:W-:Y:S08]  /*14780*/  MUFU.EX2 R184, R184 ;  /* 0x000000b800b87308 */ /* 0x000ff00000000800 */
[----:B------:R-:W-:Y:S08]  /*14790*/  MUFU.EX2 R186, R186 ;  /* 0x000000ba00ba7308 */ /* 0x000ff00000000800 */
        /* <DEDUP_REMOVED lines=8> */
[--C-:B------:R-:W-:Y:S01]  /*14820*/  FFMA.FTZ R182, R133, UR10, -R10.reuse ;  /* 0x0000000a85b67c23 */ /* 0x100fe2000801080a */
[--C-:B------:R-:W-:Y:S01]  /*14830*/  FFMA.FTZ R133, R140, UR10, -R10.reuse ;  /* 0x0000000a8c857c23 */ /* 0x100fe2000801080a */
[--C-:B------:R-:W-:Y:S01]  /*14840*/  FFMA.FTZ R180, R128, UR10, -R10.reuse ;  /* 0x0000000a80b47c23 */ /* 0x100fe2000801080a */
[----:B------:R-:W-:Y:S02]  /*14850*/  FFMA.FTZ R128, R142, UR10, -R10 ;  /* 0x0000000a8e807c23 */ /* 0x000fe4000801080a */
[----:B------:R-:W-:Y:S01]  /*14860*/  HGMMA.64x192x16.F32.BF16 R24, R176, gdesc[UR4].tnspB, R24, gsb0 ;  /* 0x42e00004b0187df0 */ /* 0x000fe20008001818 */
[----:B------:R-:W-:Y:S01]  /*14870*/  UIADD3 UR6, UR4, 0x200, URZ ;  /* 0x0000020004067890 */ /* 0x000fe2000fffe03f */
[----:B------:R-:W-:Y:S01]  /*14880*/  MUFU.EX2 R182, R182 ;  /* 0x000000b600b67308 */ /* 0x000fe20000000800 */
[----:B------:R-:W-:-:S07]  /*14890*/  UMOV UR7, 0x40000040 ;  /* 0x4000004000077882 */ /* 0x000fce0000000000 */
[----:B------:R-:W-:Y:S08]  /*148a0*/  MUFU.EX2 R180, R180 ;  /* 0x000000b400b47308 */ /* 0x000ff00000000800 */
[----:B------:R-:W-:Y:S08]  /*148b0*/  MUFU.EX2 R133, R133 ;  /* 0x0000008500857308 */ /* 0x000ff00000000800 */
[----:B------:R-:W-:Y:S01]  /*148c0*/  MUFU.EX2 R128, R128 ;  /* 0x0000008000807308 */ /* 0x000fe20000000800 */
[----:B------:R-:W-:-:S02]  /*148d0*/  WARPGROUP.DEPBAR.LE gsb0, 0x0 ;  /* 0x00008000000079c5 */ /* 0x000fc40000010000 */
[----:B------:R-:W-:Y:S01]  /*148e0*/  WARPGROUP.ARRIVE ;  /* 0x00000000000079c5 */ /* 0x000fe20000000000 */
[--C-:B------:R-:W-:Y:S01]  /*148f0*/  FFMA.FTZ R176, R135, UR10, -R10.reuse ;  /* 0x0000000a87b07c23 */ /* 0x100fe2000801080a */
[----:B0-----:R-:W-:Y:S01]  /*14900*/  FMNMX.FTZ R135, R2, R3, !PT ;  /* 0x0000000302877209 */ /* 0x001fe20007810000 */
[----:B------:R-:W-:-:S03]  /*14910*/  FFMA.FTZ R178, R137, UR10, -R10 ;  /* 0x0000000a89b27c23 */ /* 0x000fc6000801080a */
[----:B------:R-:W-:Y:S01]  /*14920*/  HGMMA.64x192x16.F32.BF16 R24, R172, gdesc[UR4].tnspB, R24, gsb0 ;  /* 0x42e00004ac187df0 */ /* 0x000fe20008001818 */
[----:B------:R-:W-:Y:S01]  /*14930*/  UIADD3 UR6, UR4, 0x280, URZ ;  /* 0x0000028004067890 */ /* 0x000fe2000fffe03f */
[----:B------:R-:W0:Y:S01]  /*14940*/  SHFL.BFLY PT, R2, R135, 0x1, 0x1f ;  /* 0x0c201f0087027f89 */ /* 0x000e2200000e0000 */
[----:B------:R-:W-:Y:S01]  /*14950*/  UMOV UR7, 0x40000040 ;  /* 0x4000004000077882 */ /* 0x000fe20000000000 */
[----:B------:R-:W-:Y:S01]  /*14960*/  MUFU.EX2 R176, R176 ;  /* 0x000000b000b07308 */ /* 0x000fe20000000800 */
[----:B------:R-:W-:-:S07]  /*14970*/  UMOV UR4, UR38 ;  /* 0x0000002600047c82 */ /* 0x000fce0008000000 */
[----:B------:R-:W-:Y:S01]  /*14980*/  MUFU.EX2 R178, R178 ;  /* 0x000000b200b27308 */ /* 0x000fe20000000800 */
[----:B0-----:R-:W-:-:S07]  /*14990*/  FMNMX.FTZ R3, R135, R2, !PT ;  /* 0x0000000287037209 */ /* 0x001fce0007810000 */
[----:B------:R-:W-:Y:S01]  /*149a0*/  MUFU.EX2 R135, R149 ;  /* 0x0000009500877308 */ /* 0x000fe20000000800 */
[C---:B------:R-:W-:Y:S01]  /*149b0*/  FADD.FTZ R2, -R3.reuse, R11 ;  /* 0x0000000b03027221 */ /* 0x040fe20000010100 */
[----:B------:R-:W-:-:S03]  /*149c0*/  FMUL.FTZ R11, R3, UR10 ;  /* 0x0000000a030b7c20 */ /* 0x000fc60008410000 */
[----:B------:R-:W-:Y:S01]  /*149d0*/  FMUL.FTZ R2, R2, UR10 ;  /* 0x0000000a02027c20 */ /* 0x000fe20008410000 */
[--C-:B------:R-:W-:Y:S01]  /*149e0*/  FFMA.FTZ R189, R12, UR10, -R11.reuse ;  /* 0x0000000a0cbd7c23 */ /* 0x100fe2000801080b */
[--C-:B------:R-:W-:Y:S01]  /*149f0*/  FFMA.FTZ R12, R13, UR10, -R11.reuse ;  /* 0x0000000a0d0c7c23 */ /* 0x100fe2000801080b */
[----:B------:R-:W-:Y:S02]  /*14a00*/  IMAD.U32 R13, RZ, RZ, UR37 ;  /* 0x00000025ff0d7e24 */ /* 0x000fe4000f8e00ff */
[--C-:B------:R-:W-:Y:S01]  /*14a10*/  FFMA.FTZ R191, R14, UR10, -R11.reuse ;  /* 0x0000000a0ebf7c23 */ /* 0x100fe2000801080b */
[--C-:B------:R-:W-:Y:S01]  /*14a20*/  FFMA.FTZ R14, R20, UR10, -R11.reuse ;  /* 0x0000000a140e7c23 */ /* 0x100fe2000801080b */
[----:B------:R-:W-:Y:S01]  /*14a30*/  MUFU.EX2 R2, R2 ;  /* 0x0000000200027308 */ /* 0x000fe20000000800 */
[--C-:B------:R-:W-:Y:S01]  /*14a40*/  FFMA.FTZ R185, R120, UR10, -R11.reuse ;  /* 0x0000000a78b97c23 */ /* 0x100fe2000801080b */
[----:B------:R-:W-:Y:S01]  /*14a50*/  @!P1 LEA R13, R13, UR39, 0x3 ;  /* 0x000000270d0d9c11 */ /* 0x000fe2000f8e18ff */
[--C-:B------:R-:W-:Y:S01]  /*14a60*/  FFMA.FTZ R20, R123, UR10, -R11.reuse ;  /* 0x0000000a7b147c23 */ /* 0x100fe2000801080b */
[--C-:B------:R-:W-:Y:S01]  /*14a70*/  FFMA.FTZ R187, R124, UR10, -R11.reuse ;  /* 0x0000000a7cbb7c23 */ /* 0x100fe2000801080b */
[--C-:B------:R-:W-:Y:S01]  /*14a80*/  FFMA.FTZ R124, R127, UR10, -R11.reuse ;  /* 0x0000000a7f7c7c23 */ /* 0x100fe2000801080b */
[--C-:B------:R-:W-:Y:S01]  /*14a90*/  FFMA.FTZ R181, R129, UR10, -R11.reuse ;  /* 0x0000000a81b57c23 */ /* 0x100fe2000801080b */
[----:B------:R-:W-:Y:S01]  /*14aa0*/  @!P1 VIADD R13, R13, 0x30840 ;  /* 0x000308400d0d9836 */ /* 0x000fe20000000000 */
[----:B------:R-:W0:Y:S01]  /*14ab0*/  MUFU.EX2 R189, R189 ;  /* 0x000000bd00bd7308 */ /* 0x000e220000000800 */
[--C-:B------:R-:W-:Y:S01]  /*14ac0*/  FFMA.FTZ R120, R131, UR10, -R11.reuse ;  /* 0x0000000a83787c23 */ /* 0x100fe2000801080b */
[--C-:B------:R-:W-:Y:S01]  /*14ad0*/  FFMA.FTZ R183, R132, UR10, -R11.reuse ;  /* 0x0000000a84b77c23 */ /* 0x100fe2000801080b */
[----:B------:R-:W-:Y:S01]  /*14ae0*/  FFMA.FTZ R132, R143, UR10, -R11 ;  /* 0x0000000a8f847c23 */ /* 0x000fe2000801080b */
[----:B------:R-:W-:Y:S01]  /*14af0*/  @!P1 PRMT R13, RZ, 0x654, R13 ;  /* 0x00000654ff0d9816 */ /* 0x000fe2000000000d */
[--C-:B------:R-:W-:Y:S01]  /*14b00*/  FFMA.FTZ R177, R146, UR10, -R11.reuse ;  /* 0x0000000a92b17c23 */ /* 0x100fe2000801080b */
[--C-:B------:R-:W-:Y:S01]  /*14b10*/  FFMA.FTZ R136, R147, UR10, -R11.reuse ;  /* 0x0000000a93887c23 */ /* 0x100fe2000801080b */
[--C-:B------:R-:W-:Y:S01]  /*14b20*/  FFMA.FTZ R179, R150, UR10, -R11.reuse ;  /* 0x0000000a96b37c23 */ /* 0x100fe2000801080b */
[----:B------:R-:W1:Y:S01]  /*14b30*/  MUFU.EX2 R12, R12 ;  /* 0x0000000c000c7308 */ /* 0x000e620000000800 */
[--C-:B------:R-:W-:Y:S01]  /*14b40*/  FFMA.FTZ R155, R155, UR10, -R11.reuse ;  /* 0x0000000a9b9b7c23 */ /* 0x100fe2000801080b */
[--C-:B------:R-:W-:Y:S01]  /*14b50*/  FFMA.FTZ R156, R156, UR10, -R11.reuse ;  /* 0x0000000a9c9c7c23 */ /* 0x100fe2000801080b */
[--C-:B------:R-:W-:Y:S01]  /*14b60*/  FFMA.FTZ R157, R157, UR10, -R11.reuse ;  /* 0x0000000a9d9d7c23 */ /* 0x100fe2000801080b */
[----:B------:R-:W-:Y:S01]  /*14b70*/  FFMA.FTZ R158, R158, UR10, -R11 ;  /* 0x0000000a9e9e7c23 */ /* 0x000fe2000801080b */
[----:B------:R-:W-:-:S03]  /*14b80*/  IMAD.U32 R123, RZ, RZ, UR11 ;  /* 0x0000000bff7b7e24 */ /* 0x000fc6000f8e00ff */
[----:B------:R-:W2:Y:S01]  /*14b90*/  MUFU.EX2 R191, R191 ;  /* 0x000000bf00bf7308 */ /* 0x000ea20000000800 */
[----:B0-----:R-:W-:Y:S01]  /*14ba0*/  FFMA.FTZ R5, R2, R5, R189 ;  /* 0x0000000502057223 */ /* 0x001fe200000100bd */
[----:B------:R-:W-:-:S05]  /*14bb0*/  @!P1 VIADD R123, R123, 0x30860 ;  /* 0x000308607b7b9836 */ /* 0x000fca0000000000 */
[----:B------:R-:W-:Y:S01]  /*14bc0*/  @!P1 PRMT R123, RZ, 0x654, R123 ;  /* 0x00000654ff7b9816 */ /* 0x000fe2000000007b */
[----:B------:R-:W0:Y:S01]  /*14bd0*/  MUFU.EX2 R14, R14 ;  /* 0x0000000e000e7308 */ /* 0x000e220000000800 */
[C---:B-1----:R-:W-:Y:S01]  /*14be0*/  FADD.FTZ R138, R12.reuse, R5 ;  /* 0x000000050c8a7221 */ /* 0x042fe20000010000 */
[----:B------:R-:W-:-:S06]  /*14bf0*/  F2FP.BF16.F32.PACK_AB R189, R12, R189 ;  /* 0x000000bd0cbd723e */ /* 0x000fcc00000010ff */
[----:B------:R-:W-:Y:S01]  /*14c00*/  MUFU.EX2 R185, R185 ;  /* 0x000000b900b97308 */ /* 0x000fe20000000800 */
[----:B--2---:R-:W-:Y:S01]  /*14c10*/  FADD.FTZ R5, R191, R138 ;  /* 0x0000008abf057221 */ /* 0x004fe20000010000 */
[----:B------:R-:W-:-:S06]  /*14c20*/  FFMA.FTZ R138, R153, UR10, -R11 ;  /* 0x0000000a998a7c23 */ /* 0x000fcc000801080b */
        /* <DEDUP_REMOVED lines=21> */
[----:B------:R-:W-:Y:S01]  /*14d80*/  FFMA.FTZ R175, R154, UR10, -R11 ;  /* 0x0000000a9aaf7c23 */ /* 0x000fe2000801080b */
[----:B------:R-:W-:Y:S01]  /*14d90*/  FFMA.FTZ R10, R148, UR10, -R10 ;  /* 0x0000000a940a7c23 */ /* 0x000fe2000801080a */
[----:B------:R-:W-:Y:S01]  /*14da0*/  HGMMA.64x192x16.F32.BF16 R24, R168, gdesc[UR4].tnspB, R24, gsb0 ;  /* 0x42e00004a8187df0 */ /* 0x000fe20008001818 */
[----:B------:R-:W-:Y:S01]  /*14db0*/  MUFU.EX2 R172, R172 ;  /* 0x000000ac00ac7308 */ /* 0x000fe20000000800 */
[----:B------:R-:W-:-:S07]  /*14dc0*/  UMOV UR7, UR60 ;  /* 0x0000003c00077c82 */ /* 0x000fce0008000000 */
[----:B------:R-:W-:Y:S08]  /*14dd0*/  MUFU.EX2 R173, R173 ;  /* 0x000000ad00ad7308 */ /* 0x000ff00000000800 */
[----:B------:R-:W-:Y:S08]  /*14de0*/  MUFU.EX2 R174, R174 ;  /* 0x000000ae00ae7308 */ /* 0x000ff00000000800 */
[----:B------:R-:W-:Y:S08]  /*14df0*/  MUFU.EX2 R175, R175 ;  /* 0x000000af00af7308 */ /* 0x000ff00000000800 */
[----:B------:R-:W0:Y:S01]  /*14e00*/  MUFU.EX2 R10, R10 ;  /* 0x0000000a000a7308 */ /* 0x000e220000000800 */
[----:B------:R-:W-:-:S02]  /*14e10*/  WARPGROUP.DEPBAR.LE gsb0, 0x0 ;  /* 0x00008000000079c5 */ /* 0x000fc40000010000 */
[----:B------:R1:W-:Y:S01]  /*14e20*/  @!P1 SYNCS.ARRIVE.TRANS64.RED.A1T0 RZ, [R13+URZ], RZ ;  /* 0x000000ff0dff99a7 */ /* 0x0003e2000810043f */
[----:B0-----:R-:W-:Y:S02]  /*14e30*/  F2FP.BF16.F32.PACK_AB R170, R10, R135 ;  /* 0x000000870aaa723e */ /* 0x001fe400000010ff */
[----:B------:R-:W-:Y:S02]  /*14e40*/  F2FP.BF16.F32.PACK_AB R168, R130, R122 ;  /* 0x0000007a82a8723e */ /* 0x000fe400000010ff */
[----:B------:R-:W-:Y:S01]  /*14e50*/  F2FP.BF16.F32.PACK_AB R169, R157, R156 ;  /* 0x0000009c9da9723e */ /* 0x000fe200000010ff */
[----:B-1----:R-:W-:Y:S01]  /*14e60*/  FFMA.FTZ R13, R0, R8, R188 ;  /* 0x00000008000d7223 */ /* 0x002fe200000100bc */
[--C-:B------:R-:W-:Y:S01]  /*14e70*/  FFMA.FTZ R8, R151, UR10, -R11.reuse ;  /* 0x0000000a97087c23 */ /* 0x100fe2000801080b */
[----:B------:R-:W-:Y:S01]  /*14e80*/  FFMA.FTZ R11, R159, UR10, -R11 ;  /* 0x0000000a9f0b7c23 */ /* 0x000fe2000801080b */
[----:B------:R0:W-:Y:S01]  /*14e90*/  @!P1 SYNCS.ARRIVE.TRANS64.RED.A1T0 RZ, [R123+URZ], RZ ;  /* 0x000000ff7bff99a7 */ /* 0x0001e2000810043f */
[C---:B------:R-:W-:Y:S01]  /*14ea0*/  FADD.FTZ R13, R160.reuse, R13 ;  /* 0x0000000da00d7221 */ /* 0x040fe20000010000 */
[----:B------:R-:W-:Y:S01]  /*14eb0*/  F2FP.BF16.F32.PACK_AB R188, R160, R188 ;  /* 0x000000bca0bc723e */ /* 0x000fe200000010ff */
[----:B------:R-:W-:Y:S02]  /*14ec0*/  MUFU.EX2 R171, R11 ;  /* 0x0000000b00ab7308 */ /* 0x000fe40000000800 */
[----:B------:R-:W-:Y:S01]  /*14ed0*/  FADD.FTZ R140, R190, R13 ;  /* 0x0000000dbe8c7221 */ /* 0x000fe20000010000 */
[----:B------:R-:W-:-:S03]  /*14ee0*/  F2FP.BF16.F32.PACK_AB R190, R161, R190 ;  /* 0x000000bea1be723e */ /* 0x000fc600000010ff */
[----:B------:R-:W-:Y:S01]  /*14ef0*/  FADD.FTZ R13, R161, R140 ;  /* 0x0000008ca10d7221 */ /* 0x000fe20000010000 */
[----:B------:R-:W-:Y:S01]  /*14f00*/  FADD.FTZ R140, R14, R5 ;  /* 0x000000050e8c7221 */ /* 0x000fe20000010000 */
[----:B------:R-:W1:Y:S02]  /*14f10*/  MUFU.EX2 R8, R8 ;  /* 0x0000000800087308 */ /* 0x000e640000000800 */
[----:B------:R-:W-:Y:S01]  /*14f20*/  FADD.FTZ R142, R184, R13 ;  /* 0x0000000db88e7221 */ /* 0x000fe20000010000 */
[----:B------:R-:W-:Y:S01]  /*14f30*/  FADD.FTZ R5, R185, R140 ;  /* 0x0000008cb9057221 */ /* 0x000fe20000010000 */
[C---:B------:R-:W-:Y:S02]  /*14f40*/  F2FP.BF16.F32.PACK_AB R185, R20.reuse, R185 ;  /* 0x000000b914b9723e */ /* 0x040fe400000010ff */
[C---:B------:R-:W-:Y:S01]  /*14f50*/  FADD.FTZ R13, R15.reuse, R142 ;  /* 0x0000008e0f0d7221 */ /* 0x040fe20000010000 */
[----:B------:R-:W-:Y:S01]  /*14f60*/  FADD.FTZ R140, R20, R5 ;  /* 0x00000005148c7221 */ /* 0x000fe20000010000 */
        /* <DEDUP_REMOVED lines=27> */
[----:B-1----:R-:W-:-:S02]  /*15120*/  F2FP.BF16.F32.PACK_AB R179, R8, R179 ;  /* 0x000000b308b3723e */ /* 0x002fc400000010ff */
[----:B------:R-:W-:Y:S01]  /*15130*/  FADD.FTZ R13, R126, R13 ;  /* 0x0000000d7e0d7221 */ /* 0x000fe20000010000 */
[----:B------:R-:W-:Y:S01]  /*15140*/  FADD.FTZ R14, R8, R5 ;  /* 0x00000005080e7221 */ /* 0x000fe20000010000 */
        /* <DEDUP_REMOVED lines=21> */
[----:B------:R-:W-:Y:S01]  /*152a0*/  F2FP.BF16.F32.PACK_AB R171, R171, R158 ;  /* 0x0000009eabab723e */ /* 0x000fe200000010ff */
[----:B------:R-:W-:Y:S02]  /*152b0*/  IMAD.MOV.U32 R11, RZ, RZ, R3 ;  /* 0x000000ffff0b7224 */ /* 0x000fe400078e0003 */
[----:B------:R-:W-:Y:S01]  /*152c0*/  IMAD.MOV.U32 R10, RZ, RZ, R4 ;  /* 0x000000ffff0a7224 */ /* 0x000fe200078e0004 */
[----:B0-----:R-:W-:Y:S06]  /*152d0*/  @P2 BRA `(.L_x_1807) ;  /* 0xffffffdc00142947 */ /* 0x001fec000383ffff */
.L_x_1798:
        /* <DEDUP_REMOVED lines=11> */
.L_x_1825:
        /* <DEDUP_REMOVED lines=8> */
.L_x_1809:
[----:B------:R-:W-:Y:S01]  /*15410*/  ULEA UR6, UR38, UR39, 0x3 ;  /* 0x0000002726067291 */ /* 0x000fe2000f8e183f */
[----:B------:R-:W-:-:S05]  /*15420*/  IMAD.U32 R3, RZ, RZ, UR60 ;  /* 0x0000003cff037e24 */ /* 0x000fca000f8e00ff */
[----:B------:R-:W-:-:S04]  /*15430*/  SHF.L.U32 R3, R3, 0x1f, RZ ;  /* 0x0000001f03037819 */ /* 0x000fc800000006ff */
[----:B------:R0:W1:Y:S01]  /*15440*/  SYNCS.PHASECHK.TRANS64.TRYWAIT P2, [UR6+0x30830], R3 ;  /* 0x03083003ff0075a7 */ /* 0x0000620008040146 */
[----:B------:R-:W-:Y:S05]  /*15450*/  @!P0 BRA `(.L_x_1810) ;  /* 0x0000000000048947 */ /* 0x000fea0003800000 */
[----:B------:R-:W-:Y:S01]  /*15460*/  BPT.TRAP 0x1 ;  /* 0x000000040000795c */ /* 0x000fe20000300000 */
.L_x_1810:
[----:B-1----:R-:W-:Y:S05]  /*15470*/  @P2 BRA `(.L_x_1811) ;  /* 0x0000000000082947 */ /* 0x002fea0003800000 */
[----:B------:R-:W1:Y:S02]  /*15480*/  SYNCS.PHASECHK.TRANS64.TRYWAIT P2, [UR6+0x30830], R3 ;  /* 0x03083003ff0075a7 */ /* 0x000e640008040146 */
[----:B-1----:R-:W-:Y:S05]  /*15490*/  @!P2 BRA `(.L_x_1812) ;  /* 0x000001000030a947 */ /* 0x002fea0003800000 */
.L_x_1811:
        /* <DEDUP_REMOVED lines=165> */
.L_x_1813:
[----:B------:R-:W-:Y:S01]  /*15ef0*/  ULEA UR11, UR4, UR39, 0x3 ;  /* 0x00000027040b7291 */ /* 0x000fe2000f8e183f */
[----:B------:R-:W-:-:S05]  /*15f00*/  IMAD.U32 R0, RZ, RZ, UR7 ;  /* 0x00000007ff007e24 */ /* 0x000fca000f8e00ff */
[----:B------:R-:W-:-:S04]  /*15f10*/  SHF.L.U32 R0, R0, 0x1f, RZ ;  /* 0x0000001f00007819 */ /* 0x000fc800000006ff */
[----:B------:R2:W3:Y:S01]  /*15f20*/  SYNCS.PHASECHK.TRANS64.TRYWAIT P2, [UR11+0x30850], R0 ;  /* 0x03085000ff0075a7 */ /* 0x0004e2000804014b */
[----:B------:R-:W-:Y:S05]  /*15f30*/  @!P0 BRA `(.L_x_1814) ;  /* 0x0000000000048947 */ /* 0x000fea0003800000 */
[----:B------:R-:W-:Y:S01]  /*15f40*/  BPT.TRAP 0x1 ;  /* 0x000000040000795c */ /* 0x000fe20000300000 */
.L_x_1814:
[----:B---3--:R-:W-:Y:S05]  /*15f50*/  @P2 BRA `(.L_x_1815) ;  /* 0x0000000000082947 */ /* 0x008fea0003800000 */
[----:B------:R-:W3:Y:S02]  /*15f60*/  SYNCS.PHASECHK.TRANS64.TRYWAIT P2, [UR11+0x30850], R0 ;  /* 0x03085000ff0075a7 */ /* 0x000ee4000804014b */
[----:B---3--:R-:W-:Y:S05]  /*15f70*/  @!P2 BRA `(.L_x_1816) ;  /* 0x000000f40090a947 */ /* 0x008fea0003800000 */
.L_x_1815:
[----:B------:R-:W-:Y:S01]  /*15f80*/  UIADD3 UR6, UR39, 0x400, URZ ;  /* 0x0000040027067890 */ /* 0x000fe2000fffe03f */
[----:B------:R-:W-:Y:S01]  /*15f90*/  WARPGROUP.ARRIVE ;  /* 0x00000000000079c5 */ /* 0x000fe20000000000 */
[----:B------:R-:W-:Y:S01]  /*15fa0*/  UMOV UR7, 0x40000040 ;  /* 0x4000004000077882 */ /* 0x000fe20000000000 */
[----:B------:R-:W-:Y:S01]  /*15fb0*/  PLOP3.LUT P2, PT, PT, PT, UP0, 0x80, 0x0 ;  /* 0x000000000000781c */ /* 0x000fe20003f4f008 */
[----:B------:R-:W-:Y:S01]  /*15fc0*/  USHF.R.U32.HI UR6, URZ, 0x4, UR6 ;  /* 0x000000043f067899 */ /* 0x000fe20008011606 */
[----:B---3--:R-:W-:Y:S01]  /*15fd0*/  FMUL.FTZ R2, R122, UR5 ;  /* 0x000000057a027c20 */ /* 0x008fe20008410000 */
[----:B------:R-:W-:Y:S01]  /*15fe0*/  FMUL.FTZ R122, R130, UR5 ;  /* 0x00000005827a7c20 */ /* 0x000fe20008410000 */
[----:B------:R-:W-:Y:S01]  /*15ff0*/  FMUL.FTZ R130, R138, UR5 ;  /* 0x000000058a827c20 */ /* 0x000fe20008410000 */
[----:B------:R-:W-:Y:S01]  /*16000*/  ULOP3.LUT UR6, UR6, 0x3fff, URZ, 0xc0, !UPT ;  /* 0x00003fff06067892 */ /* 0x000fe2000f8ec03f */
[----:B------:R-:W-:Y:S01]  /*16010*/  PLOP3.LUT P3, PT, PT, PT, UP0, 0x80, 0x0 ;  /* 0x000000000000781c */ /* 0x000fe20003f6f008 */
[----:B------:R-:W-:Y:S01]  /*16020*/  FMUL.FTZ R138, R144, UR5 ;  /* 0x00000005908a7c20 */ /* 0x000fe20008410000 */
[----:B------:R-:W-:Y:S01]  /*16030*/  FMUL.FTZ R144, R154, UR5 ;  /* 0x000000059a907c20 */ /* 0x000fe20008410000 */
[----:B------:R-:W-:Y:S01]  /*16040*/  ULOP3.LUT UR6, UR6, 0x3000000, URZ, 0xfc, !UPT ;  /* 0x0300000006067892 */ /* 0x000fe2000f8efc3f */
[----:B------:R-:W-:Y:S01]  /*16050*/  FMUL.FTZ R154, R160, UR5 ;  /* 0x00000005a09a7c20 */ /* 0x000fe20008410000 */
[----:B------:R-:W-:-:S02]  /*16060*/  VIADD R160, R22, UR61 ;  /* 0x0000003d16a07c36 */ /* 0x000fc40008000000 */
[----:B--2---:R-:W-:Y:S01]  /*16070*/  FMUL.FTZ R0, R120, UR5 ;  /* 0x0000000578007c20 */ /* 0x004fe20008410000 */
[----:B------:R-:W-:Y:S01]  /*16080*/  UIMAD UR4, UR4, 0x900, UR6 ;  /* 0x00000900040478a4 */ /* 0x000fe2000f8e0206 */
[----:B01----:R-:W-:Y:S01]  /*16090*/  FMUL.FTZ R3, R121, UR5 ;  /* 0x0000000579037c20 */ /* 0x003fe20008410000 */
[----:B------:R-:W-:Y:S02]  /*160a0*/  IMAD.U32 R121, RZ, RZ, UR37 ;  /* 0x00000025ff797e24 */ /* 0x000fe4000f8e00ff */
        /* <DEDUP_REMOVED lines=47> */
[----:B------:R-:W0:Y:S04]  /*163a0*/  MUFU.TANH R0, R0 ;  /* 0x0000000000007308 */ /* 0x000e280000002400 */
[----:B------:R-:W-:Y:S01]  /*163b0*/  IADD3 R165, -R18, R158, R19 ;  /* 0x0000009e12a57210 */ /* 0x000fe20007ffe113 */
[----:B------:R-:W-:-:S03]  /*163c0*/  VIADD R158, R158, 0xffffffff ;  /* 0xffffffff9e9e7836 */ /* 0x000fc60000000000 */
        /* <DEDUP_REMOVED lines=68> */
[----:B------:R-:W-:Y:S02]  /*16810*/  UMOV UR7, 0x40000040 ;  /* 0x4000004000077882 */ /* 0x000fe40000000000 */
[----:B------:R-:W-:Y:S02]  /*16820*/  @UP0 ULDC UR4, c[0x0][0x44c] ;  /* 0x0001130000040ab9 */ /* 0x000fe40000000800 */
[----:B------:R-:W-:Y:S01]  /*16830*/  @P2 IMAD.HI.U32 R120, R160, UR4, RZ ;  /* 0x00000004a0782c27 */ /* 0x000fe2000f8e00ff */
[----:B------:R-:W-:Y:S01]  /*16840*/  @UP0 ULDC UR4, c[0x0][0x450] ;  /* 0x0001140000040ab9 */ /* 0x000fe20000000800 */
[----:B------:R-:W-:-:S03]  /*16850*/  PLOP3.LUT P2, PT, PT, PT, UP1, 0x40, 0x0 ;  /* 0x000000000000781c */ /* 0x000fc60003f4e818 */
[----:B------:R-:W-:Y:S02]  /*16860*/  @P3 SHF.R.U32.HI R160, RZ, UR4, R120 ;  /* 0x00000004ffa03c19 */ /* 0x000fe40008011678 */
[----:B------:R-:W-:-:S03]  /*16870*/  @!P1 LEA R120, R121, UR39, 0x3 ;  /* 0x0000002779789c11 */ /* 0x000fc6000f8e18ff */
[----:B------:R-:W5:Y:S02]  /*16880*/  SHFL.IDX PT, R121, R160, RZ, 0x1c1f ;  /* 0x001c1fffa0797589 */ /* 0x000f6400000e0000 */
[----:B------:R-:W-:-:S05]  /*16890*/  @!P1 VIADD R120, R120, 0x30840 ;  /* 0x0003084078789836 */ /* 0x000fca0000000000 */
[----:B------:R-:W-:Y:S01]  /*168a0*/  @!P1 PRMT R120, RZ, 0x654, R120 ;  /* 0x00000654ff789816 */ /* 0x000fe20000000078 */
[--C-:B-----5:R-:W-:Y:S02]  /*168b0*/  IMAD.IADD R164, R166, 0x1, R121.reuse ;  /* 0x00000001a6a47824 */ /* 0x120fe400078e0279 */
[----:B------:R-:W-:Y:S01]  /*168c0*/  IMAD.IADD R163, R165, 0x1, R121 ;  /* 0x00000001a5a37824 */ /* 0x000fe200078e0279 */
[----:B------:R-:W-:Y:S02]  /*168d0*/  WARPGROUP.DEPBAR.LE gsb0, 0x0 ;  /* 0x00008000000079c5 */ /* 0x000fe40000010000 */
[----:B------:R-:W-:-:S06]  /*168e0*/  WARPGROUP.ARRIVE ;  /* 0x00000000000079c5 */ /* 0x000fcc0000000000 */
[----:B------:R-:W-:Y:S03]  /*168f0*/  HGMMA.64x192x16.F32.BF16 R24, R168, gdesc[UR4].tnspB, R24, gsb0 ;  /* 0x42e00004a8187df0 */ /* 0x000fe60008001818 */
        /* <DEDUP_REMOVED lines=15> */
.L_x_1819:
[----:B------:R-:W-:-:S05]  /*169f0*/  IMAD.U32 R168, RZ, RZ, UR54 ;  /* 0x00000036ffa87e24 */ /* 0x000fca000f8e00ff */
[----:B------:R-:W-:-:S13]  /*16a00*/  ISETP.NE.AND P2, PT, R168, 0x1, PT ;  /* 0x00000001a800780c */ /* 0x000fda0003f45270 */
[----:B0-----:R-:W0:Y:S02]  /*16a10*/  @P2 LDC.64 R120, c[0x0][0x9e8] ;  /* 0x00027a00ff782b82 */ /* 0x001e240000000a00 */
[----:B0-----:R-:W-:-:S05]  /*16a20*/  @P2 IMAD.HI.U32 R120, R167, R120, RZ ;  /* 0x00000078a7782227 */ /* 0x001fca00078e00ff */
[----:B------:R-:W-:-:S07]  /*16a30*/  @P2 SHF.R.U32.HI R167, RZ, R121, R120 ;  /* 0x00000079ffa72219 */ /* 0x000fce0000011678 */
.L_x_1820:
[----:B------:R-:W-:Y:S05]  /*16a40*/  BSYNC B0 ;  /* 0x0000000000007941 */ /* 0x000fea0003800000 */
.L_x_1818:
[----:B------:R-:W-:-:S05]  /*16a50*/  IMAD R167, R167, R168, R158 ;  /* 0x000000a8a7a77224 */ /* 0x000fca00078e029e */
[----:B------:R-:W-:Y:S02]  /*16a60*/  VIADDMNMX R164, R167, R168, R164, PT ;  /* 0x000000a8a7a47246 */ /* 0x000fe400038001a4 */
[----:B------:R-:W-:-:S07]  /*16a70*/  VIMNMX R163, R163, R167, !PT ;  /* 0x000000a7a3a37248 */ /* 0x000fce0007fe0100 */
.L_x_1817:
[C---:B------:R-:W-:Y:S01]  /*16a80*/  ISETP.GE.AND P2, PT, R161.reuse, 0x2, PT ;  /* 0x00000002a100780c */ /* 0x040fe20003f46270 */
[----:B------:R-:W1:Y:S01]  /*16a90*/  SHFL.IDX PT, R160, R160, 0x1, 0x1c1f ;  /* 0x003c1f00a0a07f89 */ /* 0x000e6200000e0000 */
        /* <DEDUP_REMOVED lines=131> */
.L_x_1823:
[----:B------:R-:W-:-:S05]  /*172d0*/  IMAD.U32 R163, RZ, RZ, UR54 ;  /* 0x00000036ffa37e24 */ /* 0x000fca000f8e00ff */
[----:B------:R-:W-:-:S13]  /*172e0*/  ISETP.NE.AND P6, PT, R163, 0x1, PT ;  /* 0x00000001a300780c */ /* 0x000fda0003fc5270 */
[----:B------:R-:W0:Y:S02]  /*172f0*/  @P6 LDC.64 R12, c[0x0][0x9e8] ;  /* 0x00027a00ff0c6b82 */ /* 0x000e240000000a00 */
[----:B0-----:R-:W-:-:S05]  /*17300*/  @P6 IMAD.HI.U32 R12, R160, R12, RZ ;  /* 0x0000000ca00c6227 */ /* 0x001fca00078e00ff */
[----:B------:R-:W-:-:S07]  /*17310*/  @P6 SHF.R.U32.HI R160, RZ, R13, R12 ;  /* 0x0000000dffa06219 */ /* 0x000fce000001160c */
.L_x_1824:
[----:B------:R-:W-:Y:S05]  /*17320*/  BSYNC B0 ;  /* 0x0000000000007941 */ /* 0x000fea0003800000 */
.L_x_1822:
[----:B------:R-:W-:-:S05]  /*17330*/  IMAD R158, R160, R163, R158 ;  /* 0x000000a3a09e7224 */ /* 0x000fca00078e029e */
[----:B------:R-:W-:Y:S02]  /*17340*/  VIADDMNMX R166, R158, R163, R166, PT ;  /* 0x000000a39ea67246 */ /* 0x000fe400038001a6 */
[----:B------:R-:W-:-:S07]  /*17350*/  VIMNMX R165, R165, R158, !PT ;  /* 0x0000009ea5a57248 */ /* 0x000fce0007fe0100 */
.L_x_1821:
[C---:B------:R-:W-:Y:S01]  /*17360*/  ISETP.GT.AND P2, PT, R165.reuse, 0x1, !P2 ;  /* 0x00000001a500780c */ /* 0x040fe20005744270 */
[----:B------:R-:W-:Y:S01]  /*17370*/  UMOV UR10, UR55 ;  /* 0x00000037000a7c82 */ /* 0x000fe20008000000 */
[----:B------:R-:W-:Y:S01]  /*17380*/  ISETP.NE.AND P6, PT, R172, RZ, PT ;  /* 0x000000ffac00720c */ /* 0x000fe20003fc5270 */
[----:B------:R-:W-:Y:S01]  /*17390*/  UMOV UR7, UR60 ;  /* 0x0000003c00077c82 */ /* 0x000fe20008000000 */
[----:B------:R-:W-:Y:S02]  /*173a0*/  ISETP.LT.OR P2, PT, R166, 0x2, P2 ;  /* 0x00000002a600780c */ /* 0x000fe40001741670 */
[----:B------:R-:W-:Y:S02]  /*173b0*/  ISETP.GT.AND P3, PT, R165, 0x8, !P3 ;  /* 0x00000008a500780c */ /* 0x000fe40005f64270 */
[----:B------:R-:W-:Y:S02]  /*173c0*/  FSEL R12, R4, -INF , !P2 ;  /* 0xff800000040c7808 */ /* 0x000fe40005000000 */
[----:B------:R-:W-:-:S02]  /*173d0*/  ISETP.NE.AND P2, PT, R121, RZ, PT ;  /* 0x000000ff7900720c */ /* 0x000fc40003f45270 */
[----:B------:R-:W-:Y:S02]  /*173e0*/  FMNMX.FTZ R4, R0, R10, !PT ;  /* 0x0000000a00047209 */ /* 0x000fe40007810000 */
        /* <DEDUP_REMOVED lines=84> */
[----:B------:R-:W-:-:S02]  /*17930*/  ISETP.LT.OR P2, PT, R166, 0x3a, P2 ;  /* 0x0000003aa600780c */ /* 0x000fc40001741670 */
[----:B------:R-:W-:Y:S02]  /*17940*/  R2UR UR4, R193 ;  /* 0x00000000c10472ca */ /* 0x000fe400000e0000 */
[----:B------:R-:W-:Y:S02]  /*17950*/  FSEL R142, R142, -INF , !P2 ;  /* 0xff8000008e8e7808 */ /* 0x000fe40005000000 */
[----:B------:R-:W-:-:S04]  /*17960*/  ISETP.NE.AND P2, PT, R180, RZ, PT ;  /* 0x000000ffb400720c */ /* 0x000fc80003f45270 */
[----:B------:R-:W-:-:S04]  /*17970*/  ISETP.GT.AND P2, PT, R165, 0x40, !P2 ;  /* 0x00000040a500780c */ /* 0x000fc80005744270 */
[----:B------:R-:W-:Y:S02]  /*17980*/  ISETP.LT.OR P2, PT, R166, 0x41, P2 ;  /* 0x00000041a600780c */ /* 0x000fe40001741670 */
[----:B0-----:R-:W-:Y:S02]  /*17990*/  FMNMX.FTZ R4, R121, R4, !PT ;  /* 0x0000000479047209 */ /* 0x001fe40007810000 */
[----:B------:R-:W-:Y:S02]  /*179a0*/  FSEL R144, R144, -INF , !P2 ;  /* 0xff80000090907808 */ /* 0x000fe40005000000 */
[----:B------:R-:W-:-:S04]  /*179b0*/  ISETP.NE.AND P2, PT, R181, RZ, PT ;  /* 0x000000ffb500720c */ /* 0x000fc80003f45270 */
        /* <DEDUP_REMOVED lines=13> */
[----:B------:R-:W-:Y:S01]  /*17a90*/  ISETP.NE.AND P6, PT, R161, RZ, PT ;  /* 0x000000ffa100720c */ /* 0x000fe20003fc5270 */
[----:B------:R-:W-:Y:S01]  /*17aa0*/  FMUL.FTZ R161, R4, UR10 ;  /* 0x0000000a04a17c20 */ /* 0x000fe20008410000 */
[C---:B------:R-:W-:Y:S02]  /*17ab0*/  ISETP.LT.OR P2, PT, R166.reuse, 0x1, P2 ;  /* 0x00000001a600780c */ /* 0x040fe40001741670 */
[----:B------:R-:W-:Y:S02]  /*17ac0*/  ISETP.LT.OR P3, PT, R166, 0x51, P3 ;  /* 0x00000051a600780c */ /* 0x000fe40001f61670 */
[----:B------:R-:W-:Y:S02]  /*17ad0*/  FSEL R2, R2, -INF , !P2 ;  /* 0xff80000002027808 */ /* 0x000fe40005000000 */
[----:B------:R-:W-:-:S02]  /*17ae0*/  FSETP.NEU.FTZ.AND P2, PT, R4, -INF , PT ;  /* 0xff8000000400780b */ /* 0x000fc40003f5d000 */
[----:B------:R-:W-:Y:S02]  /*17af0*/  FMNMX.FTZ R121, R2, R11, !PT ;  /* 0x0000000b02797209 */ /* 0x000fe40007810000 */
[----:B------:R-:W-:Y:S02]  /*17b00*/  FSEL R161, R161, RZ, P2 ;  /* 0x000000ffa1a17208 */ /* 0x000fe40001000000 */
[----:B------:R-:W-:Y:S02]  /*17b10*/  FMNMX.FTZ R121, R12, R121, !PT ;  /* 0x000000790c797209 */ /* 0x000fe40007810000 */
[----:B------:R-:W-:Y:S01]  /*17b20*/  FSEL R151, R151, -INF , !P3 ;  /* 0xff80000097977808 */ /* 0x000fe20005800000 */
        /* <DEDUP_REMOVED lines=10> */
[----:B------:R-:W-:Y:S01]  /*17bd0*/  MUFU.EX2 R13, R13 ;  /* 0x0000000d000d7308 */ /* 0x000fe20000000800 */
[----:B------:R-:W-:Y:S01]  /*17be0*/  FSEL R20, R157, -INF , !P6 ;  /* 0xff8000009d147808 */ /* 0x000fe20007000000 */
[--C-:B------:R-:W-:Y:S01]  /*17bf0*/  FFMA.FTZ R190, R120, UR10, -R161.reuse ;  /* 0x0000000a78be7c23 */ /* 0x100fe200080108a1 */
[----:B------:R-:W-:Y:S01]  /*17c00*/  FMNMX.FTZ R3, R123, R0, !PT ;  /* 0x000000007b037209 */ /* 0x000fe20007810000 */
[--C-:B------:R-:W-:Y:S01]  /*17c10*/  FFMA.FTZ R121, R167, UR10, -R161.reuse ;  /* 0x0000000aa7797c23 */ /* 0x100fe200080108a1 */
[----:B------:R-:W-:Y:S01]  /*17c20*/  FSEL R159, R4, RZ, P2 ;  /* 0x000000ff049f7208 */ /* 0x000fe20001000000 */
[--C-:B------:R-:W-:Y:S01]  /*17c30*/  FFMA.FTZ R21, R21, UR10, -R161.reuse ;  /* 0x0000000a15157c23 */ /* 0x100fe200080108a1 */
[----:B------:R-:W-:Y:S01]  /*17c40*/  FMNMX.FTZ R0, R126, R3, !PT ;  /* 0x000000037e007209 */ /* 0x000fe20007810000 */
[----:B------:R-:W-:Y:S01]  /*17c50*/  MUFU.EX2 R188, R188 ;  /* 0x000000bc00bc7308 */ /* 0x000fe20000000800 */
[--C-:B------:R-:W-:Y:S01]  /*17c60*/  FFMA.FTZ R186, R124, UR10, -R161.reuse ;  /* 0x0000000a7cba7c23 */ /* 0x100fe200080108a1 */
[--C-:B------:R-:W-:Y:S01]  /*17c70*/  FFMA.FTZ R125, R125, UR10, -R161.reuse ;  /* 0x0000000a7d7d7c23 */ /* 0x100fe200080108a1 */
[----:B------:R-:W-:Y:S01]  /*17c80*/  FMNMX.FTZ R3, R127, R0, !PT ;  /* 0x000000007f037209 */ /* 0x000fe20007810000 */
[--C-:B------:R-:W-:Y:S01]  /*17c90*/  FFMA.FTZ R180, R128, UR10, -R161.reuse ;  /* 0x0000000a80b47c23 */ /* 0x100fe200080108a1 */
[--C-:B------:R-:W-:Y:S01]  /*17ca0*/  FFMA.FTZ R129, R129, UR10, -R161.reuse ;  /* 0x0000000a81817c23 */ /* 0x100fe200080108a1 */
        /* <DEDUP_REMOVED lines=19> */
[----:B------:R-:W-:-:S02]  /*17de0*/  FFMA.FTZ R161, R162, UR10, -R161 ;  /* 0x0000000aa2a17c23 */ /* 0x000fc400080108a1 */
        /* <DEDUP_REMOVED lines=27> */
[----:B------:R-:W-:-:S03]  /*17fa0*/  FADD.FTZ R0, -R159, R10 ;  /* 0x0000000a9f007221 */ /* 0x000fc60000010100 */
[C---:B------:R-:W-:Y:S01]  /*17fb0*/  FSETP.NEU.FTZ.AND P2, PT, R3.reuse, -INF , PT ;  /* 0xff8000000300780b */ /* 0x040fe20003f5d000 */
[----:B------:R-:W-:Y:S01]  /*17fc0*/  FMUL.FTZ R134, R3, UR10 ;  /* 0x0000000a03867c20 */ /* 0x000fe20008410000 */
[----:B------:R-:W-:Y:S01]  /*17fd0*/  FMUL.FTZ R0, R0, UR10 ;  /* 0x0000000a00007c20 */ /* 0x000fe20008410000 */
[----:B------:R-:W-:Y:S03]  /*17fe0*/  MUFU.EX2 R147, R147 ;  /* 0x0000009300937308 */ /* 0x000fe60000000800 */
[----:B------:R-:W-:-:S05]  /*17ff0*/  FSEL R134, R134, RZ, P2 ;  /* 0x000000ff86867208 */ /* 0x000fca0001000000 */
[----:B------:R-:W0:Y:S01]  /*18000*/  MUFU.EX2 R0, R0 ;  /* 0x0000000000007308 */ /* 0x000e220000000800 */
[--C-:B------:R-:W-:Y:S01]  /*18010*/  FFMA.FTZ R189, R2, UR10, -R134.reuse ;  /* 0x0000000a02bd7c23 */ /* 0x100fe20008010886 */
[----:B------:R-:W-:Y:S01]  /*18020*/  FSEL R2, R3, RZ, P2 ;  /* 0x000000ff03027208 */ /* 0x000fe20001000000 */
[--C-:B------:R-:W-:Y:S01]  /*18030*/  FFMA.FTZ R10, R12, UR10, -R134.reuse ;  /* 0x0000000a0c0a7c23 */ /* 0x100fe20008010886 */
[--C-:B------:R-:W-:Y:S01]  /*18040*/  FFMA.FTZ R191, R14, UR10, -R134.reuse ;  /* 0x0000000a0ebf7c23 */ /* 0x100fe20008010886 */
[--C-:B------:R-:W-:Y:S01]  /*18050*/  FFMA.FTZ R12, R15, UR10, -R134.reuse ;  /* 0x0000000a0f0c7c23 */ /* 0x100fe20008010886 */
[--C-:B------:R-:W-:Y:S01]  /*18060*/  FFMA.FTZ R185, R122, UR10, -R134.reuse ;  /* 0x0000000a7ab97c23 */ /* 0x100fe20008010886 */
[----:B------:R-:W-:Y:S01]  /*18070*/  FADD.FTZ R2, -R2, R11 ;  /* 0x0000000b02027221 */ /* 0x000fe20000010100 */
[----:B------:R-:W-:Y:S01]  /*18080*/  MUFU.EX2 R189, R189 ;  /* 0x000000bd00bd7308 */ /* 0x000fe20000000800 */
[--C-:B------:R-:W-:Y:S01]  /*18090*/  FFMA.FTZ R14, R123, UR10, -R134.reuse ;  /* 0x0000000a7b0e7c23 */ /* 0x100fe20008010886 */
[--C-:B------:R-:W-:Y:S01]  /*180a0*/  FFMA.FTZ R187, R126, UR10, -R134.reuse ;  /* 0x0000000a7ebb7c23 */ /* 0x100fe20008010886 */
[----:B------:R-:W-:Y:S01]  /*180b0*/  FMUL.FTZ R2, R2, UR10 ;  /* 0x0000000a02027c20 */ /* 0x000fe20008410000 */
[--C-:B------:R-:W-:Y:S01]  /*180c0*/  FFMA.FTZ R120, R127, UR10, -R134.reuse ;  /* 0x0000000a7f787c23 */ /* 0x100fe20008010886 */
[--C-:B------:R-:W-:Y:S01]  /*180d0*/  FFMA.FTZ R181, R130, UR10, -R134.reuse ;  /* 0x0000000a82b57c23 */ /* 0x100fe20008010886 */
[--C-:B------:R-:W-:Y:S01]  /*180e0*/  FFMA.FTZ R122, R131, UR10, -R134.reuse ;  /* 0x0000000a837a7c23 */ /* 0x100fe20008010886 */
[--C-:B------:R-:W-:Y:S01]  /*180f0*/  FFMA.FTZ R183, R132, UR10, -R134.reuse ;  /* 0x0000000a84b77c23 */ /* 0x100fe20008010886 */
[----:B------:R-:W-:Y:S01]  /*18100*/  MUFU.EX2 R10, R10 ;  /* 0x0000000a000a7308 */ /* 0x000fe20000000800 */
[----:B0-----:R-:W-:Y:S01]  /*18110*/  FFMA.FTZ R11, R0, R8, R13 ;  /* 0x00000008000b7223 */ /* 0x001fe2000001000d */
[--C-:B------:R-:W-:Y:S01]  /*18120*/  FFMA.FTZ R124, R133, UR10, -R134.reuse ;  /* 0x0000000a857c7c23 */ /* 0x100fe20008010886 */
[--C-:B------:R-:W-:Y:S01]  /*18130*/  FFMA.FTZ R177, R136, UR10, -R134.reuse ;  /* 0x0000000a88b17c23 */ /* 0x100fe20008010886 */
[--C-:B------:R-:W-:Y:S01]  /*18140*/  FFMA.FTZ R126, R137, UR10, -R134.reuse ;  /* 0x0000000a897e7c23 */ /* 0x100fe20008010886 */
        /* <DEDUP_REMOVED lines=10> */
[----:B------:R-:W-:Y:S01]  /*181f0*/  FFMA.FTZ R155, R155, UR10, -R134 ;  /* 0x0000000a9b9b7c23 */ /* 0x000fe20008010886 */
[----:B------:R-:W1:Y:S01]  /*18200*/  MUFU.EX2 R191, R191 ;  /* 0x000000bf00bf7308 */ /* 0x000e620000000800 */
[----:B------:R-:W-:Y:S01]  /*18210*/  FADD.FTZ R8, R184, R11 ;  /* 0x0000000bb8087221 */ /* 0x000fe20000010000 */
[----:B------:R-:W-:Y:S01]  /*18220*/  IMAD.U32 R15, RZ, RZ, UR11 ;  /* 0x0000000bff0f7e24 */ /* 0x000fe2000f8e00ff */
[----:B------:R-:W-:Y:S01]  /*18230*/  ISETP.GT.AND P2, PT, R9, UR4, PT ;  /* 0x0000000409007c0c */ /* 0x000fe2000bf44270 */
[----:B------:R-:W-:Y:S01]  /*18240*/  UMOV UR4, UR38 ;  /* 0x0000002600047c82 */ /* 0x000fe20008000000 */
[----:B------:R-:W-:Y:S01]  /*18250*/  FADD.FTZ R11, R21, R8 ;  /* 0x00000008150b7221 */ /* 0x000fe20000010000 */
[----:B------:R-:W-:Y:S01]  /*18260*/  @!P1 VIADD R15, R15, 0x30860 ;  /* 0x000308600f0f9836 */ /* 0x000fe20000000000 */
[----:B------:R-:W-:Y:S01]  /*18270*/  F2FP.BF16.F32.PACK_AB R188, R188, R13 ;  /* 0x0000000dbcbc723e */ /* 0x000fe200000010ff */
[----:B------:R-:W2:Y:S01]  /*18280*/  MUFU.EX2 R12, R12 ;  /* 0x0000000c000c7308 */ /* 0x000ea20000000800 */
[----:B0-----:R-:W-:Y:S01]  /*18290*/  FFMA.FTZ R5, R2, R5, R189 ;  /* 0x0000000502057223 */ /* 0x001fe200000100bd */
[----:B------:R-:W-:Y:S01]  /*182a0*/  FADD.FTZ R130, R186, R11 ;  /* 0x0000000bba827221 */ /* 0x000fe20000010000 */
[----:B------:R-:W-:Y:S01]  /*182b0*/  F2FP.BF16.F32.PACK_AB R189, R10, R189 ;  /* 0x000000bd0abd723e */ /* 0x000fe200000010ff */
[----:B------:R-:W-:-:S02]  /*182c0*/  VIADD R9, R9, 0xffffffff ;  /* 0xffffffff09097836 */ /* 0x000fc40000000000 */
[----:B------:R-:W-:Y:S01]  /*182d0*/  FADD.FTZ R8, R10, R5 ;  /* 0x000000050a087221 */ /* 0x000fe20000010000 */
[----:B------:R-:W-:Y:S01]  /*182e0*/  FADD.FTZ R11, R125, R130 ;  /* 0x000000827d0b7221 */ /* 0x000fe20000010000 */
[----:B------:R-:W-:Y:S01]  /*182f0*/  @!P1 PRMT R15, RZ, 0x654, R15 ;  /* 0x00000654ff0f9816 */ /* 0x000fe2000000000f */
[----:B------:R-:W0:Y:S01]  /*18300*/  MUFU.EX2 R185, R185 ;  /* 0x000000b900b97308 */ /* 0x000e220000000800 */
[----:B-1----:R-:W-:Y:S01]  /*18310*/  FADD.FTZ R5, R191, R8 ;  /* 0x00000008bf057221 */ /* 0x002fe20000010000 */
[----:B------:R-:W-:Y:S01]  /*18320*/  FADD.FTZ R130, R180, R11 ;  /* 0x0000000bb4827221 */ /* 0x000fe20000010000 */
[----:B------:R1:W-:Y:S01]  /*18330*/  @!P1 SYNCS.ARRIVE.TRANS64.RED.A1T0 RZ, [R15+URZ], RZ ;  /* 0x000000ff0fff99a7 */ /* 0x0003e2000810043f */
[----:B------:R-:W-:Y:S02]  /*18340*/  F2FP.BF16.F32.PACK_AB R190, R121, R190 ;  /* 0x000000be79be723e */ /* 0x000fe400000010ff */
[----:B------:R-:W-:Y:S01]  /*18350*/  FADD.FTZ R11, R129, R130 ;  /* 0x00000082810b7221 */ /* 0x000fe20000010000 */
[----:B------:R-:W-:Y:S01]  /*18360*/  FFMA.FTZ R130, R145, UR10, -R134 ;  /* 0x0000000a91827c23 */ /* 0x000fe20008010886 */
[----:B------:R-:W3:Y:S01]  /*18370*/  MUFU.EX2 R14, R14 ;  /* 0x0000000e000e7308 */ /* 0x000ee20000000800 */
[----:B--2---:R-:W-:Y:S01]  /*18380*/  FADD.FTZ R8, R12, R5 ;  /* 0x000000050c087221 */ /* 0x004fe20000010000 */
[----:B------:R-:W-:Y:S01]  /*18390*/  FADD.FTZ R132, R182, R11 ;  /* 0x0000000bb6847221 */ /* 0x000fe20000010000 */
[----:B------:R-:W-:-:S02]  /*183a0*/  F2FP.BF16.F32.PACK_AB R184, R21, R184 ;  /* 0x000000b815b8723e */ /* 0x000fc400000010ff */
[----:B------:R-:W-:Y:S01]  /*183b0*/  F2FP.BF16.F32.PACK_AB R186, R125, R186 ;  /* 0x000000ba7dba723e */ /* 0x000fe200000010ff */
[----:B------:R-:W-:Y:S01]  /*183c0*/  FADD.FTZ R11, R135, R132 ;  /* 0x00000084870b7221 */ /* 0x000fe20000010000 */
[----:B------:R-:W-:Y:S01]  /*183d0*/  F2FP.BF16.F32.PACK_AB R180, R129, R180 ;  /* 0x000000b481b4723e */ /* 0x000fe200000010ff */
[----:B------:R-:W2:Y:S01]  /*183e0*/  MUFU.EX2 R187, R187 ;  /* 0x000000bb00bb7308 */ /* 0x000ea20000000800 */
[----:B0-----:R-:W-:Y:S01]  /*183f0*/  FADD.FTZ R5, R185, R8 ;  /* 0x00000008b9057221 */ /* 0x001fe20000010000 */
[----:B------:R-:W-:Y:S01]  /*18400*/  FADD.FTZ R132, R176, R11 ;  /* 0x0000000bb0847221 */ /* 0x000fe20000010000 */
[----:B------:R-:W-:Y:S02]  /*18410*/  F2FP.BF16.F32.PACK_AB R182, R135, R182 ;  /* 0x000000b687b6723e */ /* 0x000fe400000010ff */
[C---:B------:R-:W-:Y:S01]  /*18420*/  F2FP.BF16.F32.PACK_AB R176, R139.reuse, R176 ;  /* 0x000000b08bb0723e */ /* 0x040fe200000010ff */
[----:B------:R-:W-:Y:S01]  /*18430*/  FADD.FTZ R11, R139, R132 ;  /* 0x000000848b0b7221 */ /* 0x000fe20000010000 */
[--C-:B------:R-:W-:Y:S01]  /*18440*/  FFMA.FTZ R132, R153, UR10, -R134.reuse ;  /* 0x0000000a99847c23 */ /* 0x100fe20008010886 */
[----:B------:R-:W0:Y:S01]  /*18450*/  MUFU.EX2 R120, R120 ;  /* 0x0000007800787308 */ /* 0x000e220000000800 */
[----:B---3--:R-:W-:Y:S01]  /*18460*/  FADD.FTZ R8, R14, R5 ;  /* 0x000000050e087221 */ /* 0x008fe20000010000 */
[----:B------:R-:W-:Y:S01]  /*18470*/  FADD.FTZ R136, R178, R11 ;  /* 0x0000000bb2887221 */ /* 0x000fe20000010000 */
[----:B------:R-:W-:Y:S01]  /*18480*/  FFMA.FTZ R134, R20, UR10, -R134 ;  /* 0x0000000a14867c23 */ /* 0x000fe20008010886 */
[----:B------:R-:W-:-:S02]  /*18490*/  F2FP.BF16.F32.PACK_AB R178, R143, R178 ;  /* 0x000000b28fb2723e */ /* 0x000fc400000010ff */
[----:B------:R-:W-:Y:S01]  /*184a0*/  FADD.FTZ R11, R143, R136 ;  /* 0x000000888f0b7221 */ /* 0x000fe20000010000 */
[----:B------:R-:W-:Y:S01]  /*184b0*/  F2FP.BF16.F32.PACK_AB R191, R12, R191 ;  /* 0x000000bf0cbf723e */ /* 0x000fe200000010ff */
[----:B------:R-:W3:Y:S01]  /*184c0*/  MUFU.EX2 R181, R181 ;  /* 0x000000b500b57308 */ /* 0x000ee20000000800 */
[----:B--2---:R-:W-:Y:S01]  /*184d0*/  FADD.FTZ R5, R187, R8 ;  /* 0x00000008bb057221 */ /* 0x004fe20000010000 */
[----:B------:R-:W-:Y:S01]  /*184e0*/  FADD.FTZ R136, R172, R11 ;  /* 0x0000000bac887221 */ /* 0x000fe20000010000 */
[C---:B------:R-:W-:Y:S02]  /*184f0*/  F2FP.BF16.F32.PACK_AB R172, R147.reuse, R172 ;  /* 0x000000ac93ac723e */ /* 0x040fe400000010ff */
[----:B------:R-:W-:Y:S01]  /*18500*/  F2FP.BF16.F32.PACK_AB R185, R14, R185 ;  /* 0x000000b90eb9723e */ /* 0x000fe200000010ff */
[----:B------:R-:W-:Y:S02]  /*18510*/  FADD.FTZ R11, R147, R136 ;  /* 0x00000088930b7221 */ /* 0x000fe40000010000 */
[----:B------:R-:W2:Y:S01]  /*18520*/  MUFU.EX2 R122, R122 ;  /* 0x0000007a007a7308 */ /* 0x000ea20000000800 */
[C---:B0-----:R-:W-:Y:S01]  /*18530*/  FADD.FTZ R8, R120.reuse, R5 ;  /* 0x0000000578087221 */ /* 0x041fe20000010000 */
[----:B------:R-:W-:-:S06]  /*18540*/  F2FP.BF16.F32.PACK_AB R187, R120, R187 ;  /* 0x000000bb78bb723e */ /* 0x000fcc00000010ff */
[----:B------:R-:W0:Y:S01]  /*18550*/  MUFU.EX2 R183, R183 ;  /* 0x000000b700b77308 */ /* 0x000e220000000800 */
[----:B---3--:R-:W-:-:S07]  /*18560*/  FADD.FTZ R5, R181, R8 ;  /* 0x00000008b5057221 */ /* 0x008fce0000010000 */
[----:B------:R-:W3:Y:S01]  /*18570*/  MUFU.EX2 R124, R124 ;  /* 0x0000007c007c7308 */ /* 0x000ee20000000800 */
[C---:B--2---:R-:W-:Y:S01]  /*18580*/  FADD.FTZ R8, R122.reuse, R5 ;  /* 0x000000057a087221 */ /* 0x044fe20000010000 */
[----:B------:R-:W-:-:S06]  /*18590*/  F2FP.BF16.F32.PACK_AB R181, R122, R181 ;  /* 0x000000b57ab5723e */ /* 0x000fcc00000010ff */
[----:B------:R-:W2:Y:S01]  /*185a0*/  MUFU.EX2 R177, R177 ;  /* 0x000000b100b17308 */ /* 0x000ea20000000800 */
[----:B0-----:R-:W-:-:S07]  /*185b0*/  FADD.FTZ R5, R183, R8 ;  /* 0x00000008b7057221 */ /* 0x001fce0000010000 */
[----:B------:R-:W0:Y:S01]  /*185c0*/  MUFU.EX2 R126, R126 ;  /* 0x0000007e007e7308 */ /* 0x000e220000000800 */
[C---:B---3--:R-:W-:Y:S01]  /*185d0*/  FADD.FTZ R8, R124.reuse, R5 ;  /* 0x000000057c087221 */ /* 0x048fe20000010000 */
[----:B------:R-:W-:-:S06]  /*185e0*/  F2FP.BF16.F32.PACK_AB R183, R124, R183 ;  /* 0x000000b77cb7723e */ /* 0x000fcc00000010ff */
[----:B------:R-:W3:Y:S01]  /*185f0*/  MUFU.EX2 R179, R179 ;  /* 0x000000b300b37308 */ /* 0x000ee20000000800 */
[----:B--2---:R-:W-:-:S07]  /*18600*/  FADD.FTZ R5, R177, R8 ;  /* 0x00000008b1057221 */ /* 0x004fce0000010000 */
        /* <DEDUP_REMOVED lines=16> */
[----:B0-----:R-:W-:-:S07]  /*18710*/  FADD.FTZ R5, R175, R8 ;  /* 0x00000008af057221 */ /* 0x001fce0000010000 */
[----:B------:R-:W0:Y:S01]  /*18720*/  MUFU.EX2 R168, R168 ;  /* 0x000000a800a87308 */ /* 0x000e220000000800 */
[C---:B---3--:R-:W-:Y:S01]  /*18730*/  FADD.FTZ R11, R157.reuse, R136 ;  /* 0x000000889d0b7221 */ /* 0x048fe20000010000 */
[----:B------:R-:W-:-:S06]  /*18740*/  F2FP.BF16.F32.PACK_AB R174, R157, R174 ;  /* 0x000000ae9dae723e */ /* 0x000fcc00000010ff */
[----:B------:R-:W3:Y:S01]  /*18750*/  MUFU.EX2 R169, R169 ;  /* 0x000000a900a97308 */ /* 0x000ee20000000800 */
[C---:B--2---:R-:W-:Y:S01]  /*18760*/  FADD.FTZ R10, R20.reuse, R5 ;  /* 0x00000005140a7221 */ /* 0x044fe20000010000 */
[----:B------:R-:W-:-:S06]  /*18770*/  F2FP.BF16.F32.PACK_AB R175, R20, R175 ;  /* 0x000000af14af723e */ /* 0x000fcc00000010ff */
[----:B------:R-:W2:Y:S01]  /*18780*/  MUFU.EX2 R163, R163 ;  /* 0x000000a300a37308 */ /* 0x000ea20000000800 */
[----:B0-----:R-:W-:-:S07]  /*18790*/  FADD.FTZ R136, R168, R11 ;  /* 0x0000000ba8887221 */ /* 0x001fce0000010000 */
[----:B------:R-:W0:Y:S01]  /*187a0*/  MUFU.EX2 R132, R132 ;  /* 0x0000008400847308 */ /* 0x000e220000000800 */
[----:B---3--:R-:W-:Y:S01]  /*187b0*/  FADD.FTZ R5, R169, R10 ;  /* 0x0000000aa9057221 */ /* 0x008fe20000010000 */
[----:B------:R-:W-:-:S06]  /*187c0*/  IMAD.MOV.U32 R10, RZ, RZ, R4 ;  /* 0x000000ffff0a7224 */ /* 0x000fcc00078e0004 */
[----:B------:R-:W3:Y:S01]  /*187d0*/  MUFU.EX2 R170, R170 ;  /* 0x000000aa00aa7308 */ /* 0x000ee20000000800 */
[C---:B--2---:R-:W-:Y:S01]  /*187e0*/  FADD.FTZ R11, R163.reuse, R136 ;  /* 0x00000088a30b7221 */ /* 0x044fe20000010000 */
[----:B------:R-:W-:-:S06]  /*187f0*/  F2FP.BF16.F32.PACK_AB R168, R163, R168 ;  /* 0x000000a8a3a8723e */ /* 0x000fcc00000010ff */
[----:B------:R-:W2:Y:S01]  /*18800*/  MUFU.EX2 R138, R155 ;  /* 0x0000009b008a7308 */ /* 0x000ea20000000800 */
[C---:B0-----:R-:W-:Y:S01]  /*18810*/  FADD.FTZ R5, R132.reuse, R5 ;  /* 0x0000000584057221 */ /* 0x041fe20000010000 */
[----:B------:R-:W-:-:S06]  /*18820*/  F2FP.BF16.F32.PACK_AB R169, R132, R169 ;  /* 0x000000a984a9723e */ /* 0x000fcc00000010ff */
[----:B------:R-:W0:Y:S01]  /*18830*/  MUFU.EX2 R159, R161 ;  /* 0x000000a1009f7308 */ /* 0x000e220000000800 */
[----:B---3--:R-:W-:Y:S01]  /*18840*/  FADD.FTZ R136, R170, R11 ;  /* 0x0000000baa887221 */ /* 0x008fe20000010000 */
[----:B------:R-:W-:-:S06]  /*18850*/  IMAD.MOV.U32 R11, RZ, RZ, R3 ;  /* 0x000000ffff0b7224 */ /* 0x000fcc00078e0003 */
[----:B------:R-:W3:Y:S01]  /*18860*/  MUFU.EX2 R134, R134 ;  /* 0x0000008600867308 */ /* 0x000ee20000000800 */
[----:B--2---:R-:W-:Y:S01]  /*18870*/  FADD.FTZ R5, R138, R5 ;  /* 0x000000058a057221 */ /* 0x004fe20000010000 */
[C---:B0-----:R-:W-:Y:S01]  /*18880*/  FADD.FTZ R8, R159.reuse, R136 ;  /* 0x000000889f087221 */ /* 0x041fe20000010000 */
[----:B------:R-:W-:Y:S02]  /*18890*/  F2FP.BF16.F32.PACK_AB R170, R159, R170 ;  /* 0x000000aa9faa723e */ /* 0x000fe400000010ff */
[C---:B---3--:R-:W-:Y:S01]  /*188a0*/  FADD.FTZ R5, R134.reuse, R5 ;  /* 0x0000000586057221 */ /* 0x048fe20000010000 */
[----:B------:R-:W-:Y:S01]  /*188b0*/  F2FP.BF16.F32.PACK_AB R171, R134, R138 ;  /* 0x0000008a86ab723e */ /* 0x000fe200000010ff */
[----:B-1----:R-:W-:Y:S06]  /*188c0*/  @P2 BRA `(.L_x_1825) ;  /* 0xffffffc800b02947 */ /* 0x002fec000383ffff */
.L_x_1808:
        /* <DEDUP_REMOVED lines=99> */
.L_x_1826:
[----:B------:R-:W-:Y:S01]  /*18f00*/  ULEA UR5, UR38, UR39, 0x3 ;  /* 0x0000002726057291 */ /* 0x000fe2000f8e183f */
[----:B------:R-:W-:-:S05]  /*18f10*/  IMAD.U32 R0, RZ, RZ, UR60 ;  /* 0x0000003cff007e24 */ /* 0x000fca000f8e00ff */
[----:B------:R-:W-:-:S04]  /*18f20*/  SHF.L.U32 R0, R0, 0x1f, RZ ;  /* 0x0000001f00007819 */ /* 0x000fc800000006ff */
[----:B------:R0:W1:Y:S01]  /*18f30*/  SYNCS.PHASECHK.TRANS64.TRYWAIT P2, [UR5+0x30850], R0 ;  /* 0x03085000ff0075a7 */ /* 0x0000620008040145 */
[----:B------:R-:W-:Y:S05]  /*18f40*/  @!P0 BRA `(.L_x_1827) ;  /* 0x0000000000048947 */ /* 0x000fea0003800000 */
[----:B------:R-:W-:Y:S01]  /*18f50*/  BPT.TRAP 0x1 ;  /* 0x000000040000795c */ /* 0x000fe20000300000 */
.L_x_1827:
[----:B-1----:R-:W-:Y:S05]  /*18f60*/  @P2 BRA `(.L_x_1828) ;  /* 0x0000000000082947 */ /* 0x002fea0003800000 */
[----:B------:R-:W1:Y:S02]  /*18f70*/  SYNCS.PHASECHK.TRANS64.TRYWAIT P0, [UR5+0x30850], R0 ;  /* 0x03085000ff0075a7 */ /* 0x000e640008000145 */
[----:B-1----:R-:W-:Y:S05]  /*18f80*/  @!P0 BRA `(.L_x_1829) ;  /* 0x000000c400a48947 */ /* 0x002fea0003800000 */
.L_x_1828:
[----:B------:R-:W-:Y:S01]  /*18f90*/  UIADD3 UR39, UR39, 0x400, URZ ;  /* 0x0000040027277890 */ /* 0x000fe2000fffe03f */
[----:B------:R-:W-:Y:S01]  /*18fa0*/  WARPGROUP.ARRIVE ;  /* 0x00000000000079c5 */ /* 0x000fe20000000000 */
[----:B------:R-:W-:Y:S01]  /*18fb0*/  UMOV UR7, 0x40000040 ;  /* 0x4000004000077882 */ /* 0x000fe20000000000 */
[----:B-1----:R-:W0:Y:S01]  /*18fc0*/  SHFL.BFLY PT, R7, R8, 0x2, 0x1f ;  /* 0x0c401f0008077f89 */ /* 0x002e2200000e0000 */
[----:B------:R-:W-:Y:S01]  /*18fd0*/  USHF.R.U32.HI UR39, URZ, 0x4, UR39 ;  /* 0x000000043f277899 */ /* 0x000fe20008011627 */
[----:B------:R-:W-:Y:S01]  /*18fe0*/  R2UR UR8, R218 ;  /* 0x00000000da0872ca */ /* 0x000fe200000e0000 */
[----:B------:R-:W-:Y:S01]  /*18ff0*/  IMAD.U32 R12, RZ, RZ, UR5 ;  /* 0x00000005ff0c7e24 */ /* 0x000fe2000f8e00ff */
[----:B------:R-:W1:Y:S01]  /*19000*/  SHFL.BFLY PT, R2, R5, 0x2, 0x1f ;  /* 0x0c401f0005027f89 */ /* 0x000e6200000e0000 */
[----:B------:R-:W-:Y:S01]  /*19010*/  ULOP3.LUT UR39, UR39, 0x3fff, URZ, 0xc0, !UPT ;  /* 0x00003fff27277892 */ /* 0x000fe2000f8ec03f */
[----:B------:R-:W-:-:S03]  /*19020*/  IMAD.U32 R13, RZ, RZ, UR10 ;  /* 0x0000000aff0d7e24 */ /* 0x000fc6000f8e00ff */
        /* <DEDUP_REMOVED lines=12> */
[----:B------:R-:W-:Y:S01]  /*190f0*/  IMAD.U32 R5, RZ, RZ, UR10 ;  /* 0x0000000aff057e24 */ /* 0x000fe2000f8e00ff */
[----:B------:R-:W0:Y:S01]  /*19100*/  SHFL.BFLY PT, R7, R0, 0x1, 0x1f ;  /* 0x0c201f0000077f89 */ /* 0x000e2200000e0000 */
[----:B------:R-:W-:-:S03]  /*19110*/  USEL UR38, UR38, URZ, UP0 ;  /* 0x0000003f26267287 */ /* 0x000fc60008000000 */
[----:B------:R-:W1:Y:S01]  /*19120*/  SHFL.BFLY PT, R9, R2, 0x1, 0x1f ;  /* 0x0c201f0002097f89 */ /* 0x000e6200000e0000 */
[----:B0-----:R-:W-:Y:S01]  /*19130*/  FADD.FTZ R10, R0, R7 ;  /* 0x00000007000a7221 */ /* 0x001fe20000010000 */
[----:B------:R-:W-:Y:S02]  /*19140*/  IMAD.MOV.U32 R7, RZ, RZ, RZ ;  /* 0x000000ffff077224 */ /* 0x000fe400078e00ff */
[----:B------:R-:W-:Y:S02]  /*19150*/  IMAD.MOV.U32 R0, RZ, RZ, -0x800000 ;  /* 0xff800000ff007424 */ /* 0x000fe400078e00ff */
[----:B-1----:R-:W-:Y:S01]  /*19160*/  FADD.FTZ R11, R2, R9 ;  /* 0x00000009020b7221 */ /* 0x002fe20000010000 */
[----:B------:R-:W-:Y:S01]  /*19170*/  FSETP.NE.FTZ.AND P0, PT, R10, RZ, PT ;  /* 0x000000ff0a00720b */ /* 0x000fe20003f15000 */
[----:B------:R-:W-:Y:S02]  /*19180*/  IMAD.MOV.U32 R9, RZ, RZ, RZ ;  /* 0x000000ffff097224 */ /* 0x000fe400078e00ff */
[----:B------:R-:W-:Y:S01]  /*19190*/  IMAD.MOV.U32 R2, RZ, RZ, -0x800000 ;  /* 0xff800000ff027424 */ /* 0x000fe200078e00ff */
[----:B------:R-:W-:-:S09]  /*191a0*/  FSETP.NE.FTZ.AND P2, PT, R11, RZ, PT ;  /* 0x000000ff0b00720b */ /* 0x000fd20003f55000 */
[----:B------:R-:W0:Y:S01]  /*191b0*/  @P0 MUFU.LG2 R6, R10 ;  /* 0x0000000a00060308 */ /* 0x000e220000000c00 */
[----:B------:R-:W-:-:S03]  /*191c0*/  @P0 FMUL.FTZ R5, R5, 0.69314718246459960938 ;  /* 0x3f31721805050820 */ /* 0x000fc60000410000 */
[----:B------:R-:W-:-:S04]  /*191d0*/  @P2 FMUL.FTZ R13, R13, 0.69314718246459960938 ;  /* 0x3f3172180d0d2820 */ /* 0x000fc80000410000 */
[----:B------:R-:W1:Y:S08]  /*191e0*/  @P2 MUFU.LG2 R8, R11 ;  /* 0x0000000b00082308 */ /* 0x000e700000000c00 */
[----:B------:R2:W3:Y:S01]  /*191f0*/  @P0 MUFU.RCP R9, R10 ;  /* 0x0000000a00090308 */ /* 0x0004e20000001000 */
[----:B0-----:R-:W-:-:S04]  /*19200*/  @P0 FMUL.FTZ R6, R6, 0.69314718246459960938 ;  /* 0x3f31721806060820 */ /* 0x001fc80000410000 */
[----:B------:R-:W-:Y:S01]  /*19210*/  @P0 FFMA.FTZ R0, R5, R4, R6 ;  /* 0x0000000405000223 */ /* 0x000fe20000010006 */
[----:B------:R-:W-:Y:S02]  /*19220*/  PLOP3.LUT P0, PT, PT, PT, PT, 0x8, 0x0 ;  /* 0x000000000000781c */ /* 0x000fe40003f0e170 */
[----:B------:R0:W4:Y:S01]  /*19230*/  @P2 MUFU.RCP R7, R11 ;  /* 0x0000000b00072308 */ /* 0x0001220000001000 */
[----:B--2---:R-:W-:Y:S02]  /*19240*/  @!P1 VIADD R10, R12, 0x30860 ;  /* 0x000308600c0a9836 */ /* 0x004fe40000000000 */
[----:B-1----:R-:W-:-:S04]  /*19250*/  @P2 FMUL.FTZ R8, R8, 0.69314718246459960938 ;  /* 0x3f31721808082820 */ /* 0x002fc80000410000 */
[----:B------:R-:W-:Y:S01]  /*19260*/  @P2 FFMA.FTZ R2, R13, R3, R8 ;  /* 0x000000030d022223 */ /* 0x000fe20000010008 */
[----:B0-----:R-:W-:Y:S01]  /*19270*/  @!P1 PRMT R11, RZ, 0x654, R10 ;  /* 0x00000654ff0b9816 */ /* 0x001fe2000000000a */
        /* <DEDUP_REMOVED lines=27> */
[-C--:B---3--:R-:W-:Y:S01]  /*19430*/  FMUL.FTZ R6, R28, R9.reuse ;  /* 0x000000091c067220 */ /* 0x088fe20000410000 */
        /* <DEDUP_REMOVED lines=48> */
[-C--:B----4-:R-:W-:Y:S01]  /*19740*/  FMUL.FTZ R20, R26, R7.reuse ;  /* 0x000000071a147220 */ /* 0x090fe20000410000 */
        /* <DEDUP_REMOVED lines=47> */
.L_x_1707:
[----:B------:R-:W0:Y:S08]  /*19a40*/  S2UR UR4, SR_CgaCtaId ;  /* 0x00000000000479c3 */ /* 0x000e300000008800 */
[----:B------:R-:W-:Y:S06]  /*19a50*/  BAR.SYNC.DEFER_BLOCKING 0x5, 0x180 ;  /* 0x0146000000007b1d */ /* 0x000fec0000010000 */
[----:B------:R-:W-:Y:S01]  /*19a60*/  UMOV UR39, 0x400 ;  /* 0x0000040000277882 */ /* 0x000fe20000000000 */
[----:B------:R-:W-:Y:S01]  /*19a70*/  BSSY B0, `(.L_x_1830) ;  /* 0x000027f000007945 */ /* 0x000fe20003800000 */
[----:B0-----:R-:W-:-:S09]  /*19a80*/  ULEA UR39, UR4, UR39, 0x18 ;  /* 0x0000002704277291 */ /* 0x001fd2000f8ec03f */
[----:B------:R-:W0:Y:S02]  /*19a90*/  LDS.128 R24, [UR39+0x308d0] ;  /* 0x0308d027ff187984 */ /* 0x000e240008000c00 */
[----:B0-----:R-:W-:Y:S02]  /*19aa0*/  R2UR UR5, R25 ;  /* 0x00000000190572ca */ /* 0x001fe400000e0000 */
[----:B------:R-:W-:Y:S01]  /*19ab0*/  R2UR UR42, R26 ;  /* 0x000000001a2a72ca */ /* 0x000fe200000e0000 */
[----:B------:R-:W-:Y:S06]  /*19ac0*/  BAR.ARV 0x4, 0x180 ;  /* 0x0106000000007b1d */ /* 0x000fec0000002000 */
[----:B------:R-:W-:Y:S08]  /*19ad0*/  @P0 BRA `(.L_x_1831) ;  /* 0x0000001800a80947 */ /* 0x000ff00003800000 */
[----:B------:R-:W2:Y:S01]  /*19ae0*/  LDL R7, [R1+0x2ec] ;  /* 0x0002ec0001077983 */ /* 0x000ea20000100800 */
[----:B------:R-:W0:Y:S01]  /*19af0*/  S2UR UR4, SR_SWINHI ;  /* 0x00000000000479c3 */ /* 0x000e220000002f00 */
[----:B------:R-:W-:Y:S01]  /*19b00*/  F2FP.BF16.F32.PACK_AB R4, R5, R4 ;  /* 0x000000040504723e */ /* 0x000fe200000010ff */
[----:B------:R-:W-:Y:S01]  /*19b10*/  ULDC.64 UR8, c[0x0][0x208] ;  /* 0x0000820000087ab9 */ /* 0x000fe20000000a00 */
        /* <DEDUP_REMOVED lines=11> */
[----:B------:R-:W-:Y:S01]  /*19bd0*/  UMOV UR6, UR39 ;  /* 0x0000002700067c82 */ /* 0x000fe20008000000 */
[----:B0-----:R-:W-:Y:S01]  /*19be0*/  UMOV UR7, UR4 ;  /* 0x0000000400077c82 */ /* 0x001fe20008000000 */
[----:B------:R-:W-:Y:S02]  /*19bf0*/  IMAD.U32 R18, RZ, RZ, UR6 ;  /* 0x00000006ff127e24 */ /* 0x000fe4000f8e00ff */
[----:B------:R-:W-:Y:S01]  /*19c00*/  IMAD.U32 R19, RZ, RZ, UR7 ;  /* 0x00000007ff137e24 */ /* 0x000fe2000f8e00ff */
[----:B------:R-:W-:Y:S01]  /*19c10*/  BAR.SYNC.DEFER_BLOCKING 0x1, 0x100 ;  /* 0x0044000000007b1d */ /* 0x000fe20000010000 */
[----:B--2---:R-:W-:-:S03]  /*19c20*/  IMAD.WIDE R70, R7, 0x2, R18 ;  /* 0x0000000207467825 */ /* 0x004fc600078e0212 */
[C---:B------:R-:W-:Y:S02]  /*19c30*/  LOP3.LUT R7, R70.reuse, 0x380, RZ, 0xc0, !PT ;  /* 0x0000038046077812 */ /* 0x040fe400078ec0ff */
[C---:B------:R-:W-:Y:S02]  /*19c40*/  IADD3 R24, P2, R70.reuse, 0x20, RZ ;  /* 0x0000002046187810 */ /* 0x040fe40007f5e0ff */
[C---:B------:R-:W-:Y:S02]  /*19c50*/  IADD3 R79, P1, R70.reuse, 0x40, RZ ;  /* 0x00000040464f7810 */ /* 0x040fe40007f3e0ff */
[C---:B------:R-:W-:Y:S01]  /*19c60*/  IADD3 R133, P6, R70.reuse, 0x60, RZ ;  /* 0x0000006046857810 */ /* 0x040fe20007fde0ff */
[--C-:B------:R-:W-:Y:S01]  /*19c70*/  IMAD.X R25, RZ, RZ, R71.reuse, P2 ;  /* 0x000000ffff197224 */ /* 0x100fe200010e0647 */
[C---:B------:R-:W-:Y:S01]  /*19c80*/  IADD3 R135, P5, R70.reuse, 0x4000, RZ ;  /* 0x0000400046877810 */ /* 0x040fe20007fbe0ff */
[--C-:B------:R-:W-:Y:S01]  /*19c90*/  IMAD.X R31, RZ, RZ, R71.reuse, P1 ;  /* 0x000000ffff1f7224 */ /* 0x100fe200008e0647 */
[----:B------:R-:W-:Y:S01]  /*19ca0*/  SHF.R.U64 R7, R7, 0x3, RZ ;  /* 0x0000000307077819 */ /* 0x000fe200000012ff */
[--C-:B------:R-:W-:Y:S01]  /*19cb0*/  IMAD.X R35, RZ, RZ, R71.reuse, P6 ;  /* 0x000000ffff237224 */ /* 0x100fe200030e0647 */
[C---:B------:R-:W-:Y:S01]  /*19cc0*/  IADD3 R42, P0, R70.reuse, 0x4020, RZ ;  /* 0x00004020462a7810 */ /* 0x040fe20007f1e0ff */
[----:B------:R-:W-:Y:S01]  /*19cd0*/  IMAD.X R39, RZ, RZ, R71, P5 ;  /* 0x000000ffff277224 */ /* 0x000fe200028e0647 */
[----:B------:R-:W-:-:S02]  /*19ce0*/  IADD3 R137, P4, R70, 0x4040, RZ ;  /* 0x0000404046897810 */ /* 0x000fc40007f9e0ff */
        /* <DEDUP_REMOVED lines=18> */
[----:B------:R-:W-:Y:S02]  /*19e10*/  LOP3.LUT R24, R7, R24, RZ, 0x3c, !PT ;  /* 0x0000001807187212 */ /* 0x000fe400078e3cff */
[----:B------:R-:W-:Y:S02]  /*19e20*/  LOP3.LUT R26, R137, 0x380, RZ, 0xc0, !PT ;  /* 0x00000380891a7812 */ /* 0x000fe400078ec0ff */
[----:B------:R-:W-:-:S02]  /*19e30*/  LOP3.LUT R7, R42, 0x380, RZ, 0xc0, !PT ;  /* 0x000003802a077812 */ /* 0x000fc400078ec0ff */
[----:B------:R-:W-:Y:S02]  /*19e40*/  SHF.R.U64 R26, R26, 0x3, RZ ;  /* 0x000000031a1a7819 */ /* 0x000fe400000012ff */
[----:B------:R-:W-:Y:S02]  /*19e50*/  SHF.R.U64 R7, R7, 0x3, RZ ;  /* 0x0000000307077819 */ /* 0x000fe400000012ff */
[----:B------:R-:W-:Y:S02]  /*19e60*/  LOP3.LUT R34, R133, 0x380, RZ, 0xc0, !PT ;  /* 0x0000038085227812 */ /* 0x000fe400078ec0ff */
[----:B------:R-:W-:Y:S02]  /*19e70*/  LOP3.LUT R46, R26, R137, RZ, 0x3c, !PT ;  /* 0x000000891a2e7212 */ /* 0x000fe400078e3cff */
[----:B------:R-:W-:Y:S02]  /*19e80*/  LOP3.LUT R38, R135, 0x380, RZ, 0xc0, !PT ;  /* 0x0000038087267812 */ /* 0x000fe400078ec0ff */
[----:B------:R-:W-:-:S02]  /*19e90*/  LOP3.LUT R42, R7, R42, RZ, 0x3c, !PT ;  /* 0x0000002a072a7212 */ /* 0x000fc400078e3cff */
[----:B------:R-:W-:Y:S02]  /*19ea0*/  MOV R26, R70 ;  /* 0x00000046001a7202 */ /* 0x000fe40000000f00 */
[----:B------:R-:W-:Y:S02]  /*19eb0*/  LOP3.LUT R20, R143, 0x380, RZ, 0xc0, !PT ;  /* 0x000003808f147812 */ /* 0x000fe400078ec0ff */
[----:B------:R-:W-:Y:S02]  /*19ec0*/  LOP3.LUT R7, R66, 0x380, RZ, 0xc0, !PT ;  /* 0x0000038042077812 */ /* 0x000fe400078ec0ff */
[----:B------:R-:W-:Y:S02]  /*19ed0*/  LOP3.LUT R70, R145, 0x380, RZ, 0xc0, !PT ;  /* 0x0000038091467812 */ /* 0x000fe400078ec0ff */
[----:B------:R-:W-:Y:S02]  /*19ee0*/  SHF.R.U64 R34, R34, 0x3, RZ ;  /* 0x0000000322227819 */ /* 0x000fe400000012ff */
[----:B------:R-:W-:-:S02]  /*19ef0*/  SHF.R.U64 R38, R38, 0x3, RZ ;  /* 0x0000000326267819 */ /* 0x000fc400000012ff */
[----:B------:R-:W-:Y:S02]  /*19f00*/  LOP3.LUT R50, R139, 0x380, RZ, 0xc0, !PT ;  /* 0x000003808b327812 */ /* 0x000fe400078ec0ff */
[----:B------:R-:W-:Y:S02]  /*19f10*/  SHF.R.U64 R20, R20, 0x3, RZ ;  /* 0x0000000314147819 */ /* 0x000fe400000012ff */
[----:B------:R-:W-:Y:S02]  /*19f20*/  LOP3.LUT R54, R141, 0x380, RZ, 0xc0, !PT ;  /* 0x000003808d367812 */ /* 0x000fe400078ec0ff */
[----:B------:R-:W-:Y:S02]  /*19f30*/  SHF.R.U64 R29, R7, 0x3, RZ ;  /* 0x00000003071d7819 */ /* 0x000fe400000012ff */
[----:B------:R-:W-:Y:S02]  /*19f40*/  SHF.R.U64 R70, R70, 0x3, RZ ;  /* 0x0000000346467819 */ /* 0x000fe400000012ff */
[----:B------:R-:W-:-:S02]  /*19f50*/  LOP3.LUT R34, R34, R133, RZ, 0x3c, !PT ;  /* 0x0000008522227212 */ /* 0x000fc400078e3cff */
[----:B------:R-:W-:Y:S02]  /*19f60*/  F2FP.BF16.F32.PACK_AB R7, R131, R13 ;  /* 0x0000000d8307723e */ /* 0x000fe400000010ff */
[----:B------:R-:W-:Y:S02]  /*19f70*/  LOP3.LUT R38, R38, R135, RZ, 0x3c, !PT ;  /* 0x0000008726267212 */ /* 0x000fe400078e3cff */
[----:B------:R-:W-:Y:S01]  /*19f80*/  SHF.R.U64 R50, R50, 0x3, RZ ;  /* 0x0000000332327819 */ /* 0x000fe200000012ff */
[----:B------:R0:W-:Y:S01]  /*19f90*/  STSM.16.M88.4 [R26], R4 ;  /* 0x000000041a007844 */ /* 0x0001e20000000200 */
[----:B------:R-:W-:Y:S02]  /*19fa0*/  LOP3.LUT R62, R20, R143, RZ, 0x3c, !PT ;  /* 0x0000008f143e7212 */ /* 0x000fe400078e3cff */
[----:B------:R-:W-:Y:S02]  /*19fb0*/  MOV R76, R24 ;  /* 0x00000018004c7202 */ /* 0x000fe40000000f00 */
[----:B------:R-:W-:Y:S01]  /*19fc0*/  F2FP.BF16.F32.PACK_AB R13, R130, R15 ;  /* 0x0000000f820d723e */ /* 0x000fe200000010ff */
[----:B------:R-:W1:Y:S01]  /*19fd0*/  LDC.64 R24, c[0x0][0xc00] ;  /* 0x00030000ff187b82 */ /* 0x000e620000000a00 */
[----:B------:R-:W-:-:S02]  /*19fe0*/  SHF.R.U64 R54, R54, 0x3, RZ ;  /* 0x0000000336367819 */ /* 0x000fc400000012ff */
[----:B------:R-:W-:Y:S02]  /*19ff0*/  LOP3.LUT R66, R29, R66, RZ, 0x3c, !PT ;  /* 0x000000421d427212 */ /* 0x000fe400078e3cff */
[----:B------:R-:W-:Y:S02]  /*1a000*/  LOP3.LUT R20, R70, R145, RZ, 0x3c, !PT ;  /* 0x0000009146147212 */ /* 0x000fe400078e3cff */
[----:B------:R-:W-:Y:S02]  /*1a010*/  MOV R71, R30 ;  /* 0x0000001e00477202 */ /* 0x000fe40000000f00 */
        /* <DEDUP_REMOVED lines=9> */
[----:B------:R-:W-:Y:S02]  /*1a0b0*/  LOP3.LUT R50, R50, R139, RZ, 0x3c, !PT ;  /* 0x0000008b32327212 */ /* 0x000fe400078e3cff */
[----:B------:R-:W-:Y:S01]  /*1a0c0*/  MOV R38, R38 ;  /* 0x0000002600267202 */ /* 0x000fe20000000f00 */
[----:B------:R4:W-:Y:S01]  /*1a0d0*/  STSM.16.M88.4 [R70], R32 ;  /* 0x0000002046007844 */ /* 0x0009e20000000200 */
[----:B0-----:R-:W-:-:S02]  /*1a0e0*/  F2FP.BF16.F32.PACK_AB R4, R57, R56 ;  /* 0x000000383904723e */ /* 0x001fc400000010ff */
[----:B------:R-:W-:Y:S02]  /*1a0f0*/  F2FP.BF16.F32.PACK_AB R5, R59, R58 ;  /* 0x0000003a3b05723e */ /* 0x000fe400000010ff */
[----:B------:R-:W-:Y:S02]  /*1a100*/  F2FP.BF16.F32.PACK_AB R6, R61, R60 ;  /* 0x0000003c3d06723e */ /* 0x000fe400000010ff */
[----:B------:R-:W-:Y:S02]  /*1a110*/  F2FP.BF16.F32.PACK_AB R7, R48, R9 ;  /* 0x000000093007723e */ /* 0x000fe400000010ff */
[----:B------:R-:W-:Y:S02]  /*1a120*/  LOP3.LUT R54, R54, R141, RZ, 0x3c, !PT ;  /* 0x0000008d36367212 */ /* 0x000fe400078e3cff */
[----:B------:R-:W-:Y:S01]  /*1a130*/  F2FP.BF16.F32.PACK_AB R9, R64, R11 ;  /* 0x0000000b4009723e */ /* 0x000fe200000010ff */
[----:B------:R-:W-:Y:S01]  /*1a140*/  STSM.16.M88.4 [R38], R4 ;  /* 0x0000000426007844 */ /* 0x000fe20000000200 */
[----:B------:R-:W-:-:S02]  /*1a150*/  MOV R42, R42 ;  /* 0x0000002a002a7202 */ /* 0x000fc40000000f00 */
[----:B------:R-:W-:Y:S02]  /*1a160*/  F2FP.BF16.F32.PACK_AB R11, R68, R40 ;  /* 0x00000028440b723e */ /* 0x000fe400000010ff */
[----:B------:R-:W-:Y:S02]  /*1a170*/  MOV R46, R46 ;  /* 0x0000002e002e7202 */ /* 0x000fe40000000f00 */
[----:B--2---:R-:W-:Y:S01]  /*1a180*/  F2FP.BF16.F32.PACK_AB R12, R73, R72 ;  /* 0x00000048490c723e */ /* 0x004fe200000010ff */
[----:B------:R-:W-:Y:S01]  /*1a190*/  STSM.16.M88.4 [R42], R8 ;  /* 0x000000082a007844 */ /* 0x000fe20000000200 */
[----:B------:R-:W-:Y:S02]  /*1a1a0*/  F2FP.BF16.F32.PACK_AB R13, R75, R74 ;  /* 0x0000004a4b0d723e */ /* 0x000fe400000010ff */
[----:B------:R-:W-:Y:S02]  /*1a1b0*/  F2FP.BF16.F32.PACK_AB R14, R77, R3 ;  /* 0x000000034d0e723e */ /* 0x000fe400000010ff */
[----:B------:R-:W-:Y:S01]  /*1a1c0*/  F2FP.BF16.F32.PACK_AB R15, R96, R78 ;  /* 0x0000004e600f723e */ /* 0x000fe200000010ff */
[----:B------:R-:W0:Y:S01]  /*1a1d0*/  LDC R3, c[0x0][0xbe8] ;  /* 0x0002fa00ff037b82 */ /* 0x000e220000000800 */
[----:B------:R-:W-:-:S02]  /*1a1e0*/  MOV R50, R50 ;  /* 0x0000003200327202 */ /* 0x000fc40000000f00 */
[----:B---3--:R-:W-:Y:S01]  /*1a1f0*/  F2FP.BF16.F32.PACK_AB R28, R81, R80 ;  /* 0x00000050511c723e */ /* 0x008fe200000010ff */
[----:B------:R2:W-:Y:S01]  /*1a200*/  STSM.16.M88.4 [R46], R12 ;  /* 0x0000000c2e007844 */ /* 0x0005e20000000200 */
[----:B------:R-:W-:Y:S02]  /*1a210*/  F2FP.BF16.F32.PACK_AB R29, R83, R82 ;  /* 0x00000052531d723e */ /* 0x000fe400000010ff */
[----:B------:R-:W-:Y:S02]  /*1a220*/  F2FP.BF16.F32.PACK_AB R30, R85, R84 ;  /* 0x00000054551e723e */ /* 0x000fe400000010ff */
[----:B------:R-:W-:Y:S02]  /*1a230*/  F2FP.BF16.F32.PACK_AB R31, R87, R86 ;  /* 0x00000056571f723e */ /* 0x000fe400000010ff */
[----:B------:R-:W-:Y:S02]  /*1a240*/  MOV R54, R54 ;  /* 0x0000003600367202 */ /* 0x000fe40000000f00 */
[----:B----4-:R-:W-:Y:S01]  /*1a250*/  F2FP.BF16.F32.PACK_AB R32, R89, R88 ;  /* 0x000000585920723e */ /* 0x010fe200000010ff */
[----:B------:R-:W-:Y:S01]  /*1a260*/  STSM.16.M88.4 [R50], R28 ;  /* 0x0000001c32007844 */ /* 0x000fe20000000200 */
[----:B------:R-:W-:-:S02]  /*1a270*/  F2FP.BF16.F32.PACK_AB R33, R91, R90 ;  /* 0x0000005a5b21723e */ /* 0x000fc400000010ff */
[----:B------:R-:W-:Y:S02]  /*1a280*/  F2FP.BF16.F32.PACK_AB R34, R93, R92 ;  /* 0x0000005c5d22723e */ /* 0x000fe400000010ff */
[----:B------:R-:W-:Y:S01]  /*1a290*/  F2FP.BF16.F32.PACK_AB R35, R95, R94 ;  /* 0x0000005e5f23723e */ /* 0x000fe200000010ff */
[----:B--2---:R-:W2:Y:S01]  /*1a2a0*/  LDC.64 R12, c[0x0][0xc08] ;  /* 0x00030200ff0c7b82 */ /* 0x004ea20000000a00 */
[----:B------:R-:W-:Y:S02]  /*1a2b0*/  MOV R62, R62 ;  /* 0x0000003e003e7202 */ /* 0x000fe40000000f00 */
[----:B------:R-:W-:Y:S01]  /*1a2c0*/  F2FP.BF16.F32.PACK_AB R38, R101, R100 ;  /* 0x000000646526723e */ /* 0x000fe200000010ff */
[----:B------:R-:W-:Y:S01]  /*1a2d0*/  STSM.16.M88.4 [R54], R32 ;  /* 0x0000002036007844 */ /* 0x000fe20000000200 */
[----:B------:R-:W-:Y:S02]  /*1a2e0*/  F2FP.BF16.F32.PACK_AB R39, R103, R102 ;  /* 0x000000666727723e */ /* 0x000fe400000010ff */
[----:B------:R-:W-:-:S02]  /*1a2f0*/  MOV R66, R66 ;  /* 0x0000004200427202 */ /* 0x000fc40000000f00 */
[----:B------:R-:W-:Y:S01]  /*1a300*/  F2FP.BF16.F32.PACK_AB R4, R105, R104 ;  /* 0x000000686904723e */ /* 0x000fe200000010ff */
[----:B------:R-:W-:Y:S01]  /*1a310*/  STSM.16.M88.4 [R62], R36 ;  /* 0x000000243e007844 */ /* 0x000fe20000000200 */
[----:B------:R-:W-:Y:S02]  /*1a320*/  F2FP.BF16.F32.PACK_AB R5, R107, R106 ;  /* 0x0000006a6b05723e */ /* 0x000fe400000010ff */
[----:B------:R-:W-:Y:S02]  /*1a330*/  F2FP.BF16.F32.PACK_AB R6, R109, R108 ;  /* 0x0000006c6d06723e */ /* 0x000fe400000010ff */
[----:B------:R-:W-:Y:S02]  /*1a340*/  F2FP.BF16.F32.PACK_AB R7, R111, R110 ;  /* 0x0000006e6f07723e */ /* 0x000fe400000010ff */
[----:B------:R-:W-:Y:S02]  /*1a350*/  MOV R26, R20 ;  /* 0x00000014001a7202 */ /* 0x000fe40000000f00 */
[----:B------:R-:W-:Y:S01]  /*1a360*/  F2FP.BF16.F32.PACK_AB R8, R113, R112 ;  /* 0x000000707108723e */ /* 0x000fe200000010ff */
[----:B------:R-:W3:Y:S01]  /*1a370*/  LDC.64 R20, c[0x0][0xc00] ;  /* 0x00030000ff147b82 */ /* 0x000ee20000000a00 */
[----:B------:R-:W-:Y:S01]  /*1a380*/  F2FP.BF16.F32.PACK_AB R9, R115, R114 ;  /* 0x000000727309723e */ /* 0x000fe200000010ff */
[----:B------:R4:W-:Y:S01]  /*1a390*/  STSM.16.M88.4 [R66], R4 ;  /* 0x0000000442007844 */ /* 0x0009e20000000200 */
[----:B------:R-:W-:-:S02]  /*1a3a0*/  F2FP.BF16.F32.PACK_AB R10, R117, R116 ;  /* 0x00000074750a723e */ /* 0x000fc400000010ff */
[----:B------:R-:W-:Y:S02]  /*1a3b0*/  F2FP.BF16.F32.PACK_AB R11, R119, R118 ;  /* 0x00000076770b723e */ /* 0x000fe400000010ff */
[----:B-1----:R-:W-:-:S03]  /*1a3c0*/  ISETP.NE.U32.AND P0, PT, R24, RZ, PT ;  /* 0x000000ff1800720c */ /* 0x002fc60003f05070 */
[----:B------:R1:W-:Y:S01]  /*1a3d0*/  STSM.16.M88.4 [R26], R8 ;  /* 0x000000081a007844 */ /* 0x0003e20000000200 */
[----:B------:R-:W-:Y:S01]  /*1a3e0*/  BAR.SYNC.DEFER_BLOCKING 0x1, 0x100 ;  /* 0x0044000000007b1d */ /* 0x000fe20000010000 */
[----:B------:R-:W-:Y:S01]  /*1a3f0*/  ISETP.NE.AND.EX P0, PT, R25, RZ, PT, P0 ;  /* 0x000000ff1900720c */ /* 0x000fe20003f05300 */
[----:B---3--:R-:W-:-:S12]  /*1a400*/  IMAD.WIDE R20, R209, 0x4, R20 ;  /* 0x00000004d1147825 */ /* 0x008fd800078e0214 */
[----:B------:R-:W3:Y:S01]  /*1a410*/  @P0 LDG.E R14, desc[UR8][R20.64] ;  /* 0x00000008140e0981 */ /* 0x000ee2000c1e1900 */
[----:B--2---:R-:W-:Y:S01]  /*1a420*/  ISETP.NE.U32.AND P2, PT, R12, RZ, PT ;  /* 0x000000ff0c00720c */ /* 0x004fe20003f45070 */
[----:B------:R-:W-:Y:S01]  /*1a430*/  ULDC UR6, c[0x0][0xa88] ;  /* 0x0002a20000067ab9 */ /* 0x000fe20000000800 */
[----:B0-----:R-:W-:Y:S01]  /*1a440*/  ISETP.NE.AND P1, PT, R3, 0x1, PT ;  /* 0x000000010300780c */ /* 0x001fe20003f25270 */
[----:B----4-:R-:W-:Y:S01]  /*1a450*/  IMAD.U32 R6, RZ, RZ, UR6 ;  /* 0x00000006ff067e24 */ /* 0x010fe2000f8e00ff */
[----:B------:R-:W-:Y:S01]  /*1a460*/  ISETP.NE.AND.EX P2, PT, R13, RZ, PT, P2 ;  /* 0x000000ff0d00720c */ /* 0x000fe20003f45320 */
[----:B------:R-:W-:-:S10]  /*1a470*/  UMOV UR4, URZ ;  /* 0x0000003f00047c82 */ /* 0x000fd40008000000 */
[----:B------:R-:W0:Y:S08]  /*1a480*/  @P1 LDC R15, c[0x0][0xbec] ;  /* 0x0002fb00ff0f1b82 */ /* 0x000e300000000800 */
[----:B------:R-:W2:Y:S08]  /*1a490*/  @P2 LDC.64 R12, c[0x0][0xc08] ;  /* 0x00030200ff0c2b82 */ /* 0x000eb00000000a00 */
[----:B------:R-:W4:Y:S01]  /*1a4a0*/  @P1 LDC R25, c[0x0][0xbf0] ;  /* 0x0002fc00ff191b82 */ /* 0x000f220000000800 */
[----:B--2---:R-:W-:-:S05]  /*1a4b0*/  @P2 IMAD.WIDE R4, R209, 0x4, R12 ;  /* 0x00000004d1042825 */ /* 0x004fca00078e020c */
[----:B------:R1:W5:Y:S01]  /*1a4c0*/  @P2 LDG.E R6, desc[UR8][R4.64] ;  /* 0x0000000804062981 */ /* 0x000362000c1e1900 */
[----:B---3--:R-:W-:Y:S01]  /*1a4d0*/  @P0 R2UR UR4, R14 ;  /* 0x000000000e0402ca */ /* 0x008fe200000e0000 */
[----:B01--4-:R-:W-:-:S14]  /*1a4e0*/  @P2 BRA `(.L_x_1832) ;  /* 0x0000000000142947 */ /* 0x013fdc0003800000 */
[----:B------:R-:W-:Y:S05]  /*1a4f0*/  @!P0 BRA `(.L_x_1832) ;  /* 0x0000000000108947 */ /* 0x000fea0003800000 */
[----:B------:R-:W-:Y:S02]  /*1a500*/  ULDC.64 UR6, c[0x0][0x208] ;  /* 0x0000820000067ab9 */ /* 0x000fe40000000a00 */
[----:B------:R-:W2:Y:S04]  /*1a510*/  LDG.E R5, desc[UR6][R20.64] ;  /* 0x0000000614057981 */ /* 0x000ea8000c1e1900 */
[----:B-----5:R-:W2:Y:S02]  /*1a520*/  LDG.E R6, desc[UR6][R20.64+0x4] ;  /* 0x0000040614067981 */ /* 0x020ea4000c1e1900 */
[----:B--2---:R-:W-:-:S07]  /*1a530*/  IMAD.IADD R6, R6, 0x1, -R5 ;  /* 0x0000000106067824 */ /* 0x004fce00078e0a05 */
.L_x_1832:
[----:B------:R-:W2:Y:S04]  /*1a540*/  LDL R14, [R1+0x2e4] ;  /* 0x0002e400010e7983 */ /* 0x000ea80000100800 */
[----:B------:R-:W3:Y:S01]  /*1a550*/  LDL R30, [R1+0x2e0] ;  /* 0x0002e000011e7983 */ /* 0x000ee20000100800 */
[----:B------:R-:W-:Y:S01]  /*1a560*/  R2UR UR15, R213 ;  /* 0x00000000d50f72ca */ /* 0x000fe200000e0000 */
[----:B------:R-:W-:Y:S01]  /*1a570*/  ULDC.64 UR12, c[0x0][0xb90] ;  /* 0x0002e400000c7ab9 */ /* 0x000fe20000000a00 */
[----:B------:R-:W-:Y:S01]  /*1a580*/  USHF.R.S32.HI UR9, URZ, 0x1f, UR4 ;  /* 0x0000001f3f097899 */ /* 0x000fe20008011404 */
[----:B------:R-:W-:Y:S01]  /*1a590*/  VIADD R12, R22, UR61 ;  /* 0x0000003d160c7c36 */ /* 0x000fe20008000000 */
[----:B------:R-:W-:Y:S01]  /*1a5a0*/  UMOV UR8, UR4 ;  /* 0x0000000400087c82 */ /* 0x000fe20008000000 */
[----:B------:R-:W-:Y:S01]  /*1a5b0*/  SHF.R.S32.HI R8, RZ, 0x1f, R209 ;  /* 0x0000001fff087819 */ /* 0x000fe200000114d1 */
[----:B------:R-:W-:Y:S01]  /*1a5c0*/  IMAD R9, R217, 0x40, R198 ;  /* 0x00000040d9097824 */ /* 0x000fe200078e02c6 */
[----:B------:R-:W-:Y:S01]  /*1a5d0*/  SEL R65, R209, RZ, !P0 ;  /* 0x000000ffd1417207 */ /* 0x000fe20004000000 */
[----:B------:R-:W-:Y:S01]  /*1a5e0*/  @P1 IMAD.HI.U32 R4, R12, R15, RZ ;  /* 0x0000000f0c041227 */ /* 0x000fe200078e00ff */
[----:B------:R-:W-:Y:S01]  /*1a5f0*/  SEL R26, R8, RZ, !P0 ;  /* 0x000000ff081a7207 */ /* 0x000fe20004000000 */
[----:B------:R-:W-:-:S02]  /*1a600*/  ULDC.64 UR16, c[0x0][0x208] ;  /* 0x0000820000107ab9 */ /* 0x000fc40000000a00 */
[----:B------:R-:W-:Y:S01]  /*1a610*/  IMAD.MOV.U32 R7, RZ, RZ, R12 ;  /* 0x000000ffff077224 */ /* 0x000fe200078e000c */
[----:B------:R-:W-:Y:S01]  /*1a620*/  USHF.R.S32.HI UR14, URZ, 0x1f, UR15 ;  /* 0x0000001f3f0e7899 */ /* 0x000fe2000801140f */
[----:B------:R-:W-:Y:S01]  /*1a630*/  @P1 SHF.R.U32.HI R7, RZ, R25, R4 ;  /* 0x00000019ff071219 */ /* 0x000fe20000011604 */
[----:B------:R-:W-:Y:S01]  /*1a640*/  UIMAD.WIDE.U32 UR6, UR15, UR12, UR8 ;  /* 0x0000000c0f0672a5 */ /* 0x000fe2000f8e0008 */
[----:B------:R-:W-:Y:S01]  /*1a650*/  IMAD.WIDE R18, R9, 0x2, R18 ;  /* 0x0000000209127825 */ /* 0x000fe200078e0212 */
[----:B------:R-:W-:Y:S01]  /*1a660*/  UIMAD UR10, UR14, UR12, URZ ;  /* 0x0000000c0e0a72a4 */ /* 0x000fe2000f8e023f */
[--C-:B------:R-:W-:Y:S02]  /*1a670*/  SHF.R.S32.HI R11, RZ, 0x1f, R7.reuse ;  /* 0x0000001fff0b7819 */ /* 0x100fe40000011407 */
[----:B------:R-:W-:Y:S01]  /*1a680*/  IMAD.MOV R10, RZ, RZ, -R7 ;  /* 0x000000ffff0a7224 */ /* 0x000fe200078e0a07 */
[----:B------:R-:W-:Y:S01]  /*1a690*/  UIMAD UR8, UR15, UR13, UR10 ;  /* 0x0000000d0f0872a4 */ /* 0x000fe2000f8e020a */
[----:B------:R-:W-:Y:S01]  /*1a6a0*/  IMAD.U32 R5, RZ, RZ, UR7 ;  /* 0x00000007ff057e24 */ /* 0x000fe2000f8e00ff */
[C---:B------:R-:W-:Y:S01]  /*1a6b0*/  IADD3 R15, P2, R18.reuse, 0x1000, RZ ;  /* 0x00001000120f7810 */ /* 0x040fe20007f5e0ff */
[----:B------:R-:W-:Y:S01]  /*1a6c0*/  IMAD.U32 R4, RZ, RZ, UR6 ;  /* 0x00000006ff047e24 */ /* 0x000fe2000f8e00ff */
[----:B------:R-:W-:Y:S01]  /*1a6d0*/  UIADD3 UR8, UR7, UR8, URZ ;  /* 0x0000000807087290 */ /* 0x000fe2000fffe03f */
[----:B------:R-:W-:Y:S01]  /*1a6e0*/  IMAD R9, R3, R10, R12 ;  /* 0x0000000a03097224 */ /* 0x000fe200078e020c */
[C---:B------:R-:W-:Y:S01]  /*1a6f0*/  IADD3 R41, P3, R18.reuse, 0x6000, RZ ;  /* 0x0000600012297810 */ /* 0x040fe20007f7e0ff */
[----:B------:R-:W-:Y:S01]  /*1a700*/  ULDC.64 UR6, c[0x0][0xb98] ;  /* 0x0002e60000067ab9 */ /* 0x000fe20000000a00 */
[----:B------:R-:W-:Y:S01]  /*1a710*/  IADD3 R13, P6, R18, 0x2000, RZ ;  /* 0x00002000120d7810 */ /* 0x000fe20007fde0ff */
[----:B------:R-:W-:Y:S01]  /*1a720*/  IMAD R8, R26, UR6, RZ ;  /* 0x000000061a087c24 */ /* 0x000fe2000f8e02ff */
[C---:B------:R-:W-:Y:S01]  /*1a730*/  IADD3 R29, P5, R18.reuse, 0x3000, RZ ;  /* 0x00003000121d7810 */ /* 0x040fe20007fbe0ff */
[----:B------:R-:W-:Y:S01]  /*1a740*/  IMAD.U32 R5, RZ, RZ, UR8 ;  /* 0x00000008ff057e24 */ /* 0x000fe2000f8e00ff */
[----:B------:R-:W-:Y:S01]  /*1a750*/  IADD3 R33, P4, R18, 0x4000, RZ ;  /* 0x0000400012217810 */ /* 0x000fe20007f9e0ff */
[----:B------:R-:W-:Y:S01]  /*1a760*/  IMAD R8, R65, UR7, R8 ;  /* 0x0000000741087c24 */ /* 0x000fe2000f8e0208 */
[----:B------:R-:W-:Y:S01]  /*1a770*/  LOP3.LUT R40, R41, 0x380, RZ, 0xc0, !PT ;  /* 0x0000038029287812 */ /* 0x000fe200078ec0ff */
[----:B------:R-:W-:Y:S01]  /*1a780*/  IMAD.WIDE.U32 R4, R65, UR6, R4 ;  /* 0x0000000641047c25 */ /* 0x000fe2000f8e0004 */
[----:B------:R-:W-:Y:S01]  /*1a790*/  ULDC.64 UR6, c[0x0][0xb88] ;  /* 0x0002e20000067ab9 */ /* 0x000fe20000000a00 */
[----:B------:R-:W-:Y:S01]  /*1a7a0*/  LOP3.LUT R12, R13, 0x380, RZ, 0xc0, !PT ;  /* 0x000003800d0c7812 */ /* 0x000fe200078ec0ff */
[----:B------:R-:W-:Y:S01]  /*1a7b0*/  ULDC.64 UR10, c[0x0][0xaa0] ;  /* 0x0002a800000a7ab9 */ /* 0x000fe20000000a00 */
[----:B------:R-:W-:Y:S01]  /*1a7c0*/  LOP3.LUT R28, R29, 0x380, RZ, 0xc0, !PT ;  /* 0x000003801d1c7812 */ /* 0x000fe200078ec0ff */
[----:B-----5:R-:W-:Y:S01]  /*1a7d0*/  IMAD R67, R6, R3, RZ ;  /* 0x0000000306437224 */ /* 0x020fe200078e02ff */
[----:B------:R-:W-:-:S02]  /*1a7e0*/  IADD3 R4, P0, R7, R4, RZ ;  /* 0x0000000407047210 */ /* 0x000fc40007f1e0ff */
[----:B------:R-:W-:Y:S02]  /*1a7f0*/  SHF.R.S32.HI R7, RZ, 0x1f, R9 ;  /* 0x0000001fff077819 */ /* 0x000fe40000011409 */
[----:B------:R-:W-:Y:S02]  /*1a800*/  IADD3.X R5, R11, R5, R8, P0, !PT ;  /* 0x000000050b057210 */ /* 0x000fe400007fe408 */
[----:B------:R-:W-:Y:S01]  /*1a810*/  LOP3.LUT R32, R33, 0x380, RZ, 0xc0, !PT ;  /* 0x0000038021207812 */ /* 0x000fe200078ec0ff */
[----:B------:R-:W-:Y:S01]  /*1a820*/  IMAD R10, R7, UR6, RZ ;  /* 0x00000006070a7c24 */ /* 0x000fe2000f8e02ff */
[----:B------:R-:W-:Y:S01]  /*1a830*/  SHF.R.U64 R40, R40, 0x3, RZ ;  /* 0x0000000328287819 */ /* 0x000fe200000012ff */
[C---:B------:R-:W-:Y:S01]  /*1a840*/  IMAD.WIDE.U32 R4, R9.reuse, UR6, R4 ;  /* 0x0000000609047c25 */ /* 0x040fe2000f8e0004 */
[----:B------:R-:W-:Y:S02]  /*1a850*/  SHF.R.U64 R12, R12, 0x3, RZ ;  /* 0x000000030c0c7819 */ /* 0x000fe400000012ff */
[----:B------:R-:W-:Y:S01]  /*1a860*/  SHF.R.U64 R28, R28, 0x3, RZ ;  /* 0x000000031c1c7819 */ /* 0x000fe200000012ff */
[----:B------:R-:W-:Y:S01]  /*1a870*/  IMAD R7, R9, UR7, R10 ;  /* 0x0000000709077c24 */ /* 0x000fe2000f8e020a */
[----:B------:R-:W-:Y:S01]  /*1a880*/  ULDC.64 UR6, c[0x0][0xb50] ;  /* 0x0002d40000067ab9 */ /* 0x000fe20000000a00 */
[----:B------:R-:W-:Y:S01]  /*1a890*/  IMAD.X R9, RZ, RZ, R19, P2 ;  /* 0x000000ffff097224 */ /* 0x000fe200010e0613 */
[----:B------:R-:W-:Y:S01]  /*1a8a0*/  LEA R10, P0, R4, UR6, 0x2 ;  /* 0x00000006040a7c11 */ /* 0x000fe2000f8010ff */
[----:B------:R-:W-:Y:S01]  /*1a8b0*/  IMAD.IADD R5, R5, 0x1, R7 ;  /* 0x0000000105057824 */ /* 0x000fe200078e0207 */
[----:B------:R-:W-:-:S02]  /*1a8c0*/  IADD3 R45, P2, R18, 0x7000, RZ ;  /* 0x00007000122d7810 */ /* 0x000fc40007f5e0ff */
[----:B------:R-:W-:Y:S01]  /*1a8d0*/  SHF.R.U64 R32, R32, 0x3, RZ ;  /* 0x0000000320207819 */ /* 0x000fe200000012ff */
[----:B------:R-:W-:Y:S01]  /*1a8e0*/  SHFL.IDX PT, R20, R10, RZ, 0x1c1f ;  /* 0x001c1fff0a147589 */ /* 0x000fe200000e0000 */
[----:B------:R-:W-:Y:S02]  /*1a8f0*/  LEA.HI.X R11, R4, UR7, R5, 0x2, P0 ;  /* 0x00000007040b7c11 */ /* 0x000fe400080f1405 */
[----:B------:R-:W-:Y:S01]  /*1a900*/  IADD3 R37, P0, R18, 0x5000, RZ ;  /* 0x0000500012257810 */ /* 0x000fe20007f1e0ff */
[----:B------:R-:W-:Y:S01]  /*1a910*/  SHFL.IDX PT, R24, R10, 0x1, 0x1c1f ;  /* 0x003c1f000a187f89 */ /* 0x000fe200000e0000 */
[----:B------:R-:W-:Y:S02]  /*1a920*/  LOP3.LUT R44, R45, 0x380, RZ, 0xc0, !PT ;  /* 0x000003802d2c7812 */ /* 0x000fe400078ec0ff */
[----:B------:R-:W-:Y:S01]  /*1a930*/  LOP3.LUT R36, R37, 0x380, RZ, 0xc0, !PT ;  /* 0x0000038025247812 */ /* 0x000fe200078ec0ff */
[----:B------:R-:W0:Y:S01]  /*1a940*/  SHFL.IDX PT, R21, R11, RZ, 0x1c1f ;  /* 0x001c1fff0b157589 */ /* 0x000e2200000e0000 */
[----:B------:R-:W-:-:S02]  /*1a950*/  SHF.R.U64 R44, R44, 0x3, RZ ;  /* 0x000000032c2c7819 */ /* 0x000fc400000012ff */
[----:B------:R-:W-:Y:S01]  /*1a960*/  SHF.R.U64 R36, R36, 0x3, RZ ;  /* 0x0000000324247819 */ /* 0x000fe200000012ff */
[----:B------:R-:W1:Y:S01]  /*1a970*/  SHFL.IDX PT, R25, R11, 0x1, 0x1c1f ;  /* 0x003c1f000b197f89 */ /* 0x000e6200000e0000 */
[----:B------:R-:W-:Y:S01]  /*1a980*/  LOP3.LUT R44, R44, R45, RZ, 0x3c, !PT ;  /* 0x0000002d2c2c7212 */ /* 0x000fe200078e3cff */
[--C-:B------:R-:W-:Y:S01]  /*1a990*/  IMAD.X R45, RZ, RZ, R19.reuse, P2 ;  /* 0x000000ffff2d7224 */ /* 0x100fe200010e0613 */
        /* <DEDUP_REMOVED lines=10> */
[----:B------:R-:W-:-:S02]  /*1aa40*/  IADD3 R5, P3, R18, 0xb000, RZ ;  /* 0x0000b00012057810 */ /* 0x000fc40007f7e0ff */
[C---:B------:R-:W-:Y:S02]  /*1aa50*/  IADD3 R49, P6, R18.reuse, 0x8000, RZ ;  /* 0x0000800012317810 */ /* 0x040fe40007fde0ff */
[C---:B------:R-:W-:Y:S01]  /*1aa60*/  IADD3 R53, P5, R18.reuse, 0x9000, RZ ;  /* 0x0000900012357810 */ /* 0x040fe20007fbe0ff */
[----:B------:R-:W-:Y:S01]  /*1aa70*/  IMAD.X R61, RZ, RZ, R19, P3 ;  /* 0x000000ffff3d7224 */ /* 0x000fe200018e0613 */
[C---:B------:R-:W-:Y:S02]  /*1aa80*/  IADD3 R57, P4, R18.reuse, 0xa000, RZ ;  /* 0x0000a00012397810 */ /* 0x040fe40007f9e0ff */
[----:B------:R-:W-:Y:S02]  /*1aa90*/  LOP3.LUT R7, R18, 0x380, RZ, 0xc0, !PT ;  /* 0x0000038012077812 */ /* 0x000fe400078ec0ff */
[----:B------:R-:W-:Y:S02]  /*1aaa0*/  LOP3.LUT R48, R49, 0x380, RZ, 0xc0, !PT ;  /* 0x0000038031307812 */ /* 0x000fe400078ec0ff */
[----:B------:R-:W-:-:S02]  /*1aab0*/  LOP3.LUT R52, R53, 0x380, RZ, 0xc0, !PT ;  /* 0x0000038035347812 */ /* 0x000fc400078ec0ff */
[----:B------:R-:W-:Y:S02]  /*1aac0*/  LOP3.LUT R56, R57, 0x380, RZ, 0xc0, !PT ;  /* 0x0000038039387812 */ /* 0x000fe400078ec0ff */
[----:B------:R-:W-:Y:S02]  /*1aad0*/  SHF.R.U64 R7, R7, 0x3, RZ ;  /* 0x0000000307077819 */ /* 0x000fe400000012ff */
[----:B------:R-:W-:Y:S02]  /*1aae0*/  SHF.R.U64 R48, R48, 0x3, RZ ;  /* 0x0000000330307819 */ /* 0x000fe400000012ff */
[----:B------:R-:W-:Y:S02]  /*1aaf0*/  SHF.R.U64 R52, R52, 0x3, RZ ;  /* 0x0000000334347819 */ /* 0x000fe400000012ff */
[----:B------:R-:W-:Y:S02]  /*1ab00*/  SHF.R.U64 R56, R56, 0x3, RZ ;  /* 0x0000000338387819 */ /* 0x000fe400000012ff */
[----:B------:R-:W-:-:S02]  /*1ab10*/  LOP3.LUT R18, R7, R18, RZ, 0x3c, !PT ;  /* 0x0000001207127212 */ /* 0x000fc400078e3cff */
[----:B------:R-:W-:Y:S01]  /*1ab20*/  LOP3.LUT R48, R48, R49, RZ, 0x3c, !PT ;  /* 0x0000003130307212 */ /* 0x000fe200078e3cff */
[--C-:B------:R-:W-:Y:S01]  /*1ab30*/  IMAD.X R49, RZ, RZ, R19.reuse, P6 ;  /* 0x000000ffff317224 */ /* 0x100fe200030e0613 */
[----:B------:R-:W-:Y:S01]  /*1ab40*/  LOP3.LUT R52, R52, R53, RZ, 0x3c, !PT ;  /* 0x0000003534347212 */ /* 0x000fe200078e3cff */
[--C-:B------:R-:W-:Y:S01]  /*1ab50*/  IMAD.X R53, RZ, RZ, R19.reuse, P5 ;  /* 0x000000ffff357224 */ /* 0x100fe200028e0613 */
[----:B------:R-:W-:Y:S01]  /*1ab60*/  LOP3.LUT R56, R56, R57, RZ, 0x3c, !PT ;  /* 0x0000003938387212 */ /* 0x000fe200078e3cff */
[----:B------:R-:W-:Y:S01]  /*1ab70*/  IMAD.X R57, RZ, RZ, R19, P4 ;  /* 0x000000ffff397224 */ /* 0x000fe200020e0613 */
[----:B------:R-:W-:Y:S01]  /*1ab80*/  UIMAD UR8, UR9, UR10, URZ ;  /* 0x0000000a090872a4 */ /* 0x000fe2000f8e023f */
[----:B------:R-:W-:Y:S01]  /*1ab90*/  LOP3.LUT R8, R15, 0x380, RZ, 0xc0, !PT ;  /* 0x000003800f087812 */ /* 0x000fe200078ec0ff */
[----:B------:R-:W-:Y:S02]  /*1aba0*/  UIMAD.WIDE.U32 UR6, UR4, UR10, URZ ;  /* 0x0000000a040672a5 */ /* 0x000fe4000f8e003f */
[----:B------:R-:W-:Y:S01]  /*1abb0*/  UIMAD UR8, UR4, UR11, UR8 ;  /* 0x0000000b040872a4 */ /* 0x000fe2000f8e0208 */
[----:B------:R-:W-:-:S02]  /*1abc0*/  SHF.R.U64 R8, R8, 0x3, RZ ;  /* 0x0000000308087819 */ /* 0x000fc400000012ff */
[----:B------:R-:W-:Y:S01]  /*1abd0*/  ULDC.64 UR10, c[0x0][0xae8] ;  /* 0x0002ba00000a7ab9 */ /* 0x000fe20000000a00 */
[----:B------:R-:W-:Y:S01]  /*1abe0*/  UIADD3 UR7, UR7, UR8, URZ ;  /* 0x0000000807077290 */ /* 0x000fe2000fffe03f */
[----:B------:R-:W-:Y:S01]  /*1abf0*/  LOP3.LUT R8, R8, R15, RZ, 0x3c, !PT ;  /* 0x0000000f08087212 */ /* 0x000fe200078e3cff */
[----:B------:R-:W-:Y:S02]  /*1ac00*/  UIMAD UR4, UR14, UR10, URZ ;  /* 0x0000000a0e0472a4 */ /* 0x000fe4000f8e023f */
[----:B------:R-:W-:Y:S02]  /*1ac10*/  UIMAD.WIDE.U32 UR6, UR15, UR10, UR6 ;  /* 0x0000000a0f0672a5 */ /* 0x000fe4000f8e0006 */
[----:B------:R-:W-:-:S04]  /*1ac20*/  UIMAD UR4, UR15, UR11, UR4 ;  /* 0x0000000b0f0472a4 */ /* 0x000fc8000f8e0204 */
[----:B------:R-:W-:Y:S01]  /*1ac30*/  UIADD3 UR4, UR7, UR4, URZ ;  /* 0x0000000407047290 */ /* 0x000fe2000fffe03f */
[----:B------:R-:W-:Y:S01]  /*1ac40*/  BSSY B1, `(.L_x_1833) ;  /* 0x0000057000017945 */ /* 0x000fe20003800000 */
[----:B--2---:R-:W-:Y:S01]  /*1ac50*/  VIADD R14, R14, UR61 ;  /* 0x0000003d0e0e7c36 */ /* 0x004fe20008000000 */
[----:B---3--:R-:W-:-:S03]  /*1ac60*/  LOP3.LUT P0, RZ, R30, 0x3, RZ, 0xc0, !PT ;  /* 0x000000031eff7812 */ /* 0x008fc6000780c0ff */
[C---:B------:R-:W-:Y:S01]  /*1ac70*/  VIADD R4, R14.reuse, 0x8 ;  /* 0x000000080e047836 */ /* 0x040fe20000000000 */
[----:B------:R-:W-:-:S04]  /*1ac80*/  ISETP.GE.OR P2, PT, R14, R67, P0 ;  /* 0x000000430e00720c */ /* 0x000fc80000746670 */
[----:B------:R-:W-:Y:S02]  /*1ac90*/  ISETP.GE.OR P0, PT, R4, R67, P0 ;  /* 0x000000430400720c */ /* 0x000fe40000706670 */
[----:B------:R-:W-:-:S04]  /*1aca0*/  LOP3.LUT R4, R5, 0x380, RZ, 0xc0, !PT ;  /* 0x0000038005047812 */ /* 0x000fc800078ec0ff */
[----:B------:R-:W-:-:S04]  /*1acb0*/  SHF.R.U64 R4, R4, 0x3, RZ ;  /* 0x0000000304047819 */ /* 0x000fc800000012ff */
[----:B------:R-:W-:Y:S01]  /*1acc0*/  LOP3.LUT R60, R4, R5, RZ, 0x3c, !PT ;  /* 0x00000005043c7212 */ /* 0x000fe200078e3cff */
[----:B0-----:R0:W-:Y:S04]  /*1acd0*/  @!P2 ST.E desc[UR16][R20.64], R0 ;  /* 0x000000001400a985 */ /* 0x0011e8000c101910 */
[----:B-1----:R1:W-:Y:S04]  /*1ace0*/  @!P0 ST.E desc[UR16][R24.64], R2 ;  /* 0x0000000218008985 */ /* 0x0023e8000c101910 */
[----:B------:R2:W5:Y:S01]  /*1acf0*/  LD.E.128 R4, desc[UR16][R18.64] ;  /* 0x0000001012047980 */ /* 0x000562000c101d00 */
[----:B0-----:R-:W-:-:S03]  /*1ad00*/  IMAD R0, R232, 0x20, R217 ;  /* 0x00000020e8007824 */ /* 0x001fc600078e02d9 */
[----:B------:R-:W5:Y:S01]  /*1ad10*/  LD.E.128 R8, desc[UR16][R8.64] ;  /* 0x0000001008087980 */ /* 0x000f62000c101d00 */
[----:B-1----:R-:W0:Y:S03]  /*1ad20*/  @P1 LDC R25, c[0x0][0xbf0] ;  /* 0x0002fc00ff191b82 */ /* 0x002e260000000800 */
[----:B------:R-:W5:Y:S04]  /*1ad30*/  LD.E.128 R12, desc[UR16][R12.64] ;  /* 0x000000100c0c7980 */ /* 0x000f68000c101d00 */
[----:B------:R-:W5:Y:S01]  /*1ad40*/  LD.E.128 R28, desc[UR16][R28.64] ;  /* 0x000000101c1c7980 */ /* 0x000f62000c101d00 */
[----:B--2---:R-:W1:Y:S01]  /*1ad50*/  @P1 LDC R19, c[0x0][0xbec] ;  /* 0x0002fb00ff131b82 */ /* 0x004e620000000800 */
[----:B------:R-:W-:-:S02]  /*1ad60*/  VIADD R20, R0, UR61 ;  /* 0x0000003d00147c36 */ /* 0x000fc40008000000 */
[----:B------:R-:W5:Y:S01]  /*1ad70*/  LD.E.128 R32, desc[UR16][R32.64] ;  /* 0x0000001020207980 */ /* 0x000f62000c101d00 */
[----:B------:R-:W-:Y:S02]  /*1ad80*/  IMAD.U32 R18, RZ, RZ, UR6 ;  /* 0x00000006ff127e24 */ /* 0x000fe4000f8e00ff */
[----:B------:R-:W-:Y:S01]  /*1ad90*/  IMAD.MOV.U32 R21, RZ, RZ, R20 ;  /* 0x000000ffff157224 */ /* 0x000fe200078e0014 */
[----:B------:R-:W5:Y:S04]  /*1ada0*/  LD.E.128 R36, desc[UR16][R36.64] ;  /* 0x0000001024247980 */ /* 0x000f68000c101d00 */
[----:B------:R-:W5:Y:S04]  /*1adb0*/  LD.E.128 R40, desc[UR16][R40.64] ;  /* 0x0000001028287980 */ /* 0x000f68000c101d00 */
[----:B------:R-:W5:Y:S04]  /*1adc0*/  LD.E.128 R44, desc[UR16][R44.64] ;  /* 0x000000102c2c7980 */ /* 0x000f68000c101d00 */
[----:B------:R-:W5:Y:S04]  /*1add0*/  LD.E.128 R48, desc[UR16][R48.64] ;  /* 0x0000001030307980 */ /* 0x000f68000c101d00 */
[----:B------:R-:W5:Y:S01]  /*1ade0*/  LD.E.128 R52, desc[UR16][R52.64] ;  /* 0x0000001034347980 */ /* 0x000f62000c101d00 */
[----:B-1----:R-:W-:-:S03]  /*1adf0*/  @P1 IMAD.HI.U32 R0, R20, R19, RZ ;  /* 0x0000001314001227 */ /* 0x002fc600078e00ff */
[----:B------:R-:W5:Y:S01]  /*1ae00*/  LD.E.128 R56, desc[UR16][R56.64] ;  /* 0x0000001038387980 */ /* 0x000f62000c101d00 */
[----:B------:R-:W-:Y:S01]  /*1ae10*/  IMAD.U32 R19, RZ, RZ, UR7 ;  /* 0x00000007ff137e24 */ /* 0x000fe2000f8e00ff */
[----:B------:R-:W-:Y:S01]  /*1ae20*/  ULDC.64 UR6, c[0x0][0xaf0] ;  /* 0x0002bc0000067ab9 */ /* 0x000fe20000000a00 */
[----:B------:R-:W-:Y:S01]  /*1ae30*/  IMAD.U32 R19, RZ, RZ, UR4 ;  /* 0x00000004ff137e24 */ /* 0x000fe2000f8e00ff */
[----:B0-----:R-:W-:Y:S01]  /*1ae40*/  @P1 SHF.R.U32.HI R21, RZ, R25, R0 ;  /* 0x00000019ff151219 */ /* 0x001fe20000011600 */
[----:B------:R-:W-:Y:S01]  /*1ae50*/  IMAD R2, R26, UR6, RZ ;  /* 0x000000061a027c24 */ /* 0x000fe2000f8e02ff */
[----:B------:R-:W5:Y:S01]  /*1ae60*/  LD.E.128 R60, desc[UR16][R60.64] ;  /* 0x000000103c3c7980 */ /* 0x000f62000c101d00 */
[C---:B------:R-:W-:Y:S01]  /*1ae70*/  IMAD.WIDE.U32 R18, R65.reuse, UR6, R18 ;  /* 0x0000000641127c25 */ /* 0x040fe2000f8e0012 */
[--C-:B------:R-:W-:Y:S01]  /*1ae80*/  SHF.R.S32.HI R0, RZ, 0x1f, R21.reuse ;  /* 0x0000001fff007819 */ /* 0x100fe20000011415 */
[----:B------:R-:W-:Y:S01]  /*1ae90*/  UIADD3 UR4, UR39, 0x30820, URZ ;  /* 0x0003082027047890 */ /* 0x000fe2000fffe03f */
[----:B------:R-:W-:Y:S01]  /*1aea0*/  @!PT LDS RZ, [RZ] ;  /* 0x00000000fffff984 */ /* 0x000fe20000000800 */
[----:B------:R-:W-:Y:S01]  /*1aeb0*/  @!PT LDS RZ, [RZ] ;  /* 0x00000000fffff984 */ /* 0x000fe20000000800 */
[----:B------:R-:W-:Y:S01]  /*1aec0*/  @!PT LDS RZ, [RZ] ;  /* 0x00000000fffff984 */ /* 0x000fe20000000800 */
[----:B------:R-:W-:Y:S01]  /*1aed0*/  @!PT LDS RZ, [RZ] ;  /* 0x00000000fffff984 */ /* 0x000fe20000000800 */
[----:B------:R0:W-:Y:S06]  /*1aee0*/  MEMBAR.ALL.CTA ;  /* 0x0000000000007992 */ /* 0x0001ec0000008000 */
[----:B0-----:R-:W0:Y:S01]  /*1aef0*/  FENCE.VIEW.ASYNC.S ;  /* 0x00000000000073c6 */ /* 0x001e220000000000 */
[----:B------:R-:W-:Y:S01]  /*1af00*/  IMAD R25, R65, UR7, R2 ;  /* 0x0000000741197c24 */ /* 0x000fe2000f8e0202 */
[----:B------:R-:W-:Y:S01]  /*1af10*/  ULDC.64 UR6, c[0x0][0xae0] ;  /* 0x0002b80000067ab9 */ /* 0x000fe20000000a00 */
[----:B------:R-:W-:Y:S01]  /*1af20*/  IMAD.MOV R2, RZ, RZ, -R21 ;  /* 0x000000ffff027224 */ /* 0x000fe200078e0a15 */
[----:B------:R-:W-:Y:S01]  /*1af30*/  UPRMT UR4, URZ, 0x654, UR4 ;  /* 0x000006543f047896 */ /* 0x000fe20008000004 */
        /* <DEDUP_REMOVED lines=9> */
[----:B------:R-:W-:Y:S02]  /*1afd0*/  VIADD R26, R217, UR61 ;  /* 0x0000003dd91a7c36 */ /* 0x000fe40008000000 */
[C---:B------:R-:W-:Y:S01]  /*1afe0*/  IMAD R19, R25.reuse, UR7, R18 ;  /* 0x0000000719137c24 */ /* 0x040fe2000f8e0212 */
[----:B0-----:R-:W-:Y:S01]  /*1aff0*/  SYNCS.ARRIVE.TRANS64.RED.A1T0 RZ, [UR4], RZ ;  /* 0x000000ffffff79a7 */ /* 0x001fe20008100404 */
[----:B------:R-:W-:Y:S01]  /*1b000*/  IMAD.WIDE.U32 R2, R25, UR6, R2 ;  /* 0x0000000619027c25 */ /* 0x000fe2000f8e0002 */
[----:B------:R-:W-:Y:S01]  /*1b010*/  ISETP.GE.AND P2, PT, R26, R67, PT ;  /* 0x000000431a00720c */ /* 0x000fe20003f46270 */
[----:B------:R-:W-:Y:S02]  /*1b020*/  ULDC.64 UR6, c[0x0][0xa80] ;  /* 0x0002a00000067ab9 */ /* 0x000fe40000000a00 */
        /* <DEDUP_REMOVED lines=15> */
[CC--:B-1----:R-:W-:Y:S02]  /*1b120*/  @!P4 LEA R2, P6, R198.reuse, R19.reuse, 0x1 ;  /* 0x00000013c602c211 */ /* 0x0c2fe400078c08ff */
[C---:B------:R-:W-:Y:S02]  /*1b130*/  @!P3 LEA R18, P5, R199.reuse, R19, 0x1 ;  /* 0x00000013c712b211 */ /* 0x040fe400078a08ff */
[----:B--2---:R-:W-:Y:S02]  /*1b140*/  @!P4 LEA.HI.X R3, R198, R21, R212, 0x1, P6 ;  /* 0x00000015c603c211 */ /* 0x004fe400030f0cd4 */
[C---:B------:R-:W-:Y:S02]  /*1b150*/  @!P2 LEA R20, P6, R200.reuse, R19, 0x1 ;  /* 0x00000013c814a211 */ /* 0x040fe400078c08ff */
[-C--:B------:R-:W-:Y:S01]  /*1b160*/  @!P3 LEA.HI.X R19, R199, R21.reuse, R211, 0x1, P5 ;  /* 0x00000015c713b211 */ /* 0x080fe200028f0cd3 */
[----:B-----5:R3:W-:Y:S01]  /*1b170*/  @!P4 ST.E.128 desc[UR6][R2.64], R4 ;  /* 0x000000040200c985 */ /* 0x0207e2000c101d06 */
[----:B------:R-:W-:-:S03]  /*1b180*/  @!P2 LEA.HI.X R21, R200, R21, R210, 0x1, P6 ;  /* 0x00000015c815a211 */ /* 0x000fc600030f0cd2 */
[----:B------:R3:W-:Y:S04]  /*1b190*/  @!P3 ST.E.128 desc[UR6][R18.64], R32 ;  /* 0x000000201200b985 */ /* 0x0007e8000c101d06 */
[----:B------:R3:W-:Y:S02]  /*1b1a0*/  @!P2 ST.E.128 desc[UR6][R20.64], R48 ;  /* 0x000000301400a985 */ /* 0x0007e4000c101d06 */
.L_x_1834:
[----:B------:R-:W-:Y:S05]  /*1b1b0*/  BSYNC B1 ;  /* 0x0000000000017941 */ /* 0x000fea0003800000 */
.L_x_1833:
[----:B---3-5:R3:W4:Y:S01]  /*1b1c0*/  SHFL.IDX PT, R7, R25, 0x1, 0x181f ;  /* 0x00381f0019077f89 */ /* 0x02872200000e0000 */
[----:B------:R-:W-:Y:S03]  /*1b1d0*/  BSSY B1, `(.L_x_1835) ;  /* 0x0000011000017945 */ /* 0x000fe60003800000 */
[----:B------:R3:W0:Y:S01]  /*1b1e0*/  SHFL.IDX PT, R3, R24, 0x1, 0x181f ;  /* 0x00381f0018037f89 */ /* 0x00062200000e0000 */
[----:B------:R-:W-:Y:S05]  /*1b1f0*/  @P1 BRA `(.L_x_1836) ;  /* 0x0000000000381947 */ /* 0x000fea0003800000 */
[----:B------:R-:W-:Y:S01]  /*1b200*/  ULDC UR4, c[0x0][0xac8] ;  /* 0x0002b20000047ab9 */ /* 0x000fe20000000800 */
[----:B------:R-:W-:Y:S01]  /*1b210*/  ULDC.64 UR6, c[0x0][0x208] ;  /* 0x0000820000067ab9 */ /* 0x000fe20000000a00 */
[----:B------:R-:W-:Y:S02]  /*1b220*/  ISETP.GE.AND P4, PT, R198, UR4, PT ;  /* 0x00000004c6007c0c */ /* 0x000fe4000bf86270 */
[----:B------:R-:W-:Y:S02]  /*1b230*/  ISETP.GE.AND P5, PT, R199, UR4, PT ;  /* 0x00000004c7007c0c */ /* 0x000fe4000bfa6270 */
[----:B------:R-:W-:-:S09]  /*1b240*/  ISETP.GE.AND P6, PT, R200, UR4, PT ;  /* 0x00000004c8007c0c */ /* 0x000fd2000bfc6270 */
[-C--:B0-----:R-:W-:Y:S02]  /*1b250*/  @!P4 LEA R2, P1, R198, R3.reuse, 0x1 ;  /* 0x00000003c602c211 */ /* 0x081fe400078208ff */
[CC--:B------:R-:W-:Y:S02]  /*1b260*/  @!P5 LEA R4, P2, R199.reuse, R3.reuse, 0x1 ;  /* 0x00000003c704d211 */ /* 0x0c0fe400078408ff */
[----:B------:R-:W-:Y:S02]  /*1b270*/  @!P6 LEA R6, P3, R200, R3, 0x1 ;  /* 0x00000003c806e211 */ /* 0x000fe400078608ff */
[-C--:B----4-:R-:W-:Y:S02]  /*1b280*/  @!P4 LEA.HI.X R3, R198, R7.reuse, R212, 0x1, P1 ;  /* 0x00000007c603c211 */ /* 0x090fe400008f0cd4 */
[-C--:B------:R-:W-:Y:S02]  /*1b290*/  @!P5 LEA.HI.X R5, R199, R7.reuse, R211, 0x1, P2 ;  /* 0x00000007c705d211 */ /* 0x080fe400010f0cd3 */
[----:B------:R-:W-:Y:S01]  /*1b2a0*/  @!P6 LEA.HI.X R7, R200, R7, R210, 0x1, P3 ;  /* 0x00000007c807e211 */ /* 0x000fe200018f0cd2 */
[----:B------:R0:W-:Y:S04]  /*1b2b0*/  @!P4 ST.E.128 desc[UR6][R2.64], R8 ;  /* 0x000000080200c985 */ /* 0x0001e8000c101d06 */
[----:B------:R0:W-:Y:S04]  /*1b2c0*/  @!P5 ST.E.128 desc[UR6][R4.64], R36 ;  /* 0x000000240400d985 */ /* 0x0001e8000c101d06 */
[----:B------:R0:W-:Y:S02]  /*1b2d0*/  @!P6 ST.E.128 desc[UR6][R6.64], R52 ;  /* 0x000000340600e985 */ /* 0x0001e4000c101d06 */
.L_x_1836:
[----:B------:R-:W-:Y:S05]  /*1b2e0*/  BSYNC B1 ;  /* 0x0000000000017941 */ /* 0x000fea0003800000 */
.L_x_1835:
[----:B0---4-:R0:W4:Y:S01]  /*1b2f0*/  SHFL.IDX PT, R7, R25, 0x2, 0x181f ;  /* 0x00581f0019077f89 */ /* 0x01112200000e0000 */
        /* <DEDUP_REMOVED lines=17> */
.L_x_1838:
[----:B------:R-:W-:Y:S05]  /*1b410*/  BSYNC B1 ;  /* 0x0000000000017941 */ /* 0x000fea0003800000 */
.L_x_1837:
[----:B------:R-:W-:Y:S01]  /*1b420*/  VIADD R0, R26, 0x60 ;  /* 0x000000601a007836 */ /* 0x000fe20000000000 */
[----:B0--3--:R-:W3:Y:S04]  /*1b430*/  SHFL.IDX PT, R25, R25, 0x3, 0x181f ;  /* 0x00781f0019197f89 */ /* 0x009ee800000e0000 */
[----:B------:R-:W-:Y:S01]  /*1b440*/  ISETP.GE.AND P0, PT, R0, R67, PT ;  /* 0x000000430000720c */ /* 0x000fe20003f06270 */
[----:B----4-:R4:W0:-:S12]  /*1b450*/  SHFL.IDX PT, R7, R24, 0x3, 0x181f ;  /* 0x00781f0018077f89 */ /* 0x01081800000e0000 */
[----:B----4-:R-:W-:Y:S05]  /*1b460*/  @P0 BRA `(.L_x_1839) ;  /* 0x0000000c007c0947 */ /* 0x010fea0003800000 */
[----:B------:R-:W-:Y:S01]  /*1b470*/  ULDC UR4, c[0x0][0xac8] ;  /* 0x0002b20000047ab9 */ /* 0x000fe20000000800 */
[----:B------:R-:W-:Y:S01]  /*1b480*/  ULDC.64 UR6, c[0x0][0x208] ;  /* 0x0000820000067ab9 */ /* 0x000fe20000000a00 */
[----:B------:R-:W-:Y:S02]  /*1b490*/  ISETP.GE.AND P2, PT, R198, UR4, PT ;  /* 0x00000004c6007c0c */ /* 0x000fe4000bf46270 */
[----:B------:R-:W-:-:S11]  /*1b4a0*/  ISETP.GE.AND P3, PT, R199, UR4, PT ;  /* 0x00000004c7007c0c */ /* 0x000fd6000bf66270 */
[CC--:B0-----:R-:W-:Y:S02]  /*1b4b0*/  @!P2 LEA R2, P0, R198.reuse, R7.reuse, 0x1 ;  /* 0x00000007c602a211 */ /* 0x0c1fe400078008ff */
[C---:B------:R-:W-:Y:S02]  /*1b4c0*/  @!P3 LEA R4, P1, R199.reuse, R7, 0x1 ;  /* 0x00000007c704b211 */ /* 0x040fe400078208ff */
[-C--:B---3--:R-:W-:Y:S02]  /*1b4d0*/  @!P2 LEA.HI.X R3, R198, R25.reuse, R212, 0x1, P0 ;  /* 0x00000019c603a211 */ /* 0x088fe400000f0cd4 */
[----:B------:R-:W-:Y:S02]  /*1b4e0*/  ISETP.GE.AND P0, PT, R200, UR4, PT ;  /* 0x00000004c8007c0c */ /* 0x000fe4000bf06270 */
[----:B------:R-:W-:Y:S01]  /*1b4f0*/  @!P3 LEA.HI.X R5, R199, R25, R211, 0x1, P1 ;  /* 0x00000019c705b211 */ /* 0x000fe200008f0cd3 */
[----:B------:R4:W-:Y:S04]  /*1b500*/  @!P2 ST.E.128 desc[UR6][R2.64], R28 ;  /* 0x0000001c0200a985 */ /* 0x0009e8000c101d06 */
[----:B------:R4:W-:Y:S06]  /*1b510*/  @!P3 ST.E.128 desc[UR6][R4.64], R44 ;  /* 0x0000002c0400b985 */ /* 0x0009ec000c101d06 */
[----:B------:R-:W-:Y:S05]  /*1b520*/  @P0 BRA `(.L_x_1839) ;  /* 0x0000000c004c0947 */ /* 0x000fea0003800000 */
[----:B----4-:R-:W-:Y:S01]  /*1b530*/  LEA R2, P0, R200, R7, 0x1 ;  /* 0x00000007c8027211 */ /* 0x010fe200078008ff */
[----:B------:R-:W-:-:S03]  /*1b540*/  ULDC.64 UR6, c[0x0][0x208] ;  /* 0x0000820000067ab9 */ /* 0x000fc60000000a00 */
[----:B------:R-:W-:-:S05]  /*1b550*/  LEA.HI.X R3, R200, R25, R210, 0x1, P0 ;  /* 0x00000019c8037211 */ /* 0x000fca00000f0cd2 */
[----:B------:R0:W-:Y:S01]  /*1b560*/  ST.E.128 desc[UR6][R2.64], R60 ;  /* 0x0000003c02007985 */ /* 0x0001e2000c101d06 */
[----:B------:R-:W-:Y:S05]  /*1b570*/  BRA `(.L_x_1839) ;  /* 0x0000000c00387947 */ /* 0x000fea0003800000 */
.L_x_1831:
[----:B------:R-:W0:Y:S01]  /*1b580*/  LDC.64 R4, c[0x0][0xc00] ;  /* 0x00030000ff047b82 */ /* 0x000e220000000a00 */
[----:B------:R-:W-:-:S07]  /*1b590*/  ULDC.64 UR6, c[0x0][0x208] ;  /* 0x0000820000067ab9 */ /* 0x000fce0000000a00 */
[----:B------:R-:W1:Y:S08]  /*1b5a0*/  LDC.64 R2, c[0x0][0xc00] ;  /* 0x00030000ff027b82 */ /* 0x000e700000000a00 */
[----:B------:R-:W2:Y:S01]  /*1b5b0*/  LDC R13, c[0x0][0xbe8] ;  /* 0x0002fa00ff0d7b82 */ /* 0x000ea20000000800 */
[----:B0-----:R-:W-:-:S04]  /*1b5c0*/  ISETP.NE.U32.AND P0, PT, R4, RZ, PT ;  /* 0x000000ff0400720c */ /* 0x001fc80003f05070 */
[----:B------:R-:W-:-:S03]  /*1b5d0*/  ISETP.NE.AND.EX P0, PT, R5, RZ, PT, P0 ;  /* 0x000000ff0500720c */ /* 0x000fc60003f05300 */
[----:B------:R-:W0:Y:S01]  /*1b5e0*/  LDC.64 R4, c[0x0][0xc08] ;  /* 0x00030200ff047b82 */ /* 0x000e220000000a00 */
[----:B-1----:R-:W-:-:S09]  /*1b5f0*/  IMAD.WIDE R2, R209, 0x4, R2 ;  /* 0x00000004d1027825 */ /* 0x002fd200078e0202 */
[----:B------:R-:W3:Y:S01]  /*1b600*/  @P0 LDG.E R6, desc[UR6][R2.64] ;  /* 0x0000000602060981 */ /* 0x000ee2000c1e1900 */
[----:B------:R-:W-:Y:S01]  /*1b610*/  ULDC UR4, c[0x0][0xa88] ;  /* 0x0002a20000047ab9 */ /* 0x000fe20000000800 */
[----:B--2---:R-:W-:Y:S01]  /*1b620*/  ISETP.NE.AND P2, PT, R13, 0x1, PT ;  /* 0x000000010d00780c */ /* 0x004fe20003f45270 */
[----:B------:R-:W-:Y:S01]  /*1b630*/  IMAD.U32 R0, RZ, RZ, UR4 ;  /* 0x00000004ff007e24 */ /* 0x000fe2000f8e00ff */
[----:B0-----:R-:W-:-:S11]  /*1b640*/  ISETP.NE.U32.AND P1, PT, R4, RZ, PT ;  /* 0x000000ff0400720c */ /* 0x001fd60003f25070 */
[----:B------:R-:W0:Y:S01]  /*1b650*/  @P2 LDC R10, c[0x0][0xbec] ;  /* 0x0002fb00ff0a2b82 */ /* 0x000e220000000800 */
[----:B------:R-:W-:-:S13]  /*1b660*/  ISETP.NE.AND.EX P1, PT, R5, RZ, PT, P1 ;  /* 0x000000ff0500720c */ /* 0x000fda0003f25310 */
[----:B------:R-:W1:Y:S01]  /*1b670*/  @P1 LDC.64 R4, c[0x0][0xc08] ;  /* 0x00030200ff041b82 */ /* 0x000e620000000a00 */
[----:B------:R-:W-:Y:S01]  /*1b680*/  UMOV UR4, URZ ;  /* 0x0000003f00047c82 */ /* 0x000fe20008000000 */
[----:B------:R-:W-:Y:S01]  /*1b690*/  ISETP.GE.AND P3, PT, R192, 0x80, PT ;  /* 0x00000080c000780c */ /* 0x000fe20003f66270 */
[----:B-1----:R-:W-:-:S05]  /*1b6a0*/  @P1 IMAD.WIDE R4, R209, 0x4, R4 ;  /* 0x00000004d1041825 */ /* 0x002fca00078e0204 */
[----:B------:R1:W5:Y:S01]  /*1b6b0*/  @P1 LDG.E R0, desc[UR6][R4.64] ;  /* 0x0000000604001981 */ /* 0x000362000c1e1900 */
[----:B---3--:R-:W-:Y:S02]  /*1b6c0*/  @P0 R2UR UR4, R6 ;  /* 0x00000000060402ca */ /* 0x008fe400000e0000 */
[----:B------:R-:W-:Y:S01]  /*1b6d0*/  SHF.R.S32.HI R6, RZ, 0x1f, R209 ;  /* 0x0000001fff067819 */ /* 0x000fe200000114d1 */
[----:B01----:R-:W-:-:S12]  /*1b6e0*/  @P1 BRA `(.L_x_1840) ;  /* 0x0000000000141947 */ /* 0x003fd80003800000 */
[----:B------:R-:W-:Y:S05]  /*1b6f0*/  @!P0 BRA `(.L_x_1840) ;  /* 0x0000000000108947 */ /* 0x000fea0003800000 */
[----:B------:R-:W-:Y:S02]  /*1b700*/  ULDC.64 UR6, c[0x0][0x208] ;  /* 0x0000820000067ab9 */ /* 0x000fe40000000a00 */
[----:B------:R-:W2:Y:S04]  /*1b710*/  LDG.E R5, desc[UR6][R2.64] ;  /* 0x0000000602057981 */ /* 0x000ea8000c1e1900 */
[----:B-----5:R-:W2:Y:S02]  /*1b720*/  LDG.E R0, desc[UR6][R2.64+0x4] ;  /* 0x0000040602007981 */ /* 0x020ea4000c1e1900 */
[----:B--2---:R-:W-:-:S07]  /*1b730*/  IMAD.IADD R0, R0, 0x1, -R5 ;  /* 0x0000000100007824 */ /* 0x004fce00078e0a05 */
.L_x_1840:
[----:B------:R-:W-:Y:S01]  /*1b740*/  R2UR UR6, R213 ;  /* 0x00000000d50672ca */ /* 0x000fe200000e0000 */
[----:B------:R-:W-:Y:S01]  /*1b750*/  USHF.R.S32.HI UR9, URZ, 0x1f, UR4 ;  /* 0x0000001f3f097899 */ /* 0x000fe20008011404 */
[----:B------:R-:W-:Y:S01]  /*1b760*/  BSSY B1, `(.L_x_1841) ;  /* 0x0000032000017945 */ /* 0x000fe20003800000 */
[----:B------:R-:W-:Y:S02]  /*1b770*/  SEL R11, R209, RZ, !P0 ;  /* 0x000000ffd10b7207 */ /* 0x000fe40004000000 */
[----:B------:R-:W-:-:S08]  /*1b780*/  SEL R8, R6, RZ, !P0 ;  /* 0x000000ff06087207 */ /* 0x000fd00004000000 */
[----:B------:R-:W-:Y:S01]  /*1b790*/  USHF.R.S32.HI UR10, URZ, 0x1f, UR6 ;  /* 0x0000001f3f0a7899 */ /* 0x000fe20008011406 */
        /* <DEDUP_REMOVED lines=18> */
[----:B------:R-:W-:-:S04]  /*1b8c0*/  UIMAD UR8, UR11, UR13, UR8 ;  /* 0x0000000d0b0872a4 */ /* 0x000fc8000f8e0208 */
[----:B------:R-:W1:Y:S01]  /*1b8d0*/  @P0 LDC R7, c[0x0][0xbf0] ;  /* 0x0002fc00ff070b82 */ /* 0x000e620000000800 */
[----:B------:R-:W-:Y:S01]  /*1b8e0*/  UIADD3 UR8, UR7, UR8, URZ ;  /* 0x0000000807087290 */ /* 0x000fe2000fffe03f */
[----:B0-----:R-:W-:-:S04]  /*1b8f0*/  @P0 IMAD.HI.U32 R2, R4, R3, RZ ;  /* 0x0000000304020227 */ /* 0x001fc800078e00ff */
[----:B------:R-:W-:Y:S02]  /*1b900*/  IMAD.U32 R3, RZ, RZ, UR7 ;  /* 0x00000007ff037e24 */ /* 0x000fe4000f8e00ff */
[----:B------:R-:W-:Y:S01]  /*1b910*/  IMAD.U32 R3, RZ, RZ, UR8 ;  /* 0x00000008ff037e24 */ /* 0x000fe2000f8e00ff */
[----:B-1----:R-:W-:Y:S01]  /*1b920*/  @P0 SHF.R.U32.HI R5, RZ, R7, R2 ;  /* 0x00000007ff050219 */ /* 0x002fe20000011602 */
[----:B------:R-:W-:Y:S01]  /*1b930*/  IMAD.U32 R2, RZ, RZ, UR6 ;  /* 0x00000006ff027e24 */ /* 0x000fe2000f8e00ff */
[----:B------:R-:W-:-:S03]  /*1b940*/  ULDC.64 UR6, c[0x0][0xb98] ;  /* 0x0002e60000067ab9 */ /* 0x000fc60000000a00 */
[----:B------:R-:W-:Y:S02]  /*1b950*/  IMAD.MOV R7, RZ, RZ, -R5 ;  /* 0x000000ffff077224 */ /* 0x000fe400078e0a05 */
[----:B------:R-:W-:-:S04]  /*1b960*/  IMAD.WIDE.U32 R2, R11, UR6, R2 ;  /* 0x000000060b027c25 */ /* 0x000fc8000f8e0002 */
[----:B------:R-:W-:Y:S01]  /*1b970*/  IMAD R7, R9, R7, R4 ;  /* 0x0000000709077224 */ /* 0x000fe200078e0204 */
[----:B------:R-:W-:Y:S01]  /*1b980*/  SHF.R.S32.HI R9, RZ, 0x1f, R5 ;  /* 0x0000001fff097819 */ /* 0x000fe20000011405 */
[----:B------:R-:W-:Y:S01]  /*1b990*/  IMAD R4, R8, UR6, RZ ;  /* 0x0000000608047c24 */ /* 0x000fe2000f8e02ff */
[----:B------:R-:W-:-:S03]  /*1b9a0*/  IADD3 R2, P0, R5, R2, RZ ;  /* 0x0000000205027210 */ /* 0x000fc60007f1e0ff */
[----:B------:R-:W-:Y:S01]  /*1b9b0*/  IMAD R6, R11, UR7, R4 ;  /* 0x000000070b067c24 */ /* 0x000fe2000f8e0204 */
[----:B------:R-:W-:Y:S01]  /*1b9c0*/  SHF.R.S32.HI R4, RZ, 0x1f, R7 ;  /* 0x0000001fff047819 */ /* 0x000fe20000011407 */
[----:B------:R-:W-:-:S03]  /*1b9d0*/  ULDC.64 UR6, c[0x0][0xb88] ;  /* 0x0002e20000067ab9 */ /* 0x000fc60000000a00 */
[----:B------:R-:W-:Y:S01]  /*1b9e0*/  IADD3.X R3, R9, R3, R6, P0, !PT ;  /* 0x0000000309037210 */ /* 0x000fe200007fe406 */
[----:B------:R-:W-:-:S04]  /*1b9f0*/  IMAD R4, R4, UR6, RZ ;  /* 0x0000000604047c24 */ /* 0x000fc8000f8e02ff */
[C---:B------:R-:W-:Y:S02]  /*1ba00*/  IMAD R5, R7.reuse, UR7, R4 ;  /* 0x0000000707057c24 */ /* 0x040fe4000f8e0204 */
[----:B------:R-:W-:Y:S01]  /*1ba10*/  IMAD.WIDE.U32 R2, R7, UR6, R2 ;  /* 0x0000000607027c25 */ /* 0x000fe2000f8e0002 */
[----:B------:R-:W-:-:S03]  /*1ba20*/  ULDC.64 UR6, c[0x0][0xb50] ;  /* 0x0002d40000067ab9 */ /* 0x000fc60000000a00 */
[----:B------:R-:W-:Y:S01]  /*1ba30*/  IMAD.IADD R3, R3, 0x1, R5 ;  /* 0x0000000103037824 */ /* 0x000fe200078e0205 */
[----:B------:R-:W-:-:S04]  /*1ba40*/  LEA R4, P0, R2, UR6, 0x2 ;  /* 0x0000000602047c11 */ /* 0x000fc8000f8010ff */
[----:B------:R-:W-:Y:S01]  /*1ba50*/  LEA.HI.X R5, R2, UR7, R3, 0x2, P0 ;  /* 0x0000000702057c11 */ /* 0x000fe200080f1403 */
[----:B------:R-:W-:-:S05]  /*1ba60*/  IMAD.MOV.U32 R3, RZ, RZ, -0x800000 ;  /* 0xff800000ff037424 */ /* 0x000fca00078e00ff */
[----:B------:R0:W-:Y:S03]  /*1ba70*/  STG.E desc[UR14][R4.64], R3 ;  /* 0x0000000304007986 */ /* 0x0001e6000c10190e */
.L_x_1842:
[----:B------:R-:W-:Y:S05]  /*1ba80*/  BSYNC B1 ;  /* 0x0000000000017941 */ /* 0x000fea0003800000 */
.L_x_1841:
        /* <DEDUP_REMOVED lines=17> */
[----:B------:R-:W-:Y:S01]  /*1bba0*/  UIADD3 UR4, UR7, UR4, URZ ;  /* 0x0000000407047290 */ /* 0x000fe2000fffe03f */
[----:B------:R-:W-:Y:S01]  /*1bbb0*/  IMAD R6, R8, UR8, RZ ;  /* 0x0000000808067c24 */ /* 0x000fe2000f8e02ff */
[----:B0-----:R-:W-:Y:S01]  /*1bbc0*/  @P2 SHF.R.U32.HI R5, RZ, R3, R2 ;  /* 0x00000003ff052219 */ /* 0x001fe20000011602 */
[----:B------:R-:W-:Y:S02]  /*1bbd0*/  IMAD.U32 R3, RZ, RZ, UR7 ;  /* 0x00000007ff037e24 */ /* 0x000fe4000f8e00ff */
[----:B------:R-:W-:Y:S01]  /*1bbe0*/  IMAD.U32 R2, RZ, RZ, UR6 ;  /* 0x00000006ff027e24 */ /* 0x000fe2000f8e00ff */
[----:B------:R-:W-:Y:S01]  /*1bbf0*/  SHF.R.S32.HI R4, RZ, 0x1f, R5 ;  /* 0x0000001fff047819 */ /* 0x000fe20000011405 */
[----:B------:R-:W-:Y:S01]  /*1bc00*/  IMAD.U32 R3, RZ, RZ, UR4 ;  /* 0x00000004ff037e24 */ /* 0x000fe2000f8e00ff */
[----:B------:R-:W-:Y:S01]  /*1bc10*/  ULDC.64 UR6, c[0x0][0xae0] ;  /* 0x0002b80000067ab9 */ /* 0x000fe20000000a00 */
[C---:B------:R-:W-:Y:S02]  /*1bc20*/  IMAD R7, R11.reuse, UR9, R6 ;  /* 0x000000090b077c24 */ /* 0x040fe4000f8e0206 */
[----:B------:R-:W-:-:S04]  /*1bc30*/  IMAD.WIDE.U32 R2, R11, UR8, R2 ;  /* 0x000000080b027c25 */ /* 0x000fc8000f8e0002 */
        /* <DEDUP_REMOVED lines=36> */
[----:B------:R3:W-:Y:S01]  /*1be80*/  @!P4 ST.E.128 desc[UR6][R8.64], RZ ;  /* 0x000000ff0800c985 */ /* 0x0007e2000c101d06 */
[----:B------:R-:W-:-:S03]  /*1be90*/  @!P2 LEA.HI.X R3, R200, R3, R210, 0x1, P6 ;  /* 0x00000003c803a211 */ /* 0x000fc600030f0cd2 */
[----:B------:R3:W-:Y:S04]  /*1bea0*/  @!P3 ST.E.128 desc[UR6][R10.64], RZ ;  /* 0x000000ff0a00b985 */ /* 0x0007e8000c101d06 */
[----:B------:R3:W-:Y:S02]  /*1beb0*/  @!P2 ST.E.128 desc[UR6][R2.64], RZ ;  /* 0x000000ff0200a985 */ /* 0x0007e4000c101d06 */
.L_x_1844:
[----:B------:R-:W-:Y:S05]  /*1bec0*/  BSYNC B1 ;  /* 0x0000000000017941 */ /* 0x000fea0003800000 */
.L_x_1843:
        /* <DEDUP_REMOVED lines=10> */
[CC--:B------:R-:W-:Y:S02]  /*1bf70*/  @!P5 LEA R10, P2, R199.reuse, R7.reuse, 0x1 ;  /* 0x00000007c70ad211 */ /* 0x0c0fe400078408ff */
[----:B------:R-:W-:Y:S02]  /*1bf80*/  @!P6 LEA R2, P3, R200, R7, 0x1 ;  /* 0x00000007c802e211 */ /* 0x000fe400078608ff */
[-C--:B---3--:R-:W-:Y:S02]  /*1bf90*/  @!P4 LEA.HI.X R9, R198, R3.reuse, R212, 0x1, P1 ;  /* 0x00000003c609c211 */ /* 0x088fe400008f0cd4 */
[-C--:B------:R-:W-:Y:S02]  /*1bfa0*/  @!P5 LEA.HI.X R11, R199, R3.reuse, R211, 0x1, P2 ;  /* 0x00000003c70bd211 */ /* 0x080fe400010f0cd3 */
[----:B------:R-:W-:Y:S01]  /*1bfb0*/  @!P6 LEA.HI.X R3, R200, R3, R210, 0x1, P3 ;  /* 0x00000003c803e211 */ /* 0x000fe200018f0cd2 */
[----:B------:R4:W-:Y:S04]  /*1bfc0*/  @!P4 ST.E.128 desc[UR6][R8.64], RZ ;  /* 0x000000ff0800c985 */ /* 0x0009e8000c101d06 */
[----:B------:R4:W-:Y:S04]  /*1bfd0*/  @!P5 ST.E.128 desc[UR6][R10.64], RZ ;  /* 0x000000ff0a00d985 */ /* 0x0009e8000c101d06 */
[----:B------:R4:W-:Y:S02]  /*1bfe0*/  @!P6 ST.E.128 desc[UR6][R2.64], RZ ;  /* 0x000000ff0200e985 */ /* 0x0009e4000c101d06 */
.L_x_1846:
[----:B------:R-:W-:Y:S05]  /*1bff0*/  BSYNC B1 ;  /* 0x0000000000017941 */ /* 0x000fea0003800000 */
.L_x_1845:
        /* <DEDUP_REMOVED lines=12> */
[-C--:B----4-:R-:W-:Y:S02]  /*1c0c0*/  @!P3 LEA.HI.X R9, R198, R3.reuse, R212, 0x1, P0 ;  /* 0x00000003c609b211 */ /* 0x090fe400000f0cd4 */
[-C--:B------:R-:W-:Y:S02]  /*1c0d0*/  @!P4 LEA.HI.X R11, R199, R3.reuse, R211, 0x1, P1 ;  /* 0x00000003c70bc211 */ /* 0x080fe400008f0cd3 */
[----:B------:R-:W-:Y:S01]  /*1c0e0*/  @!P5 LEA.HI.X R3, R200, R3, R210, 0x1, P2 ;  /* 0x00000003c803d211 */ /* 0x000fe200010f0cd2 */
[----:B------:R1:W-:Y:S04]  /*1c0f0*/  @!P3 ST.E.128 desc[UR6][R8.64], RZ ;  /* 0x000000ff0800b985 */ /* 0x0003e8000c101d06 */
[----:B------:R1:W-:Y:S04]  /*1c100*/  @!P4 ST.E.128 desc[UR6][R10.64], RZ ;  /* 0x000000ff0a00c985 */ /* 0x0003e8000c101d06 */
[----:B------:R1:W-:Y:S02]  /*1c110*/  @!P5 ST.E.128 desc[UR6][R2.64], RZ ;  /* 0x000000ff0200d985 */ /* 0x0003e4000c101d06 */
.L_x_1848:
[----:B------:R-:W-:Y:S05]  /*1c120*/  BSYNC B1 ;  /* 0x0000000000017941 */ /* 0x000fea0003800000 */
.L_x_1847:
        /* <DEDUP_REMOVED lines=11> */
[CC--:B------:R-:W-:Y:S02]  /*1c1e0*/  @!P4 LEA R8, P1, R199.reuse, R3.reuse, 0x1 ;  /* 0x00000003c708c211 */ /* 0x0c0fe400078208ff */
[----:B------:R-:W-:Y:S02]  /*1c1f0*/  @!P5 LEA R2, P2, R200, R3, 0x1 ;  /* 0x00000003c802d211 */ /* 0x000fe400078408ff */
[-C--:B0-----:R-:W-:Y:S02]  /*1c200*/  @!P3 LEA.HI.X R7, R198, R5.reuse, R212, 0x1, P0 ;  /* 0x00000005c607b211 */ /* 0x081fe400000f0cd4 */
[-C--:B------:R-:W-:Y:S02]  /*1c210*/  @!P4 LEA.HI.X R9, R199, R5.reuse, R211, 0x1, P1 ;  /* 0x00000005c709c211 */ /* 0x080fe400008f0cd3 */
[----:B------:R-:W-:Y:S01]  /*1c220*/  @!P5 LEA.HI.X R3, R200, R5, R210, 0x1, P2 ;  /* 0x00000005c803d211 */ /* 0x000fe200010f0cd2 */
[----:B------:R1:W-:Y:S04]  /*1c230*/  @!P3 ST.E.128 desc[UR6][R6.64], RZ ;  /* 0x000000ff0600b985 */ /* 0x0003e8000c101d06 */
[----:B------:R1:W-:Y:S04]  /*1c240*/  @!P4 ST.E.128 desc[UR6][R8.64], RZ ;  /* 0x000000ff0800c985 */ /* 0x0003e8000c101d06 */
[----:B------:R1:W-:Y:S02]  /*1c250*/  @!P5 ST.E.128 desc[UR6][R2.64], RZ ;  /* 0x000000ff0200d985 */ /* 0x0003e4000c101d06 */
.L_x_1839:
[----:B------:R-:W-:Y:S05]  /*1c260*/  BSYNC B0 ;  /* 0x0000000000007941 */ /* 0x000fea0003800000 */
.L_x_1830:
[----:B------:R-:W-:Y:S02]  /*1c270*/  ULDC UR4, c[0x0][0xc3c] ;  /* 0x00030f0000047ab9 */ /* 0x000fe40000000800 */
[----:B------:R-:W-:-:S13]  /*1c280*/  ISETP.GE.AND P0, PT, R27, UR4, PT ;  /* 0x000000041b007c0c */ /* 0x000fda000bf06270 */
[----:B------:R-:W-:Y:S05]  /*1c290*/  @!P0 BRA `(.L_x_1849) ;  /* 0xfffffe5000588947 */ /* 0x000fea000383ffff */
[----:B------:R-:W-:Y:S05]  /*1c2a0*/  EXIT ;  /* 0x000000000000794d */ /* 0x000fea0003800000 */
.L_x_1677:
        /* <DEDUP_REMOVED lines=18> */
.L_x_1850:
        /* <DEDUP_REMOVED lines=43> */
.L_x_1856:
        /* <DEDUP_REMOVED lines=13> */
.L_x_1855:
[----:B------:R-:W-:Y:S05]  /*1c750*/  BSYNC B0 ;  /* 0x0000000000007941 */ /* 0x000fea0003800000 */
.L_x_1854:
        /* <DEDUP_REMOVED lines=21> */
.L_x_1852:
        /* <DEDUP_REMOVED lines=21> */
.L_x_1857:
        /* <DEDUP_REMOVED lines=57> */
.L_x_1853:
[----:B------:R-:W-:Y:S02]  /*1cd90*/  IMAD.MOV.U32 R17, RZ, RZ, RZ ;  /* 0x000000ffff117224 */ /* 0x000fe400078e00ff */
[----:B------:R-:W-:Y:S02]  /*1cda0*/  IMAD.U32 R16, RZ, RZ, UR6 ;  /* 0x00000006ff107e24 */ /* 0x000fe4000f8e00ff */
[----:B------:R-:W-:-:S07]  /*1cdb0*/  IMAD.MOV.U32 R18, RZ, RZ, RZ ;  /* 0x000000ffff127224 */ /* 0x000fce00078e00ff */
.L_x_1858:
[----:B------:R-:W-:-:S13]  /*1cdc0*/  ISETP.NE.AND P0, PT, R0, RZ, PT ;  /* 0x000000ff0000720c */ /* 0x000fda0003f05270 */
[----:B------:R-:W1:Y:S01]  /*1cdd0*/  @!P0 S2R R3, SR_CgaCtaId ;  /* 0x0000000000038919 */ /* 0x000e620000008800 */
[----:B------:R-:W-:-:S04]  /*1cde0*/  @!P0 MOV R0, 0x400 ;  /* 0x0000040000008802 */ /* 0x000fc80000000f00 */
[----:B-1----:R-:W-:-:S05]  /*1cdf0*/  @!P0 LEA R0, R3, R0, 0x18 ;  /* 0x0000000003008211 */ /* 0x002fca00078ec0ff */
[----:B------:R2:W-:Y:S01]  /*1ce00*/  @!P0 STS.128 [R0+0x308d0], R16 ;  /* 0x0308d01000008388 */ /* 0x0005e20000000c00 */
[----:B------:R-:W-:Y:S06]  /*1ce10*/  BAR.ARV 0x5, 0x180 ;  /* 0x0146000000007b1d */ /* 0x000fec0000002000 */
.L_x_1851:
[----:B--2---:R-:W-:Y:S01]  /*1ce20*/  IMAD.MOV.U32 R0, RZ, RZ, 0x1 ;  /* 0x00000001ff007424 */ /* 0x004fe200078e00ff */
[----:B------:R2:W-:Y:S01]  /*1ce30*/  STL [R1+0x2d4], RZ ;  /* 0x0002d4ff01007387 */ /* 0x0005e20000100800 */
[----:B------:R-:W-:Y:S02]  /*1ce40*/  ULDC UR4, c[0x0][0xc3c] ;  /* 0x00030f0000047ab9 */ /* 0x000fe40000000800 */
[----:B-1----:R-:W-:Y:S01]  /*1ce50*/  ISETP.GE.AND P0, PT, R19, UR4, PT ;  /* 0x0000000413007c0c */ /* 0x002fe2000bf06270 */
[----:B------:R2:W-:Y:S04]  /*1ce60*/  STL [R1+0x2e0], R0 ;  /* 0x0002e00001007387 */ /* 0x0005e80000100800 */
[----:B------:R2:W-:Y:S08]  /*1ce70*/  STL [R1+0x318], RZ ;  /* 0x000318ff01007387 */ /* 0x0005f00000100800 */
[----:B--2---:R-:W-:Y:S05]  /*1ce80*/  @P0 BRA `(.L_x_1859) ;  /* 0x0000007800580947 */ /* 0x004fea0003800000 */
[----:B------:R-:W1:Y:S01]  /*1ce90*/  S2R R5, SR_TID.X ;  /* 0x0000000000057919 */ /* 0x000e620000002100 */
[----:B------:R-:W2:Y:S01]  /*1cea0*/  S2UR UR5, SR_CgaCtaId ;  /* 0x00000000000579c3 */ /* 0x000ea20000008800 */
[----:B------:R-:W-:Y:S01]  /*1ceb0*/  UMOV UR4, 0x400 ;  /* 0x0000040000047882 */ /* 0x000fe20000000000 */
[----:B------:R-:W-:Y:S01]  /*1cec0*/  BSSY B8, `(.L_x_1859) ;  /* 0x0000792000087945 */ /* 0x000fe20003800000 */
[----:B------:R-:W-:Y:S01]  /*1ced0*/  STL [R1+0x318], RZ ;  /* 0x000318ff01007387 */ /* 0x000fe20000100800 */
[----:B------:R-:W-:Y:S01]  /*1cee0*/  ULDC.64 UR36, c[0x0][0x198] ;  /* 0x0000660000247ab9 */ /* 0x000fe20000000a00 */
[----:B------:R-:W-:Y:S02]  /*1cef0*/  ULDC UR38, c[0x0][0xc] ;  /* 0x0000030000267ab9 */ /* 0x000fe40000000800 */
[----:B------:R-:W-:Y:S04]  /*1cf00*/  STL [R1+0x2e8], RZ ;  /* 0x0002e8ff01007387 */ /* 0x000fe80000100800 */
[----:B------:R-:W-:Y:S01]  /*1cf10*/  STL [R1+0x2d4], RZ ;  /* 0x0002d4ff01007387 */ /* 0x000fe20000100800 */
        /* <DEDUP_REMOVED lines=15> */
[----:B------:R0:W-:Y:S04]  /*1d010*/  STL [R1+0x2f8], R3 ;  /* 0x0002f80301007387 */ /* 0x0001e80000100800 */
[----:B------:R1:W-:Y:S01]  /*1d020*/  STL [R1+0x2ec], R2 ;  /* 0x0002ec0201007387 */ /* 0x0003e20000100800 */
[----:B0-----:R-:W-:Y:S01]  /*1d030*/  IMAD.MOV.U32 R3, RZ, RZ, 0x1 ;  /* 0x00000001ff037424 */ /* 0x001fe200078e00ff */
[----:B-1----:R-:W-:-:S04]  /*1d040*/  LOP3.LUT R2, R0, 0x40, RZ, 0xfc, !PT ;  /* 0x0000004000027812 */ /* 0x002fc800078efcff */
[----:B------:R0:W-:Y:S01]  /*1d050*/  STL [R1+0x2e0], R3 ;  /* 0x0002e00301007387 */ /* 0x0001e20000100800 */
[----:B------:R-:W-:-:S07]  /*1d060*/  LOP3.LUT R0, R0, 0x80, RZ, 0xfc, !PT ;  /* 0x0000008000007812 */ /* 0x000fce00078efcff */
.L_x_2021:
[----:B------:R-:W-:Y:S05]  /*1d070*/  YIELD ;  /* 0x0000000000007946 */ /* 0x000fea0003800000 */
[----:B------:R-:W-:Y:S01]  /*1d080*/  ULDC.64 UR4, c[0x0][0xa28] ;  /* 0x00028a0000047ab9 */ /* 0x000fe20000000a00 */
[----:B--2---:R-:W-:Y:S02]  /*1d090*/  CS2R R6, SRZ ;  /* 0x0000000000067805 */ /* 0x004fe4000001ff00 */
[----:B------:R-:W-:Y:S01]  /*1d0a0*/  ISETP.NE.U32.AND P0, PT, RZ, UR4, PT ;  /* 0x00000004ff007c0c */ /* 0x000fe2000bf05070 */
[----:B-1----:R-:W1:Y:S01]  /*1d0b0*/  LDC.64 R12, c[0x0][0xa00] ;  /* 0x00028000ff0c7b82 */ /* 0x002e620000000a00 */
[----:B------:R-:W-:Y:S01]  /*1d0c0*/  ULDC.64 UR10, c[0x0][0x208] ;  /* 0x00008200000a7ab9 */ /* 0x000fe20000000a00 */
[----:B------:R-:W-:Y:S01]  /*1d0d0*/  ULDC.64 UR6, c[0x0][0xa08] ;  /* 0x0002820000067ab9 */ /* 0x000fe20000000a00 */
[----:B------:R-:W-:Y:S01]  /*1d0e0*/  ISETP.NE.AND.EX P0, PT, RZ, UR5, PT, P0 ;  /* 0x00000005ff007c0c */ /* 0x000fe2000bf05300 */
[----:B------:R-:W-:Y:S01]  /*1d0f0*/  ULDC.64 UR4, c[0x0][0xa18] ;  /* 0x0002860000047ab9 */ /* 0x000fe20000000a00 */
[----:B------:R-:W-:-:S03]  /*1d100*/  ULDC.64 UR8, c[0x0][0xa10] ;  /* 0x0002840000087ab9 */ /* 0x000fc60000000a00 */
[----:B------:R-:W2:Y:S08]  /*1d110*/  LDC.64 R4, c[0x0][0xa08] ;  /* 0x00028200ff047b82 */ /* 0x000eb00000000a00 */
[----:B0-----:R-:W0:Y:S02]  /*1d120*/  @P0 LDC.64 R2, c[0x0][0xa28] ;  /* 0x00028a00ff020b82 */ /* 0x001e240000000a00 */
[----:B0-----:R-:W-:-:S05]  /*1d130*/  @P0 IMAD.WIDE R2, R19, 0x4, R2 ;  /* 0x0000000413020825 */ /* 0x001fca00078e0202 */
[----:B------:R0:W5:Y:S01]  /*1d140*/  @P0 LDG.E R6, desc[UR10][R2.64] ;  /* 0x0000000a02060981 */ /* 0x000162000c1e1900 */
[----:B------:R-:W-:Y:S01]  /*1d150*/  ISETP.NE.U32.AND P0, PT, RZ, UR4, PT ;  /* 0x00000004ff007c0c */ /* 0x000fe2000bf05070 */
[----:B-1----:R-:W-:Y:S01]  /*1d160*/  IMAD.WIDE R12, R19, 0x4, R12 ;  /* 0x00000004130c7825 */ /* 0x002fe200078e020c */
[----:B------:R-:W-:Y:S02]  /*1d170*/  ISETP.NE.U32.AND P2, PT, RZ, UR6, PT ;  /* 0x00000006ff007c0c */ /* 0x000fe4000bf45070 */
[----:B------:R-:W-:Y:S01]  /*1d180*/  ISETP.NE.AND.EX P0, PT, RZ, UR5, PT, P0 ;  /* 0x00000005ff007c0c */ /* 0x000fe2000bf05300 */
[----:B------:R-:W-:Y:S01]  /*1d190*/  ULDC.64 UR4, c[0x0][0xa00] ;  /* 0x0002800000047ab9 */ /* 0x000fe20000000a00 */
[----:B------:R-:W-:Y:S01]  /*1d1a0*/  ISETP.NE.U32.AND P4, PT, RZ, UR8, PT ;  /* 0x00000008ff007c0c */ /* 0x000fe2000bf85070 */
[----:B------:R-:W-:Y:S01]  /*1d1b0*/  IMAD.MOV.U32 R8, RZ, RZ, RZ ;  /* 0x000000ffff087224 */ /* 0x000fe200078e00ff */
[----:B------:R-:W-:Y:S01]  /*1d1c0*/  ISETP.NE.U32.AND P1, PT, RZ, UR4, PT ;  /* 0x00000004ff007c0c */ /* 0x000fe2000bf25070 */
[----:B0-----:R-:W0:Y:S01]  /*1d1d0*/  LDC.64 R2, c[0x0][0xa10] ;  /* 0x00028400ff027b82 */ /* 0x001e220000000a00 */
[----:B---3--:R-:W-:-:S02]  /*1d1e0*/  IMAD.MOV.U32 R0, RZ, RZ, RZ ;  /* 0x000000ffff007224 */ /* 0x008fc400078e00ff */
[----:B------:R-:W-:Y:S01]  /*1d1f0*/  ISETP.NE.AND.EX P3, PT, RZ, UR5, PT, P1 ;  /* 0x00000005ff007c0c */ /* 0x000fe2000bf65310 */
[----:B--2---:R-:W-:-:S04]  /*1d200*/  IMAD.WIDE R4, R19, 0x4, R4 ;  /* 0x0000000413047825 */ /* 0x004fc800078e0204 */
[----:B------:R-:W1:Y:S01]  /*1d210*/  @P0 LDC.64 R10, c[0x0][0xa18] ;  /* 0x00028600ff0a0b82 */ /* 0x000e620000000a00 */
[----:B------:R-:W-:Y:S01]  /*1d220*/  ULDC UR4, c[0x0][0x288] ;  /* 0x0000a20000047ab9 */ /* 0x000fe20000000800 */
[----:B------:R-:W-:Y:S02]  /*1d230*/  ISETP.NE.AND.EX P1, PT, RZ, UR7, PT, P2 ;  /* 0x00000007ff007c0c */ /* 0x000fe4000bf25320 */
[----:B------:R-:W-:-:S04]  /*1d240*/  ISETP.NE.AND.EX P2, PT, RZ, UR9, PT, P4 ;  /* 0x00000009ff007c0c */ /* 0x000fc8000bf45340 */
[----:B------:R-:W2:Y:S07]  /*1d250*/  @P3 LDG.E R7, desc[UR10][R12.64] ;  /* 0x0000000a0c073981 */ /* 0x000eae000c1e1900 */
[----:B------:R-:W5:Y:S01]  /*1d260*/  @P1 LDG.E R8, desc[UR10][R4.64] ;  /* 0x0000000a04081981 */ /* 0x000f62000c1e1900 */
        /* <DEDUP_REMOVED lines=14> */
[----:B0-----:R-:W-:Y:S01]  /*1d350*/  IMAD.U32 R10, RZ, RZ, UR5 ;  /* 0x00000005ff0a7e24 */ /* 0x001fe2000f8e00ff */
[----:B--2---:R0:W-:Y:S01]  /*1d360*/  STL [R1+0x308], R7 ;  /* 0x0003080701007387 */ /* 0x0041e20000100800 */
[----:B------:R-:W-:Y:S02]  /*1d370*/  IMAD.MOV.U32 R11, RZ, RZ, R7 ;  /* 0x000000ffff0b7224 */ /* 0x000fe400078e0007 */
[----:B0-----:R-:W-:Y:S01]  /*1d380*/  IMAD.U32 R7, RZ, RZ, UR4 ;  /* 0x00000004ff077e24 */ /* 0x001fe2000f8e00ff */
[----:B------:R-:W-:Y:S06]  /*1d390*/  @P0 BRA `(.L_x_1860) ;  /* 0x0000000000180947 */ /* 0x000fec0003800000 */
[----:B------:R-:W-:Y:S05]  /*1d3a0*/  @!P3 BRA `(.L_x_1860) ;  /* 0x000000000014b947 */ /* 0x000fea0003800000 */
[----:B------:R-:W-:Y:S02]  /*1d3b0*/  ULDC.64 UR4, c[0x0][0x208] ;  /* 0x0000820000047ab9 */ /* 0x000fe40000000a00 */
[----:B------:R-:W2:Y:S04]  /*1d3c0*/  LDG.E R9, desc[UR4][R12.64] ;  /* 0x000000040c097981 */ /* 0x000ea8000c1e1900 */
[----:B------:R-:W2:Y:S02]  /*1d3d0*/  LDG.E R12, desc[UR4][R12.64+0x4] ;  /* 0x000004040c0c7981 */ /* 0x000ea4000c1e1900 */
[----:B--2---:R-:W-:-:S05]  /*1d3e0*/  IMAD.IADD R11, R12, 0x1, -R9 ;  /* 0x000000010c0b7824 */ /* 0x004fca00078e0a09 */
[----:B------:R0:W-:Y:S02]  /*1d3f0*/  STL [R1+0x308], R11 ;  /* 0x0003080b01007387 */ /* 0x0001e40000100800 */
.L_x_1860:
[----:B-----5:R-:W-:Y:S01]  /*1d400*/  IMAD.IADD R8, R8, 0x1, R6 ;  /* 0x0000000108087824 */ /* 0x020fe200078e0206 */
[----:B------:R-:W-:Y:S02]  /*1d410*/  ULDC.64 UR4, c[0x0][0xa20] ;  /* 0x0002880000047ab9 */ /* 0x000fe40000000a00 */
[----:B------:R-:W-:Y:S02]  /*1d420*/  ISETP.NE.U32.AND P0, PT, RZ, UR4, PT ;  /* 0x00000004ff007c0c */ /* 0x000fe4000bf05070 */
[----:B------:R1:W-:Y:S02]  /*1d430*/  STL [R1+0x2e4], R8 ;  /* 0x0002e40801007387 */ /* 0x0003e40000100800 */
[----:B------:R-:W-:-:S13]  /*1d440*/  ISETP.NE.AND.EX P0, PT, RZ, UR5, PT, P0 ;  /* 0x00000005ff007c0c */ /* 0x000fda000bf05300 */
[----:B-1----:R-:W-:Y:S05]  /*1d450*/  @!P0 BRA `(.L_x_1861) ;  /* 0x0000000000148947 */ /* 0x002fea0003800000 */
[----:B------:R-:W1:Y:S01]  /*1d460*/  LDC.64 R4, c[0x0][0xa20] ;  /* 0x00028800ff047b82 */ /* 0x000e620000000a00 */
[----:B------:R-:W-:Y:S01]  /*1d470*/  ULDC.64 UR4, c[0x0][0x208] ;  /* 0x0000820000047ab9 */ /* 0x000fe20000000a00 */
[----:B-1----:R-:W-:-:S05]  /*1d480*/  IMAD.WIDE R4, R19, 0x4, R4 ;  /* 0x0000000413047825 */ /* 0x002fca00078e0204 */
[----:B------:R1:W5:Y:S01]  /*1d490*/  LDG.E R7, desc[UR4][R4.64] ;  /* 0x0000000404077981 */ /* 0x000362000c1e1900 */
[----:B------:R-:W-:Y:S05]  /*1d4a0*/  BRA `(.L_x_1862) ;  /* 0x0000000000147947 */ /* 0x000fea0003800000 */
.L_x_1861:
[----:B------:R-:W-:Y:S05]  /*1d4b0*/  @!P1 BRA `(.L_x_1862) ;  /* 0x0000000000109947 */ /* 0x000fea0003800000 */
[----:B------:R-:W-:Y:S02]  /*1d4c0*/  ULDC.64 UR4, c[0x0][0x208] ;  /* 0x0000820000047ab9 */ /* 0x000fe40000000a00 */
[----:B------:R-:W2:Y:S04]  /*1d4d0*/  LDG.E R7, desc[UR4][R4.64] ;  /* 0x0000000404077981 */ /* 0x000ea8000c1e1900 */
[----:B------:R-:W2:Y:S02]  /*1d4e0*/  LDG.E R4, desc[UR4][R4.64+0x4] ;  /* 0x0000040404047981 */ /* 0x000ea4000c1e1900 */
[----:B--2---:R-:W-:-:S07]  /*1d4f0*/  IMAD.IADD R7, R4, 0x1, -R7 ;  /* 0x0000000104077824 */ /* 0x004fce00078e0a07 */
.L_x_1862:
[----:B------:R-:W-:Y:S02]  /*1d500*/  ULDC.64 UR4, c[0x0][0x208] ;  /* 0x0000820000047ab9 */ /* 0x000fe40000000a00 */
[----:B-1----:R-:W2:Y:S04]  /*1d510*/  @P2 LDG.E R4, desc[UR4][R2.64] ;  /* 0x0000000402042981 */ /* 0x002ea8000c1e1900 */
[----:B------:R1:W2:Y:S01]  /*1d520*/  @P2 LDG.E R2, desc[UR4][R2.64+0x4] ;  /* 0x0000040402022981 */ /* 0x0002a2000c1e1900 */
[----:B------:R-:W-:Y:S02]  /*1d530*/  IMAD.SHL.U32 R12, R17, 0x80, RZ ;  /* 0x00000080110c7824 */ /* 0x000fe400078e00ff */
[----:B-----5:R-:W-:Y:S02]  /*1d540*/  IMAD.IADD R9, R7, 0x1, -R6 ;  /* 0x0000000107097824 */ /* 0x020fe400078e0a06 */
[----:B------:R-:W-:Y:S01]  /*1d550*/  VIADD R7, R12, 0x7f ;  /* 0x0000007f0c077836 */ /* 0x000fe20000000000 */
[----:B------:R3:W-:Y:S01]  /*1d560*/  STL [R1+0x300], R12 ;  /* 0x0003000c01007387 */ /* 0x0007e20000100800 */
[----:B-1----:R-:W1:Y:S02]  /*1d570*/  LDC R3, c[0x0][0x448] ;  /* 0x00011200ff037b82 */ /* 0x002e640000000800 */
[----:B-1----:R-:W-:-:S13]  /*1d580*/  ISETP.NE.AND P1, PT, R3, 0x1, PT ;  /* 0x000000010300780c */ /* 0x002fda0003f25270 */
[----:B------:R-:W1:Y:S08]  /*1d590*/  @P1 LDC R3, c[0x0][0x44c] ;  /* 0x00011300ff031b82 */ /* 0x000e700000000800 */
[----:B------:R-:W4:Y:S01]  /*1d5a0*/  @P1 LDC R5, c[0x0][0x450] ;  /* 0x00011400ff051b82 */ /* 0x000f220000000800 */
[----:B--2---:R-:W-:Y:S02]  /*1d5b0*/  @P2 IMAD.IADD R10, R2, 0x1, -R4 ;  /* 0x00000001020a2824 */ /* 0x004fe400078e0a04 */
[----:B-1----:R-:W-:-:S04]  /*1d5c0*/  @P1 IMAD.HI.U32 R2, R7, R3, RZ ;  /* 0x0000000307021227 */ /* 0x002fc800078e00ff */
[----:B------:R-:W-:Y:S01]  /*1d5d0*/  IMAD.IADD R6, R9, 0x1, R10 ;  /* 0x0000000109067824 */ /* 0x000fe200078e020a */
[----:B----4-:R-:W-:-:S03]  /*1d5e0*/  @P1 SHF.R.U32.HI R7, RZ, R5, R2 ;  /* 0x00000005ff071219 */ /* 0x010fc60000011602 */
[C---:B------:R-:W-:Y:S01]  /*1d5f0*/  VIADD R2, R6.reuse, 0x5f ;  /* 0x0000005f06027836 */ /* 0x040fe20000000000 */
[----:B------:R-:W-:-:S03]  /*1d600*/  IADD3 R17, R6, 0x1, -R11 ;  /* 0x0000000106117810 */ /* 0x000fc60007ffe80b */
[----:B------:R-:W-:-:S04]  /*1d610*/  IMAD.HI R2, R2, 0x2aaaaaab, RZ ;  /* 0x2aaaaaab02027827 */ /* 0x000fc800078e02ff */
[----:B------:R-:W-:Y:S01]  /*1d620*/  IMAD.IADD R7, R17, 0x1, R7 ;  /* 0x0000000111077824 */ /* 0x000fe200078e0207 */
[----:B------:R-:W-:-:S04]  /*1d630*/  SHF.R.U32.HI R21, RZ, 0x1f, R2 ;  /* 0x0000001fff157819 */ /* 0x000fc80000011602 */
[----:B------:R-:W-:Y:S02]  /*1d640*/  LEA.HI.SX32 R21, R2, R21, 0x1c ;  /* 0x0000001502157211 */ /* 0x000fe400078fe2ff */
[----:B------:R-:W1:Y:S02]  /*1d650*/  LDC.64 R2, c[0x0][0x9e0] ;  /* 0x00027800ff027b82 */ /* 0x000e640000000a00 */
[----:B-1----:R-:W-:Y:S01]  /*1d660*/  ISETP.GE.AND P3, PT, R3, 0x1, PT ;  /* 0x000000010300780c */ /* 0x002fe20003f66270 */
        /* <DEDUP_REMOVED lines=8> */
[----:B------:R-:W1:Y:S02]  /*1d6f0*/  @P0 LDC.64 R4, c[0x0][0x9e8] ;  /* 0x00027a00ff040b82 */ /* 0x000e640000000a00 */
[----:B-1----:R-:W-:-:S05]  /*1d700*/  @P0 IMAD.HI.U32 R4, R2, R4, RZ ;  /* 0x0000000402040227 */ /* 0x002fca00078e00ff */
[----:B------:R-:W-:-:S04]  /*1d710*/  @P0 SHF.R.U32.HI R2, RZ, R5, R4 ;  /* 0x00000005ff020219 */ /* 0x000fc80000011604 */
[----:B------:R-:W-:Y:S01]  /*1d720*/  LOP3.LUT R2, RZ, R2, RZ, 0x33, !PT ;  /* 0x00000002ff027212 */ /* 0x000fe200078e33ff */
[----:B------:R-:W-:Y:S06]  /*1d730*/  BRA `(.L_x_1866) ;  /* 0x0000000000107947 */ /* 0x000fec0003800000 */
.L_x_1865:
[----:B------:R-:W-:-:S13]  /*1d740*/  ISETP.NE.AND P0, PT, R3, 0x1, PT ;  /* 0x000000010300780c */ /* 0x000fda0003f05270 */
[----:B------:R-:W1:Y:S02]  /*1d750*/  @P0 LDC.64 R4, c[0x0][0x9e8] ;  /* 0x00027a00ff040b82 */ /* 0x000e640000000a00 */
[----:B-1----:R-:W-:-:S05]  /*1d760*/  @P0 IMAD.HI.U32 R4, R2, R4, RZ ;  /* 0x0000000402040227 */ /* 0x002fca00078e00ff */
[----:B------:R-:W-:-:S07]  /*1d770*/  @P0 SHF.R.U32.HI R2, RZ, R5, R4 ;  /* 0x00000005ff020219 */ /* 0x000fce0000011604 */
.L_x_1866:
[----:B------:R-:W-:Y:S05]  /*1d780*/  BSYNC B0 ;  /* 0x0000000000007941 */ /* 0x000fea0003800000 */
.L_x_1864:
[----:B------:R-:W-:-:S05]  /*1d790*/  IMAD R2, R2, R3, R3 ;  /* 0x0000000302027224 */ /* 0x000fca00078e0203 */
[----:B------:R-:W-:-:S07]  /*1d7a0*/  VIMNMX R8, R8, R2, PT ;  /* 0x0000000208087248 */ /* 0x000fce0003fe0100 */
.L_x_1863:
[----:B------:R-:W1:Y:S01]  /*1d7b0*/  @P1 LDC R4, c[0x0][0x44c] ;  /* 0x00011300ff041b82 */ /* 0x000e620000000800 */
[----:B------:R-:W-:Y:S01]  /*1d7c0*/  IMAD.MOV.U32 R2, RZ, RZ, R12 ;  /* 0x000000ffff027224 */ /* 0x000fe200078e000c */
[----:B------:R-:W-:Y:S01]  /*1d7d0*/  ULDC UR4, c[0x0][0x9dc] ;  /* 0x0002770000047ab9 */ /* 0x000fe20000000800 */
[----:B------:R-:W-:-:S05]  /*1d7e0*/  IMAD.IADD R20, R6, 0x1, -R11 ;  /* 0x0000000106147824 */ /* 0x000fca00078e0a0b */
[----:B------:R-:W2:Y:S01]  /*1d7f0*/  @P1 LDC R5, c[0x0][0x450] ;  /* 0x00011400ff051b82 */ /* 0x000ea20000000800 */
[----:B-1----:R-:W-:-:S05]  /*1d800*/  @P1 IMAD.HI.U32 R4, R12, R4, RZ ;  /* 0x000000040c041227 */ /* 0x002fca00078e00ff */
[----:B--2---:R-:W-:-:S05]  /*1d810*/  @P1 SHF.R.U32.HI R2, RZ, R5, R4 ;  /* 0x00000005ff021219 */ /* 0x004fca0000011604 */
[----:B------:R-:W-:-:S04]  /*1d820*/  IMAD.IADD R2, R20, 0x1, R2 ;  /* 0x0000000114027824 */ /* 0x000fc800078e0202 */
[----:B------:R-:W-:Y:S01]  /*1d830*/  VIADD R6, R2, -UR4 ;  /* 0x8000000402067c36 */ /* 0x000fe20008000000 */
[----:B------:R-:W-:Y:S06]  /*1d840*/  @!P3 BRA `(.L_x_1867) ;  /* 0x000000000044b947 */ /* 0x000fec0003800000 */
[----:B------:R-:W-:Y:S01]  /*1d850*/  ISETP.GT.AND P0, PT, R2, -0x1, PT ;  /* 0xffffffff0200780c */ /* 0x000fe20003f04270 */
[----:B------:R-:W-:-:S12]  /*1d860*/  BSSY B0, `(.L_x_1868) ;  /* 0x000000d000007945 */ /* 0x000fd80003800000 */
[----:B------:R-:W-:Y:S05]  /*1d870*/  @P0 BRA `(.L_x_1869) ;  /* 0x00000000001c0947 */ /* 0x000fea0003800000 */
[----:B------:R-:W-:Y:S02]  /*1d880*/  ISETP.NE.AND P0, PT, R3, 0x1, PT ;  /* 0x000000010300780c */ /* 0x000fe40003f05270 */
[----:B------:R-:W-:-:S11]  /*1d890*/  LOP3.LUT R2, RZ, R2, RZ, 0x33, !PT ;  /* 0x00000002ff027212 */ /* 0x000fd600078e33ff */
[----:B------:R-:W1:Y:S02]  /*1d8a0*/  @P0 LDC.64 R4, c[0x0][0x9e8] ;  /* 0x00027a00ff040b82 */ /* 0x000e640000000a00 */
[----:B-1----:R-:W-:-:S05]  /*1d8b0*/  @P0 IMAD.HI.U32 R4, R2, R4, RZ ;  /* 0x0000000402040227 */ /* 0x002fca00078e00ff */
[----:B------:R-:W-:-:S04]  /*1d8c0*/  @P0 SHF.R.U32.HI R2, RZ, R5, R4 ;  /* 0x00000005ff020219 */ /* 0x000fc80000011604 */
[----:B------:R-:W-:Y:S01]  /*1d8d0*/  LOP3.LUT R2, RZ, R2, RZ, 0x33, !PT ;  /* 0x00000002ff027212 */ /* 0x000fe200078e33ff */
[----:B------:R-:W-:Y:S06]  /*1d8e0*/  BRA `(.L_x_1870) ;  /* 0x0000000000107947 */ /* 0x000fec0003800000 */
.L_x_1869:
[----:B------:R-:W-:-:S13]  /*1d8f0*/  ISETP.NE.AND P0, PT, R3, 0x1, PT ;  /* 0x000000010300780c */ /* 0x000fda0003f05270 */
[----:B------:R-:W1:Y:S02]  /*1d900*/  @P0 LDC.64 R4, c[0x0][0x9e8] ;  /* 0x00027a00ff040b82 */ /* 0x000e640000000a00 */
[----:B-1----:R-:W-:-:S05]  /*1d910*/  @P0 IMAD.HI.U32 R4, R2, R4, RZ ;  /* 0x0000000402040227 */ /* 0x002fca00078e00ff */
[----:B------:R-:W-:-:S07]  /*1d920*/  @P0 SHF.R.U32.HI R2, RZ, R5, R4 ;  /* 0x00000005ff020219 */ /* 0x000fce0000011604 */
.L_x_1870:
[----:B------:R-:W-:Y:S05]  /*1d930*/  BSYNC B0 ;  /* 0x0000000000007941 */ /* 0x000fea0003800000 */
.L_x_1868:
[----:B------:R-:W-:-:S05]  /*1d940*/  IMAD R2, R2, R3, RZ ;  /* 0x0000000302027224 */ /* 0x000fca00078e02ff */
[----:B------:R-:W-:-:S07]  /*1d950*/  VIMNMX R6, R6, R2, !PT ;  /* 0x0000000206067248 */ /* 0x000fce0007fe0100 */
.L_x_1867:
[----:B------:R-:W-:Y:S01]  /*1d960*/  VIADD R8, R8, 0x5f ;  /* 0x0000005f08087836 */ /* 0x000fe20000000000 */
[----:B------:R-:W-:Y:S01]  /*1d970*/  BSSY B0, `(.L_x_1871) ;  /* 0x000016c000007945 */ /* 0x000fe20003800000 */
        /* <DEDUP_REMOVED lines=23> */
[----:B------:R-:W-:Y:S01]  /*1daf0*/  UMOV UR4, 0xffffffff ;  /* 0xffffffff00047882 */ /* 0x000fe20000000000 */
[----:B------:R-:W-:Y:S02]  /*1db00*/  SEL R2, R19, RZ, !P2 ;  /* 0x000000ff13027207 */ /* 0x000fe40005000000 */
[----:B------:R-:W-:Y:S05]  /*1db10*/  BRA.DIV UR4, `(.L_x_1873) ;  /* 0x0000007a04d87947 */ /* 0x000fea000b800000 */
[----:B------:R-:W1:Y:S02]  /*1db20*/  S2R R4, SR_TID.X ;  /* 0x0000000000047919 */ /* 0x000e640000002100 */
[----:B-1----:R-:W-:-:S04]  /*1db30*/  SHF.R.U32.HI R4, RZ, 0x5, R4 ;  /* 0x00000005ff047819 */ /* 0x002fc80000011604 */
[----:B------:R-:W-:-:S05]  /*1db40*/  LOP3.LUT R4, R4, 0x3, RZ, 0xc0, !PT ;  /* 0x0000000304047812 */ /* 0x000fca00078ec0ff */
[----:B------:R1:W2:Y:S02]  /*1db50*/  SHFL.IDX PT, R14, R4, RZ, 0x1f ;  /* 0x00001fff040e7589 */ /* 0x0002a400000e0000 */
.L_x_2061:
[----:B--2---:R-:W-:Y:S02]  /*1db60*/  ISETP.NE.AND P0, PT, R14, RZ, PT ;  /* 0x000000ff0e00720c */ /* 0x004fe40003f05270 */
[----:B------:R-:W-:-:S11]  /*1db70*/  PLOP3.LUT P6, PT, PT, PT, PT, 0x8, 0x0 ;  /* 0x000000000000781c */ /* 0x000fd60003fce170 */
[----:B------:R-:W-:Y:S05]  /*1db80*/  @P0 BRA `(.L_x_1874) ;  /* 0x00000000000c0947 */ /* 0x000fea0003800000 */
[----:B------:R-:W-:-:S03]  /*1db90*/  UMOV UR4, 0xffffffff ;  /* 0xffffffff00047882 */ /* 0x000fc60000000000 */
[----:B------:R-:W-:Y:S05]  /*1dba0*/  BRA.DIV UR4, `(.L_x_1875) ;  /* 0x0000007a04e87947 */ /* 0x000fea000b800000 */
[----:B------:R-:W-:-:S13]  /*1dbb0*/  ELECT P6, URZ, PT ;  /* 0x00000000003f782f */ /* 0x000fda00038c0000 */
.L_x_1874:
[----:B-1----:R-:W2:Y:S04]  /*1dbc0*/  LDL R4, [R1+0x318] ;  /* 0x0003180001047983 */ /* 0x002ea80000100800 */
[----:B------:R-:W3:Y:S01]  /*1dbd0*/  LDL R6, [R1+0x2d0] ;  /* 0x0002d00001067983 */ /* 0x000ee20000100800 */
[----:B------:R-:W-:Y:S01]  /*1dbe0*/  BSSY B1, `(.L_x_1876) ;  /* 0x0000008000017945 */ /* 0x000fe20003800000 */
[----:B--2---:R-:W-:-:S05]  /*1dbf0*/  VIADD R4, R4, 0x1 ;  /* 0x0000000104047836 */ /* 0x004fca0000000000 */
[----:B------:R-:W-:-:S04]  /*1dc00*/  LEA.HI R5, R4, R4, RZ, 0x1 ;  /* 0x0000000404057211 */ /* 0x000fc800078f08ff */
[----:B------:R-:W-:-:S05]  /*1dc10*/  LOP3.LUT R5, R5, 0xfffffffe, RZ, 0xc0, !PT ;  /* 0xfffffffe05057812 */ /* 0x000fca00078ec0ff */
[----:B------:R-:W-:-:S05]  /*1dc20*/  IMAD.IADD R4, R4, 0x1, -R5 ;  /* 0x0000000104047824 */ /* 0x000fca00078e0a05 */
[----:B------:R-:W-:-:S04]  /*1dc30*/  SHF.L.U32 R4, R4, 0x1f, RZ ;  /* 0x0000001f04047819 */ /* 0x000fc800000006ff */
[----:B---3--:R-:W1:Y:S02]  /*1dc40*/  SYNCS.PHASECHK.TRANS64.TRYWAIT P0, [R6+URZ+0x30820], R4 ;  /* 0x03082004060075a7 */ /* 0x008e64000800017f */
[----:B-1----:R-:W-:Y:S05]  /*1dc50*/  @!P0 BRA `(.L_x_1877) ;  /* 0x0000007800dc8947 */ /* 0x002fea0003800000 */
.L_x_2064:
[----:B------:R-:W-:Y:S05]  /*1dc60*/  BSYNC B1 ;  /* 0x0000000000017941 */ /* 0x000fea0003800000 */
.L_x_1876:
[----:B------:R-:W-:Y:S04]  /*1dc70*/  BSSY B1, `(.L_x_1878) ;  /* 0x0000091000017945 */ /* 0x000fe80003800000 */
[----:B------:R-:W-:Y:S05]  /*1dc80*/  @!P6 BRA `(.L_x_1879) ;  /* 0x00000008003ce947 */ /* 0x000fea0003800000 */
[----:B------:R-:W2:Y:S04]  /*1dc90*/  LDL R6, [R1+0x2d0] ;  /* 0x0002d00001067983 */ /* 0x000ea80000100800 */
[----:B------:R-:W3:Y:S01]  /*1dca0*/  LDL R7, [R1+0x2e8] ;  /* 0x0002e80001077983 */ /* 0x000ee20000100800 */
[----:B-1----:R-:W1:Y:S01]  /*1dcb0*/  S2R R5, SR_TID.X ;  /* 0x0000000000057919 */ /* 0x002e620000002100 */
[----:B--2---:R-:W-:Y:S02]  /*1dcc0*/  IMAD.MOV.U32 R8, RZ, RZ, R6 ;  /* 0x000000ffff087224 */ /* 0x004fe400078e0006 */
[----:B------:R-:W2:Y:S02]  /*1dcd0*/  LDL R6, [R1+0x2ec] ;  /* 0x0002ec0001067983 */ /* 0x000ea40000100800 */
[----:B---3--:R-:W-:Y:S01]  /*1dce0*/  IMAD R7, R7, 0x8, R8 ;  /* 0x0000000807077824 */ /* 0x008fe200078e0208 */
[----:B-1----:R-:W-:Y:S01]  /*1dcf0*/  LOP3.LUT R5, R5, 0x7f, RZ, 0xc0, !PT ;  /* 0x0000007f05057812 */ /* 0x002fe200078ec0ff */
[----:B------:R-:W-:Y:S03]  /*1dd00*/  BSSY B2, `(.L_x_1880) ;  /* 0x0000005000027945 */ /* 0x000fe60003800000 */
[----:B------:R-:W-:-:S02]  /*1dd10*/  ISETP.NE.AND P1, PT, R5, RZ, PT ;  /* 0x000000ff0500720c */ /* 0x000fc40003f25270 */
[----:B--2---:R-:W-:-:S04]  /*1dd20*/  SHF.L.U32 R10, R6, 0x1f, RZ ;  /* 0x0000001f060a7819 */ /* 0x004fc800000006ff */
[----:B------:R-:W1:Y:S02]  /*1dd30*/  SYNCS.PHASECHK.TRANS64.TRYWAIT P0, [R7+URZ+0x308a0], R10 ;  /* 0x0308a00a070075a7 */ /* 0x000e64000800017f */
[----:B-1----:R-:W-:Y:S05]  /*1dd40*/  @!P0 BRA `(.L_x_1881) ;  /* 0x0000007800b88947 */ /* 0x002fea0003800000 */
.L_x_2065:
[----:B------:R-:W-:Y:S05]  /*1dd50*/  BSYNC B2 ;  /* 0x0000000000027941 */ /* 0x000fea0003800000 */
.L_x_1880:
[----:B------:R-:W-:Y:S04]  /*1dd60*/  BSSY B2, `(.L_x_1882) ;  /* 0x0000009000027945 */ /* 0x000fe80003800000 */
[----:B------:R-:W-:Y:S05]  /*1dd70*/  @P1 BRA `(.L_x_1883) ;  /* 0x00000000001c1947 */ /* 0x000fea0003800000 */
[----:B------:R-:W2:Y:S02]  /*1dd80*/  S2R R4, SR_TID.X ;  /* 0x0000000000047919 */ /* 0x000ea40000002100 */
[----:B--2---:R-:W-:Y:S01]  /*1dd90*/  LOP3.LUT R5, R4, 0x1f, RZ, 0xc0, !PT ;  /* 0x0000001f04057812 */ /* 0x004fe200078ec0ff */
[----:B------:R-:W-:-:S03]  /*1dda0*/  IMAD.MOV.U32 R4, RZ, RZ, 0x9000 ;  /* 0x00009000ff047424 */ /* 0x000fc600078e00ff */
[----:B------:R-:W-:Y:S01]  /*1ddb0*/  ISETP.NE.AND P0, PT, R5, RZ, PT ;  /* 0x000000ff0500720c */ /* 0x000fe20003f05270 */
[----:B------:R2:W-:-:S12]  /*1ddc0*/  SYNCS.ARRIVE.TRANS64 RZ, [R7+URZ+0x30890], R4 ;  /* 0x0308900407ff79a7 */ /* 0x0005d8000800003f */
[----:B--2---:R-:W-:Y:S05]  /*1ddd0*/  @!P0 BRA `(.L_x_1883) ;  /* 0x0000000000048947 */ /* 0x004fea0003800000 */
[----:B------:R-:W-:Y:S01]  /*1dde0*/  BPT.TRAP 0x1 ;  /* 0x000000040000795c */ /* 0x000fe20000300000 */
.L_x_1883:
[----:B------:R-:W-:Y:S05]  /*1ddf0*/  BSYNC B2 ;  /* 0x0000000000027941 */ /* 0x000fea0003800000 */
.L_x_1882:
        /* <DEDUP_REMOVED lines=14> */
.L_x_1884:
        /* <DEDUP_REMOVED lines=16> */
.L_x_1885:
        /* <DEDUP_REMOVED lines=16> */
.L_x_1886:
        /* <DEDUP_REMOVED lines=13> */
.L_x_2066:
[----:B------:R-:W-:Y:S05]  /*1e1b0*/  BSYNC B2 ;  /* 0x0000000000027941 */ /* 0x000fea0003800000 */
.L_x_1887:
[----:B------:R-:W-:Y:S01]  /*1e1c0*/  BSSY B2, `(.L_x_1889) ;  /* 0x000000b000027945 */ /* 0x000fe20003800000 */
[----:B-12---:R-:W-:Y:S02]  /*1e1d0*/  IMAD.MOV.U32 R10, RZ, RZ, 0x0 ;  /* 0x00000000ff0a7424 */ /* 0x006fe400078e00ff */
[----:B0-----:R-:W-:Y:S01]  /*1e1e0*/  IMAD.MOV.U32 R11, RZ, RZ, 0x12f00000 ;  /* 0x12f00000ff0b7424 */ /* 0x001fe200078e00ff */
        /* <DEDUP_REMOVED lines=8> */
.L_x_1890:
[----:B------:R-:W-:Y:S05]  /*1e270*/  BSYNC B2 ;  /* 0x0000000000027941 */ /* 0x000fea0003800000 */
.L_x_1889:
[----:B------:R-:W-:Y:S01]  /*1e280*/  R2UR UR10, R14 ;  /* 0x000000000e0a72ca */ /* 0x000fe200000e0000 */
[----:B------:R-:W-:Y:S01]  /*1e290*/  UIADD3 UR4, UP0, UR36, 0x670, URZ ;  /* 0x0000067024047890 */ /* 0x000fe2000ff1e03f */
[----:B------:R-:W-:Y:S01]  /*1e2a0*/  R2UR UR6, R10 ;  /* 0x000000000a0672ca */ /* 0x000fe200000e0000 */
[----:B------:R-:W-:Y:S01]  /*1e2b0*/  VIADD R7, R7, 0x308b0 ;  /* 0x000308b007077836 */ /* 0x000fe20000000000 */
[----:B------:R-:W-:Y:S01]  /*1e2c0*/  R2UR UR7, R11 ;  /* 0x000000000b0772ca */ /* 0x000fe200000e0000 */
[----:B------:R-:W-:Y:S01]  /*1e2d0*/  VIADD R4, R6, 0x400 ;  /* 0x0000040006047836 */ /* 0x000fe20000000000 */
[----:B------:R-:W-:Y:S01]  /*1e2e0*/  PLOP3.LUT P0, PT, PT, PT, PT, 0x80, 0x0 ;  /* 0x000000000000781c */ /* 0x000fe20003f0f070 */
[----:B------:R-:W-:-:S12]  /*1e2f0*/  UIADD3.X UR5, URZ, UR37, URZ, UP0, !UPT ;  /* 0x000000253f057290 */ /* 0x000fd800087fe43f */
.L_x_1891:
        /* <DEDUP_REMOVED lines=15> */
.L_x_1892:
        /* <DEDUP_REMOVED lines=15> */
.L_x_1893:
        /* <DEDUP_REMOVED lines=10> */
.L_x_1879:
[----:B------:R-:W-:Y:S05]  /*1e580*/  BSYNC B1 ;  /* 0x0000000000017941 */ /* 0x000fea0003800000 */
.L_x_1878:
[----:B-1----:R-:W2:Y:S04]  /*1e590*/  LDL.LU R4, [R1+0x2e8] ;  /* 0x0002e80001047983 */ /* 0x002ea80000300800 */
        /* <DEDUP_REMOVED lines=12> */
.L_x_1910:
[----:B------:R-:W-:Y:S05]  /*1e660*/  YIELD ;  /* 0x0000000000007946 */ /* 0x000fea0003800000 */
[----:B------:R-:W-:Y:S04]  /*1e670*/  BSSY B1, `(.L_x_1894) ;  /* 0x000008f000017945 */ /* 0x000fe80003800000 */
[----:B--2---:R-:W-:Y:S05]  /*1e680*/  @!P6 BRA `(.L_x_1895) ;  /* 0x000000080034e947 */ /* 0x004fea0003800000 */
[----:B------:R-:W2:Y:S04]  /*1e690*/  LDL R7, [R1+0x2d0] ;  /* 0x0002d00001077983 */ /* 0x000ea80000100800 */
[----:B------:R-:W2:Y:S04]  /*1e6a0*/  LDL R6, [R1+0x2e8] ;  /* 0x0002e80001067983 */ /* 0x000ea80000100800 */
[----:B------:R-:W3:Y:S01]  /*1e6b0*/  LDL R5, [R1+0x2ec] ;  /* 0x0002ec0001057983 */ /* 0x000ee20000100800 */
[----:B-1----:R-:W1:Y:S01]  /*1e6c0*/  S2R R4, SR_TID.X ;  /* 0x0000000000047919 */ /* 0x002e620000002100 */
[----:B------:R-:W-:Y:S01]  /*1e6d0*/  BSSY B2, `(.L_x_1896) ;  /* 0x0000007000027945 */ /* 0x000fe20003800000 */
[----:B-1----:R-:W-:-:S04]  /*1e6e0*/  LOP3.LUT R4, R4, 0x7f, RZ, 0xc0, !PT ;  /* 0x0000007f04047812 */ /* 0x002fc800078ec0ff */
[----:B------:R-:W-:Y:S01]  /*1e6f0*/  ISETP.NE.AND P2, PT, R4, RZ, PT ;  /* 0x000000ff0400720c */ /* 0x000fe20003f45270 */
[----:B--2---:R-:W-:Y:S01]  /*1e700*/  IMAD R8, R6, 0x8, R7 ;  /* 0x0000000806087824 */ /* 0x004fe200078e0207 */
[----:B---3--:R-:W-:-:S04]  /*1e710*/  SHF.L.U32 R7, R5, 0x1f, RZ ;  /* 0x0000001f05077819 */ /* 0x008fc800000006ff */
[----:B------:R-:W1:Y:S02]  /*1e720*/  SYNCS.PHASECHK.TRANS64.TRYWAIT P1, [R8+URZ+0x308a0], R7 ;  /* 0x0308a007080075a7 */ /* 0x000e64000802017f */
[----:B-1----:R-:W-:Y:S05]  /*1e730*/  @!P1 BRA `(.L_x_1897) ;  /* 0x0000007000649947 */ /* 0x002fea0003800000 */
.L_x_2067:
[----:B------:R-:W-:Y:S05]  /*1e740*/  BSYNC B2 ;  /* 0x0000000000027941 */ /* 0x000fea0003800000 */
.L_x_1896:
        /* <DEDUP_REMOVED lines=9> */
.L_x_1899:
[----:B------:R-:W-:Y:S05]  /*1e7e0*/  BSYNC B2 ;  /* 0x0000000000027941 */ /* 0x000fea0003800000 */
.L_x_1898:
        /* <DEDUP_REMOVED lines=13> */
.L_x_1900:
        /* <DEDUP_REMOVED lines=16> */
.L_x_1901:
        /* <DEDUP_REMOVED lines=16> */
.L_x_1902:
        /* <DEDUP_REMOVED lines=13> */
.L_x_2068:
[----:B------:R-:W-:Y:S05]  /*1eb90*/  BSYNC B2 ;  /* 0x0000000000027941 */ /* 0x000fea0003800000 */
.L_x_1903:
[----:B------:R-:W-:Y:S01]  /*1eba0*/  BSSY B2, `(.L_x_1905) ;  /* 0x000000b000027945 */ /* 0x000fe20003800000 */
[----:B------:R-:W-:Y:S02]  /*1ebb0*/  IMAD.MOV.U32 R10, RZ, RZ, 0x0 ;  /* 0x00000000ff0a7424 */ /* 0x000fe400078e00ff */
        /* <DEDUP_REMOVED lines=9> */
.L_x_1906:
[----:B------:R-:W-:Y:S05]  /*1ec50*/  BSYNC B2 ;  /* 0x0000000000027941 */ /* 0x000fea0003800000 */
.L_x_1905:
[----:B------:R-:W-:Y:S01]  /*1ec60*/  R2UR UR10, R12 ;  /* 0x000000000c0a72ca */ /* 0x000fe200000e0000 */
[----:B------:R-:W-:Y:S01]  /*1ec70*/  UIADD3 UR4, UP0, UR36, 0x670, URZ ;  /* 0x0000067024047890 */ /* 0x000fe2000ff1e03f */
[----:B------:R-:W-:Y:S01]  /*1ec80*/  R2UR UR6, R10 ;  /* 0x000000000a0672ca */ /* 0x000fe200000e0000 */
[----:B-12---:R-:W-:Y:S01]  /*1ec90*/  VIADD R8, R8, 0x308b0 ;  /* 0x000308b008087836 */ /* 0x006fe20000000000 */
[----:B------:R-:W-:Y:S01]  /*1eca0*/  R2UR UR7, R11 ;  /* 0x000000000b0772ca */ /* 0x000fe200000e0000 */
[----:B------:R-:W-:Y:S01]  /*1ecb0*/  VIADD R4, R6, 0x400 ;  /* 0x0000040006047836 */ /* 0x000fe20000000000 */
[----:B------:R-:W-:Y:S01]  /*1ecc0*/  PLOP3.LUT P1, PT, PT, PT, PT, 0x80, 0x0 ;  /* 0x000000000000781c */ /* 0x000fe20003f2f070 */
[----:B------:R-:W-:-:S12]  /*1ecd0*/  UIADD3.X UR5, URZ, UR37, URZ, UP0, !UPT ;  /* 0x000000253f057290 */ /* 0x000fd800087fe43f */
.L_x_1907:
        /* <DEDUP_REMOVED lines=15> */
.L_x_1908:
        /* <DEDUP_REMOVED lines=15> */
.L_x_1909:
        /* <DEDUP_REMOVED lines=10> */
.L_x_1895:
[----:B------:R-:W-:Y:S05]  /*1ef60*/  BSYNC B1 ;  /* 0x0000000000017941 */ /* 0x000fea0003800000 */
.L_x_1894:
[----:B-1----:R-:W2:Y:S04]  /*1ef70*/  LDL.LU R4, [R1+0x2e8] ;  /* 0x0002e80001047983 */ /* 0x002ea80000300800 */
[----:B------:R-:W3:Y:S01]  /*1ef80*/  LDL.LU R7, [R1+0x2ec] ;  /* 0x0002ec0001077983 */ /* 0x000ee20000300800 */
[C---:B------:R-:W-:Y:S01]  /*1ef90*/  ISETP.GT.AND P2, PT, R9.reuse, R3, PT ;  /* 0x000000030900720c */ /* 0x040fe20003f44270 */
[----:B------:R-:W-:Y:S02]  /*1efa0*/  VIADD R9, R9, 0xffffffff ;  /* 0xffffffff09097836 */ /* 0x000fe40000000000 */
[----:B--2---:R-:W-:-:S05]  /*1efb0*/  VIADD R4, R4, 0x1 ;  /* 0x0000000104047836 */ /* 0x004fca0000000000 */
[----:B------:R-:W-:-:S04]  /*1efc0*/  ISETP.NE.AND P1, PT, R4, 0x2, PT ;  /* 0x000000020400780c */ /* 0x000fc80003f25270 */
[----:B------:R-:W-:Y:S02]  /*1efd0*/  SEL R5, RZ, 0x1, P1 ;  /* 0x00000001ff057807 */ /* 0x000fe40000800000 */
[----:B------:R-:W-:Y:S02]  /*1efe0*/  SEL R4, R4, RZ, P1 ;  /* 0x000000ff04047207 */ /* 0x000fe40000800000 */
[----:B---3--:R-:W-:-:S03]  /*1eff0*/  LOP3.LUT R7, R7, R5, RZ, 0x3c, !PT ;  /* 0x0000000507077212 */ /* 0x008fc600078e3cff */
[----:B------:R2:W-:Y:S04]  /*1f000*/  STL [R1+0x2e8], R4 ;  /* 0x0002e80401007387 */ /* 0x0005e80000100800 */
[----:B------:R2:W-:Y:S01]  /*1f010*/  STL [R1+0x2ec], R7 ;  /* 0x0002ec0701007387 */ /* 0x0005e20000100800 */
[----:B------:R-:W-:Y:S05]  /*1f020*/  @P2 BRA `(.L_x_1910) ;  /* 0xfffffff4008c2947 */ /* 0x000fea000383ffff */
.L_x_1872:
[----:B------:R-:W-:Y:S05]  /*1f030*/  BSYNC B0 ;  /* 0x0000000000007941 */ /* 0x000fea0003800000 */
.L_x_1871:
[----:B--2---:R-:W2:Y:S01]  /*1f040*/  LDL R7, [R1+0x300] ;  /* 0x0003000001077983 */ /* 0x004ea20000100800 */
[----:B------:R-:W3:Y:S01]  /*1f050*/  LDC R0, c[0x0][0x448] ;  /* 0x00011200ff007b82 */ /* 0x000ee20000000800 */
[----:B------:R-:W-:Y:S07]  /*1f060*/  @!P0 WARPSYNC.ALL ;  /* 0x0000000000008948 */ /* 0x000fee0003800000 */
[----:B------:R-:W-:Y:S01]  /*1f070*/  @!P0 BAR.SYNC.DEFER_BLOCKING 0xc, 0x180 ;  /* 0x0306000000008b1d */ /* 0x000fe20000010000 */
[----:B---3--:R-:W-:-:S13]  /*1f080*/  ISETP.NE.AND P1, PT, R0, 0x1, PT ;  /* 0x000000010000780c */ /* 0x008fda0003f25270 */
[----:B------:R-:W3:Y:S08]  /*1f090*/  @P1 LDC R2, c[0x0][0x44c] ;  /* 0x00011300ff021b82 */ /* 0x000ef00000000800 */
[----:B------:R-:W4:Y:S01]  /*1f0a0*/  @P1 LDC R3, c[0x0][0x450] ;  /* 0x00011400ff031b82 */ /* 0x000f220000000800 */
[----:B--2---:R-:W-:-:S04]  /*1f0b0*/  VIADD R0, R7, 0x7f ;  /* 0x0000007f07007836 */ /* 0x004fc80000000000 */
[----:B---3--:R-:W-:-:S05]  /*1f0c0*/  @P1 IMAD.HI.U32 R2, R0, R2, RZ ;  /* 0x0000000200021227 */ /* 0x008fca00078e00ff */
[----:B----4-:R-:W-:Y:S02]  /*1f0d0*/  @P1 SHF.R.U32.HI R0, RZ, R3, R2 ;  /* 0x00000003ff001219 */ /* 0x010fe40000011602 */
[----:B------:R-:W2:Y:S03]  /*1f0e0*/  LDC.64 R2, c[0x0][0x9e0] ;  /* 0x00027800ff027b82 */ /* 0x000ea60000000a00 */
[----:B------:R-:W-:Y:S01]  /*1f0f0*/  IMAD.IADD R0, R17, 0x1, R0 ;  /* 0x0000000111007824 */ /* 0x000fe200078e0200 */
[----:B--2---:R-:W-:-:S03]  /*1f100*/  ISETP.GE.AND P2, PT, R3, 0x1, PT ;  /* 0x000000010300780c */ /* 0x004fc60003f46270 */
[----:B------:R-:W-:-:S10]  /*1f110*/  IMAD.IADD R2, R0, 0x1, R2 ;  /* 0x0000000100027824 */ /* 0x000fd400078e0202 */
[----:B------:R-:W-:Y:S05]  /*1f120*/  @!P2 BRA `(.L_x_1911) ;  /* 0x000000000048a947 */ /* 0x000fea0003800000 */
[C---:B------:R-:W-:Y:S01]  /*1f130*/  ISETP.GT.AND P0, PT, R0.reuse, RZ, PT ;  /* 0x000000ff0000720c */ /* 0x040fe20003f04270 */
[----:B------:R-:W-:Y:S01]  /*1f140*/  BSSY B0, `(.L_x_1912) ;  /* 0x000000e000007945 */ /* 0x000fe20003800000 */
[----:B------:R-:W-:-:S11]  /*1f150*/  VIADD R6, R0, 0xffffffff ;  /* 0xffffffff00067836 */ /* 0x000fd60000000000 */
[----:B------:R-:W-:Y:S05]  /*1f160*/  @P0 BRA `(.L_x_1913) ;  /* 0x00000000001c0947 */ /* 0x000fea0003800000 */
[----:B------:R-:W-:Y:S01]  /*1f170*/  ISETP.NE.AND P0, PT, R3, 0x1, PT ;  /* 0x000000010300780c */ /* 0x000fe20003f05270 */
[----:B------:R-:W-:-:S12]  /*1f180*/  IMAD.MOV R0, RZ, RZ, -R0 ;  /* 0x000000ffff007224 */ /* 0x000fd800078e0a00 */
[----:B-1----:R-:W1:Y:S02]  /*1f190*/  @P0 LDC.64 R4, c[0x0][0x9e8] ;  /* 0x00027a00ff040b82 */ /* 0x002e640000000a00 */
[----:B-1----:R-:W-:-:S05]  /*1f1a0*/  @P0 IMAD.HI.U32 R4, R0, R4, RZ ;  /* 0x0000000400040227 */ /* 0x002fca00078e00ff */
[----:B------:R-:W-:-:S04]  /*1f1b0*/  @P0 SHF.R.U32.HI R0, RZ, R5, R4 ;  /* 0x00000005ff000219 */ /* 0x000fc80000011604 */
[----:B------:R-:W-:Y:S01]  /*1f1c0*/  LOP3.LUT R6, RZ, R0, RZ, 0x33, !PT ;  /* 0x00000000ff067212 */ /* 0x000fe200078e33ff */
[----:B------:R-:W-:Y:S06]  /*1f1d0*/  BRA `(.L_x_1914) ;  /* 0x0000000000107947 */ /* 0x000fec0003800000 */
.L_x_1913:
[----:B------:R-:W-:-:S13]  /*1f1e0*/  ISETP.NE.AND P0, PT, R3, 0x1, PT ;  /* 0x000000010300780c */ /* 0x000fda0003f05270 */
[----:B-1----:R-:W1:Y:S02]  /*1f1f0*/  @P0 LDC.64 R4, c[0x0][0x9e8] ;  /* 0x00027a00ff040b82 */ /* 0x002e640000000a00 */
[----:B-1----:R-:W-:-:S05]  /*1f200*/  @P0 IMAD.HI.U32 R4, R6, R4, RZ ;  /* 0x0000000406040227 */ /* 0x002fca00078e00ff */
[----:B------:R-:W-:-:S07]  /*1f210*/  @P0 SHF.R.U32.HI R6, RZ, R5, R4 ;  /* 0x00000005ff060219 */ /* 0x000fce0000011604 */
.L_x_1914:
[----:B------:R-:W-:Y:S05]  /*1f220*/  BSYNC B0 ;  /* 0x0000000000007941 */ /* 0x000fea0003800000 */
.L_x_1912:
[----:B------:R-:W-:-:S05]  /*1f230*/  IMAD R6, R6, R3, R3 ;  /* 0x0000000306067224 */ /* 0x000fca00078e0203 */
[----:B------:R-:W-:-:S07]  /*1f240*/  VIMNMX R2, R2, R6, PT ;  /* 0x0000000602027248 */ /* 0x000fce0003fe0100 */
.L_x_1911:
[----:B------:R-:W-:Y:S01]  /*1f250*/  VIADD R0, R2, 0x5f ;  /* 0x0000005f02007836 */ /* 0x000fe20000000000 */
[----:B-1----:R-:W1:Y:S01]  /*1f260*/  @P1 LDC R4, c[0x0][0x450] ;  /* 0x00011400ff041b82 */ /* 0x002e620000000800 */
[----:B------:R-:W-:Y:S02]  /*1f270*/  ULDC UR4, c[0x0][0x9dc] ;  /* 0x0002770000047ab9 */ /* 0x000fe40000000800 */
[----:B------:R-:W-:-:S05]  /*1f280*/  IMAD.HI R0, R0, 0x2aaaaaab, RZ ;  /* 0x2aaaaaab00007827 */ /* 0x000fca00078e02ff */
[----:B------:R-:W-:-:S04]  /*1f290*/  SHF.R.U32.HI R2, RZ, 0x1f, R0 ;  /* 0x0000001fff027819 */ /* 0x000fc80000011600 */
[----:B------:R-:W-:Y:S02]  /*1f2a0*/  LEA.HI.SX32 R2, R0, R2, 0x1c ;  /* 0x0000000200027211 */ /* 0x000fe400078fe2ff */
[----:B------:R-:W2:Y:S02]  /*1f2b0*/  @P1 LDC R0, c[0x0][0x44c] ;  /* 0x00011300ff001b82 */ /* 0x000ea40000000800 */
[----:B------:R-:W-:Y:S01]  /*1f2c0*/  VIMNMX R6, R21, R2, PT ;  /* 0x0000000215067248 */ /* 0x000fe20003fe0100 */
[----:B------:R-:W-:-:S04]  /*1f2d0*/  IMAD.MOV.U32 R2, RZ, RZ, R7 ;  /* 0x000000ffff027224 */ /* 0x000fc800078e0007 */
[----:B------:R3:W-:Y:S01]  /*1f2e0*/  STL [R1+0x304], R6 ;  /* 0x0003040601007387 */ /* 0x0007e20000100800 */
[----:B--2---:R-:W-:-:S05]  /*1f2f0*/  @P1 IMAD.HI.U32 R0, R7, R0, RZ ;  /* 0x0000000007001227 */ /* 0x004fca00078e00ff */
[----:B-1----:R-:W-:-:S05]  /*1f300*/  @P1 SHF.R.U32.HI R2, RZ, R4, R0 ;  /* 0x00000004ff021219 */ /* 0x002fca0000011600 */
[----:B------:R-:W-:-:S04]  /*1f310*/  IMAD.IADD R0, R20, 0x1, R2 ;  /* 0x0000000114007824 */ /* 0x000fc800078e0202 */
[----:B------:R-:W-:Y:S01]  /*1f320*/  VIADD R2, R0, -UR4 ;  /* 0x8000000400027c36 */ /* 0x000fe20008000000 */
[----:B---3--:R-:W-:Y:S06]  /*1f330*/  @!P2 BRA `(.L_x_1915) ;  /* 0x000000000044a947 */ /* 0x008fec0003800000 */
        /* <DEDUP_REMOVED lines=10> */
.L_x_1917:
[----:B------:R-:W-:-:S13]  /*1f3e0*/  ISETP.NE.AND P0, PT, R3, 0x1, PT ;  /* 0x000000010300780c */ /* 0x000fda0003f05270 */
[----:B------:R-:W1:Y:S02]  /*1f3f0*/  @P0 LDC.64 R4, c[0x0][0x9e8] ;  /* 0x00027a00ff040b82 */ /* 0x000e640000000a00 */
[----:B-1----:R-:W-:-:S05]  /*1f400*/  @P0 IMAD.HI.U32 R4, R0, R4, RZ ;  /* 0x0000000400040227 */ /* 0x002fca00078e00ff */
[----:B------:R-:W-:-:S07]  /*1f410*/  @P0 SHF.R.U32.HI R0, RZ, R5, R4 ;  /* 0x00000005ff000219 */ /* 0x000fce0000011604 */
.L_x_1918:
[----:B------:R-:W-:Y:S05]  /*1f420*/  BSYNC B0 ;  /* 0x0000000000007941 */ /* 0x000fea0003800000 */
.L_x_1916:
[----:B------:R-:W-:-:S05]  /*1f430*/  IMAD R0, R0, R3, RZ ;  /* 0x0000000300007224 */ /* 0x000fca00078e02ff */
[----:B------:R-:W-:-:S07]  /*1f440*/  VIMNMX R2, R2, R0, !PT ;  /* 0x0000000002027248 */ /* 0x000fce0007fe0100 */
.L_x_1915:
[----:B------:R-:W-:Y:S01]  /*1f450*/  IMAD.HI R2, R2, 0x2aaaaaab, RZ ;  /* 0x2aaaaaab02027827 */ /* 0x000fe200078e02ff */
[----:B------:R-:W-:Y:S04]  /*1f460*/  BSSY B7, `(.L_x_1919) ;  /* 0x000046e000077945 */ /* 0x000fe80003800000 */
[----:B------:R-:W-:-:S04]  /*1f470*/  SHF.R.U32.HI R0, RZ, 0x1f, R2 ;  /* 0x0000001fff007819 */ /* 0x000fc80000011602 */
[----:B------:R-:W-:-:S04]  /*1f480*/  LEA.HI.SX32 R0, R2, R0, 0x1c ;  /* 0x0000000002007211 */ /* 0x000fc800078fe2ff */
[----:B------:R-:W-:-:S04]  /*1f490*/  VIMNMX R3, RZ, R0, !PT ;  /* 0x00000000ff037248 */ /* 0x000fc80007fe0100 */
[----:B------:R-:W-:Y:S01]  /*1f4a0*/  ISETP.GT.AND P0, PT, R6, R3, PT ;  /* 0x000000030600720c */ /* 0x000fe20003f04270 */
[----:B------:R1:W-:-:S12]  /*1f4b0*/  STL [R1+0x2fc], R3 ;  /* 0x0002fc0301007387 */ /* 0x0003d80000100800 */
[----:B-1----:R-:W-:Y:S05]  /*1f4c0*/  @P0 BRA `(.L_x_1920) ;  /* 0x0000000000480947 */ /* 0x002fea0003800000 */
[----:B------:R-:W1:Y:S02]  /*1f4d0*/  S2R R3, SR_TID.X ;  /* 0x0000000000037919 */ /* 0x000e640000002100 */
[----:B-1----:R-:W-:-:S04]  /*1f4e0*/  LOP3.LUT R3, R3, 0x7f, RZ, 0xc0, !PT ;  /* 0x0000007f03037812 */ /* 0x002fc800078ec0ff */
[----:B------:R-:W-:-:S13]  /*1f4f0*/  ISETP.NE.AND P0, PT, R3, RZ, PT ;  /* 0x000000ff0300720c */ /* 0x000fda0003f05270 */
[----:B------:R-:W-:Y:S05]  /*1f500*/  @P0 BRA `(.L_x_1921) ;  /* 0x00000044008c0947 */ /* 0x000fea0003800000 */
[----:B------:R-:W1:Y:S01]  /*1f510*/  S2R R3, SR_LANEID ;  /* 0x0000000000037919 */ /* 0x000e620000000000 */
[----:B------:R-:W-:Y:S01]  /*1f520*/  VOTEU.ANY UR4, UPT, PT ;  /* 0x0000000000047886 */ /* 0x000fe200038e0100 */
[----:B------:R-:W2:Y:S01]  /*1f530*/  LDC.64 R4, c[0x0][0xc60] ;  /* 0x00031800ff047b82 */ /* 0x000ea20000000a00 */
[----:B------:R-:W1:Y:S01]  /*1f540*/  FLO.U32 R0, UR4 ;  /* 0x0000000400007d00 */ /* 0x000e6200080e0000 */
[----:B------:R-:W-:-:S07]  /*1f550*/  ULDC.64 UR6, c[0x0][0x208] ;  /* 0x0000820000067ab9 */ /* 0x000fce0000000a00 */
[----:B------:R-:W2:Y:S01]  /*1f560*/  POPC R2, UR4 ;  /* 0x0000000400027d09 */ /* 0x000ea20008000000 */
[----:B-1----:R-:W-:-:S13]  /*1f570*/  ISETP.EQ.U32.AND P0, PT, R0, R3, PT ;  /* 0x000000030000720c */ /* 0x002fda0003f02070 */
[----:B--2---:R-:W2:Y:S01]  /*1f580*/  @P0 ATOMG.E.ADD.STRONG.GPU PT, R5, desc[UR6][R4.64], R2 ;  /* 0x00000002040509a8 */ /* 0x004ea200081ee1c6 */
[----:B------:R-:W1:Y:S02]  /*1f590*/  S2R R3, SR_LTMASK ;  /* 0x0000000000037919 */ /* 0x000e640000003900 */
[----:B-1----:R-:W-:-:S06]  /*1f5a0*/  LOP3.LUT R3, R3, UR4, RZ, 0xc0, !PT ;  /* 0x0000000403037c12 */ /* 0x002fcc000f8ec0ff */
[----:B------:R-:W1:Y:S01]  /*1f5b0*/  POPC R3, R3 ;  /* 0x0000000300037309 */ /* 0x000e620000000000 */
[----:B--2---:R-:W1:Y:S02]  /*1f5c0*/  SHFL.IDX PT, R0, R5, R0, 0x1f ;  /* 0x00001f0005007589 */ /* 0x004e6400000e0000 */
[----:B-1----:R-:W-:Y:S01]  /*1f5d0*/  IADD3 R16, R0, UR38, R3 ;  /* 0x0000002600107c10 */ /* 0x002fe2000fffe003 */
[----:B------:R-:W-:Y:S06]  /*1f5e0*/  BRA `(.L_x_1921) ;  /* 0x0000004400547947 */ /* 0x000fec0003800000 */
.L_x_1920:
        /* <DEDUP_REMOVED lines=10> */
[----:B------:R-:W1:Y:S01]  /*1f690*/  LDC.64 R2, c[0x4][R2] ;  /* 0x0100000002027b82 */ /* 0x000e620000000a00 */
[----:B------:R-:W-:Y:S02]  /*1f6a0*/  IMAD.U32 R5, RZ, RZ, UR7 ;  /* 0x00000007ff057e24 */ /* 0x000fe4000f8e00ff */
[----:B------:R-:W-:Y:S02]  /*1f6b0*/  IMAD.U32 R6, RZ, RZ, UR8 ;  /* 0x00000008ff067e24 */ /* 0x000fe4000f8e00ff */
[----:B------:R-:W-:-:S02]  /*1f6c0*/  IMAD.U32 R7, RZ, RZ, UR9 ;  /* 0x00000009ff077e24 */ /* 0x000fc4000f8e00ff */
[----:B------:R-:W-:Y:S02]  /*1f6d0*/  IMAD.U32 R10, RZ, RZ, UR4 ;  /* 0x00000004ff0a7e24 */ /* 0x000fe4000f8e00ff */
[----:B0-----:R-:W-:Y:S02]  /*1f6e0*/  IMAD.U32 R11, RZ, RZ, UR5 ;  /* 0x00000005ff0b7e24 */ /* 0x001fe4000f8e00ff */
[----:B------:R-:W-:Y:S02]  /*1f6f0*/  IMAD.MOV.U32 R8, RZ, RZ, 0x70 ;  /* 0x00000070ff087424 */ /* 0x000fe400078e00ff */
[----:B------:R-:W-:Y:S02]  /*1f700*/  IMAD.MOV.U32 R12, RZ, RZ, 0x1 ;  /* 0x00000001ff0c7424 */ /* 0x000fe400078e00ff */
[----:B------:R-:W-:-:S07]  /*1f710*/  IMAD.MOV.U32 R13, RZ, RZ, RZ ;  /* 0x000000ffff0d7224 */ /* 0x000fce00078e00ff */
[----:B------:R-:W-:-:S07]  /*1f720*/  LEPC R20, `(.L_x_1923) ;  /* 0x000000001014794e */ /* 0x000fce0000000000 */
[----:B-1----:R-:W-:Y:S05]  /*1f730*/  CALL.ABS.NOINC R2 ;  /* 0x0000000002007343 */ /* 0x002fea0003c00000 */
.L_x_1923:
[----:B------:R-:W-:Y:S05]  /*1f740*/  BSYNC B6 ;  /* 0x0000000000067941 */ /* 0x000fea0003800000 */
.L_x_1922:
        /* <DEDUP_REMOVED lines=8> */
[----:B------:R1:W2:Y:S01]  /*1f7d0*/  LDC.64 R2, c[0x4][R17] ;  /* 0x0100000011027b82 */ /* 0x0002a20000000a00 */
[----:B------:R-:W-:Y:S02]  /*1f7e0*/  IMAD.U32 R4, RZ, RZ, UR6 ;  /* 0x00000006ff047e24 */ /* 0x000fe4000f8e00ff */
[----:B------:R-:W-:Y:S02]  /*1f7f0*/  IMAD.U32 R5, RZ, RZ, UR7 ;  /* 0x00000007ff057e24 */ /* 0x000fe4000f8e00ff */
[----:B------:R-:W-:Y:S02]  /*1f800*/  IMAD.U32 R6, RZ, RZ, UR8 ;  /* 0x00000008ff067e24 */ /* 0x000fe4000f8e00ff */
[----:B------:R-:W-:-:S02]  /*1f810*/  IMAD.U32 R7, RZ, RZ, UR9 ;  /* 0x00000009ff077e24 */ /* 0x000fc4000f8e00ff */
[----:B------:R-:W-:Y:S02]  /*1f820*/  IMAD.U32 R10, RZ, RZ, UR4 ;  /* 0x00000004ff0a7e24 */ /* 0x000fe4000f8e00ff */
[----:B0-----:R-:W-:Y:S02]  /*1f830*/  IMAD.U32 R11, RZ, RZ, UR5 ;  /* 0x00000005ff0b7e24 */ /* 0x001fe4000f8e00ff */
[----:B------:R-:W-:Y:S02]  /*1f840*/  IMAD.MOV.U32 R8, RZ, RZ, 0x70 ;  /* 0x00000070ff087424 */ /* 0x000fe400078e00ff */
[----:B------:R-:W-:Y:S02]  /*1f850*/  IMAD.MOV.U32 R12, RZ, RZ, 0x1 ;  /* 0x00000001ff0c7424 */ /* 0x000fe400078e00ff */
[----:B-1----:R-:W-:-:S07]  /*1f860*/  IMAD.MOV.U32 R13, RZ, RZ, RZ ;  /* 0x000000ffff0d7224 */ /* 0x002fce00078e00ff */
[----:B------:R-:W-:-:S07]  /*1f870*/  LEPC R20, `(.L_x_1926) ;  /* 0x000000001014794e */ /* 0x000fce0000000000 */
[----:B--2---:R-:W-:Y:S05]  /*1f880*/  CALL.ABS.NOINC R2 ;  /* 0x0000000002007343 */ /* 0x004fea0003c00000 */
.L_x_1926:
        /* <DEDUP_REMOVED lines=15> */
.L_x_1925:
[----:B------:R-:W-:Y:S05]  /*1f980*/  BSYNC B6 ;  /* 0x0000000000067941 */ /* 0x000fea0003800000 */
.L_x_1924:
[----:B------:R-:W-:Y:S01]  /*1f990*/  ULDC.64 UR4, c[0x0][0x9f8] ;  /* 0x00027e0000047ab9 */ /* 0x000fe20000000a00 */
[----:B------:R-:W2:Y:S01]  /*1f9a0*/  LDL R17, [R1+0x304] ;  /* 0x0003040001117983 */ /* 0x000ea20000100800 */
[----:B------:R-:W-:Y:S01]  /*1f9b0*/  ISETP.NE.U32.AND P0, PT, RZ, UR4, PT ;  /* 0x00000004ff007c0c */ /* 0x000fe2000bf05070 */
[----:B------:R-:W-:Y:S01]  /*1f9c0*/  IMAD.MOV.U32 R7, RZ, RZ, R19 ;  /* 0x000000ffff077224 */ /* 0x000fe200078e0013 */
[----:B------:R-:W-:Y:S02]  /*1f9d0*/  ULDC.64 UR6, c[0x0][0x208] ;  /* 0x0000820000067ab9 */ /* 0x000fe40000000a00 */
[----:B------:R-:W-:Y:S01]  /*1f9e0*/  ISETP.NE.AND.EX P0, PT, RZ, UR5, PT, P0 ;  /* 0x00000005ff007c0c */ /* 0x000fe2000bf05300 */
[----:B------:R-:W-:-:S12]  /*1f9f0*/  ULDC.64 UR4, c[0x0][0xa08] ;  /* 0x0002820000047ab9 */ /* 0x000fd80000000a00 */
[----:B------:R-:W1:Y:S02]  /*1fa00*/  @P0 LDC.64 R2, c[0x0][0x9f8] ;  /* 0x00027e00ff020b82 */ /* 0x000e640000000a00 */
[----:B-1----:R-:W-:-:S05]  /*1fa10*/  @P0 IMAD.WIDE R2, R19, 0x4, R2 ;  /* 0x0000000413020825 */ /* 0x002fca00078e0202 */
[----:B------:R1:W3:Y:S02]  /*1fa20*/  @P0 LDG.E R7, desc[UR6][R2.64] ;  /* 0x0000000602070981 */ /* 0x0002e4000c1e1900 */
[----:B-1----:R-:W1:Y:S02]  /*1fa30*/  LDC.64 R2, c[0x0][0x418] ;  /* 0x00010600ff027b82 */ /* 0x002e640000000a00 */
[----:B-1----:R-:W-:Y:S01]  /*1fa40*/  LOP3.LUT P0, RZ, R2, UR4, RZ, 0xfc, !PT ;  /* 0x0000000402ff7c12 */ /* 0x002fe2000f80fcff */
[----:B------:R-:W-:-:S03]  /*1fa50*/  UMOV UR4, 0xffffffff ;  /* 0xffffffff00047882 */ /* 0x000fc60000000000 */
[----:B------:R-:W-:Y:S01]  /*1fa60*/  LOP3.LUT P0, RZ, R3, UR5, RZ, 0xfc, P0 ;  /* 0x0000000503ff7c12 */ /* 0x000fe2000800fcff */
[----:B--2---:R-:W-:Y:S01]  /*1fa70*/  VIADD R0, R17, 0xffffffff ;  /* 0xffffffff11007836 */ /* 0x004fe20000000000 */
[----:B---3--:R-:W-:Y:S01]  /*1fa80*/  SHF.R.S32.HI R8, RZ, 0x1f, R7 ;  /* 0x0000001fff087819 */ /* 0x008fe20000011407 */
[----:B------:R1:W-:Y:S01]  /*1fa90*/  STL [R1+0x2dc], R7 ;  /* 0x0002dc0701007387 */ /* 0x0003e20000100800 */
[----:B------:R-:W-:-:S03]  /*1faa0*/  SEL R17, R7, RZ, !P0 ;  /* 0x000000ff07117207 */ /* 0x000fc60004000000 */
[----:B------:R1:W-:Y:S01]  /*1fab0*/  STL [R1+0x2f4], R8 ;  /* 0x0002f40801007387 */ /* 0x0003e20000100800 */
[----:B------:R-:W-:Y:S05]  /*1fac0*/  BRA.DIV UR4, `(.L_x_1927) ;  /* 0x0000005e04a87947 */ /* 0x000fea000b800000 */
[----:B------:R-:W2:Y:S02]  /*1fad0*/  S2R R4, SR_TID.X ;  /* 0x0000000000047919 */ /* 0x000ea40000002100 */
[----:B--2---:R-:W-:-:S04]  /*1fae0*/  SHF.R.U32.HI R4, RZ, 0x5, R4 ;  /* 0x00000005ff047819 */ /* 0x004fc80000011604 */
[----:B------:R-:W-:-:S05]  /*1faf0*/  LOP3.LUT R4, R4, 0x3, RZ, 0xc0, !PT ;  /* 0x0000000304047812 */ /* 0x000fca00078ec0ff */
[----:B------:R2:W3:Y:S02]  /*1fb00*/  SHFL.IDX PT, R14, R4, RZ, 0x1f ;  /* 0x00001fff040e7589 */ /* 0x0004e400000e0000 */
.L_x_2071:
[----:B--2---:R-:W2:Y:S01]  /*1fb10*/  LDL.LU R4, [R1+0x2f0] ;  /* 0x0002f00001047983 */ /* 0x004ea20000300800 */
[----:B------:R-:W-:Y:S02]  /*1fb20*/  PLOP3.LUT P1, PT, PT, PT, PT, 0x8, 0x0 ;  /* 0x000000000000781c */ /* 0x000fe40003f2e170 */
[----:B---3--:R-:W-:Y:S01]  /*1fb30*/  ISETP.NE.AND P0, PT, R14, RZ, PT ;  /* 0x000000ff0e00720c */ /* 0x008fe20003f05270 */
[----:B------:R3:W-:Y:S01]  /*1fb40*/  STL [R1+0x2d8], R0 ;  /* 0x0002d80001007387 */ /* 0x0007e20000100800 */
[----:B--2---:R-:W-:-:S09]  /*1fb50*/  LOP3.LUT R4, R4, 0xfffffffe, RZ, 0xc0, !PT ;  /* 0xfffffffe04047812 */ /* 0x004fd200078ec0ff */
[----:B------:R-:W-:-:S05]  /*1fb60*/  @P1 LOP3.LUT R4, R4, 0x1, RZ, 0xfc, !PT ;  /* 0x0000000104041812 */ /* 0x000fca00078efcff */
[----:B------:R3:W-:Y:S01]  /*1fb70*/  STL [R1+0x2f0], R4 ;  /* 0x0002f00401007387 */ /* 0x0007e20000100800 */
[----:B------:R-:W-:Y:S05]  /*1fb80*/  @P0 BRA `(.L_x_1928) ;  /* 0x00000004004c0947 */ /* 0x000fea0003800000 */
[----:B------:R-:W-:-:S03]  /*1fb90*/  UMOV UR4, 0xffffffff ;  /* 0xffffffff00047882 */ /* 0x000fc60000000000 */
[----:B------:R-:W-:Y:S05]  /*1fba0*/  BRA.DIV UR4, `(.L_x_1929) ;  /* 0x0000005e04a47947 */ /* 0x000fea000b800000 */
[----:B------:R-:W-:-:S13]  /*1fbb0*/  ELECT P6, URZ, PT ;  /* 0x00000000003f782f */ /* 0x000fda00038c0000 */
.L_x_2074:
[----:B------:R-:W-:Y:S05]  /*1fbc0*/  @!P6 BRA `(.L_x_1928) ;  /* 0x00000004003ce947 */ /* 0x000fea0003800000 */
[----:B------:R-:W-:-:S04]  /*1fbd0*/  ISETP.NE.U32.AND P0, PT, R2, RZ, PT ;  /* 0x000000ff0200720c */ /* 0x000fc80003f05070 */
[----:B------:R-:W-:-:S13]  /*1fbe0*/  ISETP.NE.AND.EX P0, PT, R3, RZ, PT, P0 ;  /* 0x000000ff0300720c */ /* 0x000fda0003f05300 */
[----:B------:R-:W-:Y:S05]  /*1fbf0*/  @!P0 BRA `(.L_x_1930) ;  /* 0x0000000000548947 */ /* 0x000fea0003800000 */
[----:B------:R-:W2:Y:S01]  /*1fc00*/  LDC R6, c[0x0][0x43c] ;  /* 0x00010f00ff067b82 */ /* 0x000ea20000000800 */
[----:B------:R-:W-:Y:S01]  /*1fc10*/  IMAD.MOV.U32 R9, RZ, RZ, R0 ;  /* 0x000000ffff097224 */ /* 0x000fe200078e0000 */
[----:B------:R-:W-:Y:S01]  /*1fc20*/  ULDC.64 UR4, c[0x0][0x428] ;  /* 0x00010a0000047ab9 */ /* 0x000fe20000000a00 */
[----:B------:R-:W-:Y:S02]  /*1fc30*/  ULDC.64 UR6, c[0x0][0x208] ;  /* 0x0000820000067ab9 */ /* 0x000fe40000000a00 */
[----:B---3--:R-:W-:Y:S01]  /*1fc40*/  IMAD.MOV.U32 R0, RZ, RZ, R9 ;  /* 0x000000ffff007224 */ /* 0x008fe200078e0009 */
[----:B--2---:R-:W-:-:S13]  /*1fc50*/  ISETP.NE.AND P0, PT, R6, 0x1, PT ;  /* 0x000000010600780c */ /* 0x004fda0003f05270 */
[----:B------:R-:W2:Y:S02]  /*1fc60*/  @P0 LDC.64 R4, c[0x0][0x440] ;  /* 0x00011000ff040b82 */ /* 0x000ea40000000a00 */
[----:B--2---:R-:W-:-:S05]  /*1fc70*/  @P0 IMAD.HI.U32 R4, R9, R4, RZ ;  /* 0x0000000409040227 */ /* 0x004fca00078e00ff */
        /* <DEDUP_REMOVED lines=13> */
.L_x_1930:
[----:B-1----:R-:W4:Y:S04]  /*1fd50*/  LDL R7, [R1+0x2d0] ;  /* 0x0002d00001077983 */ /* 0x002f280000100800 */
[----:B---3--:R-:W4:Y:S04]  /*1fd60*/  LDL R0, [R1+0x2d4] ;  /* 0x0002d40001007983 */ /* 0x008f280000100800 */
[----:B--2---:R-:W2:Y:S01]  /*1fd70*/  LDL R2, [R1+0x2e0] ;  /* 0x0002e00001027983 */ /* 0x004ea20000100800 */
[----:B----4-:R-:W-:Y:S01]  /*1fd80*/  IMAD R0, R0, 0x8, R7 ;  /* 0x0000000800007824 */ /* 0x010fe200078e0207 */
[----:B--2---:R-:W-:-:S04]  /*1fd90*/  SHF.L.U32 R2, R2, 0x1f, RZ ;  /* 0x0000001f02027819 */ /* 0x004fc800000006ff */
[----:B------:R-:W1:Y:S02]  /*1fda0*/  SYNCS.PHASECHK.TRANS64.TRYWAIT P0, [R0+URZ+0x30840], R2 ;  /* 0x03084002000075a7 */ /* 0x000e64000800017f */
[----:B-1----:R-:W-:Y:S05]  /*1fdb0*/  @!P0 BRA `(.L_x_1931) ;  /* 0x0000005c00408947 */ /* 0x002fea0003800000 */
.L_x_2075:
[----:B------:R-:W2:Y:S02]  /*1fdc0*/  S2R R3, SR_TID.X ;  /* 0x0000000000037919 */ /* 0x000ea40000002100 */
        /* <DEDUP_REMOVED lines=10> */
.L_x_1932:
[----:B------:R-:W2:Y:S04]  /*1fe70*/  LDL R6, [R1+0x2d0] ;  /* 0x0002d00001067983 */ /* 0x000ea80000100800 */
[----:B------:R-:W2:Y:S04]  /*1fe80*/  LDL R5, [R1+0x2d4] ;  /* 0x0002d40001057983 */ /* 0x000ea80000100800 */
[----:B------:R-:W3:Y:S04]  /*1fe90*/  LDL R4, [R1+0x2d8] ;  /* 0x0002d80001047983 */ /* 0x000ee80000100800 */
[----:B------:R-:W4:Y:S04]  /*1fea0*/  LDL R3, [R1+0x2e4] ;  /* 0x0002e40001037983 */ /* 0x000f280000100800 */
[----:B-1----:R-:W4:Y:S01]  /*1feb0*/  LDL.LU R2, [R1+0x2f0] ;  /* 0x0002f00001027983 */ /* 0x002f220000300800 */
        /* <DEDUP_REMOVED lines=10> */
[----:B--2---:R-:W-:Y:S01]  /*1ff60*/  IMAD R0, R5, 0x9000, R6 ;  /* 0x0000900005007824 */ /* 0x004fe200078e0206 */
[----:B---3--:R-:W-:-:S04]  /*1ff70*/  R2UR UR11, R4 ;  /* 0x00000000040b72ca */ /* 0x008fc800000e0000 */
[----:B------:R-:W-:Y:S02]  /*1ff80*/  R2UR UR8, R0 ;  /* 0x00000000000872ca */ /* 0x000fe400000e0000 */
[----:B----4-:R-:W-:Y:S02]  /*1ff90*/  R2UR UR5, R3 ;  /* 0x00000000030572ca */ /* 0x010fe400000e0000 */
[----:B------:R-:W-:-:S04]  /*1ffa0*/  LOP3.LUT R2, R2, 0xfffffffe, RZ, 0xc0, !PT ;  /* 0xfffffffe02027812 */ /* 0x000fc800078ec0ff */
        /* <DEDUP_REMOVED lines=16> */
[----:B--2---:R-:W-:Y:S01]  /*200b0*/  NOP ;  /* 0x0000000000007918 */ /* 0x004fe20000000000 */
.L_x_1928:
[----:B------:R-:W2:Y:S04]  /*200c0*/  LDL.LU R3, [R1+0x310] ;  /* 0x0003100001037983 */ /* 0x000ea80000300800 */
[----:B---3--:R-:W3:Y:S01]  /*200d0*/  LDL R4, [R1+0x2d0] ;  /* 0x0002d00001047983 */ /* 0x008ee20000100800 */
[----:B------:R-:W-:Y:S05]  /*200e0*/  WARPSYNC.ALL ;  /* 0x0000000000007948 */ /* 0x000fea0003800000 */
[----:B------:R-:W-:Y:S01]  /*200f0*/  ULDC.64 UR4, c[0x0][0x298] ;  /* 0x0000a60000047ab9 */ /* 0x000fe20000000a00 */
[----:B------:R-:W-:Y:S01]  /*20100*/  BSSY B6, `(.L_x_1933) ;  /* 0x000001c000067945 */ /* 0x000fe20003800000 */
[----:B------:R-:W-:Y:S01]  /*20110*/  BAR.SYNC.DEFER_BLOCKING 0x8, 0x180 ;  /* 0x0206000000007b1d */ /* 0x000fe20000010000 */
[----:B--2---:R-:W-:-:S05]  /*20120*/  SHF.R.S32.HI R0, RZ, 0x1f, R3 ;  /* 0x0000001fff007819 */ /* 0x004fca0000011403 */
[----:B------:R-:W-:Y:S02]  /*20130*/  IMAD R2, R0, UR4, RZ ;  /* 0x0000000400027c24 */ /* 0x000fe4000f8e02ff */
[----:B---3--:R-:W-:Y:S02]  /*20140*/  VIADD R0, R4, 0x12400 ;  /* 0x0001240004007836 */ /* 0x008fe40000000000 */
[C---:B------:R-:W-:Y:S02]  /*20150*/  IMAD R2, R3.reuse, UR5, R2 ;  /* 0x0000000503027c24 */ /* 0x040fe4000f8e0202 */
[----:B------:R-:W-:Y:S01]  /*20160*/  IMAD.WIDE.U32 R4, R3, UR4, RZ ;  /* 0x0000000403047c25 */ /* 0x000fe2000f8e00ff */
[----:B------:R-:W-:-:S03]  /*20170*/  LOP3.LUT P0, RZ, R0, 0x3ff, RZ, 0xc0, !PT ;  /* 0x000003ff00ff7812 */ /* 0x000fc6000780c0ff */
[----:B------:R-:W-:Y:S01]  /*20180*/  IMAD.IADD R0, R5, 0x1, R2 ;  /* 0x0000000105007824 */ /* 0x000fe200078e0202 */
[----:B------:R2:W-:Y:S04]  /*20190*/  STL.64 [R1+0x310], R4 ;  /* 0x0003100401007387 */ /* 0x0005e80000100a00 */
[----:B------:R2:W-:Y:S05]  /*201a0*/  STL [R1+0x31c], R0 ;  /* 0x00031c0001007387 */ /* 0x0005ea0000100800 */
[----:B------:R-:W-:Y:S05]  /*201b0*/  @!P0 BRA `(.L_x_1934) ;  /* 0x0000000000408947 */ /* 0x000fea0003800000 */
[----:B------:R-:W-:Y:S01]  /*201c0*/  MOV R2, 0x0 ;  /* 0x0000000000027802 */ /* 0x000fe20000000f00 */
[----:B------:R-:W-:Y:S01]  /*201d0*/  ULDC.64 UR4, c[0x4][0xa8] ;  /* 0x01002a0000047ab9 */ /* 0x000fe20000000a00 */
[----:B------:R-:W-:Y:S01]  /*201e0*/  ULDC.64 UR6, c[0x4][0xb0] ;  /* 0x01002c0000067ab9 */ /* 0x000fe20000000a00 */
[----:B------:R-:W-:Y:S01]  /*201f0*/  ULDC.64 UR8, c[0x4][0x20] ;  /* 0x0100080000087ab9 */ /* 0x000fe20000000a00 */
[----:B--2---:R-:W-:Y:S02]  /*20200*/  IMAD.U32 R4, RZ, RZ, UR4 ;  /* 0x00000004ff047e24 */ /* 0x004fe4000f8e00ff */
[----:B------:R-:W2:Y:S01]  /*20210*/  LDC.64 R2, c[0x4][R2] ;  /* 0x0100000002027b82 */ /* 0x000ea20000000a00 */
[----:B------:R-:W-:Y:S02]  /*20220*/  IMAD.U32 R5, RZ, RZ, UR5 ;  /* 0x00000005ff057e24 */ /* 0x000fe4000f8e00ff */
[----:B------:R-:W-:Y:S02]  /*20230*/  IMAD.U32 R6, RZ, RZ, UR6 ;  /* 0x00000006ff067e24 */ /* 0x000fe4000f8e00ff */
[----:B-1----:R-:W-:-:S02]  /*20240*/  IMAD.U32 R7, RZ, RZ, UR7 ;  /* 0x00000007ff077e24 */ /* 0x002fc4000f8e00ff */
[----:B------:R-:W-:Y:S02]  /*20250*/  IMAD.U32 R10, RZ, RZ, UR8 ;  /* 0x00000008ff0a7e24 */ /* 0x000fe4000f8e00ff */
[----:B0-----:R-:W-:Y:S02]  /*20260*/  IMAD.U32 R11, RZ, RZ, UR9 ;  /* 0x00000009ff0b7e24 */ /* 0x001fe4000f8e00ff */
[----:B------:R-:W-:Y:S02]  /*20270*/  IMAD.MOV.U32 R8, RZ, RZ, 0x70 ;  /* 0x00000070ff087424 */ /* 0x000fe400078e00ff */
[----:B------:R-:W-:Y:S02]  /*20280*/  IMAD.MOV.U32 R12, RZ, RZ, 0x1 ;  /* 0x00000001ff0c7424 */ /* 0x000fe400078e00ff */
[----:B------:R-:W-:-:S07]  /*20290*/  IMAD.MOV.U32 R13, RZ, RZ, RZ ;  /* 0x000000ffff0d7224 */ /* 0x000fce00078e00ff */
[----:B------:R-:W-:-:S07]  /*202a0*/  LEPC R20, `(.L_x_1934) ;  /* 0x000000001014794e */ /* 0x000fce0000000000 */
[----:B--2---:R-:W-:Y:S05]  /*202b0*/  CALL.ABS.NOINC R2 ;  /* 0x0000000002007343 */ /* 0x004fea0003c00000 */
.L_x_1934:
[----:B------:R-:W-:Y:S05]  /*202c0*/  BSYNC B6 ;  /* 0x0000000000067941 */ /* 0x000fea0003800000 */
.L_x_1933:
[----:B--2---:R-:W2:Y:S01]  /*202d0*/  LDL.LU R0, [R1+0x31c] ;  /* 0x00031c0001007983 */ /* 0x004ea20000300800 */
[----:B-1----:R-:W1:Y:S01]  /*202e0*/  LDC R7, c[0x0][0x448] ;  /* 0x00011200ff077b82 */ /* 0x002e620000000800 */
[----:B------:R-:W-:Y:S01]  /*202f0*/  ULDC.64 UR4, c[0x0][0x2d8] ;  /* 0x0000b60000047ab9 */ /* 0x000fe20000000a00 */
[----:B------:R-:W-:Y:S01]  /*20300*/  ULDC.64 UR6, c[0x0][0x280] ;  /* 0x0000a00000067ab9 */ /* 0x000fe20000000a00 */
[----:B------:R-:W2:Y:S04]  /*20310*/  LDL.LU.64 R2, [R1+0x310] ;  /* 0x0003100001027983 */ /* 0x000ea80000300a00 */
[----:B------:R-:W3:Y:S01]  /*20320*/  LDL R9, [R1+0x300] ;  /* 0x0003000001097983 */ /* 0x000ee20000100800 */
[----:B------:R-:W4:Y:S01]  /*20330*/  S2R R5, SR_TID.X ;  /* 0x0000000000057919 */ /* 0x000f220000002100 */
[----:B------:R-:W0:Y:S01]  /*20340*/  S2R R6, SR_TID.X ;  /* 0x0000000000067919 */ /* 0x000e220000002100 */
[----:B------:R-:W0:Y:S01]  /*20350*/  S2R R10, SR_TID.X ;  /* 0x00000000000a7919 */ /* 0x000e220000002100 */
[----:B----4-:R-:W-:-:S04]  /*20360*/  LOP3.LUT R5, R5, 0x7f, RZ, 0xc0, !PT ;  /* 0x0000007f05057812 */ /* 0x010fc800078ec0ff */
[----:B------:R-:W-:Y:S01]  /*20370*/  SHF.R.U32.HI R5, RZ, 0x3, R5 ;  /* 0x00000003ff057819 */ /* 0x000fe20000011605 */
[----:B0-----:R-:W-:-:S05]  /*20380*/  IMAD.SHL.U32 R8, R6, 0x10, RZ ;  /* 0x0000001006087824 */ /* 0x001fca00078e00ff */
[----:B------:R-:W-:Y:S01]  /*20390*/  LOP3.LUT R8, R5, 0x70, R8, 0xf8, !PT ;  /* 0x0000007005087812 */ /* 0x000fe200078ef808 */
[----:B------:R-:W-:-:S05]  /*203a0*/  IMAD.SHL.U32 R10, R10, 0x8, RZ ;  /* 0x000000080a0a7824 */ /* 0x000fca00078e00ff */
[----:B------:R-:W-:-:S04]  /*203b0*/  LOP3.LUT R10, R10, 0x38, RZ, 0xc0, !PT ;  /* 0x000000380a0a7812 */ /* 0x000fc800078ec0ff */
[C---:B------:R-:W-:Y:S02]  /*203c0*/  LOP3.LUT R11, R10.reuse, 0x40, RZ, 0xfc, !PT ;  /* 0x000000400a0b7812 */ /* 0x040fe400078efcff */
[----:B------:R-:W-:Y:S01]  /*203d0*/  LOP3.LUT R10, R10, 0x80, RZ, 0xfc, !PT ;  /* 0x000000800a0a7812 */ /* 0x000fe200078efcff */
[----:B--2---:R-:W-:Y:S01]  /*203e0*/  IMAD.MOV.U32 R3, RZ, RZ, R0 ;  /* 0x000000ffff037224 */ /* 0x004fe200078e0000 */
        /* <DEDUP_REMOVED lines=12> */
[----:B-1----:R-:W-:-:S13]  /*204b0*/  ISETP.NE.AND P0, PT, R7, 0x1, PT ;  /* 0x000000010700780c */ /* 0x002fda0003f05270 */
[----:B------:R-:W0:Y:S08]  /*204c0*/  @P0 LDC R5, c[0x0][0x44c] ;  /* 0x00011300ff050b82 */ /* 0x000e300000000800 */
[----:B------:R-:W1:Y:S01]  /*204d0*/  @P0 LDC R6, c[0x0][0x450] ;  /* 0x00011400ff060b82 */ /* 0x000e620000000800 */
[----:B------:R-:W-:Y:S02]  /*204e0*/  IMAD R4, R4, UR4, RZ ;  /* 0x0000000404047c24 */ /* 0x000fe4000f8e02ff */
[----:B------:R-:W-:-:S04]  /*204f0*/  IMAD.WIDE.U32 R2, R0, UR4, R2 ;  /* 0x0000000400027c25 */ /* 0x000fc8000f8e0002 */
[----:B------:R-:W-:Y:S01]  /*20500*/  IMAD R0, R0, UR5, R4 ;  /* 0x0000000500007c24 */ /* 0x000fe2000f8e0204 */
[----:B------:R-:W-:Y:S01]  /*20510*/  ULDC.64 UR4, c[0x0][0x2d0] ;  /* 0x0000b40000047ab9 */ /* 0x000fe20000000a00 */
[----:B---3--:R-:W-:Y:S02]  /*20520*/  IMAD.IADD R4, R8, 0x1, R9 ;  /* 0x0000000108047824 */ /* 0x008fe400078e0209 */
[----:B------:R-:W-:Y:S02]  /*20530*/  IMAD.IADD R3, R3, 0x1, R0 ;  /* 0x0000000103037824 */ /* 0x000fe400078e0200 */
        /* <DEDUP_REMOVED lines=28> */
[----:B------:R-:W2:Y:S04]  /*20700*/  LDL.LU R9, [R1+0x300] ;  /* 0x0003000001097983 */ /* 0x000ea80000300800 */
[----:B------:R-:W3:Y:S01]  /*20710*/  LDL.LU R8, [R1+0x308] ;  /* 0x0003080001087983 */ /* 0x000ee20000300800 */
[----:B------:R-:W0:Y:S02]  /*20720*/  S2R R6, SR_TID.X ;  /* 0x0000000000067919 */ /* 0x000e240000002100 */
[----:B0-----:R-:W-:-:S04]  /*20730*/  LOP3.LUT R6, R6, 0x7f, RZ, 0xc0, !PT ;  /* 0x0000007f06067812 */ /* 0x001fc800078ec0ff */
[----:B------:R-:W-:Y:S01]  /*20740*/  SHF.R.U32.HI R6, RZ, 0x3, R6 ;  /* 0x00000003ff067819 */ /* 0x000fe20000011606 */
[----:B------:R-:W-:-:S04]  /*20750*/  ULDC.64 UR4, c[0x0][0x208] ;  /* 0x0000820000047ab9 */ /* 0x000fc80000000a00 */
[----:B--2---:R-:W-:Y:S02]  /*20760*/  IMAD.IADD R0, R6, 0x1, R9 ;  /* 0x0000000106007824 */ /* 0x004fe400078e0209 */
[----:B------:R-:W0:Y:S01]  /*20770*/  S2R R6, SR_TID.X ;  /* 0x0000000000067919 */ /* 0x000e220000002100 */
[----:B---3--:R-:W-:Y:S02]  /*20780*/  IMAD R2, R8, R7, RZ ;  /* 0x0000000708027224 */ /* 0x008fe400078e02ff */
[----:B------:R-:W1:Y:S01]  /*20790*/  SHFL.IDX PT, R7, R4, RZ, 0x181f ;  /* 0x00181fff04077589 */ /* 0x000e6200000e0000 */
[C---:B------:R-:W-:Y:S02]  /*207a0*/  VIADD R5, R0.reuse, 0x10 ;  /* 0x0000001000057836 */ /* 0x040fe40000000000 */
[----:B------:R-:W-:-:S03]  /*207b0*/  ISETP.GE.AND P4, PT, R0, R2, PT ;  /* 0x000000020000720c */ /* 0x000fc60003f86270 */
[----:B------:R-:W-:Y:S02]  /*207c0*/  ISETP.GE.AND P3, PT, R5, R2, PT ;  /* 0x000000020500720c */ /* 0x000fe40003f66270 */
[----:B------:R-:W-:Y:S01]  /*207d0*/  SHFL.IDX PT, R5, R4, 0x1, 0x181f ;  /* 0x00381f0004057f89 */ /* 0x000fe200000e0000 */
[----:B0-----:R-:W-:-:S03]  /*207e0*/  IMAD.SHL.U32 R11, R6, 0x8, RZ ;  /* 0x00000008060b7824 */ /* 0x001fc600078e00ff */
[----:B------:R-:W0:Y:S02]  /*207f0*/  SHFL.IDX PT, R6, R3, RZ, 0x181f ;  /* 0x00181fff03067589 */ /* 0x000e2400000e0000 */
[----:B------:R-:W-:Y:S02]  /*20800*/  LOP3.LUT R11, R11, 0x38, RZ, 0xc0, !PT ;  /* 0x000000380b0b7812 */ /* 0x000fe400078ec0ff */
[----:B------:R-:W2:Y:S02]  /*20810*/  SHFL.IDX PT, R9, R3, 0x1, 0x181f ;  /* 0x00381f0003097f89 */ /* 0x000ea400000e0000 */
[----:B-1----:R-:W-:-:S05]  /*20820*/  @!P4 LEA R7, P5, R11, R7, 0x1 ;  /* 0x000000070b07c211 */ /* 0x002fca00078a08ff */
[----:B0-----:R-:W-:-:S05]  /*20830*/  @!P4 IMAD.X R6, RZ, RZ, R6, P5 ;  /* 0x000000ffff06c224 */ /* 0x001fca00028e0606 */
[----:B------:R-:W-:-:S04]  /*20840*/  @!P4 LOP3.LUT R7, R7, R6, RZ, 0x3c, !PT ;  /* 0x000000060707c212 */ /* 0x000fc800078e3cff */
[----:B------:R-:W-:Y:S02]  /*20850*/  @!P4 LOP3.LUT R6, R7, R6, RZ, 0x3c, !PT ;  /* 0x000000060706c212 */ /* 0x000fe400078e3cff */
[----:B------:R-:W-:Y:S02]  /*20860*/  @!P3 LEA R8, P5, R11, R5, 0x1 ;  /* 0x000000050b08b211 */ /* 0x000fe400078a08ff */
[----:B------:R-:W-:-:S03]  /*20870*/  @!P4 LOP3.LUT R7, R7, R6, RZ, 0x3c, !PT ;  /* 0x000000060707c212 */ /* 0x000fc600078e3cff */
[----:B--2---:R-:W-:Y:S02]  /*20880*/  @!P3 IMAD.X R5, RZ, RZ, R9, P5 ;  /* 0x000000ffff05b224 */ /* 0x004fe400028e0609 */
        /* <DEDUP_REMOVED lines=60> */
[----:B------:R0:W1:Y:S04]  /*20c50*/  SHFL.IDX PT, R5, R3, 0x7, 0x181f ;  /* 0x00f81f0003057f89 */ /* 0x00006800000e0000 */
[----:B------:R0:W-:Y:S04]  /*20c60*/  @!P4 LDGSTS.E.BYPASS.LTC128B.128 [R10+0x15400], desc[UR4][R6.64], !P2 ;  /* 0x15400000060acfae */ /* 0x0001e8000d101d44 */
[----:B------:R0:W-:Y:S04]  /*20c70*/  @!P4 LDGSTS.E.BYPASS.LTC128B.128 [R10+0x19400], desc[UR4][R6.64+0x80], !P1 ;  /* 0x19400080060acfae */ /* 0x0001e8000c901d44 */
[----:B------:R0:W-:Y:S04]  /*20c80*/  @!P4 LDGSTS.E.BYPASS.LTC128B.128 [R10+0x1d400], desc[UR4][R6.64+0x100], !P0 ;  /* 0x1d400100060acfae */ /* 0x0001e8000c101d44 */
[----:B------:R0:W2:Y:S02]  /*20c90*/  SHFL.IDX PT, R3, R4, 0x7, 0x181f ;  /* 0x00f81f0004037f89 */ /* 0x0000a400000e0000 */
.L_x_2092:
[----:B------:R-:W-:Y:S01]  /*20ca0*/  VIADD R0, R0, 0x70 ;  /* 0x0000007000007836 */ /* 0x000fe20000000000 */
[----:B------:R-:W-:Y:S04]  /*20cb0*/  BSSY B0, `(.L_x_1936) ;  /* 0x000000f000007945 */ /* 0x000fe80003800000 */
[----:B------:R-:W-:-:S13]  /*20cc0*/  ISETP.GE.AND P3, PT, R0, R2, PT ;  /* 0x000000020000720c */ /* 0x000fda0003f66270 */
[----:B------:R-:W-:Y:S05]  /*20cd0*/  @P3 BRA `(.L_x_1937) ;  /* 0x0000000000303947 */ /* 0x000fea0003800000 */
[----:B0-----:R-:W0:Y:S01]  /*20ce0*/  S2R R4, SR_TID.X ;  /* 0x0000000000047919 */ /* 0x001e220000002100 */
[----:B------:R-:W-:Y:S01]  /*20cf0*/  ULDC.64 UR4, c[0x0][0x208] ;  /* 0x0000820000047ab9 */ /* 0x000fe20000000a00 */
[----:B0-----:R-:W-:-:S05]  /*20d00*/  IMAD.SHL.U32 R4, R4, 0x8, RZ ;  /* 0x0000000804047824 */ /* 0x001fca00078e00ff */
[----:B------:R-:W-:-:S04]  /*20d10*/  LOP3.LUT R4, R4, 0x38, RZ, 0xc0, !PT ;  /* 0x0000003804047812 */ /* 0x000fc800078ec0ff */
[----:B--2---:R-:W-:-:S05]  /*20d20*/  LEA R2, P3, R4, R3, 0x1 ;  /* 0x0000000304027211 */ /* 0x004fca00078608ff */
[----:B-1----:R-:W-:-:S05]  /*20d30*/  IMAD.X R3, RZ, RZ, R5, P3 ;  /* 0x000000ffff037224 */ /* 0x002fca00018e0605 */
[----:B------:R-:W-:Y:S01]  /*20d40*/  @!PT LDS RZ, [RZ] ;  /* 0x00000000fffff984 */ /* 0x000fe20000000800 */
[----:B------:R-:W-:Y:S01]  /*20d50*/  @!PT LDS RZ, [RZ] ;  /* 0x00000000fffff984 */ /* 0x000fe20000000800 */
[----:B------:R-:W-:Y:S01]  /*20d60*/  @!PT LDS RZ, [RZ] ;  /* 0x00000000fffff984 */ /* 0x000fe20000000800 */
[----:B------:R3:W-:Y:S04]  /*20d70*/  LDGSTS.E.BYPASS.LTC128B.128 [R10+0x15c00], desc[UR4][R2.64], !P2 ;  /* 0x15c00000020a7fae */ /* 0x0007e8000d101d44 */
[----:B------:R3:W-:Y:S04]  /*20d80*/  LDGSTS.E.BYPASS.LTC128B.128 [R10+0x19c00], desc[UR4][R2.64+0x80], !P1 ;  /* 0x19c00080020a7fae */ /* 0x0007e8000c901d44 */
[----:B------:R3:W-:Y:S02]  /*20d90*/  LDGSTS.E.BYPASS.LTC128B.128 [R10+0x1dc00], desc[UR4][R2.64+0x100], !P0 ;  /* 0x1dc00100020a7fae */ /* 0x0007e4000c101d44 */
.L_x_1937:
[----:B------:R-:W-:Y:S05]  /*20da0*/  BSYNC B0 ;  /* 0x0000000000007941 */ /* 0x000fea0003800000 */
.L_x_1936:
[----:B0--3--:R-:W3:Y:S01]  /*20db0*/  LDL R10, [R1+0x2d0] ;  /* 0x0002d000010a7983 */ /* 0x009ee20000100800 */
[----:B------:R-:W-:Y:S01]  /*20dc0*/  PLOP3.LUT P0, PT, PT, PT, PT, 0x80, 0x0 ;  /* 0x000000000000781c */ /* 0x000fe20003f0f070 */
[----:B------:R-:W-:Y:S01]  /*20dd0*/  NOP ;  /* 0x0000000000007918 */ /* 0x000fe20000000000 */
[----:B---3--:R-:W-:-:S11]  /*20de0*/  VIADD R11, R10, 0x30800 ;  /* 0x000308000a0b7836 */ /* 0x008fd60000000000 */
.L_x_1938:
[----:B------:R-:W3:Y:S01]  /*20df0*/  LDL R2, [R1+0x2d0] ;  /* 0x0002d00001027983 */ /* 0x000ee20000100800 */
[----:B------:R-:W-:Y:S02]  /*20e00*/  PLOP3.LUT P1, PT, P1, P0, PT, 0xa2, 0x0 ;  /* 0x000000000000781c */ /* 0x000fe40000f21472 */
[----:B---3--:R-:W-:-:S08]  /*20e10*/  @P0 R2UR P1, UR4, R2 ;  /* 0x00000000020402ca */ /* 0x008fd00000020000 */
[----:B------:R-:W-:-:S05]  /*20e20*/  @P0 PLOP3.LUT P0, PT, P1, PT, PT, 0x80, 0x0 ;  /* 0x000000000000081c */ /* 0x000fca0000f0f070 */
[----:B------:R-:W-:Y:S01]  /*20e30*/  @!P1 SYNCS.ARRIVE.TRANS64.RED.A0T1 RZ, [UR4+0x30800], RZ ;  /* 0x030800ffffff99a7 */ /* 0x000fe20008200404 */
[----:B------:R-:W-:Y:S07]  /*20e40*/  @!P1 ARRIVES.LDGSTSBAR.64.TRANSCNT [UR4+0x30800] ;  /* 0x03080000ff0099b0 */ /* 0x000fee0008000a84 */
[----:B------:R-:W-:Y:S05]  /*20e50*/  @P0 BRA.U.ANY `(.L_x_1938) ;  /* 0xfffffffd00e40947 */ /* 0x000fea000393ffff */
[----:B--2---:R-:W2:Y:S02]  /*20e60*/  LDL.LU R3, [R1+0x318] ;  /* 0x0003180001037983 */ /* 0x004ea40000300800 */
        /* <DEDUP_REMOVED lines=9> */
[----:B------:R-:W2:Y:S03]  /*20f00*/  SYNCS.PHASECHK.TRANS64.TRYWAIT P0, [R2+URZ+0x30820], R0 ;  /* 0x03082000020075a7 */ /* 0x000ea6000800017f */
[----:B0-2---:R-:W-:Y:S05]  /*20f10*/  @!P0 BRA `(.L_x_1940) ;  /* 0x0000005400f48947 */ /* 0x005fea0003800000 */
.L_x_2093:
[----:B------:R-:W-:Y:S05]  /*20f20*/  BSYNC B0 ;  /* 0x0000000000007941 */ /* 0x000fea0003800000 */
.L_x_1939:
[----:B------:R-:W2:Y:S04]  /*20f30*/  LDL R3, [R1+0x304] ;  /* 0x0003040001037983 */ /* 0x000ea80000100800 */
[----:B0-----:R-:W3:Y:S01]  /*20f40*/  LDL R2, [R1+0x2fc] ;  /* 0x0002fc0001027983 */ /* 0x001ee20000100800 */
[----:B------:R-:W-:Y:S01]  /*20f50*/  BSSY B0, `(.L_x_1941) ;  /* 0x0000253000007945 */ /* 0x000fe20003800000 */
[----:B--2---:R-:W-:-:S05]  /*20f60*/  VIADD R0, R3, 0xfffffffe ;  /* 0xfffffffe03007836 */ /* 0x004fca0000000000 */
[----:B---3--:R-:W-:-:S13]  /*20f70*/  ISETP.GE.AND P0, PT, R0, R2, PT ;  /* 0x000000020000720c */ /* 0x008fda0003f06270 */
[----:B------:R-:W-:Y:S05]  /*20f80*/  @!P0 BRA `(.L_x_1942) ;  /* 0x00000024003c8947 */ /* 0x000fea0003800000 */
[----:B------:R-:W-:Y:S01]  /*20f90*/  IMAD.MOV R8, RZ, RZ, -R3 ;  /* 0x000000ffff087224 */ /* 0x000fe200078e0a03 */
[----:B------:R-:W-:Y:S01]  /*20fa0*/  LOP3.LUT R2, RZ, R2, RZ, 0x33, !PT ;  /* 0x00000002ff027212 */ /* 0x000fe200078e33ff */
[----:B------:R-:W-:Y:S03]  /*20fb0*/  BSSY B2, `(.L_x_1943) ;  /* 0x00000c9000027945 */ /* 0x000fe60003800000 */
[----:B------:R-:W-:-:S05]  /*20fc0*/  VIADDMNMX R8, R8, 0x1, R2, !PT ;  /* 0x0000000108087846 */ /* 0x000fca0007800102 */
[----:B------:R-:W-:-:S05]  /*20fd0*/  IMAD.IADD R2, R3, 0x1, R8 ;  /* 0x0000000103027824 */ /* 0x000fca00078e0208 */
[----:B------:R-:W-:-:S04]  /*20fe0*/  LOP3.LUT R2, R2, 0x1, RZ, 0xc0, !PT ;  /* 0x0000000102027812 */ /* 0x000fc800078ec0ff */
[----:B------:R-:W-:-:S13]  /*20ff0*/  ISETP.NE.U32.AND P0, PT, R2, 0x1, PT ;  /* 0x000000010200780c */ /* 0x000fda0003f05070 */
[----:B------:R-:W-:Y:S05]  /*21000*/  @P0 BRA `(.L_x_1944) ;  /* 0x0000000c000c0947 */ /* 0x000fea0003800000 */
[----:B-1----:R-:W2:Y:S04]  /*21010*/  LDL R5, [R1+0x2f0] ;  /* 0x0002f00001057983 */ /* 0x002ea80000100800 */
        /* <DEDUP_REMOVED lines=35> */
.L_x_1947:
[----:B------:R-:W2:Y:S01]  /*21250*/  LDL R2, [R1+0x2d0] ;  /* 0x0002d00001027983 */ /* 0x000ea20000100800 */
[----:B------:R-:W-:Y:S01]  /*21260*/  BSSY B3, `(.L_x_1948) ;  /* 0x0000005000037945 */ /* 0x000fe20003800000 */
[----:B--2---:R-:W-:Y:S01]  /*21270*/  IMAD R3, R7, 0x8, R2 ;  /* 0x0000000807037824 */ /* 0x004fe200078e0202 */
[----:B------:R-:W-:-:S04]  /*21280*/  SHF.L.U32 R2, R9, 0x1f, RZ ;  /* 0x0000001f09027819 */ /* 0x000fc800000006ff */
[----:B------:R-:W1:Y:S02]  /*21290*/  SYNCS.PHASECHK.TRANS64.TRYWAIT P0, [R3+URZ+0x30840], R2 ;  /* 0x03084002030075a7 */ /* 0x000e64000800017f */
[----:B-1----:R-:W-:Y:S05]  /*212a0*/  @!P0 BRA `(.L_x_1949) ;  /* 0x0000005400288947 */ /* 0x002fea0003800000 */
.L_x_2094:
[----:B------:R-:W-:Y:S05]  /*212b0*/  BSYNC B3 ;  /* 0x0000000000037941 */ /* 0x000fea0003800000 */
.L_x_1948:
        /* <DEDUP_REMOVED lines=12> */
.L_x_1951:
[----:B------:R-:W-:Y:S05]  /*21380*/  BSYNC B3 ;  /* 0x0000000000037941 */ /* 0x000fea0003800000 */
.L_x_1950:
        /* <DEDUP_REMOVED lines=13> */
.L_x_1952:
        /* <DEDUP_REMOVED lines=16> */
.L_x_1953:
        /* <DEDUP_REMOVED lines=16> */
.L_x_1954:
        /* <DEDUP_REMOVED lines=17> */
.L_x_2095:
[----:B------:R-:W-:Y:S05]  /*21770*/  BSYNC B3 ;  /* 0x0000000000037941 */ /* 0x000fea0003800000 */
.L_x_1955:
[----:B------:R1:W5:Y:S01]  /*21780*/  LDL R6, [R1+0x2d4] ;  /* 0x0002d40001067983 */ /* 0x0003620000100800 */
[----:B------:R-:W-:Y:S01]  /*21790*/  BSSY B3, `(.L_x_1957) ;  /* 0x000000d000037945 */ /* 0x000fe20003800000 */
[----:B------:R-:W-:Y:S02]  /*217a0*/  IMAD.MOV.U32 R12, RZ, RZ, 0x0 ;  /* 0x00000000ff0c7424 */ /* 0x000fe400078e00ff */
[----:B------:R-:W-:Y:S01]  /*217b0*/  IMAD.MOV.U32 R13, RZ, RZ, 0x14f00000 ;  /* 0x14f00000ff0d7424 */ /* 0x000fe200078e00ff */
[----:B------:R-:W-:Y:S06]  /*217c0*/  @P1 BRA `(.L_x_1958) ;  /* 0x0000000000241947 */ /* 0x000fec0003800000 */
[----:B0-----:R-:W2:Y:S01]  /*217d0*/  LDL R3, [R1+0x2d0] ;  /* 0x0002d00001037983 */ /* 0x001ea20000100800 */
[----:B------:R-:W0:Y:S02]  /*217e0*/  S2R R5, SR_TID.X ;  /* 0x0000000000057919 */ /* 0x000e240000002100 */
[----:B0-----:R-:W-:-:S04]  /*217f0*/  LOP3.LUT R5, R5, 0x1f, RZ, 0xc0, !PT ;  /* 0x0000001f05057812 */ /* 0x001fc800078ec0ff */
[----:B------:R-:W-:Y:S01]  /*21800*/  ISETP.NE.AND P0, PT, R5, RZ, PT ;  /* 0x000000ff0500720c */ /* 0x000fe20003f05270 */
[----:B--2--5:R-:W-:Y:S02]  /*21810*/  IMAD R2, R6, 0x8, R3 ;  /* 0x0000000806027824 */ /* 0x024fe400078e0203 */
[----:B------:R-:W-:-:S04]  /*21820*/  IMAD.MOV.U32 R3, RZ, RZ, 0x9000 ;  /* 0x00009000ff037424 */ /* 0x000fc800078e00ff */
[----:B------:R2:W-:Y:S06]  /*21830*/  SYNCS.ARRIVE.TRANS64 RZ, [R2+URZ+0x30850], R3 ;  /* 0x0308500302ff79a7 */ /* 0x0005ec000800003f */
[----:B------:R-:W-:Y:S05]  /*21840*/  @!P0 BRA `(.L_x_1958) ;  /* 0x0000000000048947 */ /* 0x000fea0003800000 */
[----:B------:R-:W-:Y:S01]  /*21850*/  BPT.TRAP 0x1 ;  /* 0x000000040000795c */ /* 0x000fe20000300000 */
.L_x_1958:
[----:B------:R-:W-:Y:S05]  /*21860*/  BSYNC B3 ;  /* 0x0000000000037941 */ /* 0x000fea0003800000 */
.L_x_1957:
[----:B------:R-:W-:Y:S01]  /*21870*/  R2UR UR10, R10 ;  /* 0x000000000a0a72ca */ /* 0x000fe200000e0000 */
[----:B------:R-:W3:Y:S04]  /*21880*/  LDL R5, [R1+0x2e4] ;  /* 0x0002e40001057983 */ /* 0x000ee80000100800 */
[----:B------:R-:W4:Y:S04]  /*21890*/  LDL R10, [R1+0x2d0] ;  /* 0x0002d000010a7983 */ /* 0x000f280000100800 */
[----:B0-2---:R-:W3:Y:S01]  /*218a0*/  LDL.LU R3, [R1+0x2d8] ;  /* 0x0002d80001037983 */ /* 0x005ee20000300800 */
[----:B------:R-:W-:-:S02]  /*218b0*/  R2UR UR6, R12 ;  /* 0x000000000c0672ca */ /* 0x000fc400000e0000 */
[----:B------:R-:W-:Y:S01]  /*218c0*/  R2UR UR7, R13 ;  /* 0x000000000d0772ca */ /* 0x000fe200000e0000 */
[----:B------:R-:W-:Y:S01]  /*218d0*/  UIADD3 UR4, UP0, UR36, 0x470, URZ ;  /* 0x0000047024047890 */ /* 0x000fe2000ff1e03f */
[----:B------:R-:W-:-:S03]  /*218e0*/  PLOP3.LUT P0, PT, PT, PT, PT, 0x80, 0x0 ;  /* 0x000000000000781c */ /* 0x000fc60003f0f070 */
[----:B------:R-:W-:Y:S01]  /*218f0*/  UIADD3.X UR5, URZ, UR37, URZ, UP0, !UPT ;  /* 0x000000253f057290 */ /* 0x000fe200087fe43f */
[C-C-:B----45:R-:W-:Y:S02]  /*21900*/  IMAD R2, R6.reuse, 0x8, R10.reuse ;  /* 0x0000000806027824 */ /* 0x170fe400078e020a */
[----:B------:R-:W-:Y:S02]  /*21910*/  IMAD R6, R6, 0x9000, R10 ;  /* 0x0000900006067824 */ /* 0x000fe400078e020a */
[----:B---3--:R-:W-:Y:S02]  /*21920*/  IMAD R3, R3, 0x60, R5 ;  /* 0x0000006003037824 */ /* 0x008fe400078e0205 */
[----:B------:R-:W-:Y:S02]  /*21930*/  VIADD R2, R2, 0x30850 ;  /* 0x0003085002027836 */ /* 0x000fe40000000000 */
[----:B------:R-:W-:-:S07]  /*21940*/  VIADD R5, R6, 0x400 ;  /* 0x0000040006057836 */ /* 0x000fce0000000000 */
.L_x_1959:
        /* <DEDUP_REMOVED lines=15> */
.L_x_1960:
        /* <DEDUP_REMOVED lines=15> */
.L_x_1961:
        /* <DEDUP_REMOVED lines=12> */
.L_x_1946:
[----:B------:R-:W-:Y:S05]  /*21bf0*/  BSYNC B1 ;  /* 0x0000000000017941 */ /* 0x000fea0003800000 */
.L_x_1945:
[----:B0-----:R-:W2:Y:S04]  /*21c00*/  LDL R0, [R1+0x304] ;  /* 0x0003040001007983 */ /* 0x001ea80000100800 */
[----:B------:R0:W-:Y:S04]  /*21c10*/  STL [R1+0x2d4], R7 ;  /* 0x0002d40701007387 */ /* 0x0001e80000100800 */
[----:B------:R0:W-:Y:S02]  /*21c20*/  STL [R1+0x2e0], R9 ;  /* 0x0002e00901007387 */ /* 0x0001e40000100800 */
[----:B0-2---:R-:W-:-:S07]  /*21c30*/  VIADD R0, R0, 0xfffffffd ;  /* 0xfffffffd00007836 */ /* 0x005fce0000000000 */
.L_x_1944:
[----:B------:R-:W-:Y:S05]  /*21c40*/  BSYNC B2 ;  /* 0x0000000000027941 */ /* 0x000fea0003800000 */
.L_x_1943:
[----:B------:R-:W2:Y:S01]  /*21c50*/  LDL.LU R2, [R1+0x304] ;  /* 0x0003040001027983 */ /* 0x000ea20000300800 */
[----:B------:R-:W-:Y:S01]  /*21c60*/  VIADD R8, R8, 0xfffffffe ;  /* 0xfffffffe08087836 */ /* 0x000fe20000000000 */
[----:B--2---:R-:W-:-:S04]  /*21c70*/  LOP3.LUT R2, RZ, R2, RZ, 0x33, !PT ;  /* 0x00000002ff027212 */ /* 0x004fc800078e33ff */
[----:B------:R-:W-:-:S13]  /*21c80*/  ISETP.NE.AND P0, PT, R8, R2, PT ;  /* 0x000000020800720c */ /* 0x000fda0003f05270 */
[----:B------:R-:W-:Y:S05]  /*21c90*/  @!P0 BRA `(.L_x_1942) ;  /* 0x0000001400f88947 */ /* 0x000fea0003800000 */
[----:B------:R-:W-:-:S07]  /*21ca0*/  IMAD.MOV.U32 R9, RZ, RZ, R17 ;  /* 0x000000ffff097224 */ /* 0x000fce00078e0011 */
.L_x_1996:
        /* <DEDUP_REMOVED lines=8> */
[----:B-1----:R-:W-:Y:S02]  /*21d30*/  SEL R5, RZ, 0x1, P0 ;  /* 0x00000001ff057807 */ /* 0x002fe40000000000 */
[----:B------:R-:W-:Y:S02]  /*21d40*/  SEL R4, R4, RZ, P0 ;  /* 0x000000ff04047207 */ /* 0x000fe40000000000 */
[----:B----4-:R-:W-:Y:S01]  /*21d50*/  LOP3.LUT R5, R2, R5, RZ, 0x3c, !PT ;  /* 0x0000000502057212 */ /* 0x010fe200078e3cff */
[----:B0-----:R-:W-:Y:S06]  /*21d60*/  @!P1 BRA `(.L_x_1963) ;  /* 0x0000000800c09947 */ /* 0x001fec0003800000 */
        /* <DEDUP_REMOVED lines=25> */
.L_x_1964:
[----:B------:R-:W2:Y:S01]  /*21f00*/  LDL R2, [R1+0x2d0] ;  /* 0x0002d00001027983 */ /* 0x000ea20000100800 */
[----:B------:R-:W-:Y:S01]  /*21f10*/  BSSY B2, `(.L_x_1965) ;  /* 0x0000005000027945 */ /* 0x000fe20003800000 */
[----:B--2---:R-:W-:Y:S01]  /*21f20*/  IMAD R3, R4, 0x8, R2 ;  /* 0x0000000804037824 */ /* 0x004fe200078e0202 */
[----:B------:R-:W-:-:S04]  /*21f30*/  SHF.L.U32 R2, R5, 0x1f, RZ ;  /* 0x0000001f05027819 */ /* 0x000fc800000006ff */
[----:B------:R-:W1:Y:S02]  /*21f40*/  SYNCS.PHASECHK.TRANS64.TRYWAIT P0, [R3+URZ+0x30840], R2 ;  /* 0x03084002030075a7 */ /* 0x000e64000800017f */
[----:B-1----:R-:W-:Y:S05]  /*21f50*/  @!P0 BRA `(.L_x_1966) ;  /* 0x0000004800248947 */ /* 0x002fea0003800000 */
.L_x_2096:
[----:B------:R-:W-:Y:S05]  /*21f60*/  BSYNC B2 ;  /* 0x0000000000027941 */ /* 0x000fea0003800000 */
.L_x_1965:
        /* <DEDUP_REMOVED lines=12> */
.L_x_1968:
[----:B------:R-:W-:Y:S05]  /*22030*/  BSYNC B2 ;  /* 0x0000000000027941 */ /* 0x000fea0003800000 */
.L_x_1967:
        /* <DEDUP_REMOVED lines=13> */
.L_x_1969:
        /* <DEDUP_REMOVED lines=16> */
.L_x_1970:
        /* <DEDUP_REMOVED lines=16> */
.L_x_1971:
        /* <DEDUP_REMOVED lines=17> */
.L_x_2097:
[----:B------:R-:W-:Y:S05]  /*22420*/  BSYNC B2 ;  /* 0x0000000000027941 */ /* 0x000fea0003800000 */
.L_x_1972:
        /* <DEDUP_REMOVED lines=11> */
.L_x_1975:
[----:B------:R-:W-:Y:S05]  /*224e0*/  BSYNC B2 ;  /* 0x0000000000027941 */ /* 0x000fea0003800000 */
.L_x_1974:
[----:B------:R-:W-:Y:S01]  /*224f0*/  R2UR UR10, R10 ;  /* 0x000000000a0a72ca */ /* 0x000fe200000e0000 */
[----:B0-----:R-:W2:Y:S04]  /*22500*/  LDL.LU R3, [R1+0x2d4] ;  /* 0x0002d40001037983 */ /* 0x001ea80000300800 */
[----:B------:R-:W2:Y:S04]  /*22510*/  LDL R10, [R1+0x2d0] ;  /* 0x0002d000010a7983 */ /* 0x000ea80000100800 */
[----:B------:R-:W3:Y:S04]  /*22520*/  LDL R7, [R1+0x2e4] ;  /* 0x0002e40001077983 */ /* 0x000ee80000100800 */
[----:B------:R-:W3:Y:S01]  /*22530*/  LDL.LU R6, [R1+0x2d8] ;  /* 0x0002d80001067983 */ /* 0x000ee20000300800 */
[----:B------:R-:W-:-:S02]  /*22540*/  R2UR UR6, R12 ;  /* 0x000000000c0672ca */ /* 0x000fc400000e0000 */
[----:B------:R-:W-:Y:S01]  /*22550*/  R2UR UR7, R13 ;  /* 0x000000000d0772ca */ /* 0x000fe200000e0000 */
[----:B------:R-:W-:Y:S01]  /*22560*/  UIADD3 UR4, UP0, UR36, 0x470, URZ ;  /* 0x0000047024047890 */ /* 0x000fe2000ff1e03f */
[----:B------:R-:W-:Y:S01]  /*22570*/  PLOP3.LUT P0, PT, PT, PT, PT, 0x80, 0x0 ;  /* 0x000000000000781c */ /* 0x000fe20003f0f070 */
[----:B------:R-:W-:Y:S02]  /*22580*/  VIADD R2, R2, 0x50 ;  /* 0x0000005002027836 */ /* 0x000fe40000000000 */
[----:B------:R-:W-:Y:S01]  /*22590*/  UIADD3.X UR5, URZ, UR37, URZ, UP0, !UPT ;  /* 0x000000253f057290 */ /* 0x000fe200087fe43f */
[----:B--2---:R-:W-:Y:S02]  /*225a0*/  IMAD R3, R3, 0x9000, R10 ;  /* 0x0000900003037824 */ /* 0x004fe400078e020a */
[----:B---3--:R-:W-:Y:S02]  /*225b0*/  IMAD R6, R6, 0x60, R7 ;  /* 0x0000006006067824 */ /* 0x008fe400078e0207 */
[----:B------:R-:W-:-:S07]  /*225c0*/  VIADD R7, R3, 0x400 ;  /* 0x0000040003077836 */ /* 0x000fce0000000000 */
.L_x_1976:
        /* <DEDUP_REMOVED lines=15> */
.L_x_1977:
        /* <DEDUP_REMOVED lines=15> */
.L_x_1978:
        /* <DEDUP_REMOVED lines=12> */
.L_x_1963:
[----:B------:R-:W-:Y:S05]  /*22870*/  BSYNC B1 ;  /* 0x0000000000017941 */ /* 0x000fea0003800000 */
.L_x_1962:
[----:B------:R-:W2:Y:S01]  /*22880*/  LDL R2, [R1+0x2f0] ;  /* 0x0002f00001027983 */ /* 0x000ea20000100800 */
[----:B------:R-:W-:Y:S01]  /*22890*/  VIADD R3, R4, 0x1 ;  /* 0x0000000104037836 */ /* 0x000fe20000000000 */
[----:B------:R-:W-:Y:S01]  /*228a0*/  BSSY B1, `(.L_x_1979) ;  /* 0x00000b9000017945 */ /* 0x000fe20003800000 */
[----:B------:R-:W-:-:S03]  /*228b0*/  VIADD R6, R0, 0xffffffff ;  /* 0xffffffff00067836 */ /* 0x000fc60000000000 */
[----:B------:R-:W-:-:S04]  /*228c0*/  ISETP.NE.AND P0, PT, R3, 0x2, PT ;  /* 0x000000020300780c */ /* 0x000fc80003f05270 */
[----:B------:R-:W-:-:S05]  /*228d0*/  SEL R12, R3, RZ, P0 ;  /* 0x000000ff030c7207 */ /* 0x000fca0000000000 */
[----:B------:R1:W-:Y:S01]  /*228e0*/  STL [R1+0x2d4], R12 ;  /* 0x0002d40c01007387 */ /* 0x0003e20000100800 */
[----:B--2---:R-:W-:Y:S02]  /*228f0*/  LOP3.LUT P1, RZ, R2, 0x1, RZ, 0xc0, !PT ;  /* 0x0000000102ff7812 */ /* 0x004fe4000782c0ff */
[----:B------:R-:W-:-:S04]  /*22900*/  SEL R2, RZ, 0x1, P0 ;  /* 0x00000001ff027807 */ /* 0x000fc80000000000 */
[----:B------:R-:W-:-:S05]  /*22910*/  LOP3.LUT R10, R5, R2, RZ, 0x3c, !PT ;  /* 0x00000002050a7212 */ /* 0x000fca00078e3cff */
[----:B------:R1:W-:Y:S02]  /*22920*/  STL [R1+0x2e0], R10 ;  /* 0x0002e00a01007387 */ /* 0x0003e40000100800 */
        /* <DEDUP_REMOVED lines=26> */
.L_x_1981:
[----:B------:R-:W3:Y:S01]  /*22ad0*/  LDL R2, [R1+0x2d0] ;  /* 0x0002d00001027983 */ /* 0x000ee20000100800 */
[----:B------:R-:W-:Y:S01]  /*22ae0*/  SHF.L.U32 R3, R10, 0x1f, RZ ;  /* 0x0000001f0a037819 */ /* 0x000fe200000006ff */
[----:B------:R-:W-:Y:S01]  /*22af0*/  BSSY B2, `(.L_x_1982) ;  /* 0x0000004000027945 */ /* 0x000fe20003800000 */
[----:B---3--:R-:W-:-:S04]  /*22b00*/  IMAD R2, R12, 0x8, R2 ;  /* 0x000000080c027824 */ /* 0x008fc800078e0202 */
[----:B------:R-:W3:Y:S02]  /*22b10*/  SYNCS.PHASECHK.TRANS64.TRYWAIT P0, [R2+URZ+0x30840], R3 ;  /* 0x03084003020075a7 */ /* 0x000ee4000800017f */
[----:B---3--:R-:W-:Y:S05]  /*22b20*/  @!P0 BRA `(.L_x_1983) ;  /* 0x0000003c00588947 */ /* 0x008fea0003800000 */
.L_x_2098:
[----:B------:R-:W-:Y:S05]  /*22b30*/  BSYNC B2 ;  /* 0x0000000000027941 */ /* 0x000fea0003800000 */
.L_x_1982:
        /* <DEDUP_REMOVED lines=12> */
.L_x_1985:
[----:B------:R-:W-:Y:S05]  /*22c00*/  BSYNC B2 ;  /* 0x0000000000027941 */ /* 0x000fea0003800000 */
.L_x_1984:
[----:B------:R-:W2:Y:S04]  /*22c10*/  LDL R8, [R1+0x2d4] ;  /* 0x0002d40001087983 */ /* 0x000ea80000100800 */
[----:B-1----:R-:W4:Y:S04]  /*22c20*/  LDL R10, [R1+0x2d0] ;  /* 0x0002d000010a7983 */ /* 0x002f280000100800 */
        /* <DEDUP_REMOVED lines=13> */
.L_x_1986:
        /* <DEDUP_REMOVED lines=16> */
.L_x_1987:
        /* <DEDUP_REMOVED lines=16> */
.L_x_1988:
        /* <DEDUP_REMOVED lines=15> */
.L_x_2099:
[----:B------:R-:W-:Y:S05]  /*22ff0*/  BSYNC B2 ;  /* 0x0000000000027941 */ /* 0x000fea0003800000 */
.L_x_1989:
        /* <DEDUP_REMOVED lines=11> */
.L_x_1992:
[----:B------:R-:W-:Y:S05]  /*230b0*/  BSYNC B2 ;  /* 0x0000000000027941 */ /* 0x000fea0003800000 */
.L_x_1991:
        /* <DEDUP_REMOVED lines=13> */
.L_x_1993:
        /* <DEDUP_REMOVED lines=15> */
.L_x_1994:
        /* <DEDUP_REMOVED lines=15> */
.L_x_1995:
        /* <DEDUP_REMOVED lines=12> */
.L_x_1980:
[----:B------:R-:W-:Y:S05]  /*23430*/  BSYNC B1 ;  /* 0x0000000000017941 */ /* 0x000fea0003800000 */
.L_x_1979:
[----:B------:R-:W3:Y:S01]  /*23440*/  LDL R2, [R1+0x2fc] ;  /* 0x0002fc0001027983 */ /* 0x000ee20000100800 */
[----:B------:R-:W-:Y:S01]  /*23450*/  VIADD R0, R0, 0xfffffffe ;  /* 0xfffffffe00007836 */ /* 0x000fe20000000000 */
[----:B---3--:R-:W-:-:S13]  /*23460*/  ISETP.GT.AND P0, PT, R6, R2, PT ;  /* 0x000000020600720c */ /* 0x008fda0003f04270 */
[----:B------:R-:W-:Y:S05]  /*23470*/  @P0 BRA `(.L_x_1996) ;  /* 0xffffffe8000c0947 */ /* 0x000fea000383ffff */
.L_x_1942:
[----:B------:R-:W-:Y:S05]  /*23480*/  BSYNC B0 ;  /* 0x0000000000007941 */ /* 0x000fea0003800000 */
.L_x_1941:
[----:B------:R-:W3:Y:S01]  /*23490*/  S2R R2, SR_TID.X ;  /* 0x0000000000027919 */ /* 0x000ee20000002100 */
[----:B------:R-:W-:Y:S01]  /*234a0*/  BSSY B0, `(.L_x_1997) ;  /* 0x0000011000007945 */ /* 0x000fe20003800000 */
[----:B---3--:R-:W-:-:S04]  /*234b0*/  LOP3.LUT R3, R2, 0x7f, RZ, 0xc0, !PT ;  /* 0x0000007f02037812 */ /* 0x008fc800078ec0ff */
[----:B------:R-:W-:-:S13]  /*234c0*/  ISETP.NE.AND P0, PT, R3, RZ, PT ;  /* 0x000000ff0300720c */ /* 0x000fda0003f05270 */
[----:B------:R-:W-:Y:S05]  /*234d0*/  @P0 BRA `(.L_x_1998) ;  /* 0x0000000000340947 */ /* 0x000fea0003800000 */
[----:B------:R-:W3:Y:S01]  /*234e0*/  S2R R2, SR_LANEID ;  /* 0x0000000000027919 */ /* 0x000ee20000000000 */
[----:B------:R-:W-:Y:S01]  /*234f0*/  VOTEU.ANY UR4, UPT, PT ;  /* 0x0000000000047886 */ /* 0x000fe200038e0100 */
[----:B-1----:R-:W1:Y:S01]  /*23500*/  LDC.64 R4, c[0x0][0xc60] ;  /* 0x00031800ff047b82 */ /* 0x002e620000000a00 */
[----:B------:R-:W3:Y:S01]  /*23510*/  FLO.U32 R0, UR4 ;  /* 0x0000000400007d00 */ /* 0x000ee200080e0000 */
[----:B------:R-:W-:Y:S01]  /*23520*/  ULDC.64 UR6, c[0x0][0x208] ;  /* 0x0000820000067ab9 */ /* 0x000fe20000000a00 */
[----:B---3--:R-:W-:-:S06]  /*23530*/  ISETP.EQ.U32.AND P0, PT, R0, R2, PT ;  /* 0x000000020000720c */ /* 0x008fcc0003f02070 */
[----:B------:R-:W1:Y:S07]  /*23540*/  POPC R2, UR4 ;  /* 0x0000000400027d09 */ /* 0x000e6e0008000000 */
[----:B-1----:R-:W3:Y:S04]  /*23550*/  @P0 ATOMG.E.ADD.STRONG.GPU PT, R2, desc[UR6][R4.64], R2 ;  /* 0x00000002040209a8 */ /* 0x002ee800081ee1c6 */
[----:B---3--:R1:W3:Y:S02]  /*23560*/  SHFL.IDX PT, R2, R2, R0, 0x1f ;  /* 0x00001f0002027589 */ /* 0x0082e400000e0000 */
[----:B-1----:R-:W1:Y:S02]  /*23570*/  S2R R0, SR_LTMASK ;  /* 0x0000000000007919 */ /* 0x002e640000003900 */
[----:B-1----:R-:W-:-:S06]  /*23580*/  LOP3.LUT R0, R0, UR4, RZ, 0xc0, !PT ;  /* 0x0000000400007c12 */ /* 0x002fcc000f8ec0ff */
[----:B------:R-:W3:Y:S02]  /*23590*/  POPC R0, R0 ;  /* 0x0000000000007309 */ /* 0x000ee40000000000 */
[----:B---3--:R-:W-:-:S07]  /*235a0*/  IADD3 R16, R2, UR38, R0 ;  /* 0x0000002602107c10 */ /* 0x008fce000fffe000 */
.L_x_1998:
[----:B------:R-:W-:Y:S05]  /*235b0*/  BSYNC B0 ;  /* 0x0000000000007941 */ /* 0x000fea0003800000 */
.L_x_1997:
[----:B------:R-:W3:Y:S01]  /*235c0*/  LDL R0, [R1+0x2f0] ;  /* 0x0002f00001007983 */ /* 0x000ee20000100800 */
[----:B------:R-:W-:Y:S01]  /*235d0*/  BSSY B0, `(.L_x_1999) ;  /* 0x000004d000007945 */ /* 0x000fe20003800000 */
[----:B---3--:R-:W-:-:S13]  /*235e0*/  LOP3.LUT P0, RZ, R0, 0x1, RZ, 0xc0, !PT ;  /* 0x0000000100ff7812 */ /* 0x008fda000780c0ff */
[----:B------:R-:W-:Y:S05]  /*235f0*/  @!P0 BRA `(.L_x_2000) ;  /* 0x0000000400288947 */ /* 0x000fea0003800000 */
[----:B------:R-:W3:Y:S04]  /*23600*/  LDL R4, [R1+0x2d0] ;  /* 0x0002d00001047983 */ /* 0x000ee80000100800 */
        /* <DEDUP_REMOVED lines=8> */
.L_x_2100:
[----:B------:R-:W-:Y:S05]  /*23690*/  BSYNC B1 ;  /* 0x0000000000017941 */ /* 0x000fea0003800000 */
.L_x_2001:
        /* <DEDUP_REMOVED lines=9> */
.L_x_2004:
[----:B------:R-:W-:Y:S05]  /*23730*/  BSYNC B1 ;  /* 0x0000000000017941 */ /* 0x000fea0003800000 */
.L_x_2003:
[----:B------:R-:W4:Y:S04]  /*23740*/  LDL R4, [R1+0x2d0] ;  /* 0x0002d00001047983 */ /* 0x000f280000100800 */
[----:B---3--:R-:W4:Y:S04]  /*23750*/  LDL R2, [R1+0x2d4] ;  /* 0x0002d40001027983 */ /* 0x008f280000100800 */
[----:B-1----:R-:W3:Y:S04]  /*23760*/  LDL.LU R5, [R1+0x2e4] ;  /* 0x0002e40001057983 */ /* 0x002ee80000300800 */
[----:B------:R-:W3:Y:S01]  /*23770*/  LDL.LU R3, [R1+0x2d8] ;  /* 0x0002d80001037983 */ /* 0x000ee20000300800 */
[----:B------:R-:W-:Y:S01]  /*23780*/  UIADD3 UR4, UP0, UR36, 0x470, URZ ;  /* 0x0000047024047890 */ /* 0x000fe2000ff1e03f */
[----:B------:R-:W-:Y:S01]  /*23790*/  PLOP3.LUT P0, PT, PT, PT, PT, 0x80, 0x0 ;  /* 0x000000000000781c */ /* 0x000fe20003f0f070 */
[----:B------:R-:W-:Y:S01]  /*237a0*/  VIADD R0, R0, 0x30850 ;  /* 0x0003085000007836 */ /* 0x000fe20000000000 */
[----:B------:R-:W-:Y:S01]  /*237b0*/  UMOV UR6, 0x0 ;  /* 0x0000000000067882 */ /* 0x000fe20000000000 */
[----:B------:R-:W-:Y:S01]  /*237c0*/  UIADD3.X UR5, URZ, UR37, URZ, UP0, !UPT ;  /* 0x000000253f057290 */ /* 0x000fe200087fe43f */
[----:B------:R-:W-:Y:S01]  /*237d0*/  UMOV UR7, 0x14f00000 ;  /* 0x14f0000000077882 */ /* 0x000fe20000000000 */
[----:B------:R-:W-:Y:S01]  /*237e0*/  UMOV UR10, URZ ;  /* 0x0000003f000a7c82 */ /* 0x000fe20008000000 */
[----:B----4-:R-:W-:-:S04]  /*237f0*/  IMAD R2, R2, 0x9000, R4 ;  /* 0x0000900002027824 */ /* 0x010fc800078e0204 */
[----:B------:R-:W-:Y:S02]  /*23800*/  VIADD R4, R2, 0x400 ;  /* 0x0000040002047836 */ /* 0x000fe40000000000 */
[----:B---3--:R-:W-:-:S07]  /*23810*/  IMAD R3, R3, 0x60, R5 ;  /* 0x0000006003037824 */ /* 0x008fce00078e0205 */
.L_x_2005:
        /* <DEDUP_REMOVED lines=9> */
[----:B-1----:R-:W-:Y:S05]  /*238b0*/  @P0 BRA.U.ANY `(.L_x_2005) ;  /* 0xfffffffd00d80947 */ /* 0x002fea000393ffff */
[----:B------:R-:W-:Y:S01]  /*238c0*/  PLOP3.LUT P0, PT, PT, PT, PT, 0x80, 0x0 ;  /* 0x000000000000781c */ /* 0x000fe20003f0f070 */
[----:B------:R-:W-:Y:S01]  /*238d0*/  VIADD R4, R2, 0x3400 ;  /* 0x0000340002047836 */ /* 0x000fe20000000000 */
[----:B------:R-:W-:Y:S01]  /*238e0*/  UMOV UR6, 0x0 ;  /* 0x0000000000067882 */ /* 0x000fe20000000000 */
[----:B------:R-:W-:Y:S01]  /*238f0*/  UMOV UR7, 0x14f00000 ;  /* 0x14f0000000077882 */ /* 0x000fe20000000000 */
[----:B------:R-:W-:-:S09]  /*23900*/  UMOV UR10, 0x40 ;  /* 0x00000040000a7882 */ /* 0x000fd20000000000 */
.L_x_2006:
        /* <DEDUP_REMOVED lines=15> */
.L_x_2007:
        /* <DEDUP_REMOVED lines=10> */
.L_x_2000:
[----:B------:R-:W-:Y:S05]  /*23aa0*/  BSYNC B0 ;  /* 0x0000000000007941 */ /* 0x000fea0003800000 */
.L_x_1999:
[----:B-1----:R-:W3:Y:S04]  /*23ab0*/  LDL.LU R5, [R1+0x2d4] ;  /* 0x0002d40001057983 */ /* 0x002ee80000300800 */
        /* <DEDUP_REMOVED lines=8> */
.L_x_1921:
[----:B------:R-:W-:Y:S05]  /*23b40*/  BSYNC B7 ;  /* 0x0000000000077941 */ /* 0x000fea0003800000 */
.L_x_1919:
[----:B-1----:R-:W3:Y:S02]  /*23b50*/  LDL R0, [R1+0x2f0] ;  /* 0x0002f00001007983 */ /* 0x002ee40000100800 */
[----:B---3--:R-:W-:-:S13]  /*23b60*/  LOP3.LUT P0, RZ, R0, 0x2, RZ, 0xc0, !PT ;  /* 0x0000000200ff7812 */ /* 0x008fda000780c0ff */
[----:B------:R-:W-:Y:S05]  /*23b70*/  @!P0 BRA `(.L_x_2008) ;  /* 0x0000000000288947 */ /* 0x000fea0003800000 */
[----:B------:R-:W-:Y:S05]  /*23b80*/  WARPSYNC.ALL ;  /* 0x0000000000007948 */ /* 0x000fea0003800000 */
[----:B------:R-:W1:Y:S08]  /*23b90*/  S2UR UR5, SR_CgaCtaId ;  /* 0x00000000000579c3 */ /* 0x000e700000008800 */
[----:B------:R-:W-:Y:S06]  /*23ba0*/  BAR.SYNC.DEFER_BLOCKING 0x5, 0x180 ;  /* 0x0146000000007b1d */ /* 0x000fec0000010000 */
[----:B------:R-:W-:-:S02]  /*23bb0*/  UMOV UR4, 0x400 ;  /* 0x0000040000047882 */ /* 0x000fc40000000000 */
[----:B-1----:R-:W-:-:S06]  /*23bc0*/  ULEA UR4, UR5, UR4, 0x18 ;  /* 0x0000000405047291 */ /* 0x002fcc000f8ec03f */
[----:B------:R-:W-:-:S05]  /*23bd0*/  IMAD.U32 R0, RZ, RZ, UR4 ;  /* 0x00000004ff007e24 */ /* 0x000fca000f8e00ff */
[----:B------:R3:W4:Y:S04]  /*23be0*/  LDS.128 R16, [R0+0x308d0] ;  /* 0x0308d00000107984 */ /* 0x0007280000000c00 */
[----:B------:R3:W-:Y:S01]  /*23bf0*/  STL [R1+0x2d0], R0 ;  /* 0x0002d00001007387 */ /* 0x0007e20000100800 */
[----:B------:R-:W-:Y:S06]  /*23c00*/  BAR.ARV 0x4, 0x180 ;  /* 0x0106000000007b1d */ /* 0x000fec0000002000 */
[----:B------:R-:W-:Y:S05]  /*23c10*/  BRA `(.L_x_2009) ;  /* 0x0000000800e47947 */ /* 0x000fea0003800000 */
.L_x_2008:
[----:B------:R-:W1:Y:S01]  /*23c20*/  S2R R0, SR_TID.X ;  /* 0x0000000000007919 */ /* 0x000e620000002100 */
[----:B------:R-:W-:Y:S01]  /*23c30*/  UMOV UR4, 0xffffffff ;  /* 0xffffffff00047882 */ /* 0x000fe20000000000 */
[----:B-1----:R-:W-:-:S04]  /*23c40*/  LOP3.LUT R6, R0, 0x1f, RZ, 0xc0, !PT ;  /* 0x0000001f00067812 */ /* 0x002fc800078ec0ff */
[----:B------:R-:W-:Y:S01]  /*23c50*/  ISETP.NE.AND P0, PT, R6, 0x1f, PT ;  /* 0x0000001f0600780c */ /* 0x000fe20003f05270 */
[----:B------:R-:W-:-:S12]  /*23c60*/  BRA.DIV UR4, `(.L_x_2010) ;  /* 0x0000002e04447947 */ /* 0x000fd8000b800000 */
[----:B------:R-:W-:Y:S01]  /*23c70*/  IMAD.IADD R0, R19, 0x1, R6 ;  /* 0x0000000113007824 */ /* 0x000fe200078e0206 */
[----:B------:R-:W-:Y:S01]  /*23c80*/  ULDC UR4, c[0x0][0xc3c] ;  /* 0x00030f0000047ab9 */ /* 0x000fe20000000800 */
[----:B------:R-:W-:-:S03]  /*23c90*/  ULDC.64 UR6, c[0x0][0x208] ;  /* 0x0000820000067ab9 */ /* 0x000fc60000000a00 */
[----:B------:R-:W-:-:S13]  /*23ca0*/  ISETP.GE.OR P1, PT, R0, UR4, !P0 ;  /* 0x0000000400007c0c */ /* 0x000fda000c726670 */
[----:B------:R-:W1:Y:S02]  /*23cb0*/  @!P1 LDC.64 R2, c[0x0][0xc80] ;  /* 0x00032000ff029b82 */ /* 0x000e640000000a00 */
[----:B-1----:R-:W-:-:S06]  /*23cc0*/  @!P1 IMAD.WIDE R2, R0, 0x4, R2 ;  /* 0x0000000400029825 */ /* 0x002fcc00078e0202 */
[----:B------:R1:W3:Y:S01]  /*23cd0*/  @!P1 LDG.E R2, desc[UR6][R2.64] ;  /* 0x0000000602029981 */ /* 0x0002e2000c1e1900 */
[C---:B------:R-:W-:Y:S02]  /*23ce0*/  ISETP.GE.U32.AND P2, PT, R6.reuse, 0x2, PT ;  /* 0x000000020600780c */ /* 0x040fe40003f46070 */
[C---:B------:R-:W-:Y:S01]  /*23cf0*/  ISETP.GE.U32.AND P3, PT, R6.reuse, 0x4, PT ;  /* 0x000000040600780c */ /* 0x040fe20003f66070 */
[----:B------:R-:W-:Y:S01]  /*23d00*/  SHFL.IDX PT, R5, R16, 0x1, 0x1f ;  /* 0x00201f0010057f89 */ /* 0x000fe200000e0000 */
[C---:B------:R-:W-:Y:S02]  /*23d10*/  ISETP.GE.U32.AND P4, PT, R6.reuse, 0x8, PT ;  /* 0x000000080600780c */ /* 0x040fe40003f86070 */
[C---:B------:R-:W-:Y:S01]  /*23d20*/  ISETP.GE.U32.AND P5, PT, R6.reuse, 0x10, PT ;  /* 0x000000100600780c */ /* 0x040fe20003fa6070 */
[----:B-1----:R-:W-:Y:S02]  /*23d30*/  IMAD.MOV.U32 R3, RZ, RZ, RZ ;  /* 0x000000ffff037224 */ /* 0x002fe400078e00ff */
[----:B---3--:R-:W-:Y:S01]  /*23d40*/  @!P1 IMAD.MOV.U32 R3, RZ, RZ, R2 ;  /* 0x000000ffff039224 */ /* 0x008fe200078e0002 */
[----:B------:R-:W-:-:S04]  /*23d50*/  ISETP.NE.AND P1, PT, R6, RZ, PT ;  /* 0x000000ff0600720c */ /* 0x000fc80003f25270 */
[----:B------:R-:W1:Y:S02]  /*23d60*/  SHFL.UP PT, R2, R3, 0x1, RZ ;  /* 0x0420000003027989 */ /* 0x000e6400000e00ff */
[----:B-1----:R-:W-:-:S05]  /*23d70*/  SEL R0, R2, RZ, P1 ;  /* 0x000000ff02007207 */ /* 0x002fca0000800000 */
[----:B------:R-:W-:Y:S02]  /*23d80*/  IMAD.IADD R2, R3, 0x1, R0 ;  /* 0x0000000103027824 */ /* 0x000fe400078e0200 */
[----:B------:R-:W-:Y:S04]  /*23d90*/  SHFL.IDX PT, R0, R16, RZ, 0x1f ;  /* 0x00001fff10007589 */ /* 0x000fe800000e0000 */
        /* <DEDUP_REMOVED lines=12> */
[----:B------:R1:W3:Y:S02]  /*23e60*/  SHFL.IDX PT, R16, R2, 0x1f, 0x1f ;  /* 0x03e01f0002107f89 */ /* 0x0002e400000e0000 */
.L_x_2110:
[----:B------:R-:W-:Y:S02]  /*23e70*/  ULDC UR4, c[0x0][0xc38] ;  /* 0x00030e0000047ab9 */ /* 0x000fe40000000800 */
[----:B------:R-:W-:-:S04]  /*23e80*/  IMAD.U32 R4, RZ, RZ, UR4 ;  /* 0x00000004ff047e24 */ /* 0x000fc8000f8e00ff */
[----:B---3--:R-:W-:-:S04]  /*23e90*/  IMAD R16, R16, R4, RZ ;  /* 0x0000000410107224 */ /* 0x008fc800078e02ff */
[----:B------:R-:W-:-:S05]  /*23ea0*/  IMAD.IADD R5, R5, 0x1, R16 ;  /* 0x0000000105057824 */ /* 0x000fca00078e0210 */
[----:B------:R-:W-:-:S13]  /*23eb0*/  ISETP.GT.AND P6, PT, R5, R0, PT ;  /* 0x000000000500720c */ /* 0x000fda0003fc4270 */
[----:B------:R-:W-:Y:S05]  /*23ec0*/  @P6 BRA `(.L_x_2011) ;  /* 0x0000000000a06947 */ /* 0x000fea0003800000 */
.L_x_2016:
[----:B-1----:R-:W1:Y:S01]  /*23ed0*/  LDC R2, c[0x0][0xc3c] ;  /* 0x00030f00ff027b82 */ /* 0x002e620000000800 */
[----:B------:R-:W-:-:S05]  /*23ee0*/  VIADD R19, R19, 0x1f ;  /* 0x0000001f13137836 */ /* 0x000fca0000000000 */
[----:B-1----:R-:W-:-:S13]  /*23ef0*/  ISETP.GE.AND P6, PT, R19, R2, PT ;  /* 0x000000021300720c */ /* 0x002fda0003fc6270 */
[----:B------:R-:W-:Y:S05]  /*23f00*/  @P6 BRA `(.L_x_2012) ;  /* 0x0000000400dc6947 */ /* 0x000fea0003800000 */
[----:B------:R-:W1:Y:S01]  /*23f10*/  S2R R3, SR_TID.X ;  /* 0x0000000000037919 */ /* 0x000e620000002100 */
[----:B------:R-:W-:Y:S01]  /*23f20*/  BSSY B0, `(.L_x_2013) ;  /* 0x000000a000007945 */ /* 0x000fe20003800000 */
[----:B-1----:R-:W-:-:S05]  /*23f30*/  LOP3.LUT R3, R3, 0x1f, RZ, 0xc0, !PT ;  /* 0x0000001f03037812 */ /* 0x002fca00078ec0ff */
[----:B------:R-:W-:Y:S02]  /*23f40*/  IMAD.IADD R4, R19, 0x1, R3 ;  /* 0x0000000113047824 */ /* 0x000fe400078e0203 */
[----:B------:R-:W-:-:S03]  /*23f50*/  IMAD.MOV.U32 R3, RZ, RZ, RZ ;  /* 0x000000ffff037224 */ /* 0x000fc600078e00ff */
[----:B------:R-:W-:-:S13]  /*23f60*/  ISETP.GE.OR P6, PT, R4, R2, !P0 ;  /* 0x000000020400720c */ /* 0x000fda00047c6670 */
[----:B------:R-:W-:Y:S05]  /*23f70*/  @P6 BRA `(.L_x_2014) ;  /* 0x0000000000106947 */ /* 0x000fea0003800000 */
[----:B------:R-:W1:Y:S01]  /*23f80*/  LDC.64 R2, c[0x0][0xc80] ;  /* 0x00032000ff027b82 */ /* 0x000e620000000a00 */
[----:B------:R-:W-:Y:S01]  /*23f90*/  ULDC.64 UR4, c[0x0][0x208] ;  /* 0x0000820000047ab9 */ /* 0x000fe20000000a00 */
[----:B-1----:R-:W-:-:S06]  /*23fa0*/  IMAD.WIDE R2, R4, 0x4, R2 ;  /* 0x0000000404027825 */ /* 0x002fcc00078e0202 */
[----:B------:R1:W5:Y:S02]  /*23fb0*/  LDG.E R3, desc[UR4][R2.64] ;  /* 0x0000000402037981 */ /* 0x000364000c1e1900 */
.L_x_2014:
[----:B------:R-:W-:Y:S05]  /*23fc0*/  BSYNC B0 ;  /* 0x0000000000007941 */ /* 0x000fea0003800000 */
.L_x_2013:
[----:B------:R-:W-:-:S03]  /*23fd0*/  UMOV UR4, 0xffffffff ;  /* 0xffffffff00047882 */ /* 0x000fc60000000000 */
[----:B------:R-:W-:Y:S05]  /*23fe0*/  BRA.DIV UR4, `(.L_x_2015) ;  /* 0x0000002e04a47947 */ /* 0x000fea000b800000 */
[----:B-1---5:R-:W1:Y:S02]  /*23ff0*/  SHFL.UP PT, R2, R3, 0x1, RZ ;  /* 0x0420000003027989 */ /* 0x022e6400000e00ff */
        /* <DEDUP_REMOVED lines=15> */
.L_x_2118:
[----:B------:R-:W-:Y:S02]  /*240f0*/  ULDC UR4, c[0x0][0xc38] ;  /* 0x00030e0000047ab9 */ /* 0x000fe40000000800 */
[----:B------:R-:W-:-:S04]  /*24100*/  IMAD.U32 R4, RZ, RZ, UR4 ;  /* 0x00000004ff047e24 */ /* 0x000fc8000f8e00ff */
[----:B---3--:R-:W-:-:S04]  /*24110*/  IMAD R16, R16, R4, RZ ;  /* 0x0000000410107224 */ /* 0x008fc800078e02ff */
[----:B------:R-:W-:-:S05]  /*24120*/  IMAD.IADD R5, R16, 0x1, R5 ;  /* 0x0000000110057824 */ /* 0x000fca00078e0205 */
[----:B------:R-:W-:-:S13]  /*24130*/  ISETP.GT.AND P6, PT, R5, R0, PT ;  /* 0x000000000500720c */ /* 0x000fda0003fc4270 */
[----:B------:R-:W-:Y:S05]  /*24140*/  @!P6 BRA `(.L_x_2016) ;  /* 0xfffffffc0060e947 */ /* 0x000fea000383ffff */
.L_x_2011:
[----:B------:R-:W-:Y:S01]  /*24150*/  IMAD.IADD R16, R5, 0x1, -R16 ;  /* 0x0000000105107824 */ /* 0x000fe200078e0a10 */
[----:B------:R-:W-:-:S03]  /*24160*/  UMOV UR4, 0xffffffff ;  /* 0xffffffff00047882 */ /* 0x000fc60000000000 */
[----:B------:R-:W-:-:S05]  /*24170*/  IMAD R5, R2, R4, R16 ;  /* 0x0000000402057224 */ /* 0x000fca00078e0210 */
[----:B------:R-:W-:Y:S01]  /*24180*/  ISETP.GT.AND P6, PT, R5, R0, PT ;  /* 0x000000000500720c */ /* 0x000fe20003fc4270 */
[----:B------:R-:W-:-:S12]  /*24190*/  BRA.DIV UR4, `(.L_x_2017) ;  /* 0x0000003204107947 */ /* 0x000fd8000b800000 */
[----:B------:R-:W-:-:S04]  /*241a0*/  VOTE.ANY R5, PT, !P6 ;  /* 0x0000000000057806 */ /* 0x000fc800070e0100 */
[----:B------:R-:W3:Y:S02]  /*241b0*/  POPC R6, R5 ;  /* 0x0000000500067309 */ /* 0x000ee40000000000 */
[----:B---3--:R3:W4:Y:S02]  /*241c0*/  SHFL.IDX PT, R17, R3, R6, 0x1f ;  /* 0x00001f0603117589 */ /* 0x00872400000e0000 */
.L_x_2122:
[----:B------:R-:W-:Y:S01]  /*241d0*/  ISETP.NE.AND P0, PT, R5, RZ, PT ;  /* 0x000000ff0500720c */ /* 0x000fe20003f05270 */
[----:B------:R-:W-:-:S12]  /*241e0*/  IMAD.MOV.U32 R5, RZ, RZ, RZ ;  /* 0x000000ffff057224 */ /* 0x000fd800078e00ff */
[----:B------:R-:W-:Y:S05]  /*241f0*/  @!P0 BRA `(.L_x_2018) ;  /* 0x0000000000148947 */ /* 0x000fea0003800000 */
[----:B------:R-:W-:Y:S01]  /*24200*/  UMOV UR4, 0xffffffff ;  /* 0xffffffff00047882 */ /* 0x000fe20000000000 */
[----:B------:R-:W-:Y:S02]  /*24210*/  VIADD R12, R6, 0xffffffff ;  /* 0xffffffff060c7836 */ /* 0x000fe40000000000 */
[----:B------:R-:W-:Y:S05]  /*24220*/  BRA.DIV UR4, `(.L_x_2019) ;  /* 0x0000003204347947 */ /* 0x000fea000b800000 */
[----:B-1----:R1:W0:Y:S02]  /*24230*/  SHFL.IDX PT, R2, R2, R12, 0x1f ;  /* 0x00001f0c02027589 */ /* 0x00222400000e0000 */
.L_x_2125:
[----:B0-----:R-:W-:-:S07]  /*24240*/  IMAD.MOV.U32 R5, RZ, RZ, R2 ;  /* 0x000000ffff057224 */ /* 0x001fce00078e0002 */
.L_x_2018:
[----:B-1-3--:R-:W1:Y:S01]  /*24250*/  LDC.64 R2, c[0x0][0xc90] ;  /* 0x00032400ff027b82 */ /* 0x00ae620000000a00 */
[----:B------:R-:W-:Y:S01]  /*24260*/  IMAD.IADD R19, R6, 0x1, R19 ;  /* 0x0000000106137824 */ /* 0x000fe200078e0213 */
[----:B------:R-:W-:-:S03]  /*24270*/  ULDC.64 UR4, c[0x0][0x208] ;  /* 0x0000820000047ab9 */ /* 0x000fc60000000a00 */
[----:B-1----:R-:W-:-:S05]  /*24280*/  IMAD.WIDE R2, R19, 0x4, R2 ;  /* 0x0000000413027825 */ /* 0x002fca00078e0202 */
[----:B--2---:R-:W4:Y:S01]  /*24290*/  LDG.E R7, desc[UR4][R2.64] ;  /* 0x0000000402077981 */ /* 0x004f22000c1e1900 */
[----:B------:R-:W-:-:S04]  /*242a0*/  IMAD R16, R5, R4, R16 ;  /* 0x0000000405107224 */ /* 0x000fc800078e0210 */
[----:B------:R-:W-:Y:S02]  /*242b0*/  IMAD.IADD R0, R0, 0x1, -R16 ;  /* 0x0000000100007824 */ /* 0x000fe400078e0a10 */
[----:B----4-:R-:W-:-:S05]  /*242c0*/  IMAD R6, R17, R7, RZ ;  /* 0x0000000711067224 */ /* 0x010fca00078e02ff */
[----:B0-----:R-:W-:-:S04]  /*242d0*/  IABS R8, R6 ;  /* 0x0000000600087213 */ /* 0x001fc80000000000 */
        /* <DEDUP_REMOVED lines=27> */
[----:B------:R-:W-:-:S04]  /*24490*/  VIADDMNMX R4, R3, R4, R7, PT ;  /* 0x0000000403047246 */ /* 0x000fc80003800107 */
        /* <DEDUP_REMOVED lines=19> */
[C---:B------:R-:W-:Y:S01]  /*245d0*/  LOP3.LUT R3, R0.reuse, R4, RZ, 0x3c, !PT ;  /* 0x0000000400037212 */ /* 0x040fe200078e3cff */
[----:B------:R-:W-:-:S03]  /*245e0*/  IMAD.IADD R0, R0, 0x1, R5 ;  /* 0x0000000100007824 */ /* 0x000fc600078e0205 */
        /* <DEDUP_REMOVED lines=9> */
.L_x_2012:
[----:B------:R-:W-:Y:S01]  /*24680*/  UMOV UR4, URZ ;  /* 0x0000003f00047c82 */ /* 0x000fe20008000000 */
[----:B------:R-:W-:Y:S01]  /*24690*/  UMOV UR5, URZ ;  /* 0x0000003f00057c82 */ /* 0x000fe20008000000 */
[----:B------:R-:W-:Y:S01]  /*246a0*/  ULDC UR6, c[0x0][0xc3c] ;  /* 0x00030f0000067ab9 */ /* 0x000fe20000000800 */
[----:B------:R-:W-:Y:S02]  /*246b0*/  IMAD.MOV.U32 R16, RZ, RZ, R0 ;  /* 0x000000ffff107224 */ /* 0x000fe400078e0000 */
[----:B------:R-:W-:Y:S02]  /*246c0*/  IMAD.U32 R17, RZ, RZ, UR4 ;  /* 0x00000004ff117e24 */ /* 0x000fe4000f8e00ff */
[----:B------:R-:W-:Y:S02]  /*246d0*/  IMAD.U32 R18, RZ, RZ, UR5 ;  /* 0x00000005ff127e24 */ /* 0x000fe4000f8e00ff */
[----:B------:R-:W-:-:S07]  /*246e0*/  IMAD.U32 R19, RZ, RZ, UR6 ;  /* 0x00000006ff137e24 */ /* 0x000fce000f8e00ff */
.L_x_2020:
[----:B------:R1:W3:Y:S01]  /*246f0*/  LDL R3, [R1+0x2d0] ;  /* 0x0002d00001037983 */ /* 0x0002e20000100800 */
[----:B------:R-:W4:Y:S01]  /*24700*/  S2R R0, SR_TID.X ;  /* 0x0000000000007919 */ /* 0x000f220000002100 */
[----:B------:R-:W-:Y:S05]  /*24710*/  WARPSYNC.ALL ;  /* 0x0000000000007948 */ /* 0x000fea0003800000 */
[----:B----4-:R-:W-:Y:S01]  /*24720*/  LOP3.LUT R0, R0, 0x1f, RZ, 0xc0, !PT ;  /* 0x0000001f00007812 */ /* 0x010fe200078ec0ff */
[----:B------:R-:W-:Y:S03]  /*24730*/  BAR.SYNC.DEFER_BLOCKING 0x4, 0x180 ;  /* 0x0106000000007b1d */ /* 0x000fe60000010000 */
[----:B------:R-:W-:-:S13]  /*24740*/  ISETP.NE.AND P0, PT, R0, RZ, PT ;  /* 0x000000ff0000720c */ /* 0x000fda0003f05270 */
[----:B------:R-:W3:Y:S01]  /*24750*/  @!P0 S2R R0, SR_CgaCtaId ;  /* 0x0000000000008919 */ /* 0x000ee20000008800 */
[----:B------:R-:W-:-:S04]  /*24760*/  @!P0 MOV R2, 0x400 ;  /* 0x0000040000028802 */ /* 0x000fc80000000f00 */
[----:B---3--:R-:W-:-:S05]  /*24770*/  @!P0 LEA R3, R0, R2, 0x18 ;  /* 0x0000000200038211 */ /* 0x008fca00078ec0ff */
[----:B------:R1:W-:Y:S04]  /*24780*/  @!P0 STS.128 [R3+0x308d0], R16 ;  /* 0x0308d01003008388 */ /* 0x0003e80000000c00 */
[----:B------:R1:W-:Y:S01]  /*24790*/  @!P0 STL [R1+0x2d0], R3 ;  /* 0x0002d00301008387 */ /* 0x0003e20000100800 */
[----:B------:R-:W-:Y:S06]  /*247a0*/  BAR.ARV 0x5, 0x180 ;  /* 0x0146000000007b1d */ /* 0x000fec0000002000 */
.L_x_2009:
[----:B------:R-:W-:Y:S02]  /*247b0*/  ULDC UR4, c[0x0][0xc3c] ;  /* 0x00030f0000047ab9 */ /* 0x000fe40000000800 */
[----:B----4-:R-:W-:-:S13]  /*247c0*/  ISETP.GE.AND P0, PT, R19, UR4, PT ;  /* 0x0000000413007c0c */ /* 0x010fda000bf06270 */
[----:B------:R-:W-:Y:S05]  /*247d0*/  @!P0 BRA `(.L_x_2021) ;  /* 0xffffff8800248947 */ /* 0x000fea000383ffff */
[----:B------:R-:W-:Y:S05]  /*247e0*/  BSYNC B8 ;  /* 0x0000000000087941 */ /* 0x000fea0003800000 */
.L_x_1859:
[----:B---3--:R-:W3:Y:S01]  /*247f0*/  LDL.LU R0, [R1+0x318] ;  /* 0x0003180001007983 */ /* 0x008ee20000300800 */
[----:B------:R-:W-:Y:S01]  /*24800*/  BSSY B0, `(.L_x_2022) ;  /* 0x000000b000007945 */ /* 0x000fe20003800000 */
[----:B------:R-:W4:Y:S01]  /*24810*/  S2R R5, SR_CgaCtaId ;  /* 0x0000000000057919 */ /* 0x000f220000008800 */
[----:B---3--:R-:W-:-:S05]  /*24820*/  VIADD R0, R0, 0x1 ;  /* 0x0000000100007836 */ /* 0x008fca0000000000 */
[----:B0-----:R-:W-:-:S04]  /*24830*/  LEA.HI R2, R0, R0, RZ, 0x1 ;  /* 0x0000000000027211 */ /* 0x001fc800078f08ff */
[----:B-1----:R-:W-:-:S05]  /*24840*/  LOP3.LUT R3, R2, 0xfffffffe, RZ, 0xc0, !PT ;  /* 0xfffffffe02037812 */ /* 0x002fca00078ec0ff */
[----:B------:R-:W-:Y:S01]  /*24850*/  IMAD.IADD R3, R0, 0x1, -R3 ;  /* 0x0000000100037824 */ /* 0x000fe200078e0a03 */
[----:B------:R-:W-:-:S04]  /*24860*/  MOV R0, 0x400 ;  /* 0x0000040000007802 */ /* 0x000fc80000000f00 */
[----:B----4-:R-:W-:Y:S02]  /*24870*/  LEA R0, R5, R0, 0x18 ;  /* 0x0000000005007211 */ /* 0x010fe400078ec0ff */
[----:B------:R-:W-:-:S04]  /*24880*/  SHF.L.U32 R3, R3, 0x1f, RZ ;  /* 0x0000001f03037819 */ /* 0x000fc800000006ff */
[----:B------:R-:W0:Y:S02]  /*24890*/  SYNCS.PHASECHK.TRANS64.TRYWAIT P0, [R0+URZ+0x30820], R3 ;  /* 0x03082003000075a7 */ /* 0x000e24000800017f */
[----:B0-----:R-:W-:Y:S05]  /*248a0*/  @!P0 BRA `(.L_x_2023) ;  /* 0x0000002800bc8947 */ /* 0x001fea0003800000 */
.L_x_2126:
[----:B------:R-:W-:Y:S05]  /*248b0*/  BSYNC B0 ;  /* 0x0000000000007941 */ /* 0x000fea0003800000 */
.L_x_2022:
[----:B------:R-:W-:-:S03]  /*248c0*/  UMOV UR4, 0xffffffff ;  /* 0xffffffff00047882 */ /* 0x000fc60000000000 */
[----:B------:R-:W-:Y:S05]  /*248d0*/  BRA.DIV UR4, `(.L_x_2024) ;  /* 0x0000002a04c47947 */ /* 0x000fea000b800000 */
[----:B------:R-:W1:Y:S02]  /*248e0*/  S2R R2, SR_TID.X ;  /* 0x0000000000027919 */ /* 0x000e640000002100 */
[----:B-1----:R-:W-:-:S04]  /*248f0*/  SHF.R.U32.HI R2, RZ, 0x5, R2 ;  /* 0x00000005ff027819 */ /* 0x002fc80000011602 */
[----:B------:R-:W-:-:S05]  /*24900*/  LOP3.LUT R2, R2, 0x3, RZ, 0xc0, !PT ;  /* 0x0000000302027812 */ /* 0x000fca00078ec0ff */
[----:B------:R1:W3:Y:S02]  /*24910*/  SHFL.IDX PT, R14, R2, RZ, 0x1f ;  /* 0x00001fff020e7589 */ /* 0x0002e400000e0000 */
.L_x_2129:
[----:B---3--:R-:W-:Y:S01]  /*24920*/  ISETP.NE.AND P0, PT, R14, RZ, PT ;  /* 0x000000ff0e00720c */ /* 0x008fe20003f05270 */
[----:B------:R-:W-:-:S12]  /*24930*/  BSSY B0, `(.L_x_2025) ;  /* 0x0000029000007945 */ /* 0x000fd80003800000 */
[----:B------:R-:W-:Y:S05]  /*24940*/  @P0 BRA `(.L_x_2026) ;  /* 0x00000000009c0947 */ /* 0x000fea0003800000 */
[----:B------:R-:W-:-:S03]  /*24950*/  UMOV UR4, 0xffffffff ;  /* 0xffffffff00047882 */ /* 0x000fc60000000000 */
[----:B------:R-:W-:Y:S05]  /*24960*/  BRA.DIV UR4, `(.L_x_2027) ;  /* 0x0000002a04d47947 */ /* 0x000fea000b800000 */
[----:B------:R-:W-:-:S13]  /*24970*/  ELECT P6, URZ, PT ;  /* 0x00000000003f782f */ /* 0x000fda00038c0000 */
.L_x_2132:
[----:B------:R-:W-:Y:S05]  /*24980*/  @!P6 BRA `(.L_x_2026) ;  /* 0x00000000008ce947 */ /* 0x000fea0003800000 */
[----:B-1----:R-:W3:Y:S02]  /*24990*/  LDL R2, [R1+0x320] ;  /* 0x0003200001027983 */ /* 0x002ee40000100800 */
[----:B---3--:R-:W-:-:S13]  /*249a0*/  R2UR UR4, R2 ;  /* 0x00000000020472ca */ /* 0x008fda00000e0000 */
[----:B------:R-:W-:-:S06]  /*249b0*/  ULOP3.LUT UR4, UR4, 0x2, URZ, 0xfc, !UPT ;  /* 0x0000000204047892 */ /* 0x000fcc000f8efc3f */
[----:B------:R-:W-:-:S05]  /*249c0*/  IMAD.U32 R2, RZ, RZ, UR4 ;  /* 0x00000004ff027e24 */ /* 0x000fca000f8e00ff */
[----:B------:R-:W-:-:S13]  /*249d0*/  ISETP.NE.AND P2, PT, R2, 0x3, PT ;  /* 0x000000030200780c */ /* 0x000fda0003f45270 */
[----:B------:R-:W-:Y:S05]  /*249e0*/  @!P2 BRA `(.L_x_2028) ;  /* 0x000000000004a947 */ /* 0x000fea0003800000 */
[----:B------:R-:W-:Y:S01]  /*249f0*/  BPT.TRAP 0x1 ;  /* 0x000000040000795c */ /* 0x000fe20000300000 */
.L_x_2028:
        /* <DEDUP_REMOVED lines=14> */
.L_x_2133:
[----:B------:R-:W1:Y:S02]  /*24ae0*/  SYNCS.PHASECHK.TRANS64.TRYWAIT P0, [R7+URZ], R2 ;  /* 0x00000002070075a7 */ /* 0x000e64000800017f */
[----:B-1----:R-:W-:Y:S05]  /*24af0*/  @!P0 BRA `(.L_x_2030) ;  /* 0x0000002800a48947 */ /* 0x002fea0003800000 */
.L_x_2134:
[----:B------:R-:W-:Y:S05]  /*24b00*/  @!P2 BRA `(.L_x_2031) ;  /* 0x000000000004a947 */ /* 0x000fea0003800000 */
[----:B------:R-:W-:Y:S01]  /*24b10*/  BPT.TRAP 0x1 ;  /* 0x000000040000795c */ /* 0x000fe20000300000 */
.L_x_2031:
[----:B------:R-:W2:Y:S01]  /*24b20*/  LDL.LU R4, [R1+0x2d4] ;  /* 0x0002d40001047983 */ /* 0x000ea20000300800 */
[----:B------:R-:W-:-:S04]  /*24b30*/  VIADD R0, R0, 0x30860 ;  /* 0x0003086000007836 */ /* 0x000fc80000000000 */
[----:B--2---:R-:W-:-:S04]  /*24b40*/  IMAD R4, R4, 0x8, R0 ;  /* 0x0000000804047824 */ /* 0x004fc800078e0200 */
[----:B------:R-:W2:Y:S02]  /*24b50*/  SYNCS.PHASECHK.TRANS64.TRYWAIT P0, [R4+URZ], R5 ;  /* 0x00000005040075a7 */ /* 0x000ea4000800017f */
[----:B--2---:R-:W-:Y:S05]  /*24b60*/  @!P0 BRA `(.L_x_2032) ;  /* 0x00000028009c8947 */ /* 0x004fea0003800000 */
.L_x_2135:
[----:B------:R-:W-:-:S07]  /*24b70*/  IMAD R3, R3, 0x8, R0 ;  /* 0x0000000803037824 */ /* 0x000fce00078e0200 */
.L_x_2033:
[----:B---3--:R3:W4:Y:S02]  /*24b80*/  SYNCS.PHASECHK.TRANS64.TRYWAIT P0, [R3+URZ], R2 ;  /* 0x00000002030075a7 */ /* 0x008724000800017f */
[----:B----4-:R-:W-:Y:S05]  /*24b90*/  @!P0 NANOSLEEP.SYNCS 0x989680 ;  /* 0x009896800000895d */ /* 0x010fea0003900000 */
[----:B------:R-:W4:Y:S02]  /*24ba0*/  @!P0 SYNCS.PHASECHK.TRANS64 P0, [R3+URZ], R2 ;  /* 0x00000002030085a7 */ /* 0x000f24000800007f */
[----:B----4-:R-:W-:Y:S05]  /*24bb0*/  @!P0 BRA `(.L_x_2033) ;  /* 0xfffffffc00f08947 */ /* 0x010fea000383ffff */
.L_x_2026:
[----:B------:R-:W-:Y:S05]  /*24bc0*/  BSYNC B0 ;  /* 0x0000000000007941 */ /* 0x000fea0003800000 */
.L_x_2025:
[----:B------:R-:W-:Y:S05]  /*24bd0*/  EXIT ;  /* 0x000000000000794d */ /* 0x000fea0003800000 */
.L_x_1694:
[----:B0-----:R0:W1:Y:S02]  /*24be0*/  SYNCS.PHASECHK.TRANS64.TRYWAIT P0, [R49+URZ+0x308b0], R8 ;  /* 0x0308b008310075a7 */ /* 0x001064000800017f */
[----:B-1----:R-:W-:Y:S05]  /*24bf0*/  @!P0 NANOSLEEP.SYNCS 0x989680 ;  /* 0x009896800000895d */ /* 0x002fea0003900000 */
[----:B------:R-:W1:Y:S02]  /*24c00*/  @!P0 SYNCS.PHASECHK.TRANS64 P0, [R49+URZ+0x308b0], R8 ;  /* 0x0308b008310085a7 */ /* 0x000e64000800007f */
[----:B-1----:R-:W-:Y:S05]  /*24c10*/  @!P0 BRA `(.L_x_1694) ;  /* 0xfffffffc00f08947 */ /* 0x002fea000383ffff */
[----:B------:R-:W-:Y:S05]  /*24c20*/  BRA `(.L_x_2034) ;  /* 0xfffffdf0004c7947 */ /* 0x000fea000383ffff */
.L_x_1715:
[----:B------:R-:W-:Y:S02]  /*24c30*/  IMAD.MOV.U32 R13, RZ, RZ, R4 ;  /* 0x000000ffff0d7224 */ /* 0x000fe400078e0004 */
[----:B------:R-:W-:Y:S02]  /*24c40*/  IMAD.MOV.U32 R12, RZ, RZ, RZ ;  /* 0x000000ffff0c7224 */ /* 0x000fe400078e00ff */
[----:B------:R-:W-:Y:S02]  /*24c50*/  IMAD.MOV.U32 R11, RZ, RZ, 0x1c1f ;  /* 0x00001c1fff0b7424 */ /* 0x000fe400078e00ff */
[----:B------:R-:W-:-:S07]  /*24c60*/  IMAD.MOV.U32 R15, RZ, RZ, -0x1 ;  /* 0xffffffffff0f7424 */ /* 0x000fce00078e00ff */
[----:B------:R-:W-:Y:S05]  /*24c70*/  WARPSYNC.COLLECTIVE R15, `(.L_x_2035) ;  /* 0x000000000f087348 */ /* 0x000fea0003c00000 */
[----:B------:R0:W1:Y:S02]  /*24c80*/  SHFL.IDX P6, R14, R13, R12, R11 ;  /* 0x0000000c0d0e7389 */ /* 0x00006400000c000b */
[----:B01----:R-:W-:Y:S01]  /*24c90*/  ENDCOLLECTIVE ;  /* 0x000000000000791b */ /* 0x003fe20003800000 */
.L_x_2035:
[----:B------:R-:W-:Y:S02]  /*24ca0*/  IMAD.MOV.U32 R13, RZ, RZ, R0 ;  /* 0x000000ffff0d7224 */ /* 0x000fe400078e0000 */
[----:B------:R-:W-:-:S07]  /*24cb0*/  IMAD.MOV.U32 R3, RZ, RZ, R14 ;  /* 0x000000ffff037224 */ /* 0x000fce00078e000e */
[----:B------:R-:W-:Y:S05]  /*24cc0*/  WARPSYNC.COLLECTIVE R15, `(.L_x_2036) ;  /* 0x000000000f087348 */ /* 0x000fea0003c00000 */
[----:B------:R0:W1:Y:S02]  /*24cd0*/  SHFL.IDX P6, R14, R13, R12, R11 ;  /* 0x0000000c0d0e7389 */ /* 0x00006400000c000b */
[----:B01----:R-:W-:Y:S01]  /*24ce0*/  ENDCOLLECTIVE ;  /* 0x000000000000791b */ /* 0x003fe20003800000 */
.L_x_2036:
[----:B------:R-:W-:Y:S02]  /*24cf0*/  IMAD.MOV.U32 R13, RZ, RZ, R7 ;  /* 0x000000ffff0d7224 */ /* 0x000fe400078e0007 */
[----:B------:R-:W-:-:S07]  /*24d00*/  IMAD.MOV.U32 R2, RZ, RZ, R14 ;  /* 0x000000ffff027224 */ /* 0x000fce00078e000e */
[----:B------:R-:W-:Y:S05]  /*24d10*/  WARPSYNC.COLLECTIVE R15, `(.L_x_2037) ;  /* 0x000000000f087348 */ /* 0x000fea0003c00000 */
[----:B------:R0:W1:Y:S02]  /*24d20*/  SHFL.IDX P6, R14, R13, R12, R11 ;  /* 0x0000000c0d0e7389 */ /* 0x00006400000c000b */
[----:B01----:R-:W-:Y:S01]  /*24d30*/  ENDCOLLECTIVE ;  /* 0x000000000000791b */ /* 0x003fe20003800000 */
.L_x_2037:
[----:B------:R-:W-:Y:S02]  /*24d40*/  IMAD.MOV.U32 R13, RZ, RZ, R6 ;  /* 0x000000ffff0d7224 */ /* 0x000fe400078e0006 */
[----:B------:R-:W-:-:S07]  /*24d50*/  IMAD.MOV.U32 R5, RZ, RZ, R14 ;  /* 0x000000ffff057224 */ /* 0x000fce00078e000e */
[----:B------:R-:W-:Y:S05]  /*24d60*/  WARPSYNC.COLLECTIVE R15, `(.L_x_2038) ;  /* 0x000000000f087348 */ /* 0x000fea0003c00000 */
[----:B------:R0:W1:Y:S02]  /*24d70*/  SHFL.IDX P6, R14, R13, R12, R11 ;  /* 0x0000000c0d0e7389 */ /* 0x00006400000c000b */
[----:B01----:R-:W-:Y:S01]  /*24d80*/  ENDCOLLECTIVE ;  /* 0x000000000000791b */ /* 0x003fe20003800000 */
.L_x_2038:
[----:B------:R-:W-:Y:S05]  /*24d90*/  BRA `(.L_x_2039) ;  /* 0xfffffe0400747947 */ /* 0x000fea000383ffff */
.L_x_1718:
[----:B------:R-:W-:Y:S01]  /*24da0*/  BSSY B1, `(.L_x_2040) ;  /* 0x0000008000017945 */ /* 0x000fe20003800000 */
[----:B------:R-:W-:Y:S02]  /*24db0*/  IMAD.MOV.U32 R13, RZ, RZ, R4 ;  /* 0x000000ffff0d7224 */ /* 0x000fe400078e0004 */
[----:B------:R-:W-:Y:S02]  /*24dc0*/  IMAD.MOV.U32 R12, RZ, RZ, 0x1 ;  /* 0x00000001ff0c7424 */ /* 0x000fe400078e00ff */
[----:B------:R-:W-:Y:S02]  /*24dd0*/  IMAD.MOV.U32 R11, RZ, RZ, 0x1c1f ;  /* 0x00001c1fff0b7424 */ /* 0x000fe400078e00ff */
[----:B------:R-:W-:-:S07]  /*24de0*/  IMAD.MOV.U32 R15, RZ, RZ, -0x1 ;  /* 0xffffffffff0f7424 */ /* 0x000fce00078e00ff */
[----:B0---4-:R-:W-:Y:S05]  /*24df0*/  WARPSYNC.COLLECTIVE R15, `(.L_x_2041) ;  /* 0x000000000f087348 */ /* 0x011fea0003c00000 */
[----:B----4-:R1:W2:Y:S02]  /*24e00*/  SHFL.IDX P6, R14, R13, R12, R11 ;  /* 0x0000000c0d0e7389 */ /* 0x0102a400000c000b */
[----:B012---:R-:W-:Y:S01]  /*24e10*/  ENDCOLLECTIVE ;  /* 0x000000000000791b */ /* 0x007fe20003800000 */
.L_x_2041:
[----:B------:R-:W-:Y:S05]  /*24e20*/  BSYNC B1 ;  /* 0x0000000000017941 */ /* 0x000fea0003800000 */
.L_x_2040:
[----:B------:R-:W-:Y:S02]  /*24e30*/  IMAD.MOV.U32 R13, RZ, RZ, R0 ;  /* 0x000000ffff0d7224 */ /* 0x000fe400078e0000 */
[----:B------:R-:W-:Y:S02]  /*24e40*/  IMAD.MOV.U32 R12, RZ, RZ, 0x1 ;  /* 0x00000001ff0c7424 */ /* 0x000fe400078e00ff */
[----:B------:R-:W-:Y:S02]  /*24e50*/  IMAD.MOV.U32 R11, RZ, RZ, 0x1c1f ;  /* 0x00001c1fff0b7424 */ /* 0x000fe400078e00ff */
[----:B------:R-:W-:Y:S02]  /*24e60*/  IMAD.MOV.U32 R15, RZ, RZ, -0x1 ;  /* 0xffffffffff0f7424 */ /* 0x000fe400078e00ff */
[----:B------:R-:W-:-:S07]  /*24e70*/  IMAD.MOV.U32 R3, RZ, RZ, R14 ;  /* 0x000000ffff037224 */ /* 0x000fce00078e000e */
[----:B------:R-:W-:Y:S05]  /*24e80*/  WARPSYNC.COLLECTIVE R15, `(.L_x_2042) ;  /* 0x000000000f087348 */ /* 0x000fea0003c00000 */
[----:B------:R0:W1:Y:S02]  /*24e90*/  SHFL.IDX P6, R14, R13, R12, R11 ;  /* 0x0000000c0d0e7389 */ /* 0x00006400000c000b */
[----:B01----:R-:W-:Y:S01]  /*24ea0*/  ENDCOLLECTIVE ;  /* 0x000000000000791b */ /* 0x003fe20003800000 */
.L_x_2042:
[----:B------:R-:W-:Y:S02]  /*24eb0*/  IMAD.MOV.U32 R13, RZ, RZ, R7 ;  /* 0x000000ffff0d7224 */ /* 0x000fe400078e0007 */
[----:B------:R-:W-:-:S07]  /*24ec0*/  IMAD.MOV.U32 R2, RZ, RZ, R14 ;  /* 0x000000ffff027224 */ /* 0x000fce00078e000e */
[----:B------:R-:W-:Y:S05]  /*24ed0*/  WARPSYNC.COLLECTIVE R15, `(.L_x_2043) ;  /* 0x000000000f087348 */ /* 0x000fea0003c00000 */
[----:B------:R0:W1:Y:S02]  /*24ee0*/  SHFL.IDX P6, R14, R13, R12, R11 ;  /* 0x0000000c0d0e7389 */ /* 0x00006400000c000b */
[----:B01----:R-:W-:Y:S01]  /*24ef0*/  ENDCOLLECTIVE ;  /* 0x000000000000791b */ /* 0x003fe20003800000 */
.L_x_2043:
[----:B------:R-:W-:Y:S02]  /*24f00*/  IMAD.MOV.U32 R13, RZ, RZ, R6 ;  /* 0x000000ffff0d7224 */ /* 0x000fe400078e0006 */
[----:B------:R-:W-:-:S07]  /*24f10*/  IMAD.MOV.U32 R5, RZ, RZ, R14 ;  /* 0x000000ffff057224 */ /* 0x000fce00078e000e */
[----:B------:R-:W-:Y:S05]  /*24f20*/  WARPSYNC.COLLECTIVE R15, `(.L_x_2044) ;  /* 0x000000000f087348 */ /* 0x000fea0003c00000 */
[----:B------:R0:W1:Y:S02]  /*24f30*/  SHFL.IDX P6, R14, R13, R12, R11 ;  /* 0x0000000c0d0e7389 */ /* 0x00006400000c000b */
[----:B01----:R-:W-:Y:S01]  /*24f40*/  ENDCOLLECTIVE ;  /* 0x000000000000791b */ /* 0x003fe20003800000 */
.L_x_2044:
[----:B------:R-:W-:Y:S05]  /*24f50*/  BRA `(.L_x_2045) ;  /* 0xfffffe0c00287947 */ /* 0x000fea000383ffff */
.L_x_1721:
[----:B0-----:R-:W-:-:S04]  /*24f60*/  IMAD.U32 R5, RZ, RZ, UR39 ;  /* 0x00000027ff057e24 */ /* 0x001fc8000f8e00ff */
[----:B------:R0:W1:Y:S03]  /*24f70*/  SYNCS.PHASECHK.TRANS64.TRYWAIT P0, [R5+URZ+0x30800], R4 ;  /* 0x03080004050075a7 */ /* 0x000066000800017f */
[----:B-1----:R-:W-:Y:S05]  /*24f80*/  @!P0 NANOSLEEP.SYNCS 0x989680 ;  /* 0x009896800000895d */ /* 0x002fea0003900000 */
[----:B------:R-:W1:Y:S02]  /*24f90*/  @!P0 SYNCS.PHASECHK.TRANS64 P0, [R5+URZ+0x30800], R4 ;  /* 0x03080004050085a7 */ /* 0x000e64000800007f */
[----:B-1----:R-:W-:Y:S05]  /*24fa0*/  @!P0 BRA `(.L_x_1721) ;  /* 0xfffffffc00ec8947 */ /* 0x002fea000383ffff */
[----:B------:R-:W-:Y:S05]  /*24fb0*/  BRA `(.L_x_2046) ;  /* 0xfffffe1400487947 */ /* 0x000fea000383ffff */
.L_x_1745:
[----:B------:R-:W-:Y:S02]  /*24fc0*/  IMAD.MOV.U32 R13, RZ, RZ, R4 ;  /* 0x000000ffff0d7224 */ /* 0x000fe400078e0004 */
[----:B------:R-:W-:Y:S02]  /*24fd0*/  IMAD.MOV.U32 R12, RZ, RZ, RZ ;  /* 0x000000ffff0c7224 */ /* 0x000fe400078e00ff */
[----:B------:R-:W-:Y:S02]  /*24fe0*/  IMAD.MOV.U32 R11, RZ, RZ, 0x1c1f ;  /* 0x00001c1fff0b7424 */ /* 0x000fe400078e00ff */
[----:B------:R-:W-:-:S07]  /*24ff0*/  IMAD.MOV.U32 R15, RZ, RZ, -0x1 ;  /* 0xffffffffff0f7424 */ /* 0x000fce00078e00ff */
[----:B------:R-:W-:Y:S05]  /*25000*/  WARPSYNC.COLLECTIVE R15, `(.L_x_2047) ;  /* 0x000000000f087348 */ /* 0x000fea0003c00000 */
[----:B------:R0:W1:Y:S02]  /*25010*/  SHFL.IDX P6, R14, R13, R12, R11 ;  /* 0x0000000c0d0e7389 */ /* 0x00006400000c000b */
[----:B01----:R-:W-:Y:S01]  /*25020*/  ENDCOLLECTIVE ;  /* 0x000000000000791b */ /* 0x003fe20003800000 */
.L_x_2047:
[----:B------:R-:W-:Y:S02]  /*25030*/  IMAD.MOV.U32 R13, RZ, RZ, R0 ;  /* 0x000000ffff0d7224 */ /* 0x000fe400078e0000 */
[----:B------:R-:W-:-:S07]  /*25040*/  IMAD.MOV.U32 R3, RZ, RZ, R14 ;  /* 0x000000ffff037224 */ /* 0x000fce00078e000e */
[----:B------:R-:W-:Y:S05]  /*25050*/  WARPSYNC.COLLECTIVE R15, `(.L_x_2048) ;  /* 0x000000000f087348 */ /* 0x000fea0003c00000 */
[----:B------:R0:W1:Y:S02]  /*25060*/  SHFL.IDX P6, R14, R13, R12, R11 ;  /* 0x0000000c0d0e7389 */ /* 0x00006400000c000b */
[----:B01----:R-:W-:Y:S01]  /*25070*/  ENDCOLLECTIVE ;  /* 0x000000000000791b */ /* 0x003fe20003800000 */
.L_x_2048:
[----:B------:R-:W-:Y:S02]  /*25080*/  IMAD.MOV.U32 R13, RZ, RZ, R9 ;  /* 0x000000ffff0d7224 */ /* 0x000fe400078e0009 */
[----:B------:R-:W-:-:S07]  /*25090*/  IMAD.MOV.U32 R2, RZ, RZ, R14 ;  /* 0x000000ffff027224 */ /* 0x000fce00078e000e */
[----:B------:R-:W-:Y:S05]  /*250a0*/  WARPSYNC.COLLECTIVE R15, `(.L_x_2049) ;  /* 0x000000000f087348 */ /* 0x000fea0003c00000 */
[----:B------:R0:W1:Y:S02]  /*250b0*/  SHFL.IDX P6, R14, R13, R12, R11 ;  /* 0x0000000c0d0e7389 */ /* 0x00006400000c000b */
[----:B01----:R-:W-:Y:S01]  /*250c0*/  ENDCOLLECTIVE ;  /* 0x000000000000791b */ /* 0x003fe20003800000 */
.L_x_2049:
[----:B------:R-:W-:Y:S02]  /*250d0*/  IMAD.MOV.U32 R13, RZ, RZ, R8 ;  /* 0x000000ffff0d7224 */ /* 0x000fe400078e0008 */
[----:B------:R-:W-:-:S07]  /*250e0*/  IMAD.MOV.U32 R5, RZ, RZ, R14 ;  /* 0x000000ffff057224 */ /* 0x000fce00078e000e */
[----:B------:R-:W-:Y:S05]  /*250f0*/  WARPSYNC.COLLECTIVE R15, `(.L_x_2050) ;  /* 0x000000000f087348 */ /* 0x000fea0003c00000 */
[----:B------:R0:W1:Y:S02]  /*25100*/  SHFL.IDX P6, R14, R13, R12, R11 ;  /* 0x0000000c0d0e7389 */ /* 0x00006400000c000b */
[----:B01----:R-:W-:Y:S01]  /*25110*/  ENDCOLLECTIVE ;  /* 0x000000000000791b */ /* 0x003fe20003800000 */
.L_x_2050:
[----:B------:R-:W-:Y:S02]  /*25120*/  IMAD.MOV.U32 R12, RZ, RZ, R2 ;  /* 0x000000ffff0c7224 */ /* 0x000fe400078e0002 */
[----:B------:R-:W-:Y:S01]  /*25130*/  IMAD.MOV.U32 R13, RZ, RZ, R3 ;  /* 0x000000ffff0d7224 */ /* 0x000fe200078e0003 */
[----:B------:R-:W-:Y:S06]  /*25140*/  BRA `(.L_x_2051) ;  /* 0xfffffe3800ec7947 */ /* 0x000fec000383ffff */
.L_x_1748:
[----:B------:R-:W-:Y:S01]  /*25150*/  BSSY B1, `(.L_x_2052) ;  /* 0x0000008000017945 */ /* 0x000fe20003800000 */
[----:B------:R-:W-:Y:S02]  /*25160*/  IMAD.MOV.U32 R13, RZ, RZ, R4 ;  /* 0x000000ffff0d7224 */ /* 0x000fe400078e0004 */
[----:B------:R-:W-:Y:S02]  /*25170*/  IMAD.MOV.U32 R12, RZ, RZ, 0x1 ;  /* 0x00000001ff0c7424 */ /* 0x000fe400078e00ff */
[----:B------:R-:W-:Y:S02]  /*25180*/  IMAD.MOV.U32 R11, RZ, RZ, 0x1c1f ;  /* 0x00001c1fff0b7424 */ /* 0x000fe400078e00ff */
[----:B------:R-:W-:-:S07]  /*25190*/  IMAD.MOV.U32 R15, RZ, RZ, -0x1 ;  /* 0xffffffffff0f7424 */ /* 0x000fce00078e00ff */
[----:B------:R-:W-:Y:S05]  /*251a0*/  WARPSYNC.COLLECTIVE R15, `(.L_x_2053) ;  /* 0x000000000f087348 */ /* 0x000fea0003c00000 */
[----:B------:R0:W1:Y:S02]  /*251b0*/  SHFL.IDX P6, R14, R13, R12, R11 ;  /* 0x0000000c0d0e7389 */ /* 0x00006400000c000b */
[----:B01----:R-:W-:Y:S01]  /*251c0*/  ENDCOLLECTIVE ;  /* 0x000000000000791b */ /* 0x003fe20003800000 */
.L_x_2053:
[----:B------:R-:W-:Y:S05]  /*251d0*/  BSYNC B1 ;  /* 0x0000000000017941 */ /* 0x000fea0003800000 */
.L_x_2052:
        /* <DEDUP_REMOVED lines=8> */
.L_x_2054:
[----:B------:R-:W-:Y:S02]  /*25260*/  IMAD.MOV.U32 R21, RZ, RZ, R3 ;  /* 0x000000ffff157224 */ /* 0x000fe400078e0003 */
[----:B------:R-:W-:Y:S02]  /*25270*/  IMAD.MOV.U32 R13, RZ, RZ, R9 ;  /* 0x000000ffff0d7224 */ /* 0x000fe400078e0009 */
[----:B------:R-:W-:-:S07]  /*25280*/  IMAD.MOV.U32 R2, RZ, RZ, R14 ;  /* 0x000000ffff027224 */ /* 0x000fce00078e000e */
[----:B------:R-:W-:Y:S05]  /*25290*/  WARPSYNC.COLLECTIVE R15, `(.L_x_2055) ;  /* 0x000000000f087348 */ /* 0x000fea0003c00000 */
[----:B------:R0:W1:Y:S02]  /*252a0*/  SHFL.IDX P6, R14, R13, R12, R11 ;  /* 0x0000000c0d0e7389 */ /* 0x00006400000c000b */
[----:B01----:R-:W-:Y:S01]  /*252b0*/  ENDCOLLECTIVE ;  /* 0x000000000000791b */ /* 0x003fe20003800000 */
.L_x_2055:
[----:B------:R-:W-:Y:S02]  /*252c0*/  IMAD.MOV.U32 R20, RZ, RZ, R2 ;  /* 0x000000ffff147224 */ /* 0x000fe400078e0002 */
[----:B------:R-:W-:Y:S02]  /*252d0*/  IMAD.MOV.U32 R13, RZ, RZ, R8 ;  /* 0x000000ffff0d7224 */ /* 0x000fe400078e0008 */
[----:B------:R-:W-:-:S07]  /*252e0*/  IMAD.MOV.U32 R5, RZ, RZ, R14 ;  /* 0x000000ffff057224 */ /* 0x000fce00078e000e */
[----:B------:R-:W-:Y:S05]  /*252f0*/  WARPSYNC.COLLECTIVE R15, `(.L_x_2056) ;  /* 0x000000000f087348 */ /* 0x000fea0003c00000 */
[----:B------:R0:W1:Y:S02]  /*25300*/  SHFL.IDX P6, R14, R13, R12, R11 ;  /* 0x0000000c0d0e7389 */ /* 0x00006400000c000b */
[----:B01----:R-:W-:Y:S01]  /*25310*/  ENDCOLLECTIVE ;  /* 0x000000000000791b */ /* 0x003fe20003800000 */
.L_x_2056:
[----:B------:R-:W-:Y:S05]  /*25320*/  BRA `(.L_x_2057) ;  /* 0xfffffe4000287947 */ /* 0x000fea000383ffff */
.L_x_1751:
[----:B0-----:R-:W-:-:S04]  /*25330*/  IMAD.U32 R61, RZ, RZ, UR39 ;  /* 0x00000027ff3d7e24 */ /* 0x001fc8000f8e00ff */
[----:B------:R0:W1:Y:S03]  /*25340*/  SYNCS.PHASECHK.TRANS64.TRYWAIT P0, [R61+URZ+0x30800], R60 ;  /* 0x0308003c3d0075a7 */ /* 0x000066000800017f */
[----:B-1----:R-:W-:Y:S05]  /*25350*/  @!P0 NANOSLEEP.SYNCS 0x989680 ;  /* 0x009896800000895d */ /* 0x002fea0003900000 */
[----:B------:R-:W1:Y:S02]  /*25360*/  @!P0 SYNCS.PHASECHK.TRANS64 P0, [R61+URZ+0x30800], R60 ;  /* 0x0308003c3d0085a7 */ /* 0x000e64000800007f */
[----:B-1----:R-:W-:Y:S05]  /*25370*/  @!P0 BRA `(.L_x_1751) ;  /* 0xfffffffc00ec8947 */ /* 0x002fea000383ffff */
[----:B------:R-:W-:Y:S05]  /*25380*/  BRA `(.L_x_2058) ;  /* 0xfffffe4400b87947 */ /* 0x000fea000383ffff */
.L_x_1765:
[----:B-1----:R1:W2:Y:S02]  /*25390*/  SYNCS.PHASECHK.TRANS64.TRYWAIT P2, [R73+URZ+0x30830], R0 ;  /* 0x03083000490075a7 */ /* 0x0022a4000804017f */
[----:B--2---:R-:W-:Y:S05]  /*253a0*/  @!P2 NANOSLEEP.SYNCS 0x989680 ;  /* 0x009896800000a95d */ /* 0x004fea0003900000 */
[----:B------:R-:W2:Y:S02]  /*253b0*/  @!P2 SYNCS.PHASECHK.TRANS64 P2, [R73+URZ+0x30830], R0 ;  /* 0x030830004900a5a7 */ /* 0x000ea4000804007f */
[----:B--2---:R-:W-:Y:S05]  /*253c0*/  @!P2 BRA `(.L_x_1765) ;  /* 0xfffffffc00f0a947 */ /* 0x004fea000383ffff */
[----:B------:R-:W-:Y:S05]  /*253d0*/  BRA `(.L_x_1764) ;  /* 0xfffffe7000447947 */ /* 0x000fea000383ffff */
.L_x_1781:
[----:B-1----:R-:W-:-:S04]  /*253e0*/  IMAD.U32 R11, RZ, RZ, UR7 ;  /* 0x00000007ff0b7e24 */ /* 0x002fc8000f8e00ff */
[----:B------:R1:W2:Y:S03]  /*253f0*/  SYNCS.PHASECHK.TRANS64.TRYWAIT P2, [R11+URZ+0x30830], R10 ;  /* 0x0308300a0b0075a7 */ /* 0x0002a6000804017f */
[----:B--2---:R-:W-:Y:S05]  /*25400*/  @!P2 NANOSLEEP.SYNCS 0x989680 ;  /* 0x009896800000a95d */ /* 0x004fea0003900000 */
[----:B------:R-:W2:Y:S02]  /*25410*/  @!P2 SYNCS.PHASECHK.TRANS64 P2, [R11+URZ+0x30830], R10 ;  /* 0x0308300a0b00a5a7 */ /* 0x000ea4000804007f */
[----:B--2---:R-:W-:Y:S05]  /*25420*/  @!P2 BRA `(.L_x_1781) ;  /* 0xfffffffc00eca947 */ /* 0x004fea000383ffff */
[----:B------:R-:W-:Y:S05]  /*25430*/  BRA `(.L_x_1780) ;  /* 0xfffffea000e07947 */ /* 0x000fea000383ffff */
.L_x_1785:
[----:B---3--:R-:W-:-:S04]  /*25440*/  IMAD.U32 R2, RZ, RZ, UR6 ;  /* 0x00000006ff027e24 */ /* 0x008fc8000f8e00ff */
[----:B------:R3:W4:Y:S03]  /*25450*/  SYNCS.PHASECHK.TRANS64.TRYWAIT P2, [R2+URZ+0x30850], R0 ;  /* 0x03085000020075a7 */ /* 0x000726000804017f */
[----:B----4-:R-:W-:Y:S05]  /*25460*/  @!P2 NANOSLEEP.SYNCS 0x989680 ;  /* 0x009896800000a95d */ /* 0x010fea0003900000 */
[----:B------:R-:W4:Y:S02]  /*25470*/  @!P2 SYNCS.PHASECHK.TRANS64 P2, [R2+URZ+0x30850], R0 ;  /* 0x030850000200a5a7 */ /* 0x000f24000804007f */
[----:B----4-:R-:W-:Y:S05]  /*25480*/  @!P2 BRA `(.L_x_1785) ;  /* 0xfffffffc00eca947 */ /* 0x010fea000383ffff */
[----:B------:R-:W-:Y:S05]  /*25490*/  BRA `(.L_x_1784) ;  /* 0xfffffeac00807947 */ /* 0x000fea000383ffff */
.L_x_1802:
[----:B-1----:R-:W-:-:S04]  /*254a0*/  IMAD.U32 R4, RZ, RZ, UR6 ;  /* 0x00000006ff047e24 */ /* 0x002fc8000f8e00ff */
[----:B------:R1:W2:Y:S03]  /*254b0*/  SYNCS.PHASECHK.TRANS64.TRYWAIT P2, [R4+URZ+0x30830], R3 ;  /* 0x03083003040075a7 */ /* 0x0002a6000804017f */
[----:B--2---:R-:W-:Y:S05]  /*254c0*/  @!P2 NANOSLEEP.SYNCS 0x989680 ;  /* 0x009896800000a95d */ /* 0x004fea0003900000 */
[----:B------:R-:W2:Y:S02]  /*254d0*/  @!P2 SYNCS.PHASECHK.TRANS64 P2, [R4+URZ+0x30830], R3 ;  /* 0x030830030400a5a7 */ /* 0x000ea4000804007f */
[----:B--2---:R-:W-:Y:S05]  /*254e0*/  @!P2 BRA `(.L_x_1802) ;  /* 0xfffffffc00eca947 */ /* 0x004fea000383ffff */
[----:B------:R-:W-:Y:S05]  /*254f0*/  BRA `(.L_x_1801) ;  /* 0xfffffed800d07947 */ /* 0x000fea000383ffff */
.L_x_1806:
[----:B---3--:R-:W-:-:S04]  /*25500*/  IMAD.U32 R2, RZ, RZ, UR11 ;  /* 0x0000000bff027e24 */ /* 0x008fc8000f8e00ff */
[----:B------:R3:W4:Y:S03]  /*25510*/  SYNCS.PHASECHK.TRANS64.TRYWAIT P2, [R2+URZ+0x30850], R0 ;  /* 0x03085000020075a7 */ /* 0x000726000804017f */
[----:B----4-:R-:W-:Y:S05]  /*25520*/  @!P2 NANOSLEEP.SYNCS 0x989680 ;  /* 0x009896800000a95d */ /* 0x010fea0003900000 */
[----:B------:R-:W4:Y:S02]  /*25530*/  @!P2 SYNCS.PHASECHK.TRANS64 P2, [R2+URZ+0x30850], R0 ;  /* 0x030850000200a5a7 */ /* 0x000f24000804007f */
[----:B----4-:R-:W-:Y:S05]  /*25540*/  @!P2 BRA `(.L_x_1806) ;  /* 0xfffffffc00eca947 */ /* 0x010fea000383ffff */
[----:B------:R-:W-:Y:S05]  /*25550*/  BRA `(.L_x_1805) ;  /* 0xfffffee400707947 */ /* 0x000fea000383ffff */
.L_x_1812:
[----:B-1----:R-:W-:-:S04]  /*25560*/  IMAD.U32 R4, RZ, RZ, UR6 ;  /* 0x00000006ff047e24 */ /* 0x002fc8000f8e00ff */
[----:B------:R1:W2:Y:S03]  /*25570*/  SYNCS.PHASECHK.TRANS64.TRYWAIT P2, [R4+URZ+0x30830], R3 ;  /* 0x03083003040075a7 */ /* 0x0002a6000804017f */
[----:B--2---:R-:W-:Y:S05]  /*25580*/  @!P2 NANOSLEEP.SYNCS 0x989680 ;  /* 0x009896800000a95d */ /* 0x004fea0003900000 */
[----:B------:R-:W2:Y:S02]  /*25590*/  @!P2 SYNCS.PHASECHK.TRANS64 P2, [R4+URZ+0x30830], R3 ;  /* 0x030830030400a5a7 */ /* 0x000ea4000804007f */
[----:B--2---:R-:W-:Y:S05]  /*255a0*/  @!P2 BRA `(.L_x_1812) ;  /* 0xfffffffc00eca947 */ /* 0x004fea000383ffff */
[----:B------:R-:W-:Y:S05]  /*255b0*/  BRA `(.L_x_1811) ;  /* 0xfffffefc00b87947 */ /* 0x000fea000383ffff */
.L_x_1816:
[----:B---3--:R-:W-:-:S04]  /*255c0*/  IMAD.U32 R2, RZ, RZ, UR11 ;  /* 0x0000000bff027e24 */ /* 0x008fc8000f8e00ff */
[----:B------:R3:W4:Y:S03]  /*255d0*/  SYNCS.PHASECHK.TRANS64.TRYWAIT P2, [R2+URZ+0x30850], R0 ;  /* 0x03085000020075a7 */ /* 0x000726000804017f */
[----:B----4-:R-:W-:Y:S05]  /*255e0*/  @!P2 NANOSLEEP.SYNCS 0x989680 ;  /* 0x009896800000a95d */ /* 0x010fea0003900000 */
[----:B------:R-:W4:Y:S02]  /*255f0*/  @!P2 SYNCS.PHASECHK.TRANS64 P2, [R2+URZ+0x30850], R0 ;  /* 0x030850000200a5a7 */ /* 0x000f24000804007f */
[----:B----4-:R-:W-:Y:S05]  /*25600*/  @!P2 BRA `(.L_x_1816) ;  /* 0xfffffffc00eca947 */ /* 0x010fea000383ffff */
[----:B------:R-:W-:Y:S05]  /*25610*/  BRA `(.L_x_1815) ;  /* 0xffffff0800587947 */ /* 0x000fea000383ffff */
.L_x_1829:
[----:B-1----:R-:W-:-:S04]  /*25620*/  IMAD.U32 R7, RZ, RZ, UR5 ;  /* 0x00000005ff077e24 */ /* 0x002fc8000f8e00ff */
[----:B------:R1:W2:Y:S03]  /*25630*/  SYNCS.PHASECHK.TRANS64.TRYWAIT P0, [R7+URZ+0x30850], R0 ;  /* 0x03085000070075a7 */ /* 0x0002a6000800017f */
[----:B--2---:R-:W-:Y:S05]  /*25640*/  @!P0 NANOSLEEP.SYNCS 0x989680 ;  /* 0x009896800000895d */ /* 0x004fea0003900000 */
[----:B------:R-:W2:Y:S02]  /*25650*/  @!P0 SYNCS.PHASECHK.TRANS64 P0, [R7+URZ+0x30850], R0 ;  /* 0x03085000070085a7 */ /* 0x000ea4000800007f */
[----:B--2---:R-:W-:Y:S05]  /*25660*/  @!P0 BRA `(.L_x_1829) ;  /* 0xfffffffc00ec8947 */ /* 0x004fea000383ffff */
[----:B------:R-:W-:Y:S05]  /*25670*/  BRA `(.L_x_1828) ;  /* 0xffffff3800447947 */ /* 0x000fea000383ffff */
.L_x_1873:
[----:B------:R-:W1:Y:S01]  /*25680*/  S2R R7, SR_TID.X ;  /* 0x0000000000077919 */ /* 0x000e620000002100 */
[----:B------:R-:W-:Y:S01]  /*25690*/  BSSY B1, `(.L_x_2059) ;  /* 0x000000a000017945 */ /* 0x000fe20003800000 */
[----:B------:R-:W-:Y:S02]  /*256a0*/  IMAD.MOV.U32 R12, RZ, RZ, RZ ;  /* 0x000000ffff0c7224 */ /* 0x000fe400078e00ff */
[----:B0-----:R-:W-:Y:S02]  /*256b0*/  IMAD.MOV.U32 R11, RZ, RZ, 0x1f ;  /* 0x0000001fff0b7424 */ /* 0x001fe400078e00ff */
[----:B------:R-:W-:Y:S01]  /*256c0*/  IMAD.MOV.U32 R15, RZ, RZ, -0x1 ;  /* 0xffffffffff0f7424 */ /* 0x000fe200078e00ff */
[----:B-1----:R-:W-:-:S04]  /*256d0*/  SHF.R.U32.HI R7, RZ, 0x5, R7 ;  /* 0x00000005ff077819 */ /* 0x002fc80000011607 */
[----:B------:R-:W-:-:S05]  /*256e0*/  LOP3.LUT R7, R7, 0x3, RZ, 0xc0, !PT ;  /* 0x0000000307077812 */ /* 0x000fca00078ec0ff */
[----:B------:R-:W-:-:S07]  /*256f0*/  IMAD.MOV.U32 R13, RZ, RZ, R7 ;  /* 0x000000ffff0d7224 */ /* 0x000fce00078e0007 */
[----:B------:R-:W-:Y:S05]  /*25700*/  WARPSYNC.COLLECTIVE R15, `(.L_x_2060) ;  /* 0x000000000f087348 */ /* 0x000fea0003c00000 */
[----:B------:R0:W1:Y:S02]  /*25710*/  SHFL.IDX P6, R14, R13, R12, R11 ;  /* 0x0000000c0d0e7389 */ /* 0x00006400000c000b */
[----:B01----:R-:W-:Y:S01]  /*25720*/  ENDCOLLECTIVE ;  /* 0x000000000000791b */ /* 0x003fe20003800000 */
.L_x_2060:
[----:B------:R-:W-:Y:S05]  /*25730*/  BSYNC B1 ;  /* 0x0000000000017941 */ /* 0x000fea0003800000 */
.L_x_2059:
[----:B------:R-:W-:Y:S05]  /*25740*/  BRA `(.L_x_2061) ;  /* 0xffffff8400047947 */ /* 0x000fea000383ffff */
.L_x_1875:
[----:B------:R-:W-:Y:S01]  /*25750*/  BSSY B1, `(.L_x_2062) ;  /* 0x0000006000017945 */ /* 0x000fe20003800000 */
[----:B------:R-:W-:-:S07]  /*25760*/  IMAD.MOV.U32 R15, RZ, RZ, -0x1 ;  /* 0xffffffffff0f7424 */ /* 0x000fce00078e00ff */
[----:B01----:R-:W-:Y:S05]  /*25770*/  WARPSYNC.COLLECTIVE R15, `(.L_x_2063) ;  /* 0x000000000f0c7348 */ /* 0x003fea0003c00000 */
[----:B------:R-:W-:Y:S02]  /*25780*/  ELECT P6, UR62, PT ;  /* 0x00000000003e782f */ /* 0x000fe400038c0000 */
[----:B------:R-:W-:Y:S01]  /*25790*/  MOV R14, UR62 ;  /* 0x0000003e000e7c02 */ /* 0x000fe20008000f00 */
[----:B01----:R-:W-:Y:S10]  /*257a0*/  ENDCOLLECTIVE ;  /* 0x000000000000791b */ /* 0x003ff40003800000 */
.L_x_2063:
[----:B------:R-:W-:Y:S05]  /*257b0*/  BSYNC B1 ;  /* 0x0000000000017941 */ /* 0x000fea0003800000 */
.L_x_2062:
[----:B------:R-:W-:Y:S05]  /*257c0*/  BRA `(.L_x_1874) ;  /* 0xffffff8000fc7947 */ /* 0x000fea000383ffff */
.L_x_1877:
[----:B-1----:R-:W2:Y:S02]  /*257d0*/  LDL R5, [R1+0x2d0] ;  /* 0x0002d00001057983 */ /* 0x002ea40000100800 */
[----:B--2---:R1:W2:Y:S02]  /*257e0*/  SYNCS.PHASECHK.TRANS64.TRYWAIT P0, [R5+URZ+0x30820], R4 ;  /* 0x03082004050075a7 */ /* 0x0042a4000800017f */
[----:B--2---:R-:W-:Y:S05]  /*257f0*/  @!P0 NANOSLEEP.SYNCS 0x989680 ;  /* 0x009896800000895d */ /* 0x004fea0003900000 */
[----:B------:R-:W2:Y:S02]  /*25800*/  @!P0 SYNCS.PHASECHK.TRANS64 P0, [R5+URZ+0x30820], R4 ;  /* 0x03082004050085a7 */ /* 0x000ea4000800007f */
[----:B--2---:R-:W-:Y:S05]  /*25810*/  @!P0 BRA `(.L_x_1877) ;  /* 0xfffffffc00ec8947 */ /* 0x004fea000383ffff */
[----:B------:R-:W-:Y:S05]  /*25820*/  BRA `(.L_x_2064) ;  /* 0xffffff84000c7947 */ /* 0x000fea000383ffff */
.L_x_1881:
[----:B-1----:R1:W2:Y:S02]  /*25830*/  SYNCS.PHASECHK.TRANS64.TRYWAIT P0, [R7+URZ+0x308a0], R10 ;  /* 0x0308a00a070075a7 */ /* 0x0022a4000800017f */
[----:B--2---:R-:W-:Y:S05]  /*25840*/  @!P0 NANOSLEEP.SYNCS 0x989680 ;  /* 0x009896800000895d */ /* 0x004fea0003900000 */
[----:B------:R-:W2:Y:S02]  /*25850*/  @!P0 SYNCS.PHASECHK.TRANS64 P0, [R7+URZ+0x308a0], R10 ;  /* 0x0308a00a070085a7 */ /* 0x000ea4000800007f */
[----:B--2---:R-:W-:Y:S05]  /*25860*/  @!P0 BRA `(.L_x_1881) ;  /* 0xfffffffc00f08947 */ /* 0x004fea000383ffff */
[----:B------:R-:W-:Y:S05]  /*25870*/  BRA `(.L_x_2065) ;  /* 0xffffff8400347947 */ /* 0x000fea000383ffff */
.L_x_1888:
[----:B--2---:R2:W3:Y:S02]  /*25880*/  SYNCS.PHASECHK.TRANS64.TRYWAIT P0, [R7+URZ+0x308c0], R10 ;  /* 0x0308c00a070075a7 */ /* 0x0044e4000800017f */
[----:B---3--:R-:W-:Y:S05]  /*25890*/  @!P0 NANOSLEEP.SYNCS 0x989680 ;  /* 0x009896800000895d */ /* 0x008fea0003900000 */
[----:B------:R-:W3:Y:S02]  /*258a0*/  @!P0 SYNCS.PHASECHK.TRANS64 P0, [R7+URZ+0x308c0], R10 ;  /* 0x0308c00a070085a7 */ /* 0x000ee4000800007f */
[----:B---3--:R-:W-:Y:S05]  /*258b0*/  @!P0 BRA `(.L_x_1888) ;  /* 0xfffffffc00f08947 */ /* 0x008fea000383ffff */
[----:B------:R-:W-:Y:S05]  /*258c0*/  BRA `(.L_x_2066) ;  /* 0xffffff8800387947 */ /* 0x000fea000383ffff */
.L_x_1897:
[----:B-1----:R1:W2:Y:S02]  /*258d0*/  SYNCS.PHASECHK.TRANS64.TRYWAIT P1, [R8+URZ+0x308a0], R7 ;  /* 0x0308a007080075a7 */ /* 0x0022a4000802017f */
[----:B--2---:R-:W-:Y:S05]  /*258e0*/  @!P1 NANOSLEEP.SYNCS 0x989680 ;  /* 0x009896800000995d */ /* 0x004fea0003900000 */
[----:B------:R-:W2:Y:S02]  /*258f0*/  @!P1 SYNCS.PHASECHK.TRANS64 P1, [R8+URZ+0x308a0], R7 ;  /* 0x0308a007080095a7 */ /* 0x000ea4000802007f */
[----:B--2---:R-:W-:Y:S05]  /*25900*/  @!P1 BRA `(.L_x_1897) ;  /* 0xfffffffc00f09947 */ /* 0x004fea000383ffff */
[----:B------:R-:W-:Y:S05]  /*25910*/  BRA `(.L_x_2067) ;  /* 0xffffff8c00887947 */ /* 0x000fea000383ffff */
.L_x_1904:
[----:B--2---:R2:W3:Y:S02]  /*25920*/  SYNCS.PHASECHK.TRANS64.TRYWAIT P1, [R8+URZ+0x308c0], R7 ;  /* 0x0308c007080075a7 */ /* 0x0044e4000802017f */
[----:B---3--:R-:W-:Y:S05]  /*25930*/  @!P1 NANOSLEEP.SYNCS 0x989680 ;  /* 0x009896800000995d */ /* 0x008fea0003900000 */
[----:B------:R-:W3:Y:S02]  /*25940*/  @!P1 SYNCS.PHASECHK.TRANS64 P1, [R8+URZ+0x308c0], R7 ;  /* 0x0308c007080095a7 */ /* 0x000ee4000802007f */
[----:B---3--:R-:W-:Y:S05]  /*25950*/  @!P1 BRA `(.L_x_1904) ;  /* 0xfffffffc00f09947 */ /* 0x008fea000383ffff */
[----:B------:R-:W-:Y:S05]  /*25960*/  BRA `(.L_x_2068) ;  /* 0xffffff9000887947 */ /* 0x000fea000383ffff */
.L_x_1927:
[----:B------:R-:W2:Y:S01]  /*25970*/  S2R R4, SR_TID.X ;  /* 0x0000000000047919 */ /* 0x000ea20000002100 */
[----:B------:R-:W-:Y:S01]  /*25980*/  BSSY B0, `(.L_x_2069) ;  /* 0x000000a000007945 */ /* 0x000fe20003800000 */
[----:B------:R-:W-:Y:S02]  /*25990*/  IMAD.MOV.U32 R12, RZ, RZ, RZ ;  /* 0x000000ffff0c7224 */ /* 0x000fe400078e00ff */
[----:B0-----:R-:W-:Y:S02]  /*259a0*/  IMAD.MOV.U32 R11, RZ, RZ, 0x1f ;  /* 0x0000001fff0b7424 */ /* 0x001fe400078e00ff */
[----:B------:R-:W-:Y:S01]  /*259b0*/  IMAD.MOV.U32 R15, RZ, RZ, -0x1 ;  /* 0xffffffffff0f7424 */ /* 0x000fe200078e00ff */
[----:B--2---:R-:W-:-:S04]  /*259c0*/  SHF.R.U32.HI R4, RZ, 0x5, R4 ;  /* 0x00000005ff047819 */ /* 0x004fc80000011604 */
[----:B------:R-:W-:-:S05]  /*259d0*/  LOP3.LUT R4, R4, 0x3, RZ, 0xc0, !PT ;  /* 0x0000000304047812 */ /* 0x000fca00078ec0ff */
[----:B------:R-:W-:-:S07]  /*259e0*/  IMAD.MOV.U32 R13, RZ, RZ, R4 ;  /* 0x000000ffff0d7224 */ /* 0x000fce00078e0004 */
[----:B-1----:R-:W-:Y:S05]  /*259f0*/  WARPSYNC.COLLECTIVE R15, `(.L_x_2070) ;  /* 0x000000000f087348 */ /* 0x002fea0003c00000 */
[----:B------:R0:W2:Y:S02]  /*25a00*/  SHFL.IDX P6, R14, R13, R12, R11 ;  /* 0x0000000c0d0e7389 */ /* 0x0000a400000c000b */
[----:B012---:R-:W-:Y:S01]  /*25a10*/  ENDCOLLECTIVE ;  /* 0x000000000000791b */ /* 0x007fe20003800000 */
.L_x_2070:
[----:B------:R-:W-:Y:S05]  /*25a20*/  BSYNC B0 ;  /* 0x0000000000007941 */ /* 0x000fea0003800000 */
.L_x_2069:
[----:B------:R-:W-:Y:S05]  /*25a30*/  BRA `(.L_x_2071) ;  /* 0xffffffa000347947 */ /* 0x000fea000383ffff */
.L_x_1929:
[----:B------:R-:W-:Y:S01]  /*25a40*/  BSSY B0, `(.L_x_2072) ;  /* 0x0000006000007945 */ /* 0x000fe20003800000 */
[----:B------:R-:W-:-:S07]  /*25a50*/  IMAD.MOV.U32 R15, RZ, RZ, -0x1 ;  /* 0xffffffffff0f7424 */ /* 0x000fce00078e00ff */
[----:B01-3--:R-:W-:Y:S05]  /*25a60*/  WARPSYNC.COLLECTIVE R15, `(.L_x_2073) ;  /* 0x000000000f0c7348 */ /* 0x00bfea0003c00000 */
[----:B------:R-:W-:Y:S02]  /*25a70*/  ELECT P6, UR62, PT ;  /* 0x00000000003e782f */ /* 0x000fe400038c0000 */
[----:B------:R-:W-:Y:S01]  /*25a80*/  MOV R14, UR62 ;  /* 0x0000003e000e7c02 */ /* 0x000fe20008000f00 */
[----:B01-3--:R-:W-:Y:S10]  /*25a90*/  ENDCOLLECTIVE ;  /* 0x000000000000791b */ /* 0x00bff40003800000 */
.L_x_2073:
[----:B------:R-:W-:Y:S05]  /*25aa0*/  BSYNC B0 ;  /* 0x0000000000007941 */ /* 0x000fea0003800000 */
.L_x_2072:
[----:B------:R-:W-:Y:S05]  /*25ab0*/  BRA `(.L_x_2074) ;  /* 0xffffffa000407947 */ /* 0x000fea000383ffff */
.L_x_1931:
[----:B-1----:R1:W2:Y:S02]  /*25ac0*/  SYNCS.PHASECHK.TRANS64.TRYWAIT P0, [R0+URZ+0x30840], R2 ;  /* 0x03084002000075a7 */ /* 0x0022a4000800017f */
[----:B--2---:R-:W-:Y:S05]  /*25ad0*/  @!P0 NANOSLEEP.SYNCS 0x989680 ;  /* 0x009896800000895d */ /* 0x004fea0003900000 */
[----:B------:R-:W2:Y:S02]  /*25ae0*/  @!P0 SYNCS.PHASECHK.TRANS64 P0, [R0+URZ+0x30840], R2 ;  /* 0x03084002000085a7 */ /* 0x000ea4000800007f */
[----:B--2---:R-:W-:Y:S05]  /*25af0*/  @!P0 BRA `(.L_x_1931) ;  /* 0xfffffffc00f08947 */ /* 0x004fea000383ffff */
[----:B------:R-:W-:Y:S05]  /*25b00*/  BRA `(.L_x_2075) ;  /* 0xffffffa000ac7947 */ /* 0x000fea000383ffff */
.L_x_1935:
        /* <DEDUP_REMOVED lines=14> */
.L_x_2076:
[----:B------:R-:W-:Y:S02]  /*25bf0*/  IMAD.MOV.U32 R13, RZ, RZ, R4 ;  /* 0x000000ffff0d7224 */ /* 0x000fe400078e0004 */
[----:B------:R-:W-:-:S07]  /*25c00*/  IMAD.MOV.U32 R6, RZ, RZ, R14 ;  /* 0x000000ffff067224 */ /* 0x000fce00078e000e */
[----:B------:R-:W-:Y:S05]  /*25c10*/  WARPSYNC.COLLECTIVE R15, `(.L_x_2077) ;  /* 0x000000000f087348 */ /* 0x000fea0003c00000 */
[----:B------:R0:W1:Y:S02]  /*25c20*/  SHFL.IDX P6, R14, R13, R12, R11 ;  /* 0x0000000c0d0e7389 */ /* 0x00006400000c000b */
[----:B01----:R-:W-:Y:S01]  /*25c30*/  ENDCOLLECTIVE ;  /* 0x000000000000791b */ /* 0x003fe20003800000 */
.L_x_2077:
        /* <DEDUP_REMOVED lines=19> */
.L_x_2078:
[----:B------:R-:W-:Y:S02]  /*25d70*/  IMAD.MOV.U32 R13, RZ, RZ, R4 ;  /* 0x000000ffff0d7224 */ /* 0x000fe400078e0004 */
[----:B------:R-:W-:-:S07]  /*25d80*/  IMAD.MOV.U32 R9, RZ, RZ, R14 ;  /* 0x000000ffff097224 */ /* 0x000fce00078e000e */
[----:B------:R-:W-:Y:S05]  /*25d90*/  WARPSYNC.COLLECTIVE R15, `(.L_x_2079) ;  /* 0x000000000f087348 */ /* 0x000fea0003c00000 */
[----:B------:R0:W1:Y:S02]  /*25da0*/  SHFL.IDX P6, R14, R13, R12, R11 ;  /* 0x0000000c0d0e7389 */ /* 0x00006400000c000b */
[----:B01----:R-:W-:Y:S01]  /*25db0*/  ENDCOLLECTIVE ;  /* 0x000000000000791b */ /* 0x003fe20003800000 */
.L_x_2079:
        /* <DEDUP_REMOVED lines=20> */
.L_x_2080:
[----:B------:R-:W-:Y:S02]  /*25f00*/  IMAD.MOV.U32 R13, RZ, RZ, R4 ;  /* 0x000000ffff0d7224 */ /* 0x000fe400078e0004 */
[----:B------:R-:W-:-:S05]  /*25f10*/  IMAD.SHL.U32 R9, R9, 0x8, RZ ;  /* 0x0000000809097824 */ /* 0x000fca00078e00ff */
[----:B------:R-:W-:Y:S01]  /*25f20*/  LOP3.LUT R9, R9, 0x38, RZ, 0xc0, !PT ;  /* 0x0000003809097812 */ /* 0x000fe200078ec0ff */
[----:B------:R-:W-:-:S07]  /*25f30*/  IMAD.MOV.U32 R8, RZ, RZ, R14 ;  /* 0x000000ffff087224 */ /* 0x000fce00078e000e */
[----:B------:R-:W-:Y:S05]  /*25f40*/  WARPSYNC.COLLECTIVE R15, `(.L_x_2081) ;  /* 0x000000000f087348 */ /* 0x000fea0003c00000 */
[----:B------:R0:W1:Y:S02]  /*25f50*/  SHFL.IDX P6, R14, R13, R12, R11 ;  /* 0x0000000c0d0e7389 */ /* 0x00006400000c000b */
[----:B01----:R-:W-:Y:S01]  /*25f60*/  ENDCOLLECTIVE ;  /* 0x000000000000791b */ /* 0x003fe20003800000 */
.L_x_2081:
        /* <DEDUP_REMOVED lines=19> */
.L_x_2082:
[----:B------:R-:W-:Y:S02]  /*260a0*/  IMAD.MOV.U32 R13, RZ, RZ, R4 ;  /* 0x000000ffff0d7224 */ /* 0x000fe400078e0004 */
[----:B------:R-:W-:-:S07]  /*260b0*/  IMAD.MOV.U32 R6, RZ, RZ, R14 ;  /* 0x000000ffff067224 */ /* 0x000fce00078e000e */
[----:B------:R-:W-:Y:S05]  /*260c0*/  WARPSYNC.COLLECTIVE R15, `(.L_x_2083) ;  /* 0x000000000f087348 */ /* 0x000fea0003c00000 */
[----:B------:R0:W1:Y:S02]  /*260d0*/  SHFL.IDX P6, R14, R13, R12, R11 ;  /* 0x0000000c0d0e7389 */ /* 0x00006400000c000b */
[----:B01----:R-:W-:Y:S01]  /*260e0*/  ENDCOLLECTIVE ;  /* 0x000000000000791b */ /* 0x003fe20003800000 */
.L_x_2083:
        /* <DEDUP_REMOVED lines=19> */
.L_x_2084:
[----:B------:R-:W-:Y:S02]  /*26220*/  IMAD.MOV.U32 R13, RZ, RZ, R4 ;  /* 0x000000ffff0d7224 */ /* 0x000fe400078e0004 */
[----:B------:R-:W-:-:S07]  /*26230*/  IMAD.MOV.U32 R6, RZ, RZ, R14 ;  /* 0x000000ffff067224 */ /* 0x000fce00078e000e */
[----:B------:R-:W-:Y:S05]  /*26240*/  WARPSYNC.COLLECTIVE R15, `(.L_x_2085) ;  /* 0x000000000f087348 */ /* 0x000fea0003c00000 */
[----:B------:R0:W1:Y:S02]  /*26250*/  SHFL.IDX P6, R14, R13, R12, R11 ;  /* 0x0000000c0d0e7389 */ /* 0x00006400000c000b */
[----:B01----:R-:W-:Y:S01]  /*26260*/  ENDCOLLECTIVE ;  /* 0x000000000000791b */ /* 0x003fe20003800000 */
.L_x_2085:
        /* <DEDUP_REMOVED lines=19> */
.L_x_2086:
[----:B------:R-:W-:Y:S02]  /*263a0*/  IMAD.MOV.U32 R13, RZ, RZ, R4 ;  /* 0x000000ffff0d7224 */ /* 0x000fe400078e0004 */
[----:B------:R-:W-:-:S07]  /*263b0*/  IMAD.MOV.U32 R6, RZ, RZ, R14 ;  /* 0x000000ffff067224 */ /* 0x000fce00078e000e */
[----:B------:R-:W-:Y:S05]  /*263c0*/  WARPSYNC.COLLECTIVE R15, `(.L_x_2087) ;  /* 0x000000000f087348 */ /* 0x000fea0003c00000 */
[----:B------:R0:W1:Y:S02]  /*263d0*/  SHFL.IDX P6, R14, R13, R12, R11 ;  /* 0x0000000c0d0e7389 */ /* 0x00006400000c000b */
[----:B01----:R-:W-:Y:S01]  /*263e0*/  ENDCOLLECTIVE ;  /* 0x000000000000791b */ /* 0x003fe20003800000 */
.L_x_2087:
        /* <DEDUP_REMOVED lines=17> */
.L_x_2088:
[----:B------:R-:W-:-:S05]  /*26500*/  VIADD R7, R0, 0x60 ;  /* 0x0000006000077836 */ /* 0x000fca0000000000 */
[----:B------:R-:W-:Y:S01]  /*26510*/  ISETP.GE.AND P4, PT, R7, R2, PT ;  /* 0x000000020700720c */ /* 0x000fe20003f86270 */
[----:B------:R-:W-:Y:S02]  /*26520*/  IMAD.MOV.U32 R13, RZ, RZ, R4 ;  /* 0x000000ffff0d7224 */ /* 0x000fe400078e0004 */
[----:B------:R-:W-:-:S10]  /*26530*/  IMAD.MOV.U32 R6, RZ, RZ, R14 ;  /* 0x000000ffff067224 */ /* 0x000fd400078e000e */
[----:B------:R-:W-:Y:S05]  /*26540*/  WARPSYNC.COLLECTIVE R15, `(.L_x_2089) ;  /* 0x000000000f087348 */ /* 0x000fea0003c00000 */
[----:B------:R0:W1:Y:S02]  /*26550*/  SHFL.IDX P6, R14, R13, R12, R11 ;  /* 0x0000000c0d0e7389 */ /* 0x00006400000c000b */
[----:B01----:R-:W-:Y:S01]  /*26560*/  ENDCOLLECTIVE ;  /* 0x000000000000791b */ /* 0x003fe20003800000 */
.L_x_2089:
        /* <DEDUP_REMOVED lines=17> */
.L_x_2090:
[----:B------:R-:W-:Y:S02]  /*26680*/  IMAD.MOV.U32 R13, RZ, RZ, R4 ;  /* 0x000000ffff0d7224 */ /* 0x000fe400078e0004 */
[----:B------:R-:W-:-:S07]  /*26690*/  IMAD.MOV.U32 R5, RZ, RZ, R14 ;  /* 0x000000ffff057224 */ /* 0x000fce00078e000e */
[----:B------:R-:W-:Y:S05]  /*266a0*/  WARPSYNC.COLLECTIVE R15, `(.L_x_2091) ;  /* 0x000000000f087348 */ /* 0x000fea0003c00000 */
[----:B------:R0:W1:Y:S02]  /*266b0*/  SHFL.IDX P6, R14, R13, R12, R11 ;  /* 0x0000000c0d0e7389 */ /* 0x00006400000c000b */
[----:B01----:R-:W-:Y:S01]  /*266c0*/  ENDCOLLECTIVE ;  /* 0x000000000000791b */ /* 0x003fe20003800000 */
.L_x_2091:
[----:B------:R-:W-:Y:S01]  /*266d0*/  IMAD.MOV.U32 R3, RZ, RZ, R14 ;  /* 0x000000ffff037224 */ /* 0x000fe200078e000e */
[----:B------:R-:W-:Y:S06]  /*266e0*/  BRA `(.L_x_2092) ;  /* 0xffffffa4006c7947 */ /* 0x000fec000383ffff */
.L_x_1940:
[----:B0-----:R-:W2:Y:S02]  /*266f0*/  LDL R2, [R1+0x2d0] ;  /* 0x0002d00001027983 */ /* 0x001ea40000100800 */
[----:B--2---:R0:W2:Y:S02]  /*26700*/  SYNCS.PHASECHK.TRANS64.TRYWAIT P0, [R2+URZ+0x30820], R0 ;  /* 0x03082000020075a7 */ /* 0x0040a4000800017f */
[----:B--2---:R-:W-:Y:S05]  /*26710*/  @!P0 NANOSLEEP.SYNCS 0x989680 ;  /* 0x009896800000895d */ /* 0x004fea0003900000 */
[----:B------:R-:W2:Y:S02]  /*26720*/  @!P0 SYNCS.PHASECHK.TRANS64 P0, [R2+URZ+0x30820], R0 ;  /* 0x03082000020085a7 */ /* 0x000ea4000800007f */
[----:B--2---:R-:W-:Y:S05]  /*26730*/  @!P0 BRA `(.L_x_1940) ;  /* 0xfffffffc00ec8947 */ /* 0x004fea000383ffff */
[----:B------:R-:W-:Y:S05]  /*26740*/  BRA `(.L_x_2093) ;  /* 0xffffffa400f47947 */ /* 0x000fea000383ffff */
.L_x_1949:
[----:B-1----:R1:W2:Y:S02]  /*26750*/  SYNCS.PHASECHK.TRANS64.TRYWAIT P0, [R3+URZ+0x30840], R2 ;  /* 0x03084002030075a7 */ /* 0x0022a4000800017f */
[----:B--2---:R-:W-:Y:S05]  /*26760*/  @!P0 NANOSLEEP.SYNCS 0x989680 ;  /* 0x009896800000895d */ /* 0x004fea0003900000 */
[----:B------:R-:W2:Y:S02]  /*26770*/  @!P0 SYNCS.PHASECHK.TRANS64 P0, [R3+URZ+0x30840], R2 ;  /* 0x03084002030085a7 */ /* 0x000ea4000800007f */
[----:B--2---:R-:W-:Y:S05]  /*26780*/  @!P0 BRA `(.L_x_1949) ;  /* 0xfffffffc00f08947 */ /* 0x004fea000383ffff */
[----:B------:R-:W-:Y:S05]  /*26790*/  BRA `(.L_x_2094) ;  /* 0xffffffa800c47947 */ /* 0x000fea000383ffff */
.L_x_1956:
[----:B0-----:R0:W1:Y:S02]  /*267a0*/  SYNCS.PHASECHK.TRANS64.TRYWAIT P0, [R3+URZ+0x60], R2 ;  /* 0x00006002030075a7 */ /* 0x001064000800017f */
[----:B-1----:R-:W-:Y:S05]  /*267b0*/  @!P0 NANOSLEEP.SYNCS 0x989680 ;  /* 0x009896800000895d */ /* 0x002fea0003900000 */
[----:B------:R-:W1:Y:S02]  /*267c0*/  @!P0 SYNCS.PHASECHK.TRANS64 P0, [R3+URZ+0x60], R2 ;  /* 0x00006002030085a7 */ /* 0x000e64000800007f */
[----:B-1----:R-:W-:Y:S05]  /*267d0*/  @!P0 BRA `(.L_x_1956) ;  /* 0xfffffffc00f08947 */ /* 0x002fea000383ffff */
[----:B------:R-:W-:Y:S05]  /*267e0*/  BRA `(.L_x_2095) ;  /* 0xffffffac00e07947 */ /* 0x000fea000383ffff */
.L_x_1966:
[----:B-1----:R1:W2:Y:S02]  /*267f0*/  SYNCS.PHASECHK.TRANS64.TRYWAIT P0, [R3+URZ+0x30840], R2 ;  /* 0x03084002030075a7 */ /* 0x0022a4000800017f */
[----:B--2---:R-:W-:Y:S05]  /*26800*/  @!P0 NANOSLEEP.SYNCS 0x989680 ;  /* 0x009896800000895d */ /* 0x004fea0003900000 */
[----:B------:R-:W2:Y:S02]  /*26810*/  @!P0 SYNCS.PHASECHK.TRANS64 P0, [R3+URZ+0x30840], R2 ;  /* 0x03084002030085a7 */ /* 0x000ea4000800007f */
[----:B--2---:R-:W-:Y:S05]  /*26820*/  @!P0 BRA `(.L_x_1966) ;  /* 0xfffffffc00f08947 */ /* 0x004fea000383ffff */
[----:B------:R-:W-:Y:S05]  /*26830*/  BRA `(.L_x_2096) ;  /* 0xffffffb400c87947 */ /* 0x000fea000383ffff */
.L_x_1973:
[----:B0-----:R0:W1:Y:S02]  /*26840*/  SYNCS.PHASECHK.TRANS64.TRYWAIT P0, [R2+URZ+0x60], R3 ;  /* 0x00006003020075a7 */ /* 0x001064000800017f */
[----:B-1----:R-:W-:Y:S05]  /*26850*/  @!P0 NANOSLEEP.SYNCS 0x989680 ;  /* 0x009896800000895d */ /* 0x002fea0003900000 */
[----:B------:R-:W1:Y:S02]  /*26860*/  @!P0 SYNCS.PHASECHK.TRANS64 P0, [R2+URZ+0x60], R3 ;  /* 0x00006003020085a7 */ /* 0x000e64000800007f */
[----:B-1----:R-:W-:Y:S05]  /*26870*/  @!P0 BRA `(.L_x_1973) ;  /* 0xfffffffc00f08947 */ /* 0x002fea000383ffff */
[----:B------:R-:W-:Y:S05]  /*26880*/  BRA `(.L_x_2097) ;  /* 0xffffffb800e47947 */ /* 0x000fea000383ffff */
.L_x_1983:
[----:B---3--:R3:W4:Y:S02]  /*26890*/  SYNCS.PHASECHK.TRANS64.TRYWAIT P0, [R2+URZ+0x30840], R3 ;  /* 0x03084003020075a7 */ /* 0x008724000800017f */
[----:B----4-:R-:W-:Y:S05]  /*268a0*/  @!P0 NANOSLEEP.SYNCS 0x989680 ;  /* 0x009896800000895d */ /* 0x010fea0003900000 */
[----:B------:R-:W4:Y:S02]  /*268b0*/  @!P0 SYNCS.PHASECHK.TRANS64 P0, [R2+URZ+0x30840], R3 ;  /* 0x03084003020085a7 */ /* 0x000f24000800007f */
[----:B----4-:R-:W-:Y:S05]  /*268c0*/  @!P0 BRA `(.L_x_1983) ;  /* 0xfffffffc00f08947 */ /* 0x010fea000383ffff */
[----:B------:R-:W-:Y:S05]  /*268d0*/  BRA `(.L_x_2098) ;  /* 0xffffffc000947947 */ /* 0x000fea000383ffff */
.L_x_1990:
[----:B0-----:R0:W1:Y:S02]  /*268e0*/  SYNCS.PHASECHK.TRANS64.TRYWAIT P0, [R2+URZ+0x60], R5 ;  /* 0x00006005020075a7 */ /* 0x001064000800017f */
[----:B-1----:R-:W-:Y:S05]  /*268f0*/  @!P0 NANOSLEEP.SYNCS 0x989680 ;  /* 0x009896800000895d */ /* 0x002fea0003900000 */
[----:B------:R-:W1:Y:S02]  /*26900*/  @!P0 SYNCS.PHASECHK.TRANS64 P0, [R2+URZ+0x60], R5 ;  /* 0x00006005020085a7 */ /* 0x000e64000800007f */
[----:B-1----:R-:W-:Y:S05]  /*26910*/  @!P0 BRA `(.L_x_1990) ;  /* 0xfffffffc00f08947 */ /* 0x002fea000383ffff */
[----:B------:R-:W-:Y:S05]  /*26920*/  BRA `(.L_x_2099) ;  /* 0xffffffc400b07947 */ /* 0x000fea000383ffff */
.L_x_2002:
[----:B---3--:R3:W4:Y:S02]  /*26930*/  SYNCS.PHASECHK.TRANS64.TRYWAIT P0, [R0+URZ+0x30860], R2 ;  /* 0x03086002000075a7 */ /* 0x008724000800017f */
[----:B----4-:R-:W-:Y:S05]  /*26940*/  @!P0 NANOSLEEP.SYNCS 0x989680 ;  /* 0x009896800000895d */ /* 0x010fea0003900000 */
[----:B------:R-:W4:Y:S02]  /*26950*/  @!P0 SYNCS.PHASECHK.TRANS64 P0, [R0+URZ+0x30860], R2 ;  /* 0x03086002000085a7 */ /* 0x000f24000800007f */
[----:B----4-:R-:W-:Y:S05]  /*26960*/  @!P0 BRA `(.L_x_2002) ;  /* 0xfffffffc00f08947 */ /* 0x010fea000383ffff */
[----:B------:R-:W-:Y:S05]  /*26970*/  BRA `(.L_x_2100) ;  /* 0xffffffcc00447947 */ /* 0x000fea000383ffff */
.L_x_2010:
[----:B------:R-:W-:Y:S01]  /*26980*/  BSSY B0, `(.L_x_2101) ;  /* 0x0000008000007945 */ /* 0x000fe20003800000 */
[----:B------:R-:W-:Y:S02]  /*26990*/  IMAD.MOV.U32 R13, RZ, RZ, R16 ;  /* 0x000000ffff0d7224 */ /* 0x000fe400078e0010 */
[----:B------:R-:W-:Y:S02]  /*269a0*/  IMAD.MOV.U32 R12, RZ, RZ, RZ ;  /* 0x000000ffff0c7224 */ /* 0x000fe400078e00ff */
[----:B0-----:R-:W-:Y:S02]  /*269b0*/  IMAD.MOV.U32 R11, RZ, RZ, 0x1f ;  /* 0x0000001fff0b7424 */ /* 0x001fe400078e00ff */
[----:B------:R-:W-:-:S07]  /*269c0*/  IMAD.MOV.U32 R15, RZ, RZ, -0x1 ;  /* 0xffffffffff0f7424 */ /* 0x000fce00078e00ff */
[----:B--2---:R-:W-:Y:S05]  /*269d0*/  WARPSYNC.COLLECTIVE R15, `(.L_x_2102) ;  /* 0x000000000f087348 */ /* 0x004fea0003c00000 */
[----:B------:R0:W1:Y:S02]  /*269e0*/  SHFL.IDX P6, R14, R13, R12, R11 ;  /* 0x0000000c0d0e7389 */ /* 0x00006400000c000b */
[----:B012---:R-:W-:Y:S01]  /*269f0*/  ENDCOLLECTIVE ;  /* 0x000000000000791b */ /* 0x007fe20003800000 */
.L_x_2102:
[----:B------:R-:W-:Y:S05]  /*26a00*/  BSYNC B0 ;  /* 0x0000000000007941 */ /* 0x000fea0003800000 */
.L_x_2101:
        /* <DEDUP_REMOVED lines=9> */
.L_x_2103:
        /* <DEDUP_REMOVED lines=19> */
.L_x_2104:
        /* <DEDUP_REMOVED lines=8> */
.L_x_2105:
        /* <DEDUP_REMOVED lines=8> */
.L_x_2106:
        /* <DEDUP_REMOVED lines=8> */
.L_x_2107:
        /* <DEDUP_REMOVED lines=8> */
.L_x_2108:
        /* <DEDUP_REMOVED lines=9> */
.L_x_2109:
[----:B------:R-:W-:Y:S01]  /*26e60*/  IMAD.MOV.U32 R16, RZ, RZ, R14 ;  /* 0x000000ffff107224 */ /* 0x000fe200078e000e */
[----:B------:R-:W-:Y:S06]  /*26e70*/  BRA `(.L_x_2110) ;  /* 0xffffffcc00fc7947 */ /* 0x000fec000383ffff */
.L_x_2015:
[----:B------:R-:W-:Y:S01]  /*26e80*/  BSSY B0, `(.L_x_2111) ;  /* 0x0000008000007945 */ /* 0x000fe20003800000 */
[----:B-----5:R-:W-:Y:S02]  /*26e90*/  IMAD.MOV.U32 R13, RZ, RZ, R3 ;  /* 0x000000ffff0d7224 */ /* 0x020fe400078e0003 */
[----:B------:R-:W-:Y:S02]  /*26ea0*/  IMAD.MOV.U32 R12, RZ, RZ, 0x1 ;  /* 0x00000001ff0c7424 */ /* 0x000fe400078e00ff */
[----:B0-----:R-:W-:Y:S02]  /*26eb0*/  IMAD.MOV.U32 R11, RZ, RZ, RZ ;  /* 0x000000ffff0b7224 */ /* 0x001fe400078e00ff */
[----:B------:R-:W-:-:S07]  /*26ec0*/  IMAD.MOV.U32 R15, RZ, RZ, -0x1 ;  /* 0xffffffffff0f7424 */ /* 0x000fce00078e00ff */
[----:B-12---:R-:W-:Y:S05]  /*26ed0*/  WARPSYNC.COLLECTIVE R15, `(.L_x_2112) ;  /* 0x000000000f087348 */ /* 0x006fea0003c00000 */
[----:B------:R0:W3:Y:S02]  /*26ee0*/  SHFL.UP P6, R14, R13, R12, R11 ;  /* 0x0400000c0d0e7389 */ /* 0x0000e400000c000b */
[----:B0123--:R-:W-:Y:S01]  /*26ef0*/  ENDCOLLECTIVE ;  /* 0x000000000000791b */ /* 0x00ffe20003800000 */
.L_x_2112:
[----:B------:R-:W-:Y:S05]  /*26f00*/  BSYNC B0 ;  /* 0x0000000000007941 */ /* 0x000fea0003800000 */
.L_x_2111:
        /* <DEDUP_REMOVED lines=10> */
.L_x_2113:
        /* <DEDUP_REMOVED lines=8> */
.L_x_2114:
        /* <DEDUP_REMOVED lines=8> */
.L_x_2115:
        /* <DEDUP_REMOVED lines=8> */
.L_x_2116:
        /* <DEDUP_REMOVED lines=9> */
.L_x_2117:
[----:B------:R-:W-:Y:S01]  /*271c0*/  IMAD.MOV.U32 R16, RZ, RZ, R14 ;  /* 0x000000ffff107224 */ /* 0x000fe200078e000e */
[----:B------:R-:W-:Y:S06]  /*271d0*/  BRA `(.L_x_2118) ;  /* 0xffffffcc00c47947 */ /* 0x000fec000383ffff */
.L_x_2017:
[----:B------:R-:W-:Y:S01]  /*271e0*/  BSSY B0, `(.L_x_2119) ;  /* 0x0000006000007945 */ /* 0x000fe20003800000 */
[----:B------:R-:W-:Y:S01]  /*271f0*/  PLOP3.LUT P6, PT, P6, PT, PT, 0x8, 0x0 ;  /* 0x000000000000781c */ /* 0x000fe200037ce170 */
[----:B------:R-:W-:-:S12]  /*27200*/  IMAD.MOV.U32 R15, RZ, RZ, -0x1 ;  /* 0xffffffffff0f7424 */ /* 0x000fd800078e00ff */
[----:B012---:R-:W-:Y:S05]  /*27210*/  WARPSYNC.COLLECTIVE R15, `(.L_x_2120) ;  /* 0x000000000f087348 */ /* 0x007fea0003c00000 */
[----:B------:R-:W-:Y:S01]  /*27220*/  VOTE.ANY R14, PT, P6 ;  /* 0x00000000000e7806 */ /* 0x000fe200030e0100 */
[----:B012---:R-:W-:Y:S06]  /*27230*/  ENDCOLLECTIVE ;  /* 0x000000000000791b */ /* 0x007fec0003800000 */
.L_x_2120:
[----:B------:R-:W-:Y:S05]  /*27240*/  BSYNC B0 ;  /* 0x0000000000007941 */ /* 0x000fea0003800000 */
.L_x_2119:
        /* <DEDUP_REMOVED lines=9> */
.L_x_2121:
[----:B------:R-:W-:Y:S01]  /*272e0*/  IMAD.MOV.U32 R17, RZ, RZ, R14 ;  /* 0x000000ffff117224 */ /* 0x000fe200078e000e */
[----:B------:R-:W-:Y:S06]  /*272f0*/  BRA `(.L_x_2122) ;  /* 0xffffffcc00b47947 */ /* 0x000fec000383ffff */
.L_x_2019:
[----:B------:R-:W-:Y:S01]  /*27300*/  BSSY B0, `(.L_x_2123) ;  /* 0x0000007000007945 */ /* 0x000fe20003800000 */
[----:B------:R-:W-:Y:S02]  /*27310*/  IMAD.MOV.U32 R13, RZ, RZ, R2 ;  /* 0x000000ffff0d7224 */ /* 0x000fe400078e0002 */
[----:B0-----:R-:W-:Y:S02]  /*27320*/  IMAD.MOV.U32 R11, RZ, RZ, 0x1f ;  /* 0x0000001fff0b7424 */ /* 0x001fe400078e00ff */
[----:B------:R-:W-:-:S07]  /*27330*/  IMAD.MOV.U32 R15, RZ, RZ, -0x1 ;  /* 0xffffffffff0f7424 */ /* 0x000fce00078e00ff */
[----:B-1234-:R-:W-:Y:S05]  /*27340*/  WARPSYNC.COLLECTIVE R15, `(.L_x_2124) ;  /* 0x000000000f087348 */ /* 0x01efea0003c00000 */
[----:B------:R0:W0:Y:S02]  /*27350*/  SHFL.IDX P6, R14, R13, R12, R11 ;  /* 0x0000000c0d0e7389 */ /* 0x00002400000c000b */
[----:B01234-:R-:W-:Y:S01]  /*27360*/  ENDCOLLECTIVE ;  /* 0x000000000000791b */ /* 0x01ffe20003800000 */
.L_x_2124:
[----:B------:R-:W-:Y:S05]  /*27370*/  BSYNC B0 ;  /* 0x0000000000007941 */ /* 0x000fea0003800000 */
.L_x_2123:
[----:B------:R-:W-:Y:S01]  /*27380*/  IMAD.MOV.U32 R2, RZ, RZ, R14 ;  /* 0x000000ffff027224 */ /* 0x000fe200078e000e */
[----:B------:R-:W-:Y:S06]  /*27390*/  BRA `(.L_x_2125) ;  /* 0xffffffcc00a87947 */ /* 0x000fec000383ffff */
.L_x_2023:
[----:B0-----:R0:W1:Y:S02]  /*273a0*/  SYNCS.PHASECHK.TRANS64.TRYWAIT P0, [R0+URZ+0x30820], R3 ;  /* 0x03082003000075a7 */ /* 0x001064000800017f */
[----:B-1----:R-:W-:Y:S05]  /*273b0*/  @!P0 NANOSLEEP.SYNCS 0x989680 ;  /* 0x009896800000895d */ /* 0x002fea0003900000 */
[----:B------:R-:W1:Y:S02]  /*273c0*/  @!P0 SYNCS.PHASECHK.TRANS64 P0, [R0+URZ+0x30820], R3 ;  /* 0x03082003000085a7 */ /* 0x000e64000800007f */
[----:B-1----:R-:W-:Y:S05]  /*273d0*/  @!P0 BRA `(.L_x_2023) ;  /* 0xfffffffc00f08947 */ /* 0x002fea000383ffff */
[----:B------:R-:W-:Y:S05]  /*273e0*/  BRA `(.L_x_2126) ;  /* 0xffffffd400307947 */ /* 0x000fea000383ffff */
.L_x_2024:
        /* <DEDUP_REMOVED lines=8> */
[----:B0-2---:R-:W-:Y:S05]  /*27470*/  WARPSYNC.COLLECTIVE R15, `(.L_x_2128) ;  /* 0x000000000f087348 */ /* 0x005fea0003c00000 */
[----:B------:R1:W3:Y:S02]  /*27480*/  SHFL.IDX P6, R14, R13, R12, R11 ;  /* 0x0000000c0d0e7389 */ /* 0x0002e400000c000b */
[----:B0123--:R-:W-:Y:S01]  /*27490*/  ENDCOLLECTIVE ;  /* 0x000000000000791b */ /* 0x00ffe20003800000 */
.L_x_2128:
[----:B------:R-:W-:Y:S05]  /*274a0*/  BSYNC B0 ;  /* 0x0000000000007941 */ /* 0x000fea0003800000 */
.L_x_2127:
[----:B------:R-:W-:Y:S05]  /*274b0*/  BRA `(.L_x_2129) ;  /* 0xffffffd400187947 */ /* 0x000fea000383ffff */
.L_x_2027:
[----:B------:R-:W-:Y:S01]  /*274c0*/  BSSY B1, `(.L_x_2130) ;  /* 0x0000006000017945 */ /* 0x000fe20003800000 */
[----:B------:R-:W-:-:S07]  /*274d0*/  IMAD.MOV.U32 R15, RZ, RZ, -0x1 ;  /* 0xffffffffff0f7424 */ /* 0x000fce00078e00ff */
[----:B012---:R-:W-:Y:S05]  /*274e0*/  WARPSYNC.COLLECTIVE R15, `(.L_x_2131) ;  /* 0x000000000f0c7348 */ /* 0x007fea0003c00000 */
[----:B------:R-:W-:Y:S02]  /*274f0*/  ELECT P6, UR62, PT ;  /* 0x00000000003e782f */ /* 0x000fe400038c0000 */
[----:B------:R-:W-:Y:S01]  /*27500*/  MOV R14, UR62 ;  /* 0x0000003e000e7c02 */ /* 0x000fe20008000f00 */
[----:B012---:R-:W-:Y:S10]  /*27510*/  ENDCOLLECTIVE ;  /* 0x000000000000791b */ /* 0x007ff40003800000 */
.L_x_2131:
[----:B------:R-:W-:Y:S05]  /*27520*/  BSYNC B1 ;  /* 0x0000000000017941 */ /* 0x000fea0003800000 */
.L_x_2130:
[----:B------:R-:W-:Y:S05]  /*27530*/  BRA `(.L_x_2132) ;  /* 0xffffffd400107947 */ /* 0x000fea000383ffff */
.L_x_2029:
[----:B0-----:R0:W1:Y:S02]  /*27540*/  SYNCS.PHASECHK.TRANS64.TRYWAIT P0, [R6+URZ], R5 ;  /* 0x00000005060075a7 */ /* 0x001064000800017f */
[----:B-1----:R-:W-:Y:S05]  /*27550*/  @!P0 NANOSLEEP.SYNCS 0x989680 ;  /* 0x009896800000895d */ /* 0x002fea0003900000 */
[----:B------:R-:W1:Y:S02]  /*27560*/  @!P0 SYNCS.PHASECHK.TRANS64 P0, [R6+URZ], R5 ;  /* 0x00000005060085a7 */ /* 0x000e64000800007f */
[----:B-1----:R-:W-:Y:S05]  /*27570*/  @!P0 BRA `(.L_x_2029) ;  /* 0xfffffffc00f08947 */ /* 0x002fea000383ffff */
[----:B------:R-:W-:Y:S05]  /*27580*/  BRA `(.L_x_2133) ;  /* 0xffffffd400547947 */ /* 0x000fea000383ffff */
.L_x_2030:
[----:B-1----:R1:W2:Y:S02]  /*27590*/  SYNCS.PHASECHK.TRANS64.TRYWAIT P0, [R7+URZ], R2 ;  /* 0x00000002070075a7 */ /* 0x0022a4000800017f */
[----:B--2---:R-:W-:Y:S05]  /*275a0*/  @!P0 NANOSLEEP.SYNCS 0x989680 ;  /* 0x009896800000895d */ /* 0x004fea0003900000 */
[----:B------:R-:W2:Y:S02]  /*275b0*/  @!P0 SYNCS.PHASECHK.TRANS64 P0, [R7+URZ], R2 ;  /* 0x00000002070085a7 */ /* 0x000ea4000800007f */
[----:B--2---:R-:W-:Y:S05]  /*275c0*/  @!P0 BRA `(.L_x_2030) ;  /* 0xfffffffc00f08947 */ /* 0x004fea000383ffff */
[----:B------:R-:W-:Y:S05]  /*275d0*/  BRA `(.L_x_2134) ;  /* 0xffffffd400487947 */ /* 0x000fea000383ffff */
.L_x_2032:
[----:B--2---:R2:W3:Y:S02]  /*275e0*/  SYNCS.PHASECHK.TRANS64.TRYWAIT P0, [R4+URZ], R5 ;  /* 0x00000005040075a7 */ /* 0x0044e4000800017f */
[----:B---3--:R-:W-:Y:S05]  /*275f0*/  @!P0 NANOSLEEP.SYNCS 0x989680 ;  /* 0x009896800000895d */ /* 0x008fea0003900000 */
[----:B------:R-:W3:Y:S02]  /*27600*/  @!P0 SYNCS.PHASECHK.TRANS64 P0, [R4+URZ], R5 ;  /* 0x00000005040085a7 */ /* 0x000ee4000800007f */
[----:B---3--:R-:W-:Y:S05]  /*27610*/  @!P0 BRA `(.L_x_2032) ;  /* 0xfffffffc00f08947 */ /* 0x008fea000383ffff */
[----:B------:R-:W-:Y:S05]  /*27620*/  BRA `(.L_x_2135) ;  /* 0xffffffd400507947 */ /* 0x000fea000383ffff */
        .type           $_ZN7cutlass13device_kernelIN5flash11enable_sm90INS1_16FlashAttnFwdSm90INS1_25CollectiveMainloopFwdSm90ILi2EN4cute5tupleIJNS5_1CILi1EEES8_S8_EEENS6_IJNS7_ILi128EEENS7_ILi96EEENS7_ILi192EEEEEELi192ENS_10bfloat16_tEfNS_4arch4Sm90ELb0ELb1ELb1ELb1ELb0ELb1ELb0ELb1ELb1ELb1ELb0ELb0EEENS1_21CollectiveEpilogueFwdINS6_IJSA_SC_SB_EEES9_SE_SG_Li256ELb1ELb1ELb0ELb0EEENS1_36VarlenDynamicPersistentTileSchedulerILi128ELi96ELi256ELi128ELb0ELb1ELb1ELb1ELb0ELb1EEEEEEEEEvNT_6ParamsE$_ZZN5flash25CollectiveMainloopFwdSm90ILi2EN4cute5tupleIJNS1_1CILi1EEES4_S4_EEENS2_IJNS3_ILi128EEENS3_ILi96EEENS3_ILi192EEEEEELi192EN7cutlass10bfloat16_tEfNSA_4arch4Sm90ELb0ELb1ELb1ELb1ELb0ELb1ELb0ELb1ELb1ELb1ELb0ELb0EE12store_kv_newINS_16FlashAttnFwdSm90ISE_NS_21CollectiveEpilogueFwdINS2_IJS6_S8_S7_EEES5_SB_SD_Li256ELb1ELb1ELb0ELb0EEENS_36VarlenDynamicPersistentTileSchedulerILi128ELi96ELi256ELi128ELb0ELb1ELb1ELb1ELb0ELb1EEEE13SharedStorageEEEbRKNSE_6ParamsENSA_25PipelineTmaAsyncNoClusterILi2ENSA_16PipelineTmaAsyncILi2EEEEESU_RNSA_13PipelineStateILj2EEEiRT_RKNS_16SeqlenInfoQKNewKILb1ELb1EEENS2_IJiiiiEEEENKUliRKT_E_clISW_EEDaiS17_,@function
        .size           $_ZN7cutlass13device_kernelIN5flash11enable_sm90INS1_16FlashAttnFwdSm90INS1_25CollectiveMainloopFwdSm90ILi2EN4cute5tupleIJNS5_1CILi1EEES8_S8_EEENS6_IJNS7_ILi128EEENS7_ILi96EEENS7_ILi192EEEEEELi192ENS_10bfloat16_tEfNS_4arch4Sm90ELb0ELb1ELb1ELb1ELb0ELb1ELb0ELb1ELb1ELb1ELb0ELb0EEENS1_21CollectiveEpilogueFwdINS6_IJSA_SC_SB_EEES9_SE_SG_Li256ELb1ELb1ELb0ELb0EEENS1_36VarlenDynamicPersistentTileSchedulerILi128ELi96ELi256ELi128ELb0ELb1ELb1ELb1ELb0ELb1EEEEEEEEEvNT_6ParamsE$_ZZN5flash25CollectiveMainloopFwdSm90ILi2EN4cute5tupleIJNS1_1CILi1EEES4_S4_EEENS2_IJNS3_ILi128EEENS3_ILi96EEENS3_ILi192EEEEEELi192EN7cutlass10bfloat16_tEfNSA_4arch4Sm90ELb0ELb1ELb1ELb1ELb0ELb1ELb0ELb1ELb1ELb1ELb0ELb0EE12store_kv_newINS_16FlashAttnFwdSm90ISE_NS_21CollectiveEpilogueFwdINS2_IJS6_S8_S7_EEES5_SB_SD_Li256ELb1ELb1ELb0ELb0EEENS_36VarlenDynamicPersistentTileSchedulerILi128ELi96ELi256ELi128ELb0ELb1ELb1ELb1ELb0ELb1EEEE13SharedStorageEEEbRKNSE_6ParamsENSA_25PipelineTmaAsyncNoClusterILi2ENSA_16PipelineTmaAsyncILi2EEEEESU_RNSA_13PipelineStateILj2EEEiRT_RKNS_16SeqlenInfoQKNewKILb1ELb1EEENS2_IJiiiiEEEENKUliRKT_E_clISW_EEDaiS17_,(.L_x_3241 - $_ZN7cutlass13device_kernelIN5flash11enable_sm90INS1_16FlashAttnFwdSm90INS1_25CollectiveMainloopFwdSm90ILi2EN4cute5tupleIJNS5_1CILi1EEES8_S8_EEENS6_IJNS7_ILi128EEENS7_ILi96EEENS7_ILi192EEEEEELi192ENS_10bfloat16_tEfNS_4arch4Sm90ELb0ELb1ELb1ELb1ELb0ELb1ELb0ELb1ELb1ELb1ELb0ELb0EEENS1_21CollectiveEpilogueFwdINS6_IJSA_SC_SB_EEES9_SE_SG_Li256ELb1ELb1ELb0ELb0EEENS1_36VarlenDynamicPersistentTileSchedulerILi128ELi96ELi256ELi128ELb0ELb1ELb1ELb1ELb0ELb1EEEEEEEEEvNT_6ParamsE$_ZZN5flash25CollectiveMainloopFwdSm90ILi2EN4cute5tupleIJNS1_1CILi1EEES4_S4_EEENS2_IJNS3_ILi128EEENS3_ILi96EEENS3_ILi192EEEEEELi192EN7cutlass10bfloat16_tEfNSA_4arch4Sm90ELb0ELb1ELb1ELb1ELb0ELb1ELb0ELb1ELb1ELb1ELb0ELb0EE12store_kv_newINS_16FlashAttnFwdSm90ISE_NS_21CollectiveEpilogueFwdINS2_IJS6_S8_S7_EEES5_SB_SD_Li256ELb1ELb1ELb0ELb0EEENS_36VarlenDynamicPersistentTileSchedulerILi128ELi96ELi256ELi128ELb0ELb1ELb1ELb1ELb0ELb1EEEE13SharedStorageEEEbRKNSE_6ParamsENSA_25PipelineTmaAsyncNoClusterILi2ENSA_16PipelineTmaAsyncILi2EEEEESU_RNSA_13PipelineStateILj2EEEiRT_RKNS_16SeqlenInfoQKNewKILb1ELb1EEENS2_IJiiiiEEEENKUliRKT_E_clISW_EEDaiS17_)
$_ZN7cutlass13device_kernelIN5flash11enable_sm90INS1_16FlashAttnFwdSm90INS1_25CollectiveMainloopFwdSm90ILi2EN4cute5tupleIJNS5_1CILi1EEES8_S8_EEENS6_IJNS7_ILi128EEENS7_ILi96EEENS7_ILi192EEEEEELi192ENS_10bfloat16_tEfNS_4arch4Sm90ELb0ELb1ELb1ELb1ELb0ELb1ELb0ELb1ELb1ELb1ELb0ELb0EEENS1_21CollectiveEpilogueFwdINS6_IJSA_SC_SB_EEES9_SE_SG_Li256ELb1ELb1ELb0ELb0EEENS1_36VarlenDynamicPersistentTileSchedulerILi128ELi96ELi256ELi128ELb0ELb1ELb1ELb1ELb0ELb1EEEEEEEEEvNT_6ParamsE$_ZZN5flash25CollectiveMainloopFwdSm90ILi2EN4cute5tupleIJNS1_1CILi1EEES4_S4_EEENS2_IJNS3_ILi128EEENS3_ILi96EEENS3_ILi192EEEEEELi192EN7cutlass10bfloat16_tEfNSA_4arch4Sm90ELb0ELb1ELb1ELb1ELb0ELb1ELb0ELb1ELb1ELb1ELb0ELb0EE12store_kv_newINS_16FlashAttnFwdSm90ISE_NS_21CollectiveEpilogueFwdINS2_IJS6_S8_S7_EEES5_SB_SD_Li256ELb1ELb1ELb0ELb0EEENS_36VarlenDynamicPersistentTileSchedulerILi128ELi96ELi256ELi128ELb0ELb1ELb1ELb1ELb0ELb1EEEE13SharedStorageEEEbRKNSE_6ParamsENSA_25PipelineTmaAsyncNoClusterILi2ENSA_16PipelineTmaAsyncILi2EEEEESU_RNSA_13PipelineStateILj2EEEiRT_RKNS_16SeqlenInfoQKNewKILb1ELb1EEENS2_IJiiiiEEEENKUliRKT_E_clISW_EEDaiS17_:
[----:B------:R-:W-:Y:S05]  /*27630*/  YIELD ;  /* 0x0000000000007946 */ /* 0x000fea0003800000 */
[----:B------:R-:W-:Y:S01]  /*27640*/  ULDC UR4, c[0x0][0x20] ;  /* 0x0000080000047ab9 */ /* 0x000fe20000000800 */
[----:B------:R-:W0:Y:S01]  /*27650*/  LDC.64 R84, c[0x0][0x208] ;  /* 0x00008200ff547b82 */ /* 0x000e220000000a00 */
[----:B------:R-:W-:Y:S01]  /*27660*/  VIADD R82, R81, -UR4 ;  /* 0x8000000451527c36 */ /* 0x000fe20008000000 */
[----:B------:R-:W-:-:S04]  /*27670*/  R2UR UR6, R203 ;  /* 0x00000000cb0672ca */ /* 0x000fc800000e0000 */
[----:B------:R-:W2:Y:S01]  /*27680*/  LDL.64 R8, [R82+0x8] ;  /* 0x0000080052087983 */ /* 0x000ea20000100a00 */
[----:B0-----:R-:W-:Y:S02]  /*27690*/  R2UR UR4, R84 ;  /* 0x00000000540472ca */ /* 0x001fe400000e0000 */
[----:B------:R-:W-:-:S13]  /*276a0*/  R2UR UR5, R85 ;  /* 0x00000000550572ca */ /* 0x000fda00000e0000 */
[----:B--2---:R-:W2:Y:S01]  /*276b0*/  LD.E R10, desc[UR4][R8.64+0x174] ;  /* 0x00017404080a7980 */ /* 0x004ea2000c101900 */
[----:B------:R-:W0:Y:S01]  /*276c0*/  LDC R83, c[0x0][0x20] ;  /* 0x00000800ff537b82 */ /* 0x000e220000000800 */
[----:B------:R-:W-:Y:S01]  /*276d0*/  BSSY B0, `(.L_x_2136) ;  /* 0x0000a7b000007945 */ /* 0x000fe20003800000 */
[----:B0-----:R-:W-:Y:S02]  /*276e0*/  IADD3 R83, -R83, UR6, RZ ;  /* 0x0000000653537c10 */ /* 0x001fe4000fffe1ff */
[----:B--2---:R-:W-:-:S13]  /*276f0*/  ISETP.GE.AND P0, PT, R10, 0x1, PT ;  /* 0x000000010a00780c */ /* 0x004fda0003f06270 */
[----:B------:R-:W-:Y:S05]  /*27700*/  @!P0 BRA `(.L_x_2137) ;  /* 0x0000009800b48947 */ /* 0x000fea0003800000 */
[----:B------:R-:W2:Y:S01]  /*27710*/  LDL.64 R10, [R82+0x40] ;  /* 0x00004000520a7983 */ /* 0x000ea20000100a00 */
[C---:B------:R-:W-:Y:S02]  /*27720*/  R2UR UR6, R84.reuse ;  /* 0x00000000540672ca */ /* 0x040fe400000e0000 */
[C---:B------:R-:W-:Y:S01]  /*27730*/  R2UR UR7, R85.reuse ;  /* 0x00000000550772ca */ /* 0x040fe200000e0000 */
[----:B------:R0:W5:Y:S01]  /*27740*/  LDL.64 R104, [R82+0x50] ;  /* 0x0000500052687983 */ /* 0x0001620000100a00 */
[----:B------:R-:W-:Y:S02]  /*27750*/  R2UR UR4, R84 ;  /* 0x00000000540472ca */ /* 0x000fe400000e0000 */
[----:B------:R-:W-:-:S09]  /*27760*/  R2UR UR5, R85 ;  /* 0x00000000550572ca */ /* 0x000fd200000e0000 */
[----:B------:R-:W3:Y:S04]  /*27770*/  LD.E.U8 R8, desc[UR6][R8.64+0x190] ;  /* 0x0001900608087980 */ /* 0x000ee8000c101100 */
[----:B--2---:R-:W2:Y:S01]  /*27780*/  LD.E.64 R98, desc[UR4][R10.64+0x10] ;  /* 0x000010040a627980 */ /* 0x004ea2000c101b00 */
[----:B------:R-:W-:-:S03]  /*27790*/  SHF.R.S32.HI R29, RZ, 0x1f, R77 ;  /* 0x0000001fff1d7819 */ /* 0x000fc6000001144d */
[----:B------:R0:W5:Y:S04]  /*277a0*/  LD.E.64 R88, desc[UR4][R10.64+0x8] ;  /* 0x000008040a587980 */ /* 0x000168000c101b00 */
[----:B------:R0:W5:Y:S01]  /*277b0*/  LD.E.64 R86, desc[UR6][R10.64+0x18] ;  /* 0x000018060a567980 */ /* 0x000162000c101b00 */
[----:B---3--:R-:W-:Y:S01]  /*277c0*/  ISETP.NE.AND P0, PT, R8, RZ, PT ;  /* 0x000000ff0800720c */ /* 0x008fe20003f05270 */
[-C--:B--2---:R-:W-:Y:S02]  /*277d0*/  IMAD R13, R99, R77.reuse, RZ ;  /* 0x0000004d630d7224 */ /* 0x084fe400078e02ff */
[----:B------:R-:W-:-:S04]  /*277e0*/  IMAD.WIDE.U32 R68, R98, R77, RZ ;  /* 0x0000004d62447225 */ /* 0x000fc800078e00ff */
[----:B------:R-:W-:-:S04]  /*277f0*/  IMAD R13, R98, R29, R13 ;  /* 0x0000001d620d7224 */ /* 0x000fc800078e020d */
[----:B------:R-:W-:Y:S02]  /*27800*/  IMAD.IADD R71, R69, 0x1, R13 ;  /* 0x0000000145477824 */ /* 0x000fe400078e020d */
[----:B0-----:R-:W-:Y:S05]  /*27810*/  @!P0 BRA `(.L_x_2138) ;  /* 0x0000004400d48947 */ /* 0x001fea0003800000 */
[C---:B------:R-:W-:Y:S01]  /*27820*/  R2UR UR8, R84.reuse ;  /* 0x00000000540872ca */ /* 0x040fe200000e0000 */
[----:B------:R0:W5:Y:S01]  /*27830*/  LDL.64 R8, [R82+0x10] ;  /* 0x0000100052087983 */ /* 0x0001620000100a00 */
[C---:B------:R-:W-:Y:S02]  /*27840*/  R2UR UR9, R85.reuse ;  /* 0x00000000550972ca */ /* 0x040fe400000e0000 */
[C---:B------:R-:W-:Y:S02]  /*27850*/  R2UR UR4, R84.reuse ;  /* 0x00000000540472ca */ /* 0x040fe400000e0000 */
[C---:B------:R-:W-:Y:S02]  /*27860*/  R2UR UR5, R85.reuse ;  /* 0x00000000550572ca */ /* 0x040fe400000e0000 */
[----:B------:R-:W-:Y:S02]  /*27870*/  R2UR UR6, R84 ;  /* 0x00000000540672ca */ /* 0x000fe400000e0000 */
[----:B------:R-:W-:-:S05]  /*27880*/  R2UR UR7, R85 ;  /* 0x00000000550772ca */ /* 0x000fca00000e0000 */
[----:B-----5:R-:W2:Y:S04]  /*27890*/  LD.E R10, desc[UR8][R104.64+0x10] ;  /* 0x00001008680a7980 */ /* 0x020ea8000c101900 */
[----:B------:R-:W3:Y:S04]  /*278a0*/  LD.E R12, desc[UR4][R104.64+0xc] ;  /* 0x00000c04680c7980 */ /* 0x000ee8000c101900 */
[----:B------:R-:W4:Y:S04]  /*278b0*/  LD.E.64 R34, desc[UR4][R104.64+0x60] ;  /* 0x0000600468227980 */ /* 0x000f28000c101b00 */
[----:B------:R-:W4:Y:S01]  /*278c0*/  LD.E.64 R36, desc[UR6][R104.64+0x80] ;  /* 0x0000800668247980 */ /* 0x000f22000c101b00 */
[----:B------:R-:W-:-:S02]  /*278d0*/  R2UR UR10, R84 ;  /* 0x00000000540a72ca */ /* 0x000fc400000e0000 */
[C---:B------:R-:W-:Y:S01]  /*278e0*/  R2UR UR11, R85.reuse ;  /* 0x00000000550b72ca */ /* 0x040fe200000e0000 */
[----:B------:R0:W5:Y:S01]  /*278f0*/  LD.E.64 R32, desc[UR6][R104.64+0x68] ;  /* 0x0000680668207980 */ /* 0x000162000c101b00 */
[----:B------:R-:W-:Y:S02]  /*27900*/  R2UR UR12, R84 ;  /* 0x00000000540c72ca */ /* 0x000fe400000e0000 */
[----:B------:R-:W-:Y:S01]  /*27910*/  R2UR UR13, R85 ;  /* 0x00000000550d72ca */ /* 0x000fe200000e0000 */
[----:B------:R0:W5:Y:S01]  /*27920*/  LD.E.64 R42, desc[UR8][R104.64+0x78] ;  /* 0x00007808682a7980 */ /* 0x000162000c101b00 */
[----:B------:R-:W-:Y:S01]  /*27930*/  BSSY B2, `(.L_x_2139) ;  /* 0x000004c000027945 */ /* 0x000fe20003800000 */
[----:B------:R-:W-:Y:S02]  /*27940*/  CS2R R58, SRZ ;  /* 0x00000000003a7805 */ /* 0x000fe4000001ff00 */
[----:B------:R-:W-:Y:S02]  /*27950*/  CS2R R62, SRZ ;  /* 0x00000000003e7805 */ /* 0x000fe4000001ff00 */
[----:B------:R-:W-:-:S02]  /*27960*/  CS2R R72, SRZ ;  /* 0x0000000000487805 */ /* 0x000fc4000001ff00 */
[----:B------:R-:W-:Y:S01]  /*27970*/  CS2R R74, SRZ ;  /* 0x00000000004a7805 */ /* 0x000fe2000001ff00 */
[----:B------:R0:W5:Y:S01]  /*27980*/  LD.E.64 R60, desc[UR10][R104.64+0x88] ;  /* 0x0000880a683c7980 */ /* 0x000162000c101b00 */
[----:B------:R-:W-:-:S03]  /*27990*/  CS2R R94, SRZ ;  /* 0x00000000005e7805 */ /* 0x000fc6000001ff00 */
[----:B------:R0:W5:Y:S01]  /*279a0*/  LD.E.U8 R102, desc[UR12][R104.64+0x18] ;  /* 0x0000180c68667980 */ /* 0x000162000c101100 */
[----:B------:R-:W-:Y:S02]  /*279b0*/  CS2R R98, SRZ ;  /* 0x0000000000627805 */ /* 0x000fe4000001ff00 */
[----:B------:R-:W-:Y:S02]  /*279c0*/  CS2R R56, SRZ ;  /* 0x0000000000387805 */ /* 0x000fe4000001ff00 */
[----:B------:R-:W-:Y:S02]  /*279d0*/  CS2R R64, SRZ ;  /* 0x0000000000407805 */ /* 0x000fe4000001ff00 */
[----:B------:R-:W-:Y:S02]  /*279e0*/  CS2R R66, SRZ ;  /* 0x0000000000427805 */ /* 0x000fe4000001ff00 */
[----:B------:R-:W-:Y:S02]  /*279f0*/  CS2R R90, SRZ ;  /* 0x00000000005a7805 */ /* 0x000fe4000001ff00 */
[----:B------:R-:W-:-:S02]  /*27a00*/  CS2R R92, SRZ ;  /* 0x00000000005c7805 */ /* 0x000fc4000001ff00 */
[----:B------:R-:W-:Y:S02]  /*27a10*/  CS2R R100, SRZ ;  /* 0x0000000000647805 */ /* 0x000fe4000001ff00 */
[----:B--2---:R-:W-:Y:S01]  /*27a20*/  SHF.R.S32.HI R11, RZ, 0x1f, R10 ;  /* 0x0000001fff0b7819 */ /* 0x004fe2000001140a */
[----:B---3--:R-:W-:-:S03]  /*27a30*/  IMAD R12, R77, -0x60, R12 ;  /* 0xffffffa04d0c7824 */ /* 0x008fc600078e020c */
[----:B------:R-:W-:Y:S02]  /*27a40*/  LEA.HI R11, R11, R10, RZ, 0x2 ;  /* 0x0000000a0b0b7211 */ /* 0x000fe400078f10ff */
[----:B------:R-:W-:Y:S02]  /*27a50*/  VIMNMX R31, R12, 0x60, PT ;  /* 0x000000600c1f7848 */ /* 0x000fe40003fe0100 */
[----:B------:R-:W-:Y:S01]  /*27a60*/  SHF.R.S32.HI R12, RZ, 0x2, R11 ;  /* 0x00000002ff0c7819 */ /* 0x000fe2000001140b */
[----:B----4-:R-:W-:Y:S01]  /*27a70*/  IMAD R13, R35, R77, RZ ;  /* 0x0000004d230d7224 */ /* 0x010fe200078e02ff */
[----:B------:R0:W5:Y:S02]  /*27a80*/  LD.E.64 R10, desc[UR4][R104.64+0x58] ;  /* 0x00005804680a7980 */ /* 0x000164000c101b00 */
[----:B------:R-:W-:Y:S01]  /*27a90*/  ISETP.GE.AND P0, PT, R12, R31, PT ;  /* 0x0000001f0c00720c */ /* 0x000fe20003f06270 */
[----:B------:R-:W-:Y:S02]  /*27aa0*/  IMAD R15, R37, R77, RZ ;  /* 0x0000004d250f7224 */ /* 0x000fe400078e02ff */
[----:B------:R-:W-:-:S02]  /*27ab0*/  IMAD R13, R34, R29, R13 ;  /* 0x0000001d220d7224 */ /* 0x000fc400078e020d */
[----:B------:R-:W-:Y:S02]  /*27ac0*/  IMAD R29, R36, R29, R15 ;  /* 0x0000001d241d7224 */ /* 0x000fe400078e020f */
[----:B------:R-:W-:-:S04]  /*27ad0*/  IMAD.WIDE.U32 R34, R34, R77, RZ ;  /* 0x0000004d22227225 */ /* 0x000fc800078e00ff */
[----:B------:R-:W-:Y:S01]  /*27ae0*/  IMAD.WIDE.U32 R36, R36, R77, RZ ;  /* 0x0000004d24247225 */ /* 0x000fe200078e00ff */
[----:B------:R-:W-:-:S03]  /*27af0*/  CS2R R14, SRZ ;  /* 0x00000000000e7805 */ /* 0x000fc6000001ff00 */
[----:B------:R-:W-:Y:S02]  /*27b00*/  IMAD.IADD R97, R35, 0x1, R13 ;  /* 0x0000000123617824 */ /* 0x000fe400078e020d */
[----:B------:R-:W-:Y:S02]  /*27b10*/  VIADD R30, R12, 0x40 ;  /* 0x000000400c1e7836 */ /* 0x000fe40000000000 */
[----:B------:R-:W-:Y:S01]  /*27b20*/  IMAD.IADD R103, R37, 0x1, R29 ;  /* 0x0000000125677824 */ /* 0x000fe200078e021d */
[----:B0-----:R-:W-:Y:S06]  /*27b30*/  @P0 BRA `(.L_x_2140) ;  /* 0x0000000000ac0947 */ /* 0x001fec0003800000 */
[----:B-----5:R-:W-:Y:S02]  /*27b40*/  LOP3.LUT R13, R102, 0x1, RZ, 0xc0, !PT ;  /* 0x00000001660d7812 */ /* 0x020fe400078ec0ff */
[----:B------:R-:W-:Y:S02]  /*27b50*/  CS2R R98, SRZ ;  /* 0x0000000000627805 */ /* 0x000fe4000001ff00 */
[----:B------:R-:W-:Y:S02]  /*27b60*/  LEA R12, P1, R34, R32, 0x1 ;  /* 0x00000020220c7211 */ /* 0x000fe400078208ff */
[----:B------:R-:W-:Y:S02]  /*27b70*/  CS2R R94, SRZ ;  /* 0x00000000005e7805 */ /* 0x000fe4000001ff00 */
[----:B------:R-:W-:Y:S02]  /*27b80*/  LEA R28, P2, R36, R60, 0x1 ;  /* 0x0000003c241c7211 */ /* 0x000fe400078408ff */
[----:B------:R-:W-:-:S02]  /*27b90*/  CS2R R74, SRZ ;  /* 0x00000000004a7805 */ /* 0x000fc4000001ff00 */
[----:B------:R-:W-:Y:S02]  /*27ba0*/  ISETP.NE.U32.AND P0, PT, R13, 0x1, PT ;  /* 0x000000010d00780c */ /* 0x000fe40003f05070 */
[----:B------:R-:W-:Y:S02]  /*27bb0*/  CS2R R72, SRZ ;  /* 0x0000000000487805 */ /* 0x000fe4000001ff00 */
[----:B------:R-:W-:Y:S02]  /*27bc0*/  LEA.HI.X R13, R34, R33, R97, 0x1, P1 ;  /* 0x00000021220d7211 */ /* 0x000fe400008f0c61 */
[----:B------:R-:W-:Y:S02]  /*27bd0*/  CS2R R62, SRZ ;  /* 0x00000000003e7805 */ /* 0x000fe4000001ff00 */
[----:B------:R-:W-:Y:S02]  /*27be0*/  LEA.HI.X R29, R36, R61, R103, 0x1, P2 ;  /* 0x0000003d241d7211 */ /* 0x000fe400010f0c67 */
[----:B------:R-:W-:-:S02]  /*27bf0*/  CS2R R58, SRZ ;  /* 0x00000000003a7805 */ /* 0x000fc4000001ff00 */
[----:B------:R-:W-:Y:S02]  /*27c00*/  R2P PR, R102, 0x3e ;  /* 0x0000003e66007804 */ /* 0x000fe40000000000 */
[----:B------:R-:W-:Y:S02]  /*27c10*/  @!P0 R2UR UR4, R84 ;  /* 0x00000000540482ca */ /* 0x000fe400000e0000 */
[----:B------:R-:W-:-:S09]  /*27c20*/  @!P0 R2UR UR5, R85 ;  /* 0x00000000550582ca */ /* 0x000fd200000e0000 */
[C---:B------:R-:W-:Y:S02]  /*27c30*/  @P1 R2UR UR6, R84.reuse ;  /* 0x00000000540612ca */ /* 0x040fe400000e0000 */
[C---:B------:R-:W-:Y:S02]  /*27c40*/  @P1 R2UR UR7, R85.reuse ;  /* 0x00000000550712ca */ /* 0x040fe400000e0000 */
[C---:B------:R-:W-:Y:S02]  /*27c50*/  @P2 R2UR UR8, R84.reuse ;  /* 0x00000000540822ca */ /* 0x040fe400000e0000 */
[----:B------:R-:W-:Y:S02]  /*27c60*/  @P2 R2UR UR9, R85 ;  /* 0x00000000550922ca */ /* 0x000fe400000e0000 */
[----:B------:R-:W-:Y:S02]  /*27c70*/  @P3 R2UR UR10, R84 ;  /* 0x00000000540a32ca */ /* 0x000fe400000e0000 */
[----:B------:R-:W-:-:S02]  /*27c80*/  CS2R R100, SRZ ;  /* 0x0000000000647805 */ /* 0x000fc4000001ff00 */
[C---:B------:R-:W-:Y:S02]  /*27c90*/  @P3 R2UR UR11, R85.reuse ;  /* 0x00000000550b32ca */ /* 0x040fe400000e0000 */
[----:B------:R-:W-:Y:S02]  /*27ca0*/  CS2R R92, SRZ ;  /* 0x00000000005c7805 */ /* 0x000fe4000001ff00 */
[----:B------:R-:W-:Y:S02]  /*27cb0*/  @P4 R2UR UR12, R84 ;  /* 0x00000000540c42ca */ /* 0x000fe400000e0000 */
[----:B------:R-:W-:Y:S02]  /*27cc0*/  CS2R R90, SRZ ;  /* 0x00000000005a7805 */ /* 0x000fe4000001ff00 */
[----:B------:R-:W-:Y:S02]  /*27cd0*/  @P4 R2UR UR13, R85 ;  /* 0x00000000550d42ca */ /* 0x000fe400000e0000 */
[----:B------:R-:W-:-:S02]  /*27ce0*/  CS2R R66, SRZ ;  /* 0x0000000000427805 */ /* 0x000fc4000001ff00 */
[----:B------:R-:W-:Y:S02]  /*27cf0*/  @P5 R2UR UR14, R84 ;  /* 0x00000000540e52ca */ /* 0x000fe400000e0000 */
[----:B------:R-:W-:Y:S02]  /*27d00*/  CS2R R64, SRZ ;  /* 0x0000000000407805 */ /* 0x000fe4000001ff00 */
[----:B------:R-:W-:Y:S02]  /*27d10*/  @P5 R2UR UR15, R85 ;  /* 0x00000000550f52ca */ /* 0x000fe400000e0000 */
[----:B------:R-:W-:Y:S01]  /*27d20*/  CS2R R56, SRZ ;  /* 0x0000000000387805 */ /* 0x000fe2000001ff00 */
[----:B------:R0:W5:Y:S04]  /*27d30*/  @!P0 LD.E.64 R98, desc[UR4][R12.64] ;  /* 0x000000040c628980 */ /* 0x000168000c101b00 */
[----:B------:R0:W5:Y:S04]  /*27d40*/  @P1 LD.E.64 R94, desc[UR6][R12.64+0x20] ;  /* 0x000020060c5e1980 */ /* 0x000168000c101b00 */
[----:B------:R0:W5:Y:S04]  /*27d50*/  @P2 LD.E.64 R74, desc[UR8][R12.64+0x40] ;  /* 0x000040080c4a2980 */ /* 0x000168000c101b00 */
[----:B------:R0:W5:Y:S04]  /*27d60*/  @P3 LD.E.64 R72, desc[UR10][R12.64+0x60] ;  /* 0x0000600a0c483980 */ /* 0x000168000c101b00 */
[----:B------:R0:W5:Y:S04]  /*27d70*/  @P4 LD.E.64 R62, desc[UR12][R12.64+0x80] ;  /* 0x0000800c0c3e4980 */ /* 0x000168000c101b00 */
[----:B------:R0:W5:Y:S04]  /*27d80*/  @P5 LD.E.64 R58, desc[UR14][R12.64+0xa0] ;  /* 0x0000a00e0c3a5980 */ /* 0x000168000c101b00 */
[----:B------:R0:W5:Y:S04]  /*27d90*/  @!P0 LD.E.64 R100, desc[UR4][R28.64] ;  /* 0x000000041c648980 */ /* 0x000168000c101b00 */
[----:B------:R0:W5:Y:S04]  /*27da0*/  @P1 LD.E.64 R92, desc[UR6][R28.64+0x20] ;  /* 0x000020061c5c1980 */ /* 0x000168000c101b00 */
[----:B------:R0:W5:Y:S04]  /*27db0*/  @P2 LD.E.64 R90, desc[UR8][R28.64+0x40] ;  /* 0x000040081c5a2980 */ /* 0x000168000c101b00 */
[----:B------:R0:W5:Y:S04]  /*27dc0*/  @P3 LD.E.64 R66, desc[UR10][R28.64+0x60] ;  /* 0x0000600a1c423980 */ /* 0x000168000c101b00 */
[----:B------:R0:W5:Y:S04]  /*27dd0*/  @P4 LD.E.64 R64, desc[UR12][R28.64+0x80] ;  /* 0x0000800c1c404980 */ /* 0x000168000c101b00 */
[----:B------:R0:W5:Y:S02]  /*27de0*/  @P5 LD.E.64 R56, desc[UR14][R28.64+0xa0] ;  /* 0x0000a00e1c385980 */ /* 0x000164000c101b00 */
.L_x_2140:
[----:B------:R-:W-:Y:S05]  /*27df0*/  BSYNC B2 ;  /* 0x0000000000027941 */ /* 0x000fea0003800000 */
.L_x_2139:
        /* <DEDUP_REMOVED lines=13> */
[----:B------:R-:W-:Y:S06]  /*27ed0*/  @P0 BRA `(.L_x_2142) ;  /* 0x0000000000bc0947 */ /* 0x000fec0003800000 */
[----:B-----5:R-:W-:Y:S02]  /*27ee0*/  IADD3 R35, P0, R10, R34, RZ ;  /* 0x000000220a237210 */ /* 0x020fe40007f1e0ff */
[----:B------:R-:W-:Y:S02]  /*27ef0*/  CS2R R52, SRZ ;  /* 0x0000000000347805 */ /* 0x000fe4000001ff00 */
[----:B------:R-:W-:Y:S02]  /*27f00*/  IADD3 R37, P1, R42, R36, RZ ;  /* 0x000000242a257210 */ /* 0x000fe40007f3e0ff */
[----:B------:R-:W-:Y:S02]  /*27f10*/  CS2R R48, SRZ ;  /* 0x0000000000307805 */ /* 0x000fe4000001ff00 */
[----:B------:R-:W-:Y:S01]  /*27f20*/  LOP3.LUT R12, R102, 0x1, RZ, 0xc0, !PT ;  /* 0x00000001660c7812 */ /* 0x000fe200078ec0ff */
[----:B------:R-:W-:Y:S01]  /*27f30*/  IMAD.X R11, R11, 0x1, R97, P0 ;  /* 0x000000010b0b7824 */ /* 0x000fe200000e0661 */
[----:B------:R-:W-:Y:S01]  /*27f40*/  CS2R R46, SRZ ;  /* 0x00000000002e7805 */ /* 0x000fe2000001ff00 */
[----:B------:R-:W-:Y:S01]  /*27f50*/  IMAD.X R42, R43, 0x1, R103, P1 ;  /* 0x000000012b2a7824 */ /* 0x000fe200008e0667 */
[----:B------:R-:W-:-:S02]  /*27f60*/  LEA R10, P1, R35, R32, 0x1 ;  /* 0x00000020230a7211 */ /* 0x000fc400078208ff */
[----:B------:R-:W-:Y:S02]  /*27f70*/  CS2R R40, SRZ ;  /* 0x0000000000287805 */ /* 0x000fe4000001ff00 */
[----:B------:R-:W-:Y:S02]  /*27f80*/  LEA R32, P2, R37, R60, 0x1 ;  /* 0x0000003c25207211 */ /* 0x000fe400078408ff */
[----:B------:R-:W-:Y:S02]  /*27f90*/  CS2R R28, SRZ ;  /* 0x00000000001c7805 */ /* 0x000fe4000001ff00 */
[----:B------:R-:W-:Y:S02]  /*27fa0*/  ISETP.NE.U32.AND P0, PT, R12, 0x1, PT ;  /* 0x000000010c00780c */ /* 0x000fe40003f05070 */
[----:B------:R-:W-:Y:S02]  /*27fb0*/  CS2R R14, SRZ ;  /* 0x00000000000e7805 */ /* 0x000fe4000001ff00 */
[----:B------:R-:W-:-:S02]  /*27fc0*/  LEA.HI.X R11, R35, R33, R11, 0x1, P1 ;  /* 0x00000021230b7211 */ /* 0x000fc400008f0c0b */
[----:B------:R-:W-:Y:S02]  /*27fd0*/  LEA.HI.X R33, R37, R61, R42, 0x1, P2 ;  /* 0x0000003d25217211 */ /* 0x000fe400010f0c2a */
[----:B------:R-:W-:-:S05]  /*27fe0*/  R2P PR, R102, 0x3e ;  /* 0x0000003e66007804 */ /* 0x000fca0000000000 */
[----:B------:R-:W-:Y:S02]  /*27ff0*/  @!P0 R2UR UR4, R84 ;  /* 0x00000000540482ca */ /* 0x000fe400000e0000 */
[----:B------:R-:W-:-:S06]  /*28000*/  @!P0 R2UR UR5, R85 ;  /* 0x00000000550582ca */ /* 0x000fcc00000e0000 */
        /* <DEDUP_REMOVED lines=28> */
.L_x_2142:
[----:B------:R-:W-:Y:S05]  /*281d0*/  BSYNC B2 ;  /* 0x0000000000027941 */ /* 0x000fea0003800000 */
.L_x_2141:
[----:B------:R-:W-:Y:S01]  /*281e0*/  R2UR UR4, R84 ;  /* 0x00000000540472ca */ /* 0x000fe200000e0000 */
[----:B0----5:R0:W5:Y:S01]  /*281f0*/  LDL R10, [R83] ;  /* 0x00000000530a7983 */ /* 0x0211620000100800 */
[----:B------:R-:W-:-:S03]  /*28200*/  R2UR UR5, R85 ;  /* 0x00000000550572ca */ /* 0x000fc600000e0000 */
[----:B------:R0:W5:Y:S10]  /*28210*/  LDL R11, [R83+0x4] ;  /* 0x00000400530b7983 */ /* 0x0001740000100800 */
[----:B------:R-:W2:Y:S01]  /*28220*/  LD.E R32, desc[UR4][R8.64+0x1c] ;  /* 0x00001c0408207980 */ /* 0x000ea2000c101900 */
[----:B------:R-:W-:-:S02]  /*28230*/  IMAD.MOV.U32 R33, RZ, RZ, R58 ;  /* 0x000000ffff217224 */ /* 0x000fc400078e003a */
        /* <DEDUP_REMOVED lines=89> */
[----:B------:R-:W-:Y:S01]  /*287d0*/  BSSY B2, `(.L_x_2143) ;  /* 0x000000b000027945 */ /* 0x000fe20003800000 */
[----:B------:R-:W-:-:S02]  /*287e0*/  PRMT R114, R36, 0x7610, R114 ;  /* 0x0000761024727816 */ /* 0x000fc40000000072 */
[----:B------:R-:W-:Y:S02]  /*287f0*/  PRMT R126, R33, 0x7610, R126 ;  /* 0x00007610217e7816 */ /* 0x000fe4000000007e */
[----:B------:R-:W-:Y:S02]  /*28800*/  PRMT R129, R34, 0x7610, R129 ;  /* 0x0000761022817816 */ /* 0x000fe40000000081 */
[----:B------:R-:W-:Y:S02]  /*28810*/  PRMT R130, R35, 0x7610, R130 ;  /* 0x0000761023827816 */ /* 0x000fe40000000082 */
[----:B--2---:R-:W-:-:S04]  /*28820*/  LOP3.LUT R32, R32, 0x1, RZ, 0xfc, !PT ;  /* 0x0000000120207812 */ /* 0x004fc800078efcff */
[----:B------:R-:W-:Y:S01]  /*28830*/  ISETP.NE.AND P0, PT, R32, 0x3, PT ;  /* 0x000000032000780c */ /* 0x000fe20003f05270 */
[----:B------:R-:W-:-:S05]  /*28840*/  IMAD.MOV.U32 R32, RZ, RZ, R50 ;  /* 0x000000ffff207224 */ /* 0x000fca00078e0032 */
[----:B------:R-:W-:-:S07]  /*28850*/  PRMT R125, R32, 0x7610, R125 ;  /* 0x00007610207d7816 */ /* 0x000fce000000007d */
[----:B0-----:R-:W-:Y:S05]  /*28860*/  @!P0 BRA `(.L_x_2144) ;  /* 0x0000000000048947 */ /* 0x001fea0003800000 */
[----:B------:R-:W-:Y:S01]  /*28870*/  BPT.TRAP 0x1 ;  /* 0x000000040000795c */ /* 0x000fe20000300000 */
.L_x_2144:
[----:B------:R-:W-:Y:S05]  /*28880*/  BSYNC B2 ;  /* 0x0000000000027941 */ /* 0x000fea0003800000 */
.L_x_2143:
[----:B------:R-:W-:Y:S02]  /*28890*/  R2UR UR4, R84 ;  /* 0x00000000540472ca */ /* 0x000fe400000e0000 */
[----:B------:R-:W-:-:S13]  /*288a0*/  R2UR UR5, R85 ;  /* 0x00000000550572ca */ /* 0x000fda00000e0000 */
[----:B------:R-:W2:Y:S01]  /*288b0*/  LD.E.64 R8, desc[UR4][R8.64+0x8] ;  /* 0x0000080408087980 */ /* 0x000ea2000c101b00 */
[----:B-----5:R-:W-:Y:S01]  /*288c0*/  SHF.L.U32 R11, R11, 0x1f, RZ ;  /* 0x0000001f0b0b7819 */ /* 0x020fe200000006ff */
[----:B------:R-:W-:Y:S01]  /*288d0*/  BSSY B2, `(.L_x_2145) ;  /* 0x0000005000027945 */ /* 0x000fe20003800000 */
[----:B--2---:R-:W-:-:S05]  /*288e0*/  MOV R33, R8 ;  /* 0x0000000800217202 */ /* 0x004fca0000000f00 */
[----:B------:R-:W-:-:S04]  /*288f0*/  IMAD R10, R10, 0x8, R33 ;  /* 0x000000080a0a7824 */ /* 0x000fc800078e0221 */
[----:B------:R-:W0:Y:S02]  /*28900*/  SYNCS.PHASECHK.TRANS64.TRYWAIT P0, [R10+URZ], R11 ;  /* 0x0000000b0a0075a7 */ /* 0x000e24000800017f */
[----:B0-----:R-:W-:Y:S05]  /*28910*/  @!P0 BRA `(.L_x_2146) ;  /* 0x0000009400b88947 */ /* 0x001fea0003800000 */
.L_x_2249:
[----:B------:R-:W-:Y:S05]  /*28920*/  BSYNC B2 ;  /* 0x0000000000027941 */ /* 0x000fea0003800000 */
.L_x_2145:
[----:B------:R-:W2:Y:S04]  /*28930*/  LDL.64 R32, [R82+0x50] ;  /* 0x0000500052207983 */ /* 0x000ea80000100a00 */
[----:B------:R-:W3:Y:S01]  /*28940*/  LDL.64 R34, [R82+0x58] ;  /* 0x0000580052227983 */ /* 0x000ee20000100a00 */
[C---:B------:R-:W-:Y:S02]  /*28950*/  R2UR UR4, R84.reuse ;  /* 0x00000000540472ca */ /* 0x040fe400000e0000 */
[C---:B------:R-:W-:Y:S01]  /*28960*/  R2UR UR5, R85.reuse ;  /* 0x00000000550572ca */ /* 0x040fe200000e0000 */
[----:B------:R-:W4:Y:S01]  /*28970*/  LDL R8, [R83] ;  /* 0x0000000053087983 */ /* 0x000f220000100800 */
[----:B------:R-:W-:Y:S02]  /*28980*/  R2UR UR6, R84 ;  /* 0x00000000540672ca */ /* 0x000fe400000e0000 */
[----:B------:R-:W-:Y:S01]  /*28990*/  R2UR UR7, R85 ;  /* 0x00000000550772ca */ /* 0x000fe200000e0000 */
[----:B------:R1:W5:Y:S08]  /*289a0*/  LDL.64 R36, [R82+0x38] ;  /* 0x0000380052247983 */ /* 0x0003700000100a00 */
[----:B--2---:R-:W0:Y:S04]  /*289b0*/  LD.E R9, desc[UR4][R32.64+0x8] ;  /* 0x0000080420097980 */ /* 0x004e28000c101900 */
[----:B------:R-:W2:Y:S04]  /*289c0*/  LD.E R102, desc[UR4][R32.64+0xc] ;  /* 0x00000c0420667980 */ /* 0x000ea8000c101900 */
[----:B---3--:R-:W3:Y:S01]  /*289d0*/  LD.E.64 R34, desc[UR6][R34.64] ;  /* 0x0000000622227980 */ /* 0x008ee2000c101b00 */
[----:B----4-:R-:W-:-:S02]  /*289e0*/  IMAD R8, R8, 0x4800, RZ ;  /* 0x0000480008087824 */ /* 0x010fc400078e02ff */
[----:B------:R-:W-:Y:S01]  /*289f0*/  IMAD.MOV.U32 R103, RZ, RZ, 0x20 ;  /* 0x00000020ff677424 */ /* 0x000fe200078e00ff */
[----:B------:R-:W-:Y:S01]  /*28a00*/  BSSY B2, `(.L_x_2147) ;  /* 0x00001b4000027945 */ /* 0x000fe20003800000 */
[----:B0-----:R-:W-:-:S04]  /*28a10*/  SHF.R.S32.HI R10, RZ, 0x1f, R9 ;  /* 0x0000001fff0a7819 */ /* 0x001fc80000011409 */
[----:B------:R-:W-:-:S04]  /*28a20*/  LEA.HI R11, R10, R9, RZ, 0x2 ;  /* 0x000000090a0b7211 */ /* 0x000fc800078f10ff */
[--C-:B------:R-:W-:Y:S02]  /*28a30*/  SHF.R.S32.HI R117, RZ, 0x2, R11.reuse ;  /* 0x00000002ff757819 */ /* 0x100fe4000001140b */
[----:B------:R-:W-:-:S04]  /*28a40*/  SHF.R.S32.HI R42, RZ, 0x1f, R11 ;  /* 0x0000001fff2a7819 */ /* 0x000fc8000001140b */
[----:B------:R-:W-:-:S04]  /*28a50*/  LEA.HI R42, R42, R117, RZ, 0x3 ;  /* 0x000000752a2a7211 */ /* 0x000fc800078f18ff */
[----:B------:R-:W-:Y:S02]  /*28a60*/  LOP3.LUT R60, R42, 0xfffffff8, RZ, 0xc0, !PT ;  /* 0xfffffff82a3c7812 */ /* 0x000fe400078ec0ff */
[----:B------:R-:W-:-:S03]  /*28a70*/  LOP3.LUT R42, R11, 0x1ffffffc, RZ, 0xc0, !PT ;  /* 0x1ffffffc0b2a7812 */ /* 0x000fc600078ec0ff */
[----:B------:R-:W-:Y:S02]  /*28a80*/  IMAD.IADD R60, R117, 0x1, -R60 ;  /* 0x00000001753c7824 */ /* 0x000fe400078e0a3c */
[----:B------:R-:W-:Y:S02]  /*28a90*/  IMAD.IADD R42, R9, 0x1, -R42 ;  /* 0x00000001092a7824 */ /* 0x000fe400078e0a2a */
[----:B------:R-:W-:Y:S02]  /*28aa0*/  IMAD.SHL.U32 R11, R60, 0x40, RZ ;  /* 0x000000403c0b7824 */ /* 0x000fe400078e00ff */
[----:B------:R-:W-:-:S03]  /*28ab0*/  IMAD.SHL.U32 R123, R42, 0x8, RZ ;  /* 0x000000082a7b7824 */ /* 0x000fc600078e00ff */
[----:B------:R-:W-:Y:S02]  /*28ac0*/  LOP3.LUT R42, R11, 0x1c0, RZ, 0xc0, !PT ;  /* 0x000001c00b2a7812 */ /* 0x000fe400078ec0ff */
[----:B------:R-:W-:Y:S02]  /*28ad0*/  LEA.HI R9, R10, R9, RZ, 0x5 ;  /* 0x000000090a097211 */ /* 0x000fe400078f28ff */
[----:B------:R-:W-:Y:S02]  /*28ae0*/  LOP3.LUT R11, R42, 0x18, R123, 0xf8, !PT ;  /* 0x000000182a0b7812 */ /* 0x000fe400078ef87b */
[----:B------:R-:W-:Y:S01]  /*28af0*/  SHF.R.U32.HI R42, RZ, 0x3, R42 ;  /* 0x00000003ff2a7819 */ /* 0x000fe2000001162a */
[----:B------:R-:W-:-:S03]  /*28b00*/  IMAD.SHL.U32 R9, R9, 0x10, RZ ;  /* 0x0000001009097824 */ /* 0x000fc600078e00ff */
[----:B------:R-:W-:Y:S01]  /*28b10*/  LOP3.LUT R42, R11, R42, RZ, 0x3c, !PT ;  /* 0x0000002a0b2a7212 */ /* 0x000fe200078e3cff */
[----:B--2---:R-:W-:-:S03]  /*28b20*/  IMAD R102, R77, -0x60, R102 ;  /* 0xffffffa04d667824 */ /* 0x004fc600078e0266 */
[----:B------:R-:W-:Y:S02]  /*28b30*/  LOP3.LUT R9, R42, 0xfffffe00, R9, 0xf8, !PT ;  /* 0xfffffe002a097812 */ /* 0x000fe400078ef809 */
[----:B------:R-:W-:Y:S02]  /*28b40*/  VIMNMX R10, R102, 0x60, PT ;  /* 0x00000060660a7848 */ /* 0x000fe40003fe0100 */
[----:B------:R-:W-:-:S04]  /*28b50*/  IADD3 R97, P1, R8, R9, RZ ;  /* 0x0000000908617210 */ /* 0x000fc80007f3e0ff */
[----:B------:R-:W-:Y:S02]  /*28b60*/  LEA.HI.X.SX32 R102, R8, RZ, 0x1, P1 ;  /* 0x000000ff08667211 */ /* 0x000fe400008f0eff */
[----:B------:R-:W-:Y:S02]  /*28b70*/  ISETP.GE.AND P1, PT, R117, R10, PT ;  /* 0x0000000a7500720c */ /* 0x000fe40003f26270 */
[----:B------:R-:W-:Y:S02]  /*28b80*/  LOP3.LUT P0, RZ, R60, 0x4, RZ, 0xc0, !PT ;  /* 0x000000043cff7812 */ /* 0x000fe4000780c0ff */
[C---:B---3--:R-:W-:Y:S02]  /*28b90*/  LEA R42, P2, R97.reuse, R34, 0x1 ;  /* 0x00000022612a7211 */ /* 0x048fe400078408ff */
[----:B------:R-:W-:Y:S02]  /*28ba0*/  SHF.R.S32.HI R119, RZ, 0x1f, R123 ;  /* 0x0000001fff777819 */ /* 0x000fe4000001147b */
[----:B------:R-:W-:-:S02]  /*28bb0*/  LEA.HI.X R43, R97, R35, R102, 0x1, P2 ;  /* 0x00000023612b7211 */ /* 0x000fc400010f0c66 */
[----:B------:R-:W-:-:S03]  /*28bc0*/  SEL R103, R103, 0xffffffe0, !P0 ;  /* 0xffffffe067677807 */ /* 0x000fc60004000000 */
[----:B-1----:R-:W-:Y:S05]  /*28bd0*/  @P1 BRA `(.L_x_2148) ;  /* 0x0000001800581947 */ /* 0x002fea0003800000 */
[----:B------:R-:W-:Y:S02]  /*28be0*/  R2UR UR4, R84 ;  /* 0x00000000540472ca */ /* 0x000fe400000e0000 */
[----:B------:R-:W-:-:S13]  /*28bf0*/  R2UR UR5, R85 ;  /* 0x00000000550572ca */ /* 0x000fda00000e0000 */
[----:B-----5:R-:W2:Y:S01]  /*28c00*/  LD.E.U8 R155, desc[UR4][R36.64] ;  /* 0x00000004249b7980 */ /* 0x020ea2000c101100 */
[----:B------:R-:W-:Y:S01]  /*28c10*/  SHF.R.S32.HI R11, RZ, 0x1f, R117 ;  /* 0x0000001fff0b7819 */ /* 0x000fe20000011475 */
[----:B------:R-:W-:Y:S01]  /*28c20*/  IMAD R10, R89, R117, RZ ;  /* 0x00000075590a7224 */ /* 0x000fe200078e02ff */
[----:B------:R-:W-:Y:S01]  /*28c30*/  IADD3 R8, P0, R123, R68, RZ ;  /* 0x000000447b087210 */ /* 0x000fe20007f1e0ff */
[----:B------:R-:W-:Y:S02]  /*28c40*/  BSSY B3, `(.L_x_2149) ;  /* 0x0000046000037945 */ /* 0x000fe40003800000 */
[C---:B------:R-:W-:Y:S02]  /*28c50*/  IMAD R11, R88.reuse, R11, R10 ;  /* 0x0000000b580b7224 */ /* 0x040fe400078e020a */
[----:B------:R-:W-:Y:S02]  /*28c60*/  IMAD.X R9, R119, 0x1, R71, P0 ;  /* 0x0000000177097824 */ /* 0x000fe400000e0647 */
[----:B------:R-:W-:-:S04]  /*28c70*/  IMAD.WIDE.U32 R8, R88, R117, R8 ;  /* 0x0000007558087225 */ /* 0x000fc800078e0008 */
[----:B------:R-:W-:Y:S01]  /*28c80*/  IMAD.IADD R9, R9, 0x1, R11 ;  /* 0x0000000109097824 */ /* 0x000fe200078e020b */
[----:B------:R-:W-:-:S04]  /*28c90*/  LEA R60, P1, R8, R86, 0x1 ;  /* 0x00000056083c7211 */ /* 0x000fc800078208ff */
[----:B------:R-:W-:Y:S02]  /*28ca0*/  LEA.HI.X R61, R8, R87, R9, 0x1, P1 ;  /* 0x00000057083d7211 */ /* 0x000fe400008f0c09 */
[----:B--2---:R-:W-:-:S04]  /*28cb0*/  LOP3.LUT R10, R155, 0x1, RZ, 0xc0, !PT ;  /* 0x000000019b0a7812 */ /* 0x004fc800078ec0ff */
[----:B------:R-:W-:-:S13]  /*28cc0*/  ISETP.NE.U32.AND P0, PT, R10, 0x1, PT ;  /* 0x000000010a00780c */ /* 0x000fda0003f05070 */
[----:B------:R-:W-:Y:S05]  /*28cd0*/  @P0 BRA `(.L_x_2150) ;  /* 0x0000000000f00947 */ /* 0x000fea0003800000 */
[----:B------:R-:W-:Y:S02]  /*28ce0*/  R2UR UR4, R84 ;  /* 0x00000000540472ca */ /* 0x000fe400000e0000 */
[----:B------:R-:W-:-:S13]  /*28cf0*/  R2UR UR5, R85 ;  /* 0x00000000550572ca */ /* 0x000fda00000e0000 */
[----:B------:R-:W2:Y:S01]  /*28d00*/  LD.E.U8 R8, desc[UR4][R32.64+0x18] ;  /* 0x0000180420087980 */ /* 0x000ea2000c101100 */
[----:B------:R-:W-:Y:S01]  /*28d10*/  BSSY B4, `(.L_x_2151) ;  /* 0x0000032000047945 */ /* 0x000fe20003800000 */
[----:B--2---:R-:W-:-:S04]  /*28d20*/  LOP3.LUT R8, R8, 0x1, RZ, 0xc0, !PT ;  /* 0x0000000108087812 */ /* 0x004fc800078ec0ff */
[----:B------:R-:W-:Y:S02]  /*28d30*/  ISETP.NE.U32.AND P0, PT, R8, 0x1, PT ;  /* 0x000000010800780c */ /* 0x000fe40003f05070 */
[----:B------:R0:W5:Y:S11]  /*28d40*/  LD.E.128 R8, desc[UR4][R42.64] ;  /* 0x000000042a087980 */ /* 0x000176000c101d00 */
[----:B0-----:R-:W-:Y:S05]  /*28d50*/  @P0 BRA `(.L_x_2152) ;  /* 0x0000000000b40947 */ /* 0x001fea0003800000 */
[----:B------:R-:W-:Y:S01]  /*28d60*/  SHF.R.U64 R155, R100, 0x10, R101 ;  /* 0x00000010649b7819 */ /* 0x000fe20000001265 */
[----:B-----5:R-:W-:Y:S01]  /*28d70*/  IMAD.U32 R100, R10, 0x10000, RZ ;  /* 0x000100000a647824 */ /* 0x020fe200078e00ff */
[----:B------:R-:W-:Y:S02]  /*28d80*/  SHF.R.U64 R157, R98, 0x10, R99 ;  /* 0x00000010629d7819 */ /* 0x000fe40000001263 */
[----:B------:R-:W-:Y:S02]  /*28d90*/  SHF.R.U32.HI R156, RZ, 0x10, R101 ;  /* 0x00000010ff9c7819 */ /* 0x000fe40000011665 */
[----:B------:R-:W-:Y:S02]  /*28da0*/  SHF.R.U32.HI R158, RZ, 0x10, R99 ;  /* 0x00000010ff9e7819 */ /* 0x000fe40000011663 */
[----:B------:R-:W-:Y:S02]  /*28db0*/  PRMT R155, R152, 0x5410, R155 ;  /* 0x00005410989b7816 */ /* 0x000fe4000000009b */
[----:B------:R-:W-:-:S02]  /*28dc0*/  PRMT R154, R154, 0x5410, R157 ;  /* 0x000054109a9a7816 */ /* 0x000fc4000000009d */
[----:B------:R-:W-:Y:S02]  /*28dd0*/  PRMT R157, R151, 0x5410, R156 ;  /* 0x00005410979d7816 */ /* 0x000fe4000000009c */
[----:B------:R-:W-:Y:S02]  /*28de0*/  PRMT R153, R153, 0x5410, R158 ;  /* 0x0000541099997816 */ /* 0x000fe4000000009e */
[----:B------:R-:W-:Y:S01]  /*28df0*/  LOP3.LUT R99, R9, 0xffff0000, RZ, 0xc0, !PT ;  /* 0xffff000009637812 */ /* 0x000fe200078ec0ff */
[----:B------:R-:W-:Y:S01]  /*28e00*/  IMAD.U32 R158, R157, 0x10000, RZ ;  /* 0x000100009d9e7824 */ /* 0x000fe200078e00ff */
        /* <DEDUP_REMOVED lines=8> */
[C---:B------:R-:W-:Y:S01]  /*28e90*/  FMUL.FTZ R160, R99.reuse, R156 ;  /* 0x0000009c63a07220 */ /* 0x040fe20000410000 */
[----:B------:R-:W-:Y:S02]  /*28ea0*/  IMAD.U32 R9, R8, 0x10000, RZ ;  /* 0x0001000008097824 */ /* 0x000fe400078e00ff */
[-C--:B------:R-:W-:Y:S01]  /*28eb0*/  FMUL.FTZ R99, R99, R152.reuse ;  /* 0x0000009863637220 */ /* 0x080fe20000410000 */
[----:B------:R-:W-:Y:S01]  /*28ec0*/  LOP3.LUT R157, R157, 0xffff0000, RZ, 0xc0, !PT ;  /* 0xffff00009d9d7812 */ /* 0x000fe200078ec0ff */
[----:B------:R-:W-:Y:S01]  /*28ed0*/  IMAD.U32 R154, R154, 0x10000, RZ ;  /* 0x000100009a9a7824 */ /* 0x000fe200078e00ff */
[----:B------:R-:W-:Y:S01]  /*28ee0*/  LOP3.LUT R153, R153, 0xffff0000, RZ, 0xc0, !PT ;  /* 0xffff000099997812 */ /* 0x000fe200078ec0ff */
[C---:B------:R-:W-:Y:S01]  /*28ef0*/  FFMA.FTZ R160, R11.reuse, R152, -R160 ;  /* 0x000000980ba07223 */ /* 0x040fe200000108a0 */
[----:B------:R-:W-:Y:S01]  /*28f00*/  LOP3.LUT R8, R8, 0xffff0000, RZ, 0xc0, !PT ;  /* 0xffff000008087812 */ /* 0x000fe200078ec0ff */
[----:B------:R-:W-:Y:S01]  /*28f10*/  FFMA.FTZ R99, R11, R156, R99 ;  /* 0x0000009c0b637223 */ /* 0x000fe20000010063 */
[C---:B------:R-:W-:Y:S01]  /*28f20*/  FMUL.FTZ R11, R98.reuse, R157 ;  /* 0x0000009d620b7220 */ /* 0x040fe20000410000 */
[----:B------:R-:W-:Y:S01]  /*28f30*/  FMUL.FTZ R152, R98, R153 ;  /* 0x0000009962987220 */ /* 0x000fe20000410000 */
[C---:B------:R-:W-:Y:S01]  /*28f40*/  FMUL.FTZ R159, R101.reuse, R158 ;  /* 0x0000009e659f7220 */ /* 0x040fe20000410000 */
[C---:B------:R-:W-:Y:S01]  /*28f50*/  FMUL.FTZ R98, R8.reuse, R155 ;  /* 0x0000009b08627220 */ /* 0x040fe20000410000 */
[-C--:B------:R-:W-:Y:S01]  /*28f60*/  FMUL.FTZ R8, R8, R154.reuse ;  /* 0x0000009a08087220 */ /* 0x080fe20000410000 */
[-C--:B------:R-:W-:Y:S01]  /*28f70*/  FMUL.FTZ R101, R101, R151.reuse ;  /* 0x0000009765657220 */ /* 0x080fe20000410000 */
[C---:B------:R-:W-:Y:S01]  /*28f80*/  FFMA.FTZ R159, R100.reuse, R151, -R159 ;  /* 0x00000097649f7223 */ /* 0x040fe2000001089f */
[C---:B------:R-:W-:Y:S01]  /*28f90*/  FFMA.FTZ R98, R9.reuse, R154, -R98 ;  /* 0x0000009a09627223 */ /* 0x040fe20000010862 */
[----:B------:R-:W-:Y:S01]  /*28fa0*/  FFMA.FTZ R9, R9, R155, R8 ;  /* 0x0000009b09097223 */ /* 0x000fe20000010008 */
        /* <DEDUP_REMOVED lines=8> */
.L_x_2152:
[----:B------:R-:W-:Y:S05]  /*29030*/  BSYNC B4 ;  /* 0x0000000000047941 */ /* 0x000fea0003800000 */
.L_x_2151:
[C---:B------:R-:W-:Y:S02]  /*29040*/  R2UR UR4, R84.reuse ;  /* 0x00000000540472ca */ /* 0x040fe400000e0000 */
[C---:B------:R-:W-:Y:S02]  /*29050*/  R2UR UR5, R85.reuse ;  /* 0x00000000550572ca */ /* 0x040fe400000e0000 */
[----:B------:R-:W-:Y:S02]  /*29060*/  R2UR UR6, R84 ;  /* 0x00000000540672ca */ /* 0x000fe400000e0000 */
[----:B------:R-:W-:-:S09]  /*29070*/  R2UR UR7, R85 ;  /* 0x00000000550772ca */ /* 0x000fd200000e0000 */
[----:B-----5:R0:W-:Y:S04]  /*29080*/  ST.E.128 desc[UR4][R60.64], R8 ;  /* 0x000000083c007985 */ /* 0x0201e8000c101d04 */
[----:B------:R0:W5:Y:S02]  /*29090*/  LD.E.U8 R155, desc[UR6][R36.64] ;  /* 0x00000006249b7980 */ /* 0x000164000c101100 */
.L_x_2150:
[----:B------:R-:W-:Y:S05]  /*290a0*/  BSYNC B3 ;  /* 0x0000000000037941 */ /* 0x000fea0003800000 */
.L_x_2149:
[----:B-----5:R-:W-:Y:S01]  /*290b0*/  LOP3.LUT P0, RZ, R155, 0x2, RZ, 0xc0, !PT ;  /* 0x000000029bff7812 */ /* 0x020fe2000780c0ff */
[----:B------:R-:W-:-:S12]  /*290c0*/  BSSY B3, `(.L_x_2153) ;  /* 0x0000042000037945 */ /* 0x000fd80003800000 */
[----:B------:R-:W-:Y:S05]  /*290d0*/  @!P0 BRA `(.L_x_2154) ;  /* 0x0000000400008947 */ /* 0x000fea0003800000 */
[----:B------:R-:W-:Y:S02]  /*290e0*/  R2UR UR4, R84 ;  /* 0x00000000540472ca */ /* 0x000fe400000e0000 */
[----:B------:R-:W-:-:S13]  /*290f0*/  R2UR UR5, R85 ;  /* 0x00000000550572ca */ /* 0x000fda00000e0000 */
[----:B0-----:R-:W2:Y:S01]  /*29100*/  LD.E.U8 R11, desc[UR4][R32.64+0x18] ;  /* 0x00001804200b7980 */ /* 0x001ea2000c101100 */
[----:B------:R-:W-:-:S04]  /*29110*/  IADD3 R9, P0, R103, R97, RZ ;  /* 0x0000006167097210 */ /* 0x000fc80007f1e0ff */
[----:B------:R-:W-:Y:S02]  /*29120*/  LEA.HI.X.SX32 R10, R103, R102, 0x1, P0 ;  /* 0x00000066670a7211 */ /* 0x000fe400000f0eff */
[----:B------:R-:W-:-:S04]  /*29130*/  LEA R8, P1, R9, R34, 0x1 ;  /* 0x0000002209087211 */ /* 0x000fc800078208ff */
[----:B------:R-:W-:Y:S01]  /*29140*/  LEA.HI.X R9, R9, R35, R10, 0x1, P1 ;  /* 0x0000002309097211 */ /* 0x000fe200008f0c0a */
[----:B------:R-:W-:Y:S01]  /*29150*/  BSSY B4, `(.L_x_2155) ;  /* 0x0000032000047945 */ /* 0x000fe20003800000 */
[----:B--2---:R-:W-:-:S04]  /*29160*/  LOP3.LUT P0, RZ, R11, 0x2, RZ, 0xc0, !PT ;  /* 0x000000020bff7812 */ /* 0x004fc8000780c0ff */
[----:B------:R-:W5:Y:S09]  /*29170*/  LD.E.128 R8, desc[UR4][R8.64] ;  /* 0x0000000408087980 */ /* 0x000f72000c101d00 */
[----:B------:R-:W-:Y:S05]  /*29180*/  @!P0 BRA `(.L_x_2156) ;  /* 0x0000000000b88947 */ /* 0x000fea0003800000 */
[----:B------:R-:W-:Y:S01]  /*29190*/  SHF.R.U64 R98, R92, 0x10, R93 ;  /* 0x000000105c627819 */ /* 0x000fe2000000125d */
[----:B-----5:R-:W-:Y:S01]  /*291a0*/  IMAD.U32 R92, R10, 0x10000, RZ ;  /* 0x000100000a5c7824 */ /* 0x020fe200078e00ff */
        /* <DEDUP_REMOVED lines=16> */
[----:B------:R-:W-:-:S02]  /*292b0*/  IMAD.U32 R10, R9, 0x10000, RZ ;  /* 0x00010000090a7824 */ /* 0x000fc400078e00ff */
[C---:B------:R-:W-:Y:S01]  /*292c0*/  FMUL.FTZ R151, R11.reuse, R100 ;  /* 0x000000640b977220 */ /* 0x040fe20000410000 */
[C---:B------:R-:W-:Y:S02]  /*292d0*/  IMAD.U32 R9, R8.reuse, 0x10000, RZ ;  /* 0x0001000008097824 */ /* 0x040fe400078e00ff */
[-C--:B------:R-:W-:Y:S01]  /*292e0*/  FMUL.FTZ R11, R11, R98.reuse ;  /* 0x000000620b0b7220 */ /* 0x080fe20000410000 */
[----:B------:R-:W-:Y:S01]  /*292f0*/  LOP3.LUT R8, R8, 0xffff0000, RZ, 0xc0, !PT ;  /* 0xffff000008087812 */ /* 0x000fe200078ec0ff */
[C---:B------:R-:W-:Y:S01]  /*29300*/  FMUL.FTZ R153, R93.reuse, R101 ;  /* 0x000000655d997220 */ /* 0x040fe20000410000 */
[----:B------:R-:W-:Y:S01]  /*29310*/  LOP3.LUT R150, R150, 0xffff0000, RZ, 0xc0, !PT ;  /* 0xffff000096967812 */ /* 0x000fe200078ec0ff */
[-C--:B------:R-:W-:Y:S01]  /*29320*/  FMUL.FTZ R93, R93, R99.reuse ;  /* 0x000000635d5d7220 */ /* 0x080fe20000410000 */
[----:B------:R-:W-:Y:S01]  /*29330*/  LOP3.LUT R148, R148, 0xffff0000, RZ, 0xc0, !PT ;  /* 0xffff000094947812 */ /* 0x000fe200078ec0ff */
[----:B------:R-:W-:Y:S02]  /*29340*/  IMAD.U32 R147, R147, 0x10000, RZ ;  /* 0x0001000093937824 */ /* 0x000fe400078e00ff */
[C---:B------:R-:W-:Y:S01]  /*29350*/  FFMA.FTZ R151, R10.reuse, R98, -R151 ;  /* 0x000000620a977223 */ /* 0x040fe20000010897 */
[----:B------:R-:W-:Y:S01]  /*29360*/  FFMA.FTZ R100, R10, R100, R11 ;  /* 0x000000640a647223 */ /* 0x000fe2000001000b */
[----:B------:R-:W-:Y:S01]  /*29370*/  FFMA.FTZ R153, R92, R99, -R153 ;  /* 0x000000635c997223 */ /* 0x000fe20000010899 */
[----:B------:R-:W-:Y:S01]  /*29380*/  FMUL.FTZ R10, R8, R149 ;  /* 0x00000095080a7220 */ /* 0x000fe20000410000 */
[----:B------:R-:W-:Y:S01]  /*29390*/  FFMA.FTZ R92, R92, R101, R93 ;  /* 0x000000655c5c7223 */ /* 0x000fe2000001005d */
[C---:B------:R-:W-:Y:S01]  /*293a0*/  FMUL.FTZ R11, R95.reuse, R150 ;  /* 0x000000965f0b7220 */ /* 0x040fe20000410000 */
[-C--:B------:R-:W-:Y:S01]  /*293b0*/  FMUL.FTZ R8, R8, R147.reuse ;  /* 0x0000009308087220 */ /* 0x080fe20000410000 */
[-C--:B------:R-:W-:Y:S01]  /*293c0*/  FMUL.FTZ R95, R95, R148.reuse ;  /* 0x000000945f5f7220 */ /* 0x080fe20000410000 */
[C---:B------:R-:W-:Y:S01]  /*293d0*/  FFMA.FTZ R10, R9.reuse, R147, -R10 ;  /* 0x00000093090a7223 */ /* 0x040fe2000001080a */
        /* <DEDUP_REMOVED lines=9> */
.L_x_2156:
[----:B------:R-:W-:Y:S05]  /*29470*/  BSYNC B4 ;  /* 0x0000000000047941 */ /* 0x000fea0003800000 */
.L_x_2155:
[C---:B------:R-:W-:Y:S02]  /*29480*/  R2UR UR4, R84.reuse ;  /* 0x00000000540472ca */ /* 0x040fe400000e0000 */
[C---:B------:R-:W-:Y:S02]  /*29490*/  R2UR UR5, R85.reuse ;  /* 0x00000000550572ca */ /* 0x040fe400000e0000 */
[----:B------:R-:W-:Y:S02]  /*294a0*/  R2UR UR6, R84 ;  /* 0x00000000540672ca */ /* 0x000fe400000e0000 */
[----:B------:R-:W-:-:S09]  /*294b0*/  R2UR UR7, R85 ;  /* 0x00000000550772ca */ /* 0x000fd200000e0000 */
[----:B-----5:R1:W-:Y:S04]  /*294c0*/  ST.E.128 desc[UR4][R60.64+0x40], R8 ;  /* 0x000040083c007985 */ /* 0x0203e8000c101d04 */
[----:B------:R1:W5:Y:S02]  /*294d0*/  LD.E.U8 R155, desc[UR6][R36.64] ;  /* 0x00000006249b7980 */ /* 0x000364000c101100 */
.L_x_2154:
[----:B------:R-:W-:Y:S05]  /*294e0*/  BSYNC B3 ;  /* 0x0000000000037941 */ /* 0x000fea0003800000 */
.L_x_2153:
[----:B-----5:R-:W-:Y:S01]  /*294f0*/  LOP3.LUT P0, RZ, R155, 0x4, RZ, 0xc0, !PT ;  /* 0x000000049bff7812 */ /* 0x020fe2000780c0ff */
[----:B------:R-:W-:-:S12]  /*29500*/  BSSY B3, `(.L_x_2157) ;  /* 0x000003e000037945 */ /* 0x000fd80003800000 */
[----:B------:R-:W-:Y:S05]  /*29510*/  @!P0 BRA `(.L_x_2158) ;  /* 0x0000000000f08947 */ /* 0x000fea0003800000 */
[----:B------:R-:W-:Y:S02]  /*29520*/  R2UR UR4, R84 ;  /* 0x00000000540472ca */ /* 0x000fe400000e0000 */
[----:B------:R-:W-:-:S13]  /*29530*/  R2UR UR5, R85 ;  /* 0x00000000550572ca */ /* 0x000fda00000e0000 */
[----:B01----:R-:W2:Y:S01]  /*29540*/  LD.E.U8 R8, desc[UR4][R32.64+0x18] ;  /* 0x0000180420087980 */ /* 0x003ea2000c101100 */
[----:B------:R-:W-:Y:S01]  /*29550*/  BSSY B4, `(.L_x_2159) ;  /* 0x0000032000047945 */ /* 0x000fe20003800000 */
[----:B--2---:R-:W-:Y:S02]  /*29560*/  LOP3.LUT P0, RZ, R8, 0x4, RZ, 0xc0, !PT ;  /* 0x0000000408ff7812 */ /* 0x004fe4000780c0ff */
[----:B------:R0:W5:Y:S11]  /*29570*/  LD.E.128 R8, desc[UR4][R42.64+0x3000] ;  /* 0x003000042a087980 */ /* 0x000176000c101d00 */
[----:B0-----:R-:W-:Y:S05]  /*29580*/  @!P0 BRA `(.L_x_2160) ;  /* 0x0000000000b88947 */ /* 0x001fea0003800000 */
        /* <DEDUP_REMOVED lines=46> */
.L_x_2160:
[----:B------:R-:W-:Y:S05]  /*29870*/  BSYNC B4 ;  /* 0x0000000000047941 */ /* 0x000fea0003800000 */
.L_x_2159:
[C---:B------:R-:W-:Y:S02]  /*29880*/  R2UR UR4, R84.reuse ;  /* 0x00000000540472ca */ /* 0x040fe400000e0000 */
[C---:B------:R-:W-:Y:S02]  /*29890*/  R2UR UR5, R85.reuse ;  /* 0x00000000550572ca */ /* 0x040fe400000e0000 */
[----:B------:R-:W-:Y:S02]  /*298a0*/  R2UR UR6, R84 ;  /* 0x00000000540672ca */ /* 0x000fe400000e0000 */
[----:B------:R-:W-:-:S09]  /*298b0*/  R2UR UR7, R85 ;  /* 0x00000000550772ca */ /* 0x000fd200000e0000 */
[----:B-----5:R2:W-:Y:S04]  /*298c0*/  ST.E.128 desc[UR4][R60.64+0x80], R8 ;  /* 0x000080083c007985 */ /* 0x0205e8000c101d04 */
[----:B------:R2:W5:Y:S02]  /*298d0*/  LD.E.U8 R155, desc[UR6][R36.64] ;  /* 0x00000006249b7980 */ /* 0x000564000c101100 */
.L_x_2158:
[----:B------:R-:W-:Y:S05]  /*298e0*/  BSYNC B3 ;  /* 0x0000000000037941 */ /* 0x000fea0003800000 */
.L_x_2157:
[----:B-----5:R-:W-:Y:S01]  /*298f0*/  LOP3.LUT P0, RZ, R155, 0x8, RZ, 0xc0, !PT ;  /* 0x000000089bff7812 */ /* 0x020fe2000780c0ff */
[----:B------:R-:W-:-:S12]  /*29900*/  BSSY B3, `(.L_x_2161) ;  /* 0x0000043000037945 */ /* 0x000fd80003800000 */
[----:B------:R-:W-:Y:S05]  /*29910*/  @!P0 BRA `(.L_x_2162) ;  /* 0x0000000400048947 */ /* 0x000fea0003800000 */
[----:B------:R-:W-:Y:S02]  /*29920*/  R2UR UR4, R84 ;  /* 0x00000000540472ca */ /* 0x000fe400000e0000 */
[----:B------:R-:W-:-:S13]  /*29930*/  R2UR UR5, R85 ;  /* 0x00000000550572ca */ /* 0x000fda00000e0000 */
[----:B012---:R-:W2:Y:S01]  /*29940*/  LD.E.U8 R11, desc[UR4][R32.64+0x18] ;  /* 0x00001804200b7980 */ /* 0x007ea2000c101100 */
[----:B------:R-:W-:-:S05]  /*29950*/  VIADD R8, R103, 0x1800 ;  /* 0x0000180067087836 */ /* 0x000fca0000000000 */
        /* <DEDUP_REMOVED lines=54> */
.L_x_2164:
[----:B------:R-:W-:Y:S05]  /*29cc0*/  BSYNC B4 ;  /* 0x0000000000047941 */ /* 0x000fea0003800000 */
.L_x_2163:
[C---:B------:R-:W-:Y:S02]  /*29cd0*/  R2UR UR4, R84.reuse ;  /* 0x00000000540472ca */ /* 0x040fe400000e0000 */
[C---:B------:R-:W-:Y:S02]  /*29ce0*/  R2UR UR5, R85.reuse ;  /* 0x00000000550572ca */ /* 0x040fe400000e0000 */
[----:B------:R-:W-:Y:S02]  /*29cf0*/  R2UR UR6, R84 ;  /* 0x00000000540672ca */ /* 0x000fe400000e0000 */
[----:B------:R-:W-:-:S09]  /*29d00*/  R2UR UR7, R85 ;  /* 0x00000000550772ca */ /* 0x000fd200000e0000 */
[----:B-----5:R3:W-:Y:S04]  /*29d10*/  ST.E.128 desc[UR4][R60.64+0xc0], R8 ;  /* 0x0000c0083c007985 */ /* 0x0207e8000c101d04 */
[----:B------:R3:W5:Y:S02]  /*29d20*/  LD.E.U8 R155, desc[UR6][R36.64] ;  /* 0x00000006249b7980 */ /* 0x000764000c101100 */
.L_x_2162:
[----:B------:R-:W-:Y:S05]  /*29d30*/  BSYNC B3 ;  /* 0x0000000000037941 */ /* 0x000fea0003800000 */
.L_x_2161:
[----:B-----5:R-:W-:Y:S01]  /*29d40*/  LOP3.LUT P0, RZ, R155, 0x10, RZ, 0xc0, !PT ;  /* 0x000000109bff7812 */ /* 0x020fe2000780c0ff */
[----:B------:R-:W-:-:S12]  /*29d50*/  BSSY B3, `(.L_x_2165) ;  /* 0x000003e000037945 */ /* 0x000fd80003800000 */
[----:B------:R-:W-:Y:S05]  /*29d60*/  @!P0 BRA `(.L_x_2166) ;  /* 0x0000000000f08947 */ /* 0x000fea0003800000 */
[----:B------:R-:W-:Y:S02]  /*29d70*/  R2UR UR4, R84 ;  /* 0x00000000540472ca */ /* 0x000fe400000e0000 */
[----:B------:R-:W-:-:S13]  /*29d80*/  R2UR UR5, R85 ;  /* 0x00000000550572ca */ /* 0x000fda00000e0000 */
[----:B0123--:R-:W2:Y:S01]  /*29d90*/  LD.E.U8 R8, desc[UR4][R32.64+0x18] ;  /* 0x0000180420087980 */ /* 0x00fea2000c101100 */
        /* <DEDUP_REMOVED lines=50> */
.L_x_2168:
[----:B------:R-:W-:Y:S05]  /*2a0c0*/  BSYNC B4 ;  /* 0x0000000000047941 */ /* 0x000fea0003800000 */
.L_x_2167:
[C---:B------:R-:W-:Y:S02]  /*2a0d0*/  R2UR UR4, R84.reuse ;  /* 0x00000000540472ca */ /* 0x040fe400000e0000 */
[C---:B------:R-:W-:Y:S02]  /*2a0e0*/  R2UR UR5, R85.reuse ;  /* 0x00000000550572ca */ /* 0x040fe400000e0000 */
[----:B------:R-:W-:Y:S02]  /*2a0f0*/  R2UR UR6, R84 ;  /* 0x00000000540672ca */ /* 0x000fe400000e0000 */
[----:B------:R-:W-:-:S09]  /*2a100*/  R2UR UR7, R85 ;  /* 0x00000000550772ca */ /* 0x000fd200000e0000 */
[----:B-----5:R4:W-:Y:S04]  /*2a110*/  ST.E.128 desc[UR4][R60.64+0x100], R8 ;  /* 0x000100083c007985 */ /* 0x0209e8000c101d04 */
[----:B------:R4:W5:Y:S02]  /*2a120*/  LD.E.U8 R155, desc[UR6][R36.64] ;  /* 0x00000006249b7980 */ /* 0x000964000c101100 */
.L_x_2166:
[----:B------:R-:W-:Y:S05]  /*2a130*/  BSYNC B3 ;  /* 0x0000000000037941 */ /* 0x000fea0003800000 */
.L_x_2165:
[----:B-----5:R-:W-:-:S13]  /*2a140*/  LOP3.LUT P0, RZ, R155, 0x20, RZ, 0xc0, !PT ;  /* 0x000000209bff7812 */ /* 0x020fda000780c0ff */
[----:B------:R-:W-:Y:S05]  /*2a150*/  @!P0 BRA `(.L_x_2148) ;  /* 0x0000000000f88947 */ /* 0x000fea0003800000 */
[----:B------:R-:W-:Y:S02]  /*2a160*/  R2UR UR4, R84 ;  /* 0x00000000540472ca */ /* 0x000fe400000e0000 */
[----:B------:R-:W-:-:S13]  /*2a170*/  R2UR UR5, R85 ;  /* 0x00000000550572ca */ /* 0x000fda00000e0000 */
[----:B------:R-:W2:Y:S02]  /*2a180*/  LD.E.U8 R62, desc[UR4][R32.64+0x18] ;  /* 0x00001804203e7980 */ /* 0x000ea4000c101100 */
[----:B01234-:R-:W-:-:S05]  /*2a190*/  VIADD R8, R103, 0x3000 ;  /* 0x0000300067087836 */ /* 0x01ffca0000000000 */
[----:B------:R-:W-:-:S04]  /*2a1a0*/  IADD3 R9, P0, R8, R97, RZ ;  /* 0x0000006108097210 */ /* 0x000fc80007f1e0ff */
[----:B------:R-:W-:Y:S02]  /*2a1b0*/  LEA.HI.X.SX32 R10, R8, R102, 0x1, P0 ;  /* 0x00000066080a7211 */ /* 0x000fe400000f0eff */
[----:B------:R-:W-:-:S04]  /*2a1c0*/  LEA R8, P0, R9, R34, 0x1 ;  /* 0x0000002209087211 */ /* 0x000fc800078008ff */
[----:B------:R-:W-:Y:S01]  /*2a1d0*/  LEA.HI.X R9, R9, R35, R10, 0x1, P0 ;  /* 0x0000002309097211 */ /* 0x000fe200000f0c0a */
[----:B------:R-:W-:Y:S05]  /*2a1e0*/  BSSY B3, `(.L_x_2169) ;  /* 0x0000032000037945 */ /* 0x000fea0003800000 */
[----:B------:R-:W5:Y:S01]  /*2a1f0*/  LD.E.128 R8, desc[UR4][R8.64] ;  /* 0x0000000408087980 */ /* 0x000f62000c101d00 */
[----:B------:R-:W-:-:S13]  /*2a200*/  LOP3.LUT P0, RZ, R62, 0x20, RZ, 0xc0, !PT ;  /* 0x000000203eff7812 */ /* 0x000fda000780c0ff */
        /* <DEDUP_REMOVED lines=47> */
.L_x_2170:
[----:B------:R-:W-:Y:S05]  /*2a500*/  BSYNC B3 ;  /* 0x0000000000037941 */ /* 0x000fea0003800000 */
.L_x_2169:
[----:B------:R-:W-:Y:S02]  /*2a510*/  R2UR UR4, R84 ;  /* 0x00000000540472ca */ /* 0x000fe400000e0000 */
[----:B------:R-:W-:-:S13]  /*2a520*/  R2UR UR5, R85 ;  /* 0x00000000550572ca */ /* 0x000fda00000e0000 */
[----:B-----5:R0:W-:Y:S02]  /*2a530*/  ST.E.128 desc[UR4][R60.64+0x140], R8 ;  /* 0x000140083c007985 */ /* 0x0201e4000c101d04 */
.L_x_2148:
[----:B------:R-:W-:Y:S05]  /*2a540*/  BSYNC B2 ;  /* 0x0000000000027941 */ /* 0x000fea0003800000 */
.L_x_2147:
[----:B------:R-:W-:Y:S02]  /*2a550*/  R2UR UR4, R84 ;  /* 0x00000000540472ca */ /* 0x000fe400000e0000 */
[----:B------:R-:W-:-:S13]  /*2a560*/  R2UR UR5, R85 ;  /* 0x00000000550572ca */ /* 0x000fda00000e0000 */
[----:B01234-:R-:W2:Y:S02]  /*2a570*/  LD.E R8, desc[UR4][R32.64+0xc] ;  /* 0x00000c0420087980 */ /* 0x01fea4000c101900 */
[----:B--2---:R-:W-:Y:S02]  /*2a580*/  IMAD R9, R77, -0x60, R8 ;  /* 0xffffffa04d097824 */ /* 0x004fe400078e0208 */
[----:B------:R-:W-:-:S03]  /*2a590*/  VIADD R8, R117, 0x40 ;  /* 0x0000004075087836 */ /* 0x000fc60000000000 */
[----:B------:R-:W-:-:S04]  /*2a5a0*/  VIMNMX R9, R9, 0x60, PT ;  /* 0x0000006009097848 */ /* 0x000fc80003fe0100 */
[----:B------:R-:W-:-:S13]  /*2a5b0*/  ISETP.GE.AND P0, PT, R8, R9, PT ;  /* 0x000000090800720c */ /* 0x000fda0003f06270 */
[----:B------:R-:W-:Y:S05]  /*2a5c0*/  @P0 BRA `(.L_x_2171) ;  /* 0x00000078002c0947 */ /* 0x000fea0003800000 */
[----:B------:R-:W-:Y:S02]  /*2a5d0*/  R2UR UR4, R84 ;  /* 0x00000000540472ca */ /* 0x000fe400000e0000 */
[----:B------:R-:W-:-:S13]  /*2a5e0*/  R2UR UR5, R85 ;  /* 0x00000000550572ca */ /* 0x000fda00000e0000 */
[----:B-----5:R-:W2:Y:S01]  /*2a5f0*/  LD.E.U8 R58, desc[UR4][R36.64] ;  /* 0x00000004243a7980 */ /* 0x020ea2000c101100 */
[----:B------:R-:W-:Y:S01]  /*2a600*/  IADD3 R9, P0, R117, 0x40, RZ ;  /* 0x0000004075097810 */ /* 0x000fe20007f1e0ff */
[----:B------:R-:W-:Y:S01]  /*2a610*/  BSSY B2, `(.L_x_2172) ;  /* 0x000004a000027945 */ /* 0x000fe20003800000 */
[----:B------:R-:W-:Y:S02]  /*2a620*/  IADD3 R68, P1, R123, R68, RZ ;  /* 0x000000447b447210 */ /* 0x000fe40007f3e0ff */
[----:B------:R-:W-:-:S03]  /*2a630*/  LEA.HI.X.SX32 R117, R117, RZ, 0x1, P0 ;  /* 0x000000ff75757211 */ /* 0x000fc600000f0eff */
[----:B------:R-:W-:Y:S02]  /*2a640*/  IMAD.X R69, R119, 0x1, R71, P1 ;  /* 0x0000000177457824 */ /* 0x000fe400008e0647 */
[----:B------:R-:W-:Y:S02]  /*2a650*/  IMAD R117, R117, R88, RZ ;  /* 0x0000005875757224 */ /* 0x000fe400078e02ff */
[----:B------:R-:W-:-:S04]  /*2a660*/  IMAD.WIDE.U32 R68, R88, R9, R68 ;  /* 0x0000000958447225 */ /* 0x000fc800078e0044 */
[----:B------:R-:W-:Y:S01]  /*2a670*/  IMAD R9, R89, R9, R117 ;  /* 0x0000000959097224 */ /* 0x000fe200078e0275 */
[----:B------:R-:W-:-:S03]  /*2a680*/  LEA R56, P1, R68, R86, 0x1 ;  /* 0x0000005644387211 */ /* 0x000fc600078208ff */
[----:B------:R-:W-:-:S05]  /*2a690*/  IMAD.IADD R9, R69, 0x1, R9 ;  /* 0x0000000145097824 */ /* 0x000fca00078e0209 */
        /* <DEDUP_REMOVED lines=58> */
.L_x_2175:
[----:B------:R-:W-:Y:S05]  /*2aa40*/  BSYNC B3 ;  /* 0x0000000000037941 */ /* 0x000fea0003800000 */
.L_x_2174:
[C---:B------:R-:W-:Y:S02]  /*2aa50*/  R2UR UR4, R84.reuse ;  /* 0x00000000540472ca */ /* 0x040fe400000e0000 */
[C---:B------:R-:W-:Y:S02]  /*2aa60*/  R2UR UR5, R85.reuse ;  /* 0x00000000550572ca */ /* 0x040fe400000e0000 */
[----:B------:R-:W-:Y:S02]  /*2aa70*/  R2UR UR6, R84 ;  /* 0x00000000540672ca */ /* 0x000fe400000e0000 */
[----:B------:R-:W-:-:S09]  /*2aa80*/  R2UR UR7, R85 ;  /* 0x00000000550772ca */ /* 0x000fd200000e0000 */
[----:B-----5:R0:W-:Y:S04]  /*2aa90*/  ST.E.128 desc[UR4][R56.64], R8 ;  /* 0x0000000838007985 */ /* 0x0201e8000c101d04 */
[----:B------:R0:W5:Y:S02]  /*2aaa0*/  LD.E.U8 R58, desc[UR6][R36.64] ;  /* 0x00000006243a7980 */ /* 0x000164000c101100 */
.L_x_2173:
[----:B------:R-:W-:Y:S05]  /*2aab0*/  BSYNC B2 ;  /* 0x0000000000027941 */ /* 0x000fea0003800000 */
.L_x_2172:
[----:B-----5:R-:W-:Y:S01]  /*2aac0*/  LOP3.LUT P0, RZ, R58, 0x2, RZ, 0xc0, !PT ;  /* 0x000000023aff7812 */ /* 0x020fe2000780c0ff */
[----:B------:R-:W-:-:S12]  /*2aad0*/  BSSY B2, `(.L_x_2176) ;  /* 0x0000043000027945 */ /* 0x000fd80003800000 */
[----:B------:R-:W-:Y:S05]  /*2aae0*/  @!P0 BRA `(.L_x_2177) ;  /* 0x0000000400048947 */ /* 0x000fea0003800000 */
[----:B------:R-:W-:Y:S02]  /*2aaf0*/  R2UR UR4, R84 ;  /* 0x00000000540472ca */ /* 0x000fe400000e0000 */
[----:B------:R-:W-:-:S13]  /*2ab00*/  R2UR UR5, R85 ;  /* 0x00000000550572ca */ /* 0x000fda00000e0000 */
[----:B0-----:R-:W2:Y:S01]  /*2ab10*/  LD.E.U8 R11, desc[UR4][R32.64+0x18] ;  /* 0x00001804200b7980 */ /* 0x001ea2000c101100 */
        /* <DEDUP_REMOVED lines=43> */
[----:B------:R-:W-:Y:S01]  /*2add0*/  FMUL.FTZ R8, R8, R122 ;  /* 0x0000007a08087220 */ /* 0x000fe20000410000 */
[----:B------:R-:W-:Y:S01]  /*2ade0*/  FMUL.FTZ R51, R51, R124 ;  /* 0x0000007c33337220 */ /* 0x000fe20000410000 */
        /* <DEDUP_REMOVED lines=10> */
.L_x_2179:
[----:B------:R-:W-:Y:S05]  /*2ae90*/  BSYNC B3 ;  /* 0x0000000000037941 */ /* 0x000fea0003800000 */
.L_x_2178:
[C---:B------:R-:W-:Y:S02]  /*2aea0*/  R2UR UR4, R84.reuse ;  /* 0x00000000540472ca */ /* 0x040fe400000e0000 */
[C---:B------:R-:W-:Y:S02]  /*2aeb0*/  R2UR UR5, R85.reuse ;  /* 0x00000000550572ca */ /* 0x040fe400000e0000 */
[----:B------:R-:W-:Y:S02]  /*2aec0*/  R2UR UR6, R84 ;  /* 0x00000000540672ca */ /* 0x000fe400000e0000 */
[----:B------:R-:W-:-:S09]  /*2aed0*/  R2UR UR7, R85 ;  /* 0x00000000550772ca */ /* 0x000fd200000e0000 */
[----:B-----5:R1:W-:Y:S04]  /*2aee0*/  ST.E.128 desc[UR4][R56.64+0x40], R8 ;  /* 0x0000400838007985 */ /* 0x0203e8000c101d04 */
[----:B------:R1:W5:Y:S02]  /*2aef0*/  LD.E.U8 R58, desc[UR6][R36.64] ;  /* 0x00000006243a7980 */ /* 0x000364000c101100 */
.L_x_2177:
[----:B------:R-:W-:Y:S05]  /*2af00*/  BSYNC B2 ;  /* 0x0000000000027941 */ /* 0x000fea0003800000 */
.L_x_2176:
        /* <DEDUP_REMOVED lines=10> */
[----:B------:R-:W-:Y:S02]  /*2afb0*/  SHF.R.U32.HI R48, RZ, 0x10, R45 ;  /* 0x00000010ff307819 */ /* 0x000fe4000001162d */
[----:B------:R-:W-:Y:S02]  /*2afc0*/  SHF.R.U32.HI R51, RZ, 0x10, R47 ;  /* 0x00000010ff337819 */ /* 0x000fe4000001162f */
[----:B------:R-:W-:Y:S01]  /*2afd0*/  SHF.R.U64 R49, R44, 0x10, R45 ;  /* 0x000000102c317819 */ /* 0x000fe2000000122d */
[----:B-----5:R-:W-:Y:S01]  /*2afe0*/  IMAD.U32 R44, R10, 0x10000, RZ ;  /* 0x000100000a2c7824 */ /* 0x020fe200078e00ff */
[----:B------:R-:W-:Y:S02]  /*2aff0*/  PRMT R121, R121, 0x5410, R48 ;  /* 0x0000541079797816 */ /* 0x000fe40000000030 */
[----:B------:R-:W-:Y:S01]  /*2b000*/  SHF.R.U64 R53, R46, 0x10, R47 ;  /* 0x000000102e357819 */ /* 0x000fe2000000122f */
[----:B------:R-:W-:Y:S01]  /*2b010*/  IMAD.U32 R46, R11, 0x10000, RZ ;  /* 0x000100000b2e7824 */ /* 0x000fe200078e00ff */
[----:B------:R-:W-:Y:S01]  /*2b020*/  PRMT R118, R118, 0x5410, R51 ;  /* 0x0000541076767816 */ /* 0x000fe20000000033 */
[----:B------:R-:W-:Y:S01]  /*2b030*/  IMAD.U32 R51, R121, 0x10000, RZ ;  /* 0x0001000079337824 */ /* 0x000fe200078e00ff */
[----:B------:R-:W-:-:S02]  /*2b040*/  PRMT R120, R120, 0x5410, R49 ;  /* 0x0000541078787816 */ /* 0x000fc40000000031 */
[----:B------:R-:W-:Y:S01]  /*2b050*/  LOP3.LUT R45, R10, 0xffff0000, RZ, 0xc0, !PT ;  /* 0xffff00000a2d7812 */ /* 0x000fe200078ec0ff */
[----:B------:R-:W-:Y:S01]  /*2b060*/  IMAD.U32 R49, R118, 0x10000, RZ ;  /* 0x0001000076317824 */ /* 0x000fe200078e00ff */
[----:B------:R-:W-:Y:S01]  /*2b070*/  LOP3.LUT R47, R11, 0xffff0000, RZ, 0xc0, !PT ;  /* 0xffff00000b2f7812 */ /* 0x000fe200078ec0ff */
[----:B------:R-:W-:Y:S01]  /*2b080*/  IMAD.U32 R10, R9, 0x10000, RZ ;  /* 0x00010000090a7824 */ /* 0x000fe200078e00ff */
[----:B------:R-:W-:Y:S01]  /*2b090*/  PRMT R116, R116, 0x5410, R53 ;  /* 0x0000541074747816 */ /* 0x000fe20000000035 */
[----:B------:R-:W-:Y:S01]  /*2b0a0*/  FMUL.FTZ R55, R45, R51 ;  /* 0x000000332d377220 */ /* 0x000fe20000410000 */
[----:B------:R-:W-:Y:S01]  /*2b0b0*/  LOP3.LUT R11, R9, 0xffff0000, RZ, 0xc0, !PT ;  /* 0xffff0000090b7812 */ /* 0x000fe200078ec0ff */
[-C--:B------:R-:W-:Y:S01]  /*2b0c0*/  FMUL.FTZ R45, R45, R49.reuse ;  /* 0x000000312d2d7220 */ /* 0x080fe20000410000 */
[----:B------:R-:W-:Y:S01]  /*2b0d0*/  LOP3.LUT R50, R120, 0xffff0000, RZ, 0xc0, !PT ;  /* 0xffff000078327812 */ /* 0x000fe200078ec0ff */
[----:B------:R-:W-:Y:S01]  /*2b0e0*/  IMAD.U32 R9, R8, 0x10000, RZ ;  /* 0x0001000008097824 */ /* 0x000fe200078e00ff */
[----:B------:R-:W-:Y:S01]  /*2b0f0*/  LOP3.LUT R48, R116, 0xffff0000, RZ, 0xc0, !PT ;  /* 0xffff000074307812 */ /* 0x000fe200078ec0ff */
[----:B------:R-:W-:Y:S01]  /*2b100*/  FFMA.FTZ R55, R44, R49, -R55 ;  /* 0x000000312c377223 */ /* 0x000fe20000010837 */
[----:B------:R-:W-:Y:S01]  /*2b110*/  LOP3.LUT R121, R121, 0xffff0000, RZ, 0xc0, !PT ;  /* 0xffff000079797812 */ /* 0x000fe200078ec0ff */
[C---:B------:R-:W-:Y:S01]  /*2b120*/  FMUL.FTZ R53, R11.reuse, R50 ;  /* 0x000000320b357220 */ /* 0x040fe20000410000 */
[----:B------:R-:W-:Y:S01]  /*2b130*/  LOP3.LUT R118, R118, 0xffff0000, RZ, 0xc0, !PT ;  /* 0xffff000076767812 */ /* 0x000fe200078ec0ff */
[-C--:B------:R-:W-:Y:S01]  /*2b140*/  FMUL.FTZ R11, R11, R48.reuse ;  /* 0x000000300b0b7220 */ /* 0x080fe20000410000 */
[----:B------:R-:W-:Y:S01]  /*2b150*/  LOP3.LUT R8, R8, 0xffff0000, RZ, 0xc0, !PT ;  /* 0xffff000008087812 */ /* 0x000fe200078ec0ff */
[----:B------:R-:W-:Y:S01]  /*2b160*/  FFMA.FTZ R53, R10, R48, -R53 ;  /* 0x000000300a357223 */ /* 0x000fe20000010835 */
[----:B------:R-:W-:Y:S01]  /*2b170*/  FFMA.FTZ R44, R44, R51, R45 ;  /* 0x000000332c2c7223 */ /* 0x000fe2000001002d */
[----:B------:R-:W-:-:S02]  /*2b180*/  IMAD.U32 R120, R120, 0x10000, RZ ;  /* 0x0001000078787824 */ /* 0x000fc400078e00ff */
[CC--:B------:R-:W-:Y:S01]  /*2b190*/  FMUL.FTZ R45, R47.reuse, R121.reuse ;  /* 0x000000792f2d7220 */ /* 0x0c0fe20000410000 */
[----:B------:R-:W-:Y:S02]  /*2b1a0*/  IMAD.U32 R116, R116, 0x10000, RZ ;  /* 0x0001000074747824 */ /* 0x000fe400078e00ff */
[----:B------:R-:W-:Y:S01]  /*2b1b0*/  FMUL.FTZ R48, R47, R118 ;  /* 0x000000762f307220 */ /* 0x000fe20000410000 */
[----:B------:R-:W-:Y:S01]  /*2b1c0*/  FFMA.FTZ R50, R10, R50, R11 ;  /* 0x000000320a327223 */ /* 0x000fe2000001000b */
        /* <DEDUP_REMOVED lines=12> */
.L_x_2183:
[----:B------:R-:W-:Y:S05]  /*2b290*/  BSYNC B3 ;  /* 0x0000000000037941 */ /* 0x000fea0003800000 */
.L_x_2182:
[C---:B------:R-:W-:Y:S02]  /*2b2a0*/  R2UR UR4, R84.reuse ;  /* 0x00000000540472ca */ /* 0x040fe400000e0000 */
[C---:B------:R-:W-:Y:S02]  /*2b2b0*/  R2UR UR5, R85.reuse ;  /* 0x00000000550572ca */ /* 0x040fe400000e0000 */
[----:B------:R-:W-:Y:S02]  /*2b2c0*/  R2UR UR6, R84 ;  /* 0x00000000540672ca */ /* 0x000fe400000e0000 */
[----:B------:R-:W-:-:S09]  /*2b2d0*/  R2UR UR7, R85 ;  /* 0x00000000550772ca */ /* 0x000fd200000e0000 */
[----:B-----5:R2:W-:Y:S04]  /*2b2e0*/  ST.E.128 desc[UR4][R56.64+0x80], R8 ;  /* 0x0000800838007985 */ /* 0x0205e8000c101d04 */
[----:B------:R2:W5:Y:S02]  /*2b2f0*/  LD.E.U8 R58, desc[UR6][R36.64] ;  /* 0x00000006243a7980 */ /* 0x000564000c101100 */
.L_x_2181:
[----:B------:R-:W-:Y:S05]  /*2b300*/  BSYNC B2 ;  /* 0x0000000000027941 */ /* 0x000fea0003800000 */
.L_x_2180:
        /* <DEDUP_REMOVED lines=15> */
[----:B------:R-:W-:Y:S02]  /*2b400*/  SHF.R.U32.HI R44, RZ, 0x10, R39 ;  /* 0x00000010ff2c7819 */ /* 0x000fe40000011627 */
[----:B------:R-:W-:Y:S02]  /*2b410*/  SHF.R.U32.HI R46, RZ, 0x10, R41 ;  /* 0x00000010ff2e7819 */ /* 0x000fe40000011629 */
[----:B------:R-:W-:Y:S01]  /*2b420*/  SHF.R.U64 R45, R38, 0x10, R39 ;  /* 0x00000010262d7819 */ /* 0x000fe20000001227 */
[----:B-----5:R-:W-:Y:S01]  /*2b430*/  IMAD.U32 R38, R10, 0x10000, RZ ;  /* 0x000100000a267824 */ /* 0x020fe200078e00ff */
[----:B------:R-:W-:Y:S01]  /*2b440*/  SHF.R.U64 R47, R40, 0x10, R41 ;  /* 0x00000010282f7819 */ /* 0x000fe20000001229 */
[----:B------:R-:W-:Y:S01]  /*2b450*/  IMAD.U32 R40, R11, 0x10000, RZ ;  /* 0x000100000b287824 */ /* 0x000fe200078e00ff */
[----:B------:R-:W-:Y:S02]  /*2b460*/  PRMT R115, R115, 0x5410, R44 ;  /* 0x0000541073737816 */ /* 0x000fe4000000002c */
[----:B------:R-:W-:-:S02]  /*2b470*/  PRMT R113, R113, 0x5410, R46 ;  /* 0x0000541071717816 */ /* 0x000fc4000000002e */
[----:B------:R-:W-:Y:S02]  /*2b480*/  PRMT R114, R114, 0x5410, R45 ;  /* 0x0000541072727816 */ /* 0x000fe4000000002d */
[----:B------:R-:W-:Y:S01]  /*2b490*/  LOP3.LUT R39, R10, 0xffff0000, RZ, 0xc0, !PT ;  /* 0xffff00000a277812 */ /* 0x000fe200078ec0ff */
[----:B------:R-:W-:Y:S01]  /*2b4a0*/  IMAD.U32 R45, R113, 0x10000, RZ ;  /* 0x00010000712d7824 */ /* 0x000fe200078e00ff */
[----:B------:R-:W-:Y:S01]  /*2b4b0*/  LOP3.LUT R41, R11, 0xffff0000, RZ, 0xc0, !PT ;  /* 0xffff00000b297812 */ /* 0x000fe200078ec0ff */
[----:B------:R-:W-:Y:S01]  /*2b4c0*/  IMAD.U32 R10, R9, 0x10000, RZ ;  /* 0x00010000090a7824 */ /* 0x000fe200078e00ff */
[----:B------:R-:W-:Y:S01]  /*2b4d0*/  PRMT R112, R112, 0x5410, R47 ;  /* 0x0000541070707816 */ /* 0x000fe2000000002f */
[----:B------:R-:W-:Y:S01]  /*2b4e0*/  IMAD.U32 R47, R115, 0x10000, RZ ;  /* 0x00010000732f7824 */ /* 0x000fe200078e00ff */
[----:B------:R-:W-:Y:S01]  /*2b4f0*/  LOP3.LUT R11, R9, 0xffff0000, RZ, 0xc0, !PT ;  /* 0xffff0000090b7812 */ /* 0x000fe200078ec0ff */
[----:B------:R-:W-:Y:S01]  /*2b500*/  IMAD.U32 R9, R8, 0x10000, RZ ;  /* 0x0001000008097824 */ /* 0x000fe200078e00ff */
[----:B------:R-:W-:Y:S01]  /*2b510*/  LOP3.LUT R46, R114, 0xffff0000, RZ, 0xc0, !PT ;  /* 0xffff0000722e7812 */ /* 0x000fe200078ec0ff */
[C---:B------:R-:W-:Y:S01]  /*2b520*/  FMUL.FTZ R51, R39.reuse, R47 ;  /* 0x0000002f27337220 */ /* 0x040fe20000410000 */
[----:B------:R-:W-:Y:S01]  /*2b530*/  LOP3.LUT R44, R112, 0xffff0000, RZ, 0xc0, !PT ;  /* 0xffff0000702c7812 */ /* 0x000fe200078ec0ff */
[-C--:B------:R-:W-:Y:S01]  /*2b540*/  FMUL.FTZ R39, R39, R45.reuse ;  /* 0x0000002d27277220 */ /* 0x080fe20000410000 */
[----:B------:R-:W-:Y:S01]  /*2b550*/  LOP3.LUT R115, R115, 0xffff0000, RZ, 0xc0, !PT ;  /* 0xffff000073737812 */ /* 0x000fe200078ec0ff */
[----:B------:R-:W-:Y:S01]  /*2b560*/  FMUL.FTZ R49, R11, R46 ;  /* 0x0000002e0b317220 */ /* 0x000fe20000410000 */
[----:B------:R-:W-:Y:S01]  /*2b570*/  LOP3.LUT R113, R113, 0xffff0000, RZ, 0xc0, !PT ;  /* 0xffff000071717812 */ /* 0x000fe200078ec0ff */
[----:B------:R-:W-:Y:S01]  /*2b580*/  FFMA.FTZ R51, R38, R45, -R51 ;  /* 0x0000002d26337223 */ /* 0x000fe20000010833 */
[-C--:B------:R-:W-:Y:S01]  /*2b590*/  FMUL.FTZ R11, R11, R44.reuse ;  /* 0x0000002c0b0b7220 */ /* 0x080fe20000410000 */
[----:B------:R-:W-:Y:S01]  /*2b5a0*/  LOP3.LUT R8, R8, 0xffff0000, RZ, 0xc0, !PT ;  /* 0xffff000008087812 */ /* 0x000fe200078ec0ff */
[----:B------:R-:W-:Y:S01]  /*2b5b0*/  FFMA.FTZ R49, R10, R44, -R49 ;  /* 0x0000002c0a317223 */ /* 0x000fe20000010831 */
[----:B------:R-:W-:Y:S01]  /*2b5c0*/  FFMA.FTZ R38, R38, R47, R39 ;  /* 0x0000002f26267223 */ /* 0x000fe20000010027 */
[----:B------:R-:W-:-:S02]  /*2b5d0*/  IMAD.U32 R114, R114, 0x10000, RZ ;  /* 0x0001000072727824 */ /* 0x000fc400078e00ff */
[C---:B------:R-:W-:Y:S01]  /*2b5e0*/  FMUL.FTZ R39, R41.reuse, R115 ;  /* 0x0000007329277220 */ /* 0x040fe20000410000 */
[----:B------:R-:W-:Y:S02]  /*2b5f0*/  IMAD.U32 R112, R112, 0x10000, RZ ;  /* 0x0001000070707824 */ /* 0x000fe400078e00ff */
[-C--:B------:R-:W-:Y:S01]  /*2b600*/  FMUL.FTZ R44, R41, R113.reuse ;  /* 0x00000071292c7220 */ /* 0x080fe20000410000 */
[----:B------:R-:W-:Y:S01]  /*2b610*/  FFMA.FTZ R46, R10, R46, R11 ;  /* 0x0000002e0a2e7223 */ /* 0x000fe2000001000b */
        /* <DEDUP_REMOVED lines=12> */
.L_x_2187:
[----:B------:R-:W-:Y:S05]  /*2b6e0*/  BSYNC B3 ;  /* 0x0000000000037941 */ /* 0x000fea0003800000 */
.L_x_2186:
[C---:B------:R-:W-:Y:S02]  /*2b6f0*/  R2UR UR4, R84.reuse ;  /* 0x00000000540472ca */ /* 0x040fe400000e0000 */
[C---:B------:R-:W-:Y:S02]  /*2b700*/  R2UR UR5, R85.reuse ;  /* 0x00000000550572ca */ /* 0x040fe400000e0000 */
[----:B------:R-:W-:Y:S02]  /*2b710*/  R2UR UR6, R84 ;  /* 0x00000000540672ca */ /* 0x000fe400000e0000 */
[----:B------:R-:W-:-:S09]  /*2b720*/  R2UR UR7, R85 ;  /* 0x00000000550772ca */ /* 0x000fd200000e0000 */
[----:B-----5:R3:W-:Y:S04]  /*2b730*/  ST.E.128 desc[UR4][R56.64+0xc0], R8 ;  /* 0x0000c00838007985 */ /* 0x0207e8000c101d04 */
[----:B------:R3:W5:Y:S02]  /*2b740*/  LD.E.U8 R58, desc[UR6][R36.64] ;  /* 0x00000006243a7980 */ /* 0x000764000c101100 */
.L_x_2185:
[----:B------:R-:W-:Y:S05]  /*2b750*/  BSYNC B2 ;  /* 0x0000000000027941 */ /* 0x000fea0003800000 */
.L_x_2184:
        /* <DEDUP_REMOVED lines=56> */
.L_x_2191:
[----:B------:R-:W-:Y:S05]  /*2bae0*/  BSYNC B3 ;  /* 0x0000000000037941 */ /* 0x000fea0003800000 */
.L_x_2190:
[C---:B------:R-:W-:Y:S02]  /*2baf0*/  R2UR UR4, R84.reuse ;  /* 0x00000000540472ca */ /* 0x040fe400000e0000 */
[C---:B------:R-:W-:Y:S02]  /*2bb00*/  R2UR UR5, R85.reuse ;  /* 0x00000000550572ca */ /* 0x040fe400000e0000 */
[----:B------:R-:W-:Y:S02]  /*2bb10*/  R2UR UR6, R84 ;  /* 0x00000000540672ca */ /* 0x000fe400000e0000 */
[----:B------:R-:W-:-:S09]  /*2bb20*/  R2UR UR7, R85 ;  /* 0x00000000550772ca */ /* 0x000fd200000e0000 */
[----:B-----5:R4:W-:Y:S04]  /*2bb30*/  ST.E.128 desc[UR4][R56.64+0x100], R8 ;  /* 0x0001000838007985 */ /* 0x0209e8000c101d04 */
[----:B------:R4:W5:Y:S02]  /*2bb40*/  LD.E.U8 R58, desc[UR6][R36.64] ;  /* 0x00000006243a7980 */ /* 0x000964000c101100 */
.L_x_2189:
[----:B------:R-:W-:Y:S05]  /*2bb50*/  BSYNC B2 ;  /* 0x0000000000027941 */ /* 0x000fea0003800000 */
.L_x_2188:
[----:B-----5:R-:W-:-:S13]  /*2bb60*/  LOP3.LUT P0, RZ, R58, 0x20, RZ, 0xc0, !PT ;  /* 0x000000203aff7812 */ /* 0x020fda000780c0ff */
[----:B------:R-:W-:Y:S05]  /*2bb70*/  @!P0 BRA `(.L_x_2171) ;  /* 0x0000006000c08947 */ /* 0x000fea0003800000 */
[----:B------:R-:W-:Y:S02]  /*2bb80*/  R2UR UR4, R84 ;  /* 0x00000000540472ca */ /* 0x000fe400000e0000 */
[----:B------:R-:W-:-:S13]  /*2bb90*/  R2UR UR5, R85 ;  /* 0x00000000550572ca */ /* 0x000fda00000e0000 */
[----:B------:R-:W2:Y:S01]  /*2bba0*/  LD.E.U8 R32, desc[UR4][R32.64+0x18] ;  /* 0x0000180420207980 */ /* 0x000ea2000c101100 */
[----:B------:R-:W-:-:S05]  /*2bbb0*/  VIADD R103, R103, 0x4000 ;  /* 0x0000400067677836 */ /* 0x000fca0000000000 */
[----:B------:R-:W-:-:S04]  /*2bbc0*/  IADD3 R97, P0, R103, R97, RZ ;  /* 0x0000006167617210 */ /* 0x000fc80007f1e0ff */
[----:B------:R-:W-:Y:S02]  /*2bbd0*/  LEA.HI.X.SX32 R102, R103, R102, 0x1, P0 ;  /* 0x0000006667667211 */ /* 0x000fe400000f0eff */
[----:B01234-:R-:W-:-:S04]  /*2bbe0*/  LEA R8, P0, R97, R34, 0x1 ;  /* 0x0000002261087211 */ /* 0x01ffc800078008ff */
[----:B------:R-:W-:Y:S01]  /*2bbf0*/  LEA.HI.X R9, R97, R35, R102, 0x1, P0 ;  /* 0x0000002361097211 */ /* 0x000fe200000f0c66 */
[----:B------:R-:W-:Y:S05]  /*2bc00*/  BSSY B2, `(.L_x_2192) ;  /* 0x0000032000027945 */ /* 0x000fea0003800000 */
[----:B------:R-:W5:Y:S01]  /*2bc10*/  LD.E.128 R8, desc[UR4][R8.64] ;  /* 0x0000000408087980 */ /* 0x000f62000c101d00 */
[----:B------:R-:W-:-:S13]  /*2bc20*/  LOP3.LUT P0, RZ, R32, 0x20, RZ, 0xc0, !PT ;  /* 0x0000002020ff7812 */ /* 0x000fda000780c0ff */
        /* <DEDUP_REMOVED lines=47> */
.L_x_2193:
[----:B------:R-:W-:Y:S05]  /*2bf20*/  BSYNC B2 ;  /* 0x0000000000027941 */ /* 0x000fea0003800000 */
.L_x_2192:
[----:B------:R-:W-:Y:S02]  /*2bf30*/  R2UR UR4, R84 ;  /* 0x00000000540472ca */ /* 0x000fe400000e0000 */
[----:B------:R-:W-:-:S13]  /*2bf40*/  R2UR UR5, R85 ;  /* 0x00000000550572ca */ /* 0x000fda00000e0000 */
[----:B-----5:R0:W-:Y:S01]  /*2bf50*/  ST.E.128 desc[UR4][R56.64+0x140], R8 ;  /* 0x0001400838007985 */ /* 0x0201e2000c101d04 */
[----:B------:R-:W-:Y:S05]  /*2bf60*/  BRA `(.L_x_2171) ;  /* 0x0000005c00c47947 */ /* 0x000fea0003800000 */
.L_x_2138:
[C---:B------:R-:W-:Y:S01]  /*2bf70*/  R2UR UR8, R84.reuse ;  /* 0x00000000540872ca */ /* 0x040fe200000e0000 */
[----:B------:R0:W5:Y:S01]  /*2bf80*/  LDL.64 R72, [R82+0x10] ;  /* 0x0000100052487983 */ /* 0x0001620000100a00 */
[C---:B------:R-:W-:Y:S02]  /*2bf90*/  R2UR UR9, R85.reuse ;  /* 0x00000000550972ca */ /* 0x040fe400000e0000 */
[C---:B------:R-:W-:Y:S02]  /*2bfa0*/  R2UR UR10, R84.reuse ;  /* 0x00000000540a72ca */ /* 0x040fe400000e0000 */
[C---:B------:R-:W-:Y:S02]  /*2bfb0*/  R2UR UR11, R85.reuse ;  /* 0x00000000550b72ca */ /* 0x040fe400000e0000 */
[----:B------:R-:W-:Y:S02]  /*2bfc0*/  R2UR UR4, R84 ;  /* 0x00000000540472ca */ /* 0x000fe400000e0000 */
[----:B------:R-:W-:-:S02]  /*2bfd0*/  R2UR UR5, R85 ;  /* 0x00000000550572ca */ /* 0x000fc400000e0000 */
[C---:B------:R-:W-:Y:S02]  /*2bfe0*/  R2UR UR6, R84.reuse ;  /* 0x00000000540672ca */ /* 0x040fe400000e0000 */
[----:B------:R-:W-:Y:S01]  /*2bff0*/  R2UR UR7, R85 ;  /* 0x00000000550772ca */ /* 0x000fe200000e0000 */
[----:B-----5:R-:W2:Y:S04]  /*2c000*/  LD.E R8, desc[UR8][R104.64+0x14] ;  /* 0x0000140868087980 */ /* 0x020ea8000c101900 */
[----:B------:R-:W3:Y:S04]  /*2c010*/  LD.E R10, desc[UR10][R104.64+0xc] ;  /* 0x00000c0a680a7980 */ /* 0x000ee8000c101900 */
[----:B------:R-:W4:Y:S04]  /*2c020*/  LD.E.64 R90, desc[UR4][R104.64+0xa0] ;  /* 0x0000a004685a7980 */ /* 0x000f28000c101b00 */
[----:B------:R-:W4:Y:S01]  /*2c030*/  LD.E.64 R92, desc[UR6][R104.64+0xc0] ;  /* 0x0000c006685c7980 */ /* 0x000f22000c101b00 */
[----:B------:R-:W-:-:S02]  /*2c040*/  R2UR UR12, R84 ;  /* 0x00000000540c72ca */ /* 0x000fc400000e0000 */
[----:B------:R-:W-:Y:S01]  /*2c050*/  R2UR UR13, R85 ;  /* 0x00000000550d72ca */ /* 0x000fe200000e0000 */
[----:B------:R0:W5:Y:S01]  /*2c060*/  LD.E.64 R74, desc[UR4][R104.64+0x98] ;  /* 0x00009804684a7980 */ /* 0x000162000c101b00 */
[----:B------:R-:W-:Y:S03]  /*2c070*/  BSSY B2, `(.L_x_2194) ;  /* 0x0000053000027945 */ /* 0x000fe60003800000 */
[----:B------:R0:W5:Y:S01]  /*2c080*/  LD.E.64 R94, desc[UR6][R104.64+0xa8] ;  /* 0x0000a806685e7980 */ /* 0x000162000c101b00 */
[----:B------:R-:W-:-:S03]  /*2c090*/  CS2R R46, SRZ ;  /* 0x00000000002e7805 */ /* 0x000fc6000001ff00 */
[----:B------:R0:W5:Y:S01]  /*2c0a0*/  LD.E.64 R100, desc[UR8][R104.64+0xb8] ;  /* 0x0000b80868647980 */ /* 0x000162000c101b00 */
[----:B------:R-:W-:-:S03]  /*2c0b0*/  CS2R R14, SRZ ;  /* 0x00000000000e7805 */ /* 0x000fc6000001ff00 */
[----:B------:R0:W5:Y:S01]  /*2c0c0*/  LD.E.U8 R108, desc[UR12][R104.64+0x19] ;  /* 0x0000190c686c7980 */ /* 0x000162000c101100 */
[----:B------:R-:W-:-:S03]  /*2c0d0*/  CS2R R30, SRZ ;  /* 0x00000000001e7805 */ /* 0x000fc6000001ff00 */
[----:B------:R0:W5:Y:S01]  /*2c0e0*/  LD.E.64 R102, desc[UR10][R104.64+0xc8] ;  /* 0x0000c80a68667980 */ /* 0x000162000c101b00 */
        /* <DEDUP_REMOVED lines=17> */
[----:B--2---:R-:W-:Y:S01]  /*2c200*/  SHF.R.S32.HI R9, RZ, 0x1f, R8 ;  /* 0x0000001fff097819 */ /* 0x004fe20000011408 */
[----:B---3--:R-:W-:-:S03]  /*2c210*/  IMAD R10, R77, -0x60, R10 ;  /* 0xffffffa04d0a7824 */ /* 0x008fc600078e020a */
[----:B------:R-:W-:-:S04]  /*2c220*/  LEA.HI R9, R9, R8, RZ, 0x2 ;  /* 0x0000000809097211 */ /* 0x000fc800078f10ff */
[----:B------:R-:W-:Y:S02]  /*2c230*/  SHF.R.S32.HI R9, RZ, 0x2, R9 ;  /* 0x00000002ff097819 */ /* 0x000fe40000011409 */
[----:B------:R-:W-:-:S04]  /*2c240*/  VIMNMX R10, R10, 0x60, PT ;  /* 0x000000600a0a7848 */ /* 0x000fc80003fe0100 */
[-C--:B------:R-:W-:Y:S01]  /*2c250*/  ISETP.GE.AND P1, PT, R9, R10.reuse, PT ;  /* 0x0000000a0900720c */ /* 0x080fe20003f26270 */
[-C--:B----4-:R-:W-:Y:S02]  /*2c260*/  IMAD R11, R91, R77.reuse, RZ ;  /* 0x0000004d5b0b7224 */ /* 0x090fe400078e02ff */
[----:B------:R-:W-:Y:S02]  /*2c270*/  IMAD R13, R93, R77, RZ ;  /* 0x0000004d5d0d7224 */ /* 0x000fe400078e02ff */
[----:B------:R-:W-:Y:S02]  /*2c280*/  VIADD R8, R9, 0x40 ;  /* 0x0000004009087836 */ /* 0x000fe40000000000 */
[-C--:B------:R-:W-:Y:S02]  /*2c290*/  IMAD R97, R90, R29.reuse, R11 ;  /* 0x0000001d5a617224 */ /* 0x080fe400078e020b */
[----:B------:R-:W-:Y:S02]  /*2c2a0*/  IMAD R107, R92, R29, R13 ;  /* 0x0000001d5c6b7224 */ /* 0x000fe400078e020d */
[----:B------:R-:W-:Y:S01]  /*2c2b0*/  IMAD.WIDE.U32 R90, R90, R77, RZ ;  /* 0x0000004d5a5a7225 */ /* 0x000fe200078e00ff */
[----:B------:R-:W-:-:S03]  /*2c2c0*/  ISETP.GE.AND P0, PT, R8, R10, PT ;  /* 0x0000000a0800720c */ /* 0x000fc60003f06270 */
[----:B------:R-:W-:Y:S01]  /*2c2d0*/  IMAD.WIDE.U32 R92, R92, R77, RZ ;  /* 0x0000004d5c5c7225 */ /* 0x000fe200078e00ff */
[----:B------:R-:W-:Y:S02]  /*2c2e0*/  CS2R R10, SRZ ;  /* 0x00000000000a7805 */ /* 0x000fe4000001ff00 */
[----:B------:R-:W-:Y:S02]  /*2c2f0*/  CS2R R8, SRZ ;  /* 0x0000000000087805 */ /* 0x000fe4000001ff00 */
[----:B------:R-:W-:Y:S02]  /*2c300*/  CS2R R12, SRZ ;  /* 0x00000000000c7805 */ /* 0x000fe4000001ff00 */
[----:B------:R-:W-:Y:S01]  /*2c310*/  CS2R R28, SRZ ;  /* 0x00000000001c7805 */ /* 0x000fe2000001ff00 */
[----:B------:R-:W-:Y:S02]  /*2c320*/  IMAD.IADD R97, R91, 0x1, R97 ;  /* 0x000000015b617824 */ /* 0x000fe400078e0261 */
[----:B------:R-:W-:Y:S01]  /*2c330*/  IMAD.IADD R109, R93, 0x1, R107 ;  /* 0x000000015d6d7824 */ /* 0x000fe200078e026b */
[----:B0-----:R-:W-:Y:S06]  /*2c340*/  @P1 BRA `(.L_x_2195) ;  /* 0x0000000000941947 */ /* 0x001fec0003800000 */
[----:B-----5:R-:W-:Y:S02]  /*2c350*/  LOP3.LUT R8, R108, 0x1, RZ, 0xc0, !PT ;  /* 0x000000016c087812 */ /* 0x020fe400078ec0ff */
[----:B------:R-:W-:Y:S02]  /*2c360*/  CS2R R30, SRZ ;  /* 0x00000000001e7805 */ /* 0x000fe4000001ff00 */
[----:B------:R-:W-:Y:S02]  /*2c370*/  CS2R R28, SRZ ;  /* 0x00000000001c7805 */ /* 0x000fe4000001ff00 */
[----:B------:R-:W-:Y:S02]  /*2c380*/  CS2R R14, SRZ ;  /* 0x00000000000e7805 */ /* 0x000fe4000001ff00 */
[----:B------:R-:W-:Y:S02]  /*2c390*/  ISETP.NE.U32.AND P3, PT, R8, 0x1, PT ;  /* 0x000000010800780c */ /* 0x000fe40003f65070 */
[----:B------:R-:W-:-:S02]  /*2c3a0*/  CS2R R12, SRZ ;  /* 0x00000000000c7805 */ /* 0x000fc4000001ff00 */
[----:B------:R-:W-:Y:S02]  /*2c3b0*/  CS2R R10, SRZ ;  /* 0x00000000000a7805 */ /* 0x000fe4000001ff00 */
[----:B------:R-:W-:Y:S02]  /*2c3c0*/  CS2R R8, SRZ ;  /* 0x0000000000087805 */ /* 0x000fe4000001ff00 */
[----:B------:R-:W-:Y:S02]  /*2c3d0*/  R2P PR, R108, 0x6 ;  /* 0x000000066c007804 */ /* 0x000fe40000000000 */
[----:B------:R-:W-:Y:S02]  /*2c3e0*/  CS2R R42, SRZ ;  /* 0x00000000002a7805 */ /* 0x000fe4000001ff00 */
[----:B------:R-:W-:Y:S02]  /*2c3f0*/  LEA R104, P4, R90, R94, 0x1 ;  /* 0x0000005e5a687211 */ /* 0x000fe400078808ff */
[----:B------:R-:W-:-:S02]  /*2c400*/  CS2R R40, SRZ ;  /* 0x0000000000287805 */ /* 0x000fc4000001ff00 */
[----:B------:R-:W-:Y:S02]  /*2c410*/  LEA R106, P5, R92, R102, 0x1 ;  /* 0x000000665c6a7211 */ /* 0x000fe400078a08ff */
[----:B------:R-:W-:Y:S02]  /*2c420*/  CS2R R38, SRZ ;  /* 0x0000000000267805 */ /* 0x000fe4000001ff00 */
[----:B------:R-:W-:Y:S02]  /*2c430*/  CS2R R36, SRZ ;  /* 0x0000000000247805 */ /* 0x000fe4000001ff00 */
[----:B------:R-:W-:Y:S02]  /*2c440*/  CS2R R34, SRZ ;  /* 0x0000000000227805 */ /* 0x000fe4000001ff00 */
[----:B------:R-:W-:Y:S02]  /*2c450*/  CS2R R32, SRZ ;  /* 0x0000000000207805 */ /* 0x000fe4000001ff00 */
[----:B------:R-:W-:-:S02]  /*2c460*/  @!P3 R2UR UR4, R84 ;  /* 0x000000005404b2ca */ /* 0x000fc400000e0000 */
[C---:B------:R-:W-:Y:S02]  /*2c470*/  @!P3 R2UR UR5, R85.reuse ;  /* 0x000000005505b2ca */ /* 0x040fe400000e0000 */
[C---:B------:R-:W-:Y:S02]  /*2c480*/  @P1 R2UR UR8, R84.reuse ;  /* 0x00000000540812ca */ /* 0x040fe400000e0000 */
[C---:B------:R-:W-:Y:S02]  /*2c490*/  @P1 R2UR UR9, R85.reuse ;  /* 0x00000000550912ca */ /* 0x040fe400000e0000 */
[C---:B------:R-:W-:Y:S02]  /*2c4a0*/  @P2 R2UR UR12, R84.reuse ;  /* 0x00000000540c22ca */ /* 0x040fe400000e0000 */
[----:B------:R-:W-:Y:S02]  /*2c4b0*/  @P2 R2UR UR13, R85 ;  /* 0x00000000550d22ca */ /* 0x000fe400000e0000 */
[----:B------:R-:W-:-:S02]  /*2c4c0*/  @!P3 R2UR UR6, R84 ;  /* 0x000000005406b2ca */ /* 0x000fc400000e0000 */
[C---:B------:R-:W-:Y:S02]  /*2c4d0*/  @!P3 R2UR UR7, R85.reuse ;  /* 0x000000005507b2ca */ /* 0x040fe400000e0000 */
[C---:B------:R-:W-:Y:S02]  /*2c4e0*/  @P1 R2UR UR10, R84.reuse ;  /* 0x00000000540a12ca */ /* 0x040fe400000e0000 */
[C---:B------:R-:W-:Y:S02]  /*2c4f0*/  @P1 R2UR UR11, R85.reuse ;  /* 0x00000000550b12ca */ /* 0x040fe400000e0000 */
[----:B------:R-:W-:Y:S02]  /*2c500*/  @P2 R2UR UR14, R84 ;  /* 0x00000000540e22ca */ /* 0x000fe400000e0000 */
[----:B------:R-:W-:Y:S02]  /*2c510*/  @P2 R2UR UR15, R85 ;  /* 0x00000000550f22ca */ /* 0x000fe400000e0000 */
[----:B------:R-:W-:-:S02]  /*2c520*/  LEA.HI.X R105, R90, R95, R97, 0x1, P4 ;  /* 0x0000005f5a697211 */ /* 0x000fc400020f0c61 */
[----:B------:R-:W-:-:S03]  /*2c530*/  LEA.HI.X R107, R92, R103, R109, 0x1, P5 ;  /* 0x000000675c6b7211 */ /* 0x000fc600028f0c6d */
[----:B------:R0:W5:Y:S04]  /*2c540*/  @!P3 LD.E.128 R28, desc[UR4][R104.64] ;  /* 0x00000004681cb980 */ /* 0x000168000c101d00 */
[----:B------:R0:W5:Y:S04]  /*2c550*/  @P1 LD.E.128 R12, desc[UR8][R104.64+0x40] ;  /* 0x00004008680c1980 */ /* 0x000168000c101d00 */
[----:B------:R0:W5:Y:S04]  /*2c560*/  @P2 LD.E.128 R8, desc[UR12][R104.64+0x80] ;  /* 0x0000800c68082980 */ /* 0x000168000c101d00 */
[----:B------:R0:W5:Y:S04]  /*2c570*/  @!P3 LD.E.128 R40, desc[UR6][R106.64] ;  /* 0x000000066a28b980 */ /* 0x000168000c101d00 */
[----:B------:R0:W5:Y:S04]  /*2c580*/  @P1 LD.E.128 R36, desc[UR10][R106.64+0x40] ;  /* 0x0000400a6a241980 */ /* 0x000168000c101d00 */
[----:B------:R0:W5:Y:S02]  /*2c590*/  @P2 LD.E.128 R32, desc[UR14][R106.64+0x80] ;  /* 0x0000800e6a202980 */ /* 0x000164000c101d00 */
.L_x_2195:
[----:B------:R-:W-:Y:S05]  /*2c5a0*/  BSYNC B2 ;  /* 0x0000000000027941 */ /* 0x000fea0003800000 */
.L_x_2194:
[----:B------:R-:W-:Y:S04]  /*2c5b0*/  BSSY B2, `(.L_x_2196) ;  /* 0x000002b000027945 */ /* 0x000fe80003800000 */
[----:B------:R-:W-:Y:S05]  /*2c5c0*/  @P0 BRA `(.L_x_2197) ;  /* 0x0000000000a40947 */ /* 0x000fea0003800000 */
[----:B-----5:R-:W-:Y:S02]  /*2c5d0*/  IADD3 R91, P0, R74, R90, RZ ;  /* 0x0000005a4a5b7210 */ /* 0x020fe40007f1e0ff */
[----:B------:R-:W-:Y:S02]  /*2c5e0*/  CS2R R54, SRZ ;  /* 0x0000000000367805 */ /* 0x000fe4000001ff00 */
[----:B------:R-:W-:Y:S02]  /*2c5f0*/  IADD3 R93, P3, R100, R92, RZ ;  /* 0x0000005c645d7210 */ /* 0x000fe40007f7e0ff */
[----:B------:R-:W-:Y:S02]  /*2c600*/  CS2R R52, SRZ ;  /* 0x0000000000347805 */ /* 0x000fe4000001ff00 */
[C---:B------:R-:W-:Y:S01]  /*2c610*/  LOP3.LUT R44, R108.reuse, 0x1, RZ, 0xc0, !PT ;  /* 0x000000016c2c7812 */ /* 0x040fe200078ec0ff */
[----:B------:R-:W-:Y:S01]  /*2c620*/  IMAD.X R75, R75, 0x1, R97, P0 ;  /* 0x000000014b4b7824 */ /* 0x000fe200000e0661 */
[----:B------:R-:W-:Y:S01]  /*2c630*/  R2P PR, R108, 0x6 ;  /* 0x000000066c007804 */ /* 0x000fe20000000000 */
[----:B------:R-:W-:Y:S01]  /*2c640*/  IMAD.X R100, R101, 0x1, R109, P3 ;  /* 0x0000000165647824 */ /* 0x000fe200018e066d */
[----:B------:R-:W-:-:S02]  /*2c650*/  ISETP.NE.U32.AND P4, PT, R44, 0x1, PT ;  /* 0x000000012c00780c */ /* 0x000fc40003f85070 */
[----:B------:R-:W-:Y:S02]  /*2c660*/  CS2R R50, SRZ ;  /* 0x0000000000327805 */ /* 0x000fe4000001ff00 */
[----:B------:R-:W-:Y:S02]  /*2c670*/  LEA R74, P0, R91, R94, 0x1 ;  /* 0x0000005e5b4a7211 */ /* 0x000fe400078008ff */
[----:B------:R-:W-:Y:S02]  /*2c680*/  CS2R R48, SRZ ;  /* 0x0000000000307805 */ /* 0x000fe4000001ff00 */
[----:B------:R-:W-:Y:S02]  /*2c690*/  LEA R90, P3, R93, R102, 0x1 ;  /* 0x000000665d5a7211 */ /* 0x000fe400078608ff */
[----:B------:R-:W-:Y:S02]  /*2c6a0*/  CS2R R46, SRZ ;  /* 0x00000000002e7805 */ /* 0x000fe4000001ff00 */
[----:B------:R-:W-:-:S02]  /*2c6b0*/  LEA.HI.X R75, R91, R95, R75, 0x1, P0 ;  /* 0x0000005f5b4b7211 */ /* 0x000fc400000f0c4b */
[----:B------:R-:W-:Y:S02]  /*2c6c0*/  CS2R R44, SRZ ;  /* 0x00000000002c7805 */ /* 0x000fe4000001ff00 */
[----:B------:R-:W-:Y:S02]  /*2c6d0*/  CS2R R66, SRZ ;  /* 0x0000000000427805 */ /* 0x000fe4000001ff00 */
[----:B------:R-:W-:Y:S02]  /*2c6e0*/  CS2R R64, SRZ ;  /* 0x0000000000407805 */ /* 0x000fe4000001ff00 */
[----:B------:R-:W-:Y:S02]  /*2c6f0*/  CS2R R62, SRZ ;  /* 0x00000000003e7805 */ /* 0x000fe4000001ff00 */
[----:B------:R-:W-:Y:S02]  /*2c700*/  @P1 R2UR UR8, R84 ;  /* 0x00000000540812ca */ /* 0x000fe400000e0000 */
[----:B------:R-:W-:-:S02]  /*2c710*/  CS2R R60, SRZ ;  /* 0x00000000003c7805 */ /* 0x000fc4000001ff00 */
[C---:B------:R-:W-:Y:S02]  /*2c720*/  @!P4 R2UR UR4, R84.reuse ;  /* 0x000000005404c2ca */ /* 0x040fe400000e0000 */
[----:B------:R-:W-:Y:S02]  /*2c730*/  CS2R R58, SRZ ;  /* 0x00000000003a7805 */ /* 0x000fe4000001ff00 */
[C---:B------:R-:W-:Y:S02]  /*2c740*/  @!P4 R2UR UR5, R85.reuse ;  /* 0x000000005505c2ca */ /* 0x040fe400000e0000 */
[----:B------:R-:W-:Y:S02]  /*2c750*/  CS2R R56, SRZ ;  /* 0x0000000000387805 */ /* 0x000fe4000001ff00 */
[----:B------:R-:W-:Y:S02]  /*2c760*/  @P1 R2UR UR9, R85 ;  /* 0x00000000550912ca */ /* 0x000fe400000e0000 */
[----:B------:R-:W-:-:S02]  /*2c770*/  @P2 R2UR UR12, R84 ;  /* 0x00000000540c22ca */ /* 0x000fc400000e0000 */
[C---:B------:R-:W-:Y:S02]  /*2c780*/  @P2 R2UR UR13, R85.reuse ;  /* 0x00000000550d22ca */ /* 0x040fe400000e0000 */
[C---:B------:R-:W-:Y:S02]  /*2c790*/  @!P4 R2UR UR6, R84.reuse ;  /* 0x000000005406c2ca */ /* 0x040fe400000e0000 */
[C---:B------:R-:W-:Y:S02]  /*2c7a0*/  @!P4 R2UR UR7, R85.reuse ;  /* 0x000000005507c2ca */ /* 0x040fe400000e0000 */
[C---:B------:R-:W-:Y:S01]  /*2c7b0*/  @P1 R2UR UR10, R84.reuse ;  /* 0x00000000540a12ca */ /* 0x040fe200000e0000 */
[----:B------:R1:W5:Y:S01]  /*2c7c0*/  @!P4 LD.E.128 R52, desc[UR4][R74.64] ;  /* 0x000000044a34c980 */ /* 0x000362000c101d00 */
[C---:B------:R-:W-:Y:S02]  /*2c7d0*/  @P1 R2UR UR11, R85.reuse ;  /* 0x00000000550b12ca */ /* 0x040fe400000e0000 */
[----:B------:R-:W-:Y:S01]  /*2c7e0*/  @P2 R2UR UR14, R84 ;  /* 0x00000000540e22ca */ /* 0x000fe200000e0000 */
[----:B------:R1:W5:Y:S01]  /*2c7f0*/  @P1 LD.E.128 R48, desc[UR8][R74.64+0x40] ;  /* 0x000040084a301980 */ /* 0x000362000c101d00 */
[----:B------:R-:W-:-:S02]  /*2c800*/  @P2 R2UR UR15, R85 ;  /* 0x00000000550f22ca */ /* 0x000fc400000e0000 */
[----:B------:R-:W-:Y:S01]  /*2c810*/  LEA.HI.X R91, R93, R103, R100, 0x1, P3 ;  /* 0x000000675d5b7211 */ /* 0x000fe200018f0c64 */
[----:B------:R1:W5:Y:S04]  /*2c820*/  @P2 LD.E.128 R44, desc[UR12][R74.64+0x80] ;  /* 0x0000800c4a2c2980 */ /* 0x000368000c101d00 */
[----:B------:R1:W5:Y:S04]  /*2c830*/  @!P4 LD.E.128 R64, desc[UR6][R90.64] ;  /* 0x000000065a40c980 */ /* 0x000368000c101d00 */
[----:B------:R1:W5:Y:S04]  /*2c840*/  @P1 LD.E.128 R60, desc[UR10][R90.64+0x40] ;  /* 0x0000400a5a3c1980 */ /* 0x000368000c101d00 */
[----:B------:R1:W5:Y:S02]  /*2c850*/  @P2 LD.E.128 R56, desc[UR14][R90.64+0x80] ;  /* 0x0000800e5a382980 */ /* 0x000364000c101d00 */
.L_x_2197:
[----:B------:R-:W-:Y:S05]  /*2c860*/  BSYNC B2 ;  /* 0x0000000000027941 */ /* 0x000fea0003800000 */
.L_x_2196:
[----:B------:R-:W-:Y:S01]  /*2c870*/  R2UR UR4, R84 ;  /* 0x00000000540472ca */ /* 0x000fe200000e0000 */
[----:B-1---5:R1:W5:Y:S01]  /*2c880*/  LDL R74, [R83] ;  /* 0x00000000534a7983 */ /* 0x0223620000100800 */
        /* <DEDUP_REMOVED lines=23> */
[----:B0-----:R-:W-:Y:S01]  /*2ca00*/  PRMT R107, R107, 0x5410, R91 ;  /* 0x000054106b6b7816 */ /* 0x001fe2000000005b */
        /* <DEDUP_REMOVED lines=78> */
[----:B-1----:R-:W-:Y:S05]  /*2cef0*/  @!P0 BRA `(.L_x_2199) ;  /* 0x0000000000048947 */ /* 0x002fea0003800000 */
[----:B------:R-:W-:Y:S01]  /*2cf00*/  BPT.TRAP 0x1 ;  /* 0x000000040000795c */ /* 0x000fe20000300000 */
.L_x_2199:
[----:B------:R-:W-:Y:S05]  /*2cf10*/  BSYNC B2 ;  /* 0x0000000000027941 */ /* 0x000fea0003800000 */
.L_x_2198:
        /* <DEDUP_REMOVED lines=9> */
.L_x_2250:
[----:B------:R-:W-:Y:S05]  /*2cfb0*/  BSYNC B2 ;  /* 0x0000000000027941 */ /* 0x000fea0003800000 */
.L_x_2200:
[----:B------:R-:W2:Y:S01]  /*2cfc0*/  LDL.64 R90, [R82+0x50] ;  /* 0x00005000525a7983 */ /* 0x000ea20000100a00 */
[C---:B------:R-:W-:Y:S02]  /*2cfd0*/  R2UR UR4, R84.reuse ;  /* 0x00000000540472ca */ /* 0x040fe400000e0000 */
[C---:B------:R-:W-:Y:S01]  /*2cfe0*/  R2UR UR5, R85.reuse ;  /* 0x00000000550572ca */ /* 0x040fe200000e0000 */
[----:B------:R-:W3:Y:S01]  /*2cff0*/  LDL.64 R72, [R82+0x8] ;  /* 0x0000080052487983 */ /* 0x000ee20000100a00 */
[C---:B------:R-:W-:Y:S02]  /*2d000*/  R2UR UR6, R84.reuse ;  /* 0x00000000540672ca */ /* 0x040fe400000e0000 */
[----:B------:R-:W-:Y:S01]  /*2d010*/  R2UR UR7, R85 ;  /* 0x00000000550772ca */ /* 0x000fe200000e0000 */
[----:B------:R-:W4:Y:S04]  /*2d020*/  LDL R103, [R83] ;  /* 0x0000000053677983 */ /* 0x000f280000100800 */
[----:B------:R-:W3:Y:S04]  /*2d030*/  LDL.64 R94, [R82+0x58] ;  /* 0x00005800525e7983 */ /* 0x000ee80000100a00 */
[----:B------:R-:W5:Y:S04]  /*2d040*/  LDL.64 R92, [R82+0x38] ;  /* 0x00003800525c7983 */ /* 0x000f680000100a00 */
[----:B--2---:R-:W2:Y:S04]  /*2d050*/  LD.E R132, desc[UR4][R90.64+0x8] ;  /* 0x000008045a847980 */ /* 0x004ea8000c101900 */
[----:B------:R-:W2:Y:S01]  /*2d060*/  LD.E R70, desc[UR6][R90.64+0xc] ;  /* 0x00000c065a467980 */ /* 0x000ea2000c101900 */
[----:B------:R-:W-:-:S02]  /*2d070*/  R2UR UR8, R84 ;  /* 0x00000000540872ca */ /* 0x000fc400000e0000 */
[----:B------:R-:W-:Y:S01]  /*2d080*/  R2UR UR9, R85 ;  /* 0x00000000550972ca */ /* 0x000fe200000e0000 */
[----:B----4-:R-:W-:Y:S01]  /*2d090*/  IMAD R103, R103, 0x4800, RZ ;  /* 0x0000480067677824 */ /* 0x010fe200078e02ff */
[----:B------:R-:W5:Y:S01]  /*2d0a0*/  LD.E R102, desc[UR6][R90.64+0x4] ;  /* 0x000004065a667980 */ /* 0x000f62000c101900 */
[----:B------:R-:W-:Y:S03]  /*2d0b0*/  BSSY B2, `(.L_x_2202) ;  /* 0x000020a000027945 */ /* 0x000fe60003800000 */
[----:B---3--:R-:W5:Y:S07]  /*2d0c0*/  LD.E.64 R94, desc[UR4][R94.64] ;  /* 0x000000045e5e7980 */ /* 0x008f6e000c101b00 */
[----:B------:R1:W5:Y:S01]  /*2d0d0*/  LD.E R97, desc[UR8][R72.64+0x74] ;  /* 0x0000740848617980 */ /* 0x000362000c101900 */
[----:B------:R-:W-:-:S02]  /*2d0e0*/  SHF.R.S32.HI R104, RZ, 0x1f, R103 ;  /* 0x0000001fff687819 */ /* 0x000fc40000011467 */
[----:B--2---:R-:W-:Y:S01]  /*2d0f0*/  SHF.R.S32.HI R133, RZ, 0x1f, R132 ;  /* 0x0000001fff857819 */ /* 0x004fe20000011484 */
[----:B------:R-:W-:-:S03]  /*2d100*/  IMAD R70, R77, -0x60, R70 ;  /* 0xffffffa04d467824 */ /* 0x000fc600078e0246 */
[----:B------:R-:W-:Y:S02]  /*2d110*/  LEA.HI R69, R133, R132, RZ, 0x2 ;  /* 0x0000008485457211 */ /* 0x000fe400078f10ff */
[----:B------:R-:W-:Y:S02]  /*2d120*/  VIMNMX R70, R70, 0x60, PT ;  /* 0x0000006046467848 */ /* 0x000fe40003fe0100 */
[----:B------:R-:W-:-:S04]  /*2d130*/  SHF.R.S32.HI R131, RZ, 0x2, R69 ;  /* 0x00000002ff837819 */ /* 0x000fc80000011445 */
[----:B------:R-:W-:Y:S02]  /*2d140*/  ISETP.GE.AND P0, PT, R131, R70, PT ;  /* 0x000000468300720c */ /* 0x000fe40003f06270 */
[----:B------:R-:W-:Y:S01]  /*2d150*/  LOP3.LUT R69, R69, 0x1ffffffc, RZ, 0xc0, !PT ;  /* 0x1ffffffc45457812 */ /* 0x000fe200078ec0ff */
[----:B------:R-:W-:Y:S01]  /*2d160*/  IMAD R70, R89, R131, RZ ;  /* 0x0000008359467224 */ /* 0x000fe200078e02ff */
[----:B-1----:R-:W-:-:S03]  /*2d170*/  SHF.R.S32.HI R73, RZ, 0x1f, R131 ;  /* 0x0000001fff497819 */ /* 0x002fc60000011483 */
[----:B------:R-:W-:Y:S02]  /*2d180*/  IMAD.IADD R69, R132, 0x1, -R69 ;  /* 0x0000000184457824 */ /* 0x000fe400078e0a45 */
[----:B------:R-:W-:Y:S02]  /*2d190*/  IMAD R73, R88, R73, R70 ;  /* 0x0000004958497224 */ /* 0x000fe400078e0246 */
[----:B------:R-:W-:Y:S02]  /*2d1a0*/  IMAD.SHL.U32 R105, R69, 0x8, RZ ;  /* 0x0000000845697824 */ /* 0x000fe400078e00ff */
[----:B------:R-:W-:Y:S01]  /*2d1b0*/  IMAD.MOV.U32 R70, RZ, RZ, R68 ;  /* 0x000000ffff467224 */ /* 0x000fe200078e0044 */
[----:B------:R-:W-:Y:S06]  /*2d1c0*/  @P0 BRA `(.L_x_2203) ;  /* 0x0000001c00e00947 */ /* 0x000fec0003800000 */
[----:B------:R-:W-:Y:S02]  /*2d1d0*/  R2UR UR4, R84 ;  /* 0x00000000540472ca */ /* 0x000fe400000e0000 */
[----:B------:R-:W-:-:S13]  /*2d1e0*/  R2UR UR5, R85 ;  /* 0x00000000550572ca */ /* 0x000fda00000e0000 */
[----:B-----5:R-:W2:Y:S01]  /*2d1f0*/  LD.E.U8 R68, desc[UR4][R92.64] ;  /* 0x000000045c447980 */ /* 0x020ea2000c101100 */
[----:B------:R-:W-:Y:S01]  /*2d200*/  IMAD.WIDE.U32 R100, R88, R131, R70 ;  /* 0x0000008358647225 */ /* 0x000fe200078e0046 */
[----:B------:R-:W-:Y:S03]  /*2d210*/  BSSY B3, `(.L_x_2204) ;  /* 0x00000a5000037945 */ /* 0x000fe60003800000 */
[----:B------:R-:W-:Y:S01]  /*2d220*/  IMAD.IADD R130, R101, 0x1, R73 ;  /* 0x0000000165827824 */ /* 0x000fe200078e0249 */
[----:B--2---:R-:W-:-:S04]  /*2d230*/  LOP3.LUT R68, R68, 0x1, RZ, 0xc0, !PT ;  /* 0x0000000144447812 */ /* 0x004fc800078ec0ff */
[----:B------:R-:W-:-:S13]  /*2d240*/  ISETP.NE.U32.AND P0, PT, R68, 0x1, PT ;  /* 0x000000014400780c */ /* 0x000fda0003f05070 */
[----:B------:R-:W-:Y:S05]  /*2d250*/  @P0 BRA `(.L_x_2205) ;  /* 0x0000000800800947 */ /* 0x000fea0003800000 */
[----:B------:R-:W-:Y:S01]  /*2d260*/  LEA.HI R150, R102, R102, RZ, 0x1 ;  /* 0x0000006666967211 */ /* 0x000fe200078f08ff */
[----:B------:R-:W-:Y:S01]  /*2d270*/  IMAD.IADD R69, R97, 0x1, -R102 ;  /* 0x0000000161457824 */ /* 0x000fe200078e0a66 */
[----:B------:R-:W-:Y:S02]  /*2d280*/  LEA.HI R73, R133, R132, RZ, 0x5 ;  /* 0x0000008485497211 */ /* 0x000fe400078f28ff */
[----:B------:R-:W-:Y:S02]  /*2d290*/  SHF.R.S32.HI R150, RZ, 0x1, R150 ;  /* 0x00000001ff967819 */ /* 0x000fe40000011496 */
[----:B------:R-:W-:Y:S01]  /*2d2a0*/  R2UR UR4, R84 ;  /* 0x00000000540472ca */ /* 0x000fe200000e0000 */
[----:B------:R-:W-:Y:S01]  /*2d2b0*/  IMAD.SHL.U32 R73, R73, 0x10, RZ ;  /* 0x0000001049497824 */ /* 0x000fe200078e00ff */
[----:B------:R-:W-:Y:S02]  /*2d2c0*/  ISETP.GE.AND P0, PT, R105, R150, PT ;  /* 0x000000966900720c */ /* 0x000fe40003f06270 */
[----:B------:R-:W-:-:S02]  /*2d2d0*/  R2UR UR5, R85 ;  /* 0x00000000550572ca */ /* 0x000fc400000e0000 */
[----:B------:R-:W-:Y:S02]  /*2d2e0*/  SEL R68, R150, RZ, P0 ;  /* 0x000000ff96447207 */ /* 0x000fe40000000000 */
[----:B------:R-:W-:Y:S02]  /*2d2f0*/  SEL R71, R102, R69, !P0 ;  /* 0x0000004566477207 */ /* 0x000fe40004000000 */
[----:B------:R-:W-:Y:S01]  /*2d300*/  LOP3.LUT R73, R73, 0xfffffe00, RZ, 0xc0, !PT ;  /* 0xfffffe0049497812 */ /* 0x000fe200078ec0ff */
[----:B------:R-:W-:Y:S01]  /*2d310*/  IMAD.IADD R68, R105, 0x1, R68 ;  /* 0x0000000169447824 */ /* 0x000fe200078e0244 */
[----:B------:R-:W-:Y:S02]  /*2d320*/  SHF.R.S32.HI R72, RZ, 0x1f, R71 ;  /* 0x0000001fff487819 */ /* 0x000fe40000011447 */
[----:B------:R-:W-:Y:S02]  /*2d330*/  R2UR UR6, R84 ;  /* 0x00000000540672ca */ /* 0x000fe400000e0000 */
[----:B------:R-:W-:-:S02]  /*2d340*/  SHF.R.S32.HI R69, RZ, 0x1f, R68 ;  /* 0x0000001fff457819 */ /* 0x000fc40000011444 */
[----:B------:R-:W-:Y:S01]  /*2d350*/  LEA.HI R71, R72, R71, RZ, 0x4 ;  /* 0x0000004748477211 */ /* 0x000fe200078f20ff */
[----:B------:R-:W-:Y:S01]  /*2d360*/  IMAD.SHL.U32 R72, R131, 0x40, RZ ;  /* 0x0000004083487824 */ /* 0x000fe200078e00ff */
[CC--:B------:R-:W-:Y:S02]  /*2d370*/  LEA.HI R70, R69.reuse, R68.reuse, RZ, 0x3 ;  /* 0x0000004445467211 */ /* 0x0c0fe400078f18ff */
[----:B------:R-:W-:Y:S02]  /*2d380*/  LEA.HI R68, R69, R68, RZ, 0x6 ;  /* 0x0000004445447211 */ /* 0x000fe400078f30ff */
[----:B------:R-:W-:Y:S02]  /*2d390*/  SHF.R.S32.HI R152, RZ, 0x3, R70 ;  /* 0x00000003ff987819 */ /* 0x000fe40000011446 */
[----:B------:R-:W-:Y:S02]  /*2d3a0*/  LOP3.LUT R72, R72, 0x1c0, RZ, 0xc0, !PT ;  /* 0x000001c048487812 */ /* 0x000fe400078ec0ff */
[----:B------:R-:W-:-:S02]  /*2d3b0*/  LEA.HI.SX32 R71, R71, R152, 0x1c ;  /* 0x0000009847477211 */ /* 0x000fc400078fe2ff */
[----:B------:R-:W-:Y:S02]  /*2d3c0*/  SHF.R.U32.HI R69, RZ, 0x3, R72 ;  /* 0x00000003ff457819 */ /* 0x000fe40000011648 */
[----:B0-----:R-:W-:Y:S01]  /*2d3d0*/  SHF.R.S32.HI R74, RZ, 0x1f, R71 ;  /* 0x0000001fff4a7819 */ /* 0x001fe20000011447 */
[----:B------:R-:W-:Y:S01]  /*2d3e0*/  IMAD.SHL.U32 R151, R71, 0x8, RZ ;  /* 0x0000000847977824 */ /* 0x000fe200078e00ff */
[----:B------:R-:W-:Y:S02]  /*2d3f0*/  SHF.R.S32.HI R68, RZ, 0x6, R68 ;  /* 0x00000006ff447819 */ /* 0x000fe40000011444 */
[----:B------:R-:W-:Y:S02]  /*2d400*/  LEA.HI R74, R74, R71, RZ, 0x3 ;  /* 0x000000474a4a7211 */ /* 0x000fe400078f18ff */
[----:B------:R-:W-:Y:S01]  /*2d410*/  LOP3.LUT R70, R72, 0x38, R70, 0xf8, !PT ;  /* 0x0000003848467812 */ /* 0x000fe200078ef846 */
[----:B------:R-:W-:Y:S01]  /*2d420*/  IMAD R68, R68, 0x1800, R73 ;  /* 0x0000180044447824 */ /* 0x000fe200078e0249 */
[----:B------:R-:W-:-:S02]  /*2d430*/  SHF.R.S32.HI R74, RZ, 0x3, R74 ;  /* 0x00000003ff4a7819 */ /* 0x000fc4000001144a */
[----:B------:R-:W-:Y:S02]  /*2d440*/  LOP3.LUT R72, R72, 0x38, R151, 0xf8, !PT ;  /* 0x0000003848487812 */ /* 0x000fe400078ef897 */
[-C--:B------:R-:W-:Y:S01]  /*2d450*/  LOP3.LUT R71, R70, R69.reuse, RZ, 0x3c, !PT ;  /* 0x0000004546477212 */ /* 0x080fe200078e3cff */
[----:B------:R-:W-:Y:S01]  /*2d460*/  IMAD R74, R74, 0x1800, R73 ;  /* 0x000018004a4a7824 */ /* 0x000fe200078e0249 */
[----:B------:R-:W-:Y:S02]  /*2d470*/  LOP3.LUT R69, R72, R69, RZ, 0x3c, !PT ;  /* 0x0000004548457212 */ /* 0x000fe400078e3cff */
[----:B------:R-:W-:Y:S01]  /*2d480*/  R2UR UR7, R85 ;  /* 0x00000000550772ca */ /* 0x000fe200000e0000 */
[----:B------:R-:W-:Y:S02]  /*2d490*/  IMAD.IADD R68, R68, 0x1, R71 ;  /* 0x0000000144447824 */ /* 0x000fe400078e0247 */
[----:B------:R-:W-:-:S03]  /*2d4a0*/  IMAD.IADD R74, R74, 0x1, R69 ;  /* 0x000000014a4a7824 */ /* 0x000fc600078e0245 */
[C---:B------:R-:W-:Y:S02]  /*2d4b0*/  IADD3 R69, P0, R103.reuse, R68, RZ ;  /* 0x0000004467457210 */ /* 0x040fe40007f1e0ff */
[----:B------:R-:W-:-:S03]  /*2d4c0*/  IADD3 R71, P1, R103, R74, RZ ;  /* 0x0000004a67477210 */ /* 0x000fc60007f3e0ff */
[--C-:B------:R-:W-:Y:S01]  /*2d4d0*/  IMAD.X R73, RZ, RZ, R104.reuse, P0 ;  /* 0x000000ffff497224 */ /* 0x100fe200000e0668 */
[-C--:B------:R-:W-:Y:S01]  /*2d4e0*/  LEA R68, P0, R69, R94.reuse, 0x1 ;  /* 0x0000005e45447211 */ /* 0x080fe200078008ff */
[----:B------:R-:W-:Y:S01]  /*2d4f0*/  IMAD.X R70, RZ, RZ, R104, P1 ;  /* 0x000000ffff467224 */ /* 0x000fe200008e0668 */
[----:B------:R-:W-:Y:S02]  /*2d500*/  LEA R72, P1, R71, R94, 0x1 ;  /* 0x0000005e47487211 */ /* 0x000fe400078208ff */
[-C--:B------:R-:W-:Y:S02]  /*2d510*/  LEA.HI.X R69, R69, R95.reuse, R73, 0x1, P0 ;  /* 0x0000005f45457211 */ /* 0x080fe400000f0c49 */
[----:B------:R-:W-:Y:S02]  /*2d520*/  ISETP.GE.AND P0, PT, R105, R150, PT ;  /* 0x000000966900720c */ /* 0x000fe40003f06270 */
[----:B------:R-:W-:Y:S02]  /*2d530*/  LEA.HI.X R73, R71, R95, R70, 0x1, P1 ;  /* 0x0000005f47497211 */ /* 0x000fe400008f0c46 */
[----:B------:R-:W-:Y:S01]  /*2d540*/  ISETP.GE.AND P1, PT, R151, R97, PT ;  /* 0x000000619700720c */ /* 0x000fe20003f26270 */
[----:B------:R-:W-:Y:S01]  /*2d550*/  IMAD.SHL.U32 R157, R152, 0x8, RZ ;  /* 0x00000008989d7824 */ /* 0x000fe200078e00ff */
[----:B------:R-:W5:Y:S01]  /*2d560*/  LD.E.128 R68, desc[UR4][R68.64] ;  /* 0x0000000444447980 */ /* 0x000f62000c101d00 */
[----:B------:R-:W-:Y:S03]  /*2d570*/  BSSY B4, `(.L_x_2206) ;  /* 0x0000063000047945 */ /* 0x000fe60003800000 */
[C---:B------:R-:W-:Y:S01]  /*2d580*/  IADD3 R155, P2, R157.reuse, R100, RZ ;  /* 0x000000649d9b7210 */ /* 0x040fe20007f5e0ff */
[----:B------:R-:W5:Y:S03]  /*2d590*/  LD.E.128 R72, desc[UR6][R72.64] ;  /* 0x0000000648487980 */ /* 0x000f66000c101d00 */
[----:B------:R-:W-:-:S03]  /*2d5a0*/  LEA.HI.X.SX32 R150, R157, R130, 0x1, P2 ;  /* 0x000000829d967211 */ /* 0x000fc600010f0eff */
[----:B------:R-:W-:Y:S01]  /*2d5b0*/  @!P1 IADD3 R153, P3, R151, R100, RZ ;  /* 0x0000006497999210 */ /* 0x000fe20007f7e0ff */
[----:B------:R-:W-:-:S12]  /*2d5c0*/  @P0 BRA `(.L_x_2207) ;  /* 0x0000000400740947 */ /* 0x000fd80003800000 */
[----:B------:R-:W-:Y:S01]  /*2d5d0*/  SHF.R.U32.HI R164, RZ, 0x10, R41 ;  /* 0x00000010ffa47819 */ /* 0x000fe20000011629 */
[----:B-----5:R-:W-:Y:S01]  /*2d5e0*/  IMAD.U32 R163, R73, 0x10000, RZ ;  /* 0x0001000049a37824 */ /* 0x020fe200078e00ff */
[--C-:B------:R-:W-:Y:S01]  /*2d5f0*/  SHF.R.U64 R28, R28, 0x10, R29.reuse ;  /* 0x000000101c1c7819 */ /* 0x100fe2000000121d */
[----:B------:R-:W-:Y:S01]  /*2d600*/  IMAD.U32 R165, R75, 0x10000, RZ ;  /* 0x000100004ba57824 */ /* 0x000fe200078e00ff */
[----:B------:R-:W-:Y:S01]  /*2d610*/  SHF.R.U32.HI R29, RZ, 0x10, R29 ;  /* 0x00000010ff1d7819 */ /* 0x000fe2000001161d */
[----:B------:R-:W-:Y:S01]  /*2d620*/  IMAD.U32 R158, R71, 0x10000, RZ ;  /* 0x00010000479e7824 */ /* 0x000fe200078e00ff */
[----:B------:R-:W-:Y:S01]  /*2d630*/  PRMT R164, R161, 0x5410, R164 ;  /* 0x00005410a1a47816 */ /* 0x000fe200000000a4 */
[----:B------:R-:W-:Y:S01]  /*2d640*/  IMAD.U32 R156, R70, 0x10000, RZ ;  /* 0x00010000469c7824 */ /* 0x000fe200078e00ff */
[----:B------:R-:W-:Y:S02]  /*2d650*/  SHF.R.U32.HI R152, RZ, 0x10, R31 ;  /* 0x00000010ff987819 */ /* 0x000fe4000001161f */
[----:B------:R-:W-:Y:S01]  /*2d660*/  PRMT R162, R162, 0x5410, R29 ;  /* 0x00005410a2a27816 */ /* 0x000fe2000000001d */
[----:B------:R-:W-:Y:S01]  /*2d670*/  IMAD.U32 R166, R164, 0x10000, RZ ;  /* 0x00010000a4a67824 */ /* 0x000fe200078e00ff */
[----:B------:R-:W-:-:S02]  /*2d680*/  SHF.R.U32.HI R157, RZ, 0x10, R43 ;  /* 0x00000010ff9d7819 */ /* 0x000fc4000001162b */
[----:B------:R-:W-:Y:S01]  /*2d690*/  SHF.R.U64 R30, R30, 0x10, R31 ;  /* 0x000000101e1e7819 */ /* 0x000fe2000000121f */
[----:B------:R-:W-:Y:S01]  /*2d6a0*/  FMUL.FTZ R168, R163, R166 ;  /* 0x000000a6a3a87220 */ /* 0x000fe20000410000 */
[----:B------:R-:W-:Y:S01]  /*2d6b0*/  SHF.R.U64 R31, R40, 0x10, R41 ;  /* 0x00000010281f7819 */ /* 0x000fe20000001229 */
[----:B------:R-:W-:Y:S01]  /*2d6c0*/  IMAD.U32 R41, R69, 0x10000, RZ ;  /* 0x0001000045297824 */ /* 0x000fe200078e00ff */
[----:B------:R-:W-:Y:S01]  /*2d6d0*/  PRMT R161, R107, 0x5432, R152 ;  /* 0x000054326ba17816 */ /* 0x000fe20000000098 */
[----:B------:R-:W-:Y:S01]  /*2d6e0*/  IMAD.U32 R152, R162, 0x10000, RZ ;  /* 0x00010000a2987824 */ /* 0x000fe200078e00ff */
[----:B------:R-:W-:Y:S02]  /*2d6f0*/  PRMT R157, R154, 0x5410, R157 ;  /* 0x000054109a9d7816 */ /* 0x000fe4000000009d */
[----:B------:R-:W-:Y:S01]  /*2d700*/  LOP3.LUT R73, R73, 0xffff0000, RZ, 0xc0, !PT ;  /* 0xffff000049497812 */ /* 0x000fe200078ec0ff */
[-C--:B------:R-:W-:Y:S01]  /*2d710*/  FFMA.FTZ R29, R41, R152.reuse, -R168 ;  /* 0x00000098291d7223 */ /* 0x080fe200000108a8 */
[----:B------:R-:W-:Y:S01]  /*2d720*/  LOP3.LUT R154, R164, 0xffff0000, RZ, 0xc0, !PT ;  /* 0xffff0000a49a7812 */ /* 0x000fe200078ec0ff */
[----:B------:R-:W-:Y:S01]  /*2d730*/  FMUL.FTZ R164, R163, R152 ;  /* 0x00000098a3a47220 */ /* 0x000fe20000410000 */
[----:B------:R-:W-:Y:S01]  /*2d740*/  SHF.R.U64 R40, R42, 0x10, R43 ;  /* 0x000000102a287819 */ /* 0x000fe2000000122b */
[----:B------:R-:W-:Y:S01]  /*2d750*/  IMAD.U32 R163, R157, 0x10000, RZ ;  /* 0x000100009da37824 */ /* 0x000fe200078e00ff */
[----:B------:R-:W-:Y:S01]  /*2d760*/  LOP3.LUT R152, R162, 0xffff0000, RZ, 0xc0, !PT ;  /* 0xffff0000a2987812 */ /* 0x000fe200078ec0ff */
[----:B------:R-:W-:Y:S01]  /*2d770*/  FMUL.FTZ R162, R73, R154 ;  /* 0x0000009a49a27220 */ /* 0x000fe20000410000 */
[----:B------:R-:W-:Y:S01]  /*2d780*/  LOP3.LUT R43, R69, 0xffff0000, RZ, 0xc0, !PT ;  /* 0xffff0000452b7812 */ /* 0x000fe200078ec0ff */
[----:B------:R-:W-:Y:S01]  /*2d790*/  FFMA.FTZ R41, R41, R166, R164 ;  /* 0x000000a629297223 */ /* 0x000fe200000100a4 */
[----:B------:R-:W-:Y:S01]  /*2d7a0*/  PRMT R160, R160, 0x5410, R31 ;  /* 0x00005410a0a07816 */ /* 0x000fe2000000001f */
[----:B------:R-:W-:-:S02]  /*2d7b0*/  IMAD.U32 R31, R161, 0x10000, RZ ;  /* 0x00010000a11f7824 */ /* 0x000fc400078e00ff */
[-C--:B------:R-:W-:Y:S01]  /*2d7c0*/  FMUL.FTZ R166, R73, R152.reuse ;  /* 0x0000009849a67220 */ /* 0x080fe20000410000 */
[----:B------:R-:W-:Y:S01]  /*2d7d0*/  FFMA.FTZ R152, R43, R152, -R162 ;  /* 0x000000982b987223 */ /* 0x000fe200000108a2 */
[----:B------:R-:W-:Y:S01]  /*2d7e0*/  FMUL.FTZ R73, R165, R163 ;  /* 0x000000a3a5497220 */ /* 0x000fe20000410000 */
[----:B------:R-:W-:Y:S01]  /*2d7f0*/  LOP3.LUT R75, R75, 0xffff0000, RZ, 0xc0, !PT ;  /* 0xffff00004b4b7812 */ /* 0x000fe200078ec0ff */
[-C--:B------:R-:W-:Y:S01]  /*2d800*/  FMUL.FTZ R168, R165, R31.reuse ;  /* 0x0000001fa5a87220 */ /* 0x080fe20000410000 */
[----:B------:R-:W-:Y:S01]  /*2d810*/  LOP3.LUT R164, R157, 0xffff0000, RZ, 0xc0, !PT ;  /* 0xffff00009da47812 */ /* 0x000fe200078ec0ff */
[C---:B------:R-:W-:Y:S01]  /*2d820*/  FFMA.FTZ R31, R158.reuse, R31, -R73 ;  /* 0x0000001f9e1f7223 */ /* 0x040fe20000010849 */
[----:B------:R-:W-:Y:S01]  /*2d830*/  LOP3.LUT R162, R161, 0xffff0000, RZ, 0xc0, !PT ;  /* 0xffff0000a1a27812 */ /* 0x000fe200078ec0ff */
[----:B------:R-:W-:Y:S01]  /*2d840*/  FFMA.FTZ R154, R43, R154, R166 ;  /* 0x0000009a2b9a7223 */ /* 0x000fe200000100a6 */
[----:B------:R-:W-:Y:S01]  /*2d850*/  PRMT R28, R109, 0x5432, R28 ;  /* 0x000054326d1c7816 */ /* 0x000fe2000000001c */
[----:B------:R-:W-:Y:S01]  /*2d860*/  FFMA.FTZ R158, R158, R163, R168 ;  /* 0x000000a39e9e7223 */ /* 0x000fe200000100a8 */
[----:B------:R-:W-:-:S02]  /*2d870*/  IMAD.U32 R69, R72, 0x10000, RZ ;  /* 0x0001000048457824 */ /* 0x000fc400078e00ff */
[C---:B------:R-:W-:Y:S01]  /*2d880*/  FMUL.FTZ R166, R75.reuse, R164 ;  /* 0x000000a44ba67220 */ /* 0x040fe20000410000 */
[----:B------:R-:W-:Y:S01]  /*2d890*/  FMUL.FTZ R168, R75, R162 ;  /* 0x000000a24ba87220 */ /* 0x000fe20000410000 */
[----:B------:R-:W-:Y:S01]  /*2d8a0*/  LOP3.LUT R72, R72, 0xffff0000, RZ, 0xc0, !PT ;  /* 0xffff000048487812 */ /* 0x000fe200078ec0ff */
[----:B------:R-:W-:Y:S01]  /*2d8b0*/  IMAD.U32 R43, R28, 0x10000, RZ ;  /* 0x000100001c2b7824 */ /* 0x000fe200078e00ff */
[C---:B------:R-:W-:Y:S01]  /*2d8c0*/  LOP3.LUT R75, R160.reuse, 0xffff0000, RZ, 0xc0, !PT ;  /* 0xffff0000a04b7812 */ /* 0x040fe200078ec0ff */
[----:B------:R-:W-:Y:S01]  /*2d8d0*/  IMAD.U32 R157, R160, 0x10000, RZ ;  /* 0x00010000a09d7824 */ /* 0x000fe200078e00ff */
[----:B------:R-:W-:Y:S01]  /*2d8e0*/  LOP3.LUT R73, R28, 0xffff0000, RZ, 0xc0, !PT ;  /* 0xffff00001c497812 */ /* 0x000fe200078ec0ff */
[C---:B------:R-:W-:Y:S01]  /*2d8f0*/  IMAD.U32 R42, R68.reuse, 0x10000, RZ ;  /* 0x00010000442a7824 */ /* 0x040fe200078e00ff */
[----:B------:R-:W-:Y:S01]  /*2d900*/  LOP3.LUT R68, R68, 0xffff0000, RZ, 0xc0, !PT ;  /* 0xffff000044447812 */ /* 0x000fe200078ec0ff */
[C---:B------:R-:W-:Y:S01]  /*2d910*/  FMUL.FTZ R161, R69.reuse, R157 ;  /* 0x0000009d45a17220 */ /* 0x040fe20000410000 */
[----:B------:R-:W-:Y:S01]  /*2d920*/  FMUL.FTZ R28, R69, R43 ;  /* 0x0000002b451c7220 */ /* 0x000fe20000410000 */
[----:B------:R-:W-:Y:S01]  /*2d930*/  LOP3.LUT R71, R71, 0xffff0000, RZ, 0xc0, !PT ;  /* 0xffff000047477812 */ /* 0x000fe200078ec0ff */
[----:B------:R-:W-:Y:S01]  /*2d940*/  FMUL.FTZ R69, R72, R75 ;  /* 0x0000004b48457220 */ /* 0x000fe20000410000 */
[----:B------:R-:W-:Y:S01]  /*2d950*/  PRMT R40, R106, 0x5432, R40 ;  /* 0x000054326a287816 */ /* 0x000fe20000000028 */
[C---:B------:R-:W-:Y:S01]  /*2d960*/  FFMA.FTZ R161, R42.reuse, R43, -R161 ;  /* 0x0000002b2aa17223 */ /* 0x040fe200000108a1 */
[----:B------:R-:W-:Y:S01]  /*2d970*/  FFMA.FTZ R28, R42, R157, R28 ;  /* 0x0000009d2a1c7223 */ /* 0x000fe2000001001c */
[----:B------:R-:W-:Y:S01]  /*2d980*/  LOP3.LUT R159, R70, 0xffff0000, RZ, 0xc0, !PT ;  /* 0xffff0000469f7812 */ /* 0x000fe200078ec0ff */
[----:B------:R-:W-:Y:S01]  /*2d990*/  FFMA.FTZ R42, R68, R73, -R69 ;  /* 0x00000049442a7223 */ /* 0x000fe20000010845 */
[----:B------:R-:W-:Y:S01]  /*2d9a0*/  PRMT R30, R108, 0x5432, R30 ;  /* 0x000054326c1e7816 */ /* 0x000fe2000000001e */
[----:B------:R-:W-:-:S02]  /*2d9b0*/  IMAD.U32 R70, R74, 0x10000, RZ ;  /* 0x000100004a467824 */ /* 0x000fc400078e00ff */
[C---:B------:R-:W-:Y:S01]  /*2d9c0*/  FFMA.FTZ R162, R71.reuse, R162, -R166 ;  /* 0x000000a247a27223 */ /* 0x040fe200000108a6 */
[----:B------:R-:W-:Y:S01]  /*2d9d0*/  FFMA.FTZ R163, R71, R164, R168 ;  /* 0x000000a447a37223 */ /* 0x000fe200000100a8 */
[----:B------:R-:W-:Y:S01]  /*2d9e0*/  IMAD.U32 R69, R40, 0x10000, RZ ;  /* 0x0001000028457824 */ /* 0x000fe200078e00ff */
[----:B------:R-:W-:Y:S01]  /*2d9f0*/  LOP3.LUT R74, R74, 0xffff0000, RZ, 0xc0, !PT ;  /* 0xffff00004a4a7812 */ /* 0x000fe200078ec0ff */
[----:B------:R-:W-:Y:S01]  /*2da00*/  FMUL.FTZ R71, R72, R73 ;  /* 0x0000004948477220 */ /* 0x000fe20000410000 */
[----:B------:R-:W-:Y:S01]  /*2da10*/  LOP3.LUT R40, R40, 0xffff0000, RZ, 0xc0, !PT ;  /* 0xffff000028287812 */ /* 0x000fe200078ec0ff */
[C---:B------:R-:W-:Y:S01]  /*2da20*/  IMAD.U32 R43, R30.reuse, 0x10000, RZ ;  /* 0x000100001e2b7824 */ /* 0x040fe200078e00ff */
[----:B------:R-:W-:Y:S01]  /*2da30*/  LOP3.LUT R30, R30, 0xffff0000, RZ, 0xc0, !PT ;  /* 0xffff00001e1e7812 */ /* 0x000fe200078ec0ff */
[----:B------:R-:W-:Y:S01]  /*2da40*/  FFMA.FTZ R71, R68, R75, R71 ;  /* 0x0000004b44477223 */ /* 0x000fe20000010047 */
[----:B------:R-:W-:Y:S01]  /*2da50*/  FMUL.FTZ R73, R70, R69 ;  /* 0x0000004546497220 */ /* 0x000fe20000410000 */
[----:B------:R-:W-:Y:S01]  /*2da60*/  FMUL.FTZ R68, R74, R40 ;  /* 0x000000284a447220 */ /* 0x000fe20000410000 */
        /* <DEDUP_REMOVED lines=11> */
[----:B------:R-:W-:Y:S01]  /*2db20*/  IMAD.MOV.U32 R73, RZ, RZ, R41 ;  /* 0x000000ffff497224 */ /* 0x000fe200078e0029 */
[----:B------:R-:W-:Y:S01]  /*2db30*/  F2FP.BF16.F32.PACK_AB R72, R71, R28 ;  /* 0x0000001c4748723e */ /* 0x000fe200000010ff */
[----:B------:R-:W-:Y:S01]  /*2db40*/  IMAD.MOV.U32 R68, RZ, RZ, R42 ;  /* 0x000000ffff447224 */ /* 0x000fe200078e002a */
[----:B------:R-:W-:Y:S01]  /*2db50*/  F2FP.BF16.F32.PACK_AB R74, R75, R70 ;  /* 0x000000464b4a723e */ /* 0x000fe200000010ff */
[----:B------:R-:W-:Y:S01]  /*2db60*/  IMAD.MOV.U32 R70, RZ, RZ, R30 ;  /* 0x000000ffff467224 */ /* 0x000fe200078e001e */
[----:B------:R-:W-:Y:S01]  /*2db70*/  F2FP.BF16.F32.PACK_AB R69, R152, R29 ;  /* 0x0000001d9845723e */ /* 0x000fe200000010ff */
[----:B------:R-:W-:-:S02]  /*2db80*/  IMAD.MOV.U32 R71, RZ, RZ, R31 ;  /* 0x000000ffff477224 */ /* 0x000fc400078e001f */
[----:B------:R-:W-:-:S07]  /*2db90*/  IMAD.MOV.U32 R75, RZ, RZ, R158 ;  /* 0x000000ffff4b7224 */ /* 0x000fce00078e009e */
.L_x_2207:
[----:B------:R-:W-:Y:S05]  /*2dba0*/  BSYNC B4 ;  /* 0x0000000000047941 */ /* 0x000fea0003800000 */
.L_x_2206:
[C---:B------:R-:W-:Y:S02]  /*2dbb0*/  R2UR UR4, R84.reuse ;  /* 0x00000000540472ca */ /* 0x040fe400000e0000 */
[C---:B------:R-:W-:Y:S02]  /*2dbc0*/  R2UR UR5, R85.reuse ;  /* 0x00000000550572ca */ /* 0x040fe400000e0000 */
[----:B------:R-:W-:Y:S02]  /*2dbd0*/  @!P1 R2UR UR6, R84 ;  /* 0x00000000540692ca */ /* 0x000fe400000e0000 */
[----:B------:R-:W-:Y:S02]  /*2dbe0*/  @!P1 R2UR UR7, R85 ;  /* 0x00000000550792ca */ /* 0x000fe400000e0000 */
[----:B------:R-:W-:Y:S02]  /*2dbf0*/  LEA R28, P0, R155, R86, 0x1 ;  /* 0x000000569b1c7211 */ /* 0x000fe400078008ff */
[----:B------:R-:W-:-:S02]  /*2dc00*/  @!P1 LEA.HI.X.SX32 R151, R151, R130, 0x1, P3 ;  /* 0x0000008297979211 */ /* 0x000fc400018f0eff */
[----:B------:R-:W-:Y:S02]  /*2dc10*/  @!P1 LEA R30, P2, R153, R86, 0x1 ;  /* 0x00000056991e9211 */ /* 0x000fe400078408ff */
[-C--:B------:R-:W-:Y:S02]  /*2dc20*/  LEA.HI.X R29, R155, R87.reuse, R150, 0x1, P0 ;  /* 0x000000579b1d7211 */ /* 0x080fe400000f0c96 */
[----:B------:R-:W-:-:S03]  /*2dc30*/  @!P1 LEA.HI.X R31, R153, R87, R151, 0x1, P2 ;  /* 0x00000057991f9211 */ /* 0x000fc600010f0c97 */
[----:B-----5:R1:W-:Y:S04]  /*2dc40*/  ST.E.128 desc[UR4][R28.64], R68 ;  /* 0x000000441c007985 */ /* 0x0203e8000c101d04 */
[----:B------:R1:W-:Y:S02]  /*2dc50*/  @!P1 ST.E.128 desc[UR6][R30.64], R72 ;  /* 0x000000481e009985 */ /* 0x0003e4000c101d06 */
.L_x_2205:
[----:B------:R-:W-:Y:S05]  /*2dc60*/  BSYNC B3 ;  /* 0x0000000000037941 */ /* 0x000fea0003800000 */
.L_x_2204:
[----:B------:R-:W-:Y:S02]  /*2dc70*/  R2UR UR4, R84 ;  /* 0x00000000540472ca */ /* 0x000fe400000e0000 */
[----:B------:R-:W-:-:S13]  /*2dc80*/  R2UR UR5, R85 ;  /* 0x00000000550572ca */ /* 0x000fda00000e0000 */
[----:B-1----:R-:W2:Y:S01]  /*2dc90*/  LD.E.U8 R28, desc[UR4][R92.64] ;  /* 0x000000045c1c7980 */ /* 0x002ea2000c101100 */
[----:B------:R-:W-:Y:S01]  /*2dca0*/  BSSY B3, `(.L_x_2208) ;  /* 0x00000a3000037945 */ /* 0x000fe20003800000 */
[----:B--2---:R-:W-:-:S13]  /*2dcb0*/  LOP3.LUT P0, RZ, R28, 0x2, RZ, 0xc0, !PT ;  /* 0x000000021cff7812 */ /* 0x004fda000780c0ff */
[----:B------:R-:W-:Y:S05]  /*2dcc0*/  @!P0 BRA `(.L_x_2209) ;  /* 0x0000000800808947 */ /* 0x000fea0003800000 */
[----:B------:R-:W-:Y:S02]  /*2dcd0*/  R2UR UR4, R84 ;  /* 0x00000000540472ca */ /* 0x000fe400000e0000 */
[----:B------:R-:W-:-:S13]  /*2dce0*/  R2UR UR5, R85 ;  /* 0x00000000550572ca */ /* 0x000fda00000e0000 */
[----:B------:R-:W2:Y:S01]  /*2dcf0*/  LD.E R28, desc[UR4][R90.64+0x4] ;  /* 0x000004045a1c7980 */ /* 0x000ea2000c101900 */
[----:B------:R-:W-:Y:S01]  /*2dd00*/  VIADD R68, R105, 0x20 ;  /* 0x0000002069447836 */ /* 0x000fe20000000000 */
[----:B------:R-:W-:Y:S01]  /*2dd10*/  LEA.HI R41, R133, R132, RZ, 0x5 ;  /* 0x0000008485297211 */ /* 0x000fe200078f28ff */
[----:B------:R-:W-:Y:S01]  /*2dd20*/  IMAD.IADD R31, R97, 0x1, -R102 ;  /* 0x00000001611f7824 */ /* 0x000fe200078e0a66 */
[----:B------:R-:W-:Y:S02]  /*2dd30*/  R2UR UR6, R84 ;  /* 0x00000000540672ca */ /* 0x000fe400000e0000 */
[----:B------:R-:W-:Y:S01]  /*2dd40*/  R2UR UR7, R85 ;  /* 0x00000000550772ca */ /* 0x000fe200000e0000 */
[----:B------:R-:W-:-:S05]  /*2dd50*/  IMAD.SHL.U32 R42, R41, 0x10, RZ ;  /* 0x00000010292a7824 */ /* 0x000fca00078e00ff */
[----:B------:R-:W-:Y:S01]  /*2dd60*/  LOP3.LUT R43, R42, 0xfffffe00, RZ, 0xc0, !PT ;  /* 0xfffffe002a2b7812 */ /* 0x000fe200078ec0ff */
[----:B------:R-:W-:Y:S01]  /*2dd70*/  BSSY B4, `(.L_x_2210) ;  /* 0x000008a000047945 */ /* 0x000fe20003800000 */
[----:B--2---:R-:W-:-:S04]  /*2dd80*/  LEA.HI R71, R28, R28, RZ, 0x1 ;  /* 0x0000001c1c477211 */ /* 0x004fc800078f08ff */
[----:B------:R-:W-:-:S04]  /*2dd90*/  SHF.R.S32.HI R71, RZ, 0x1, R71 ;  /* 0x00000001ff477819 */ /* 0x000fc80000011447 */
[----:B------:R-:W-:-:S04]  /*2dda0*/  ISETP.GE.AND P0, PT, R68, R71, PT ;  /* 0x000000474400720c */ /* 0x000fc80003f06270 */
[----:B------:R-:W-:Y:S02]  /*2ddb0*/  SEL R29, R71, RZ, P0 ;  /* 0x000000ff471d7207 */ /* 0x000fe40000000000 */
[----:B------:R-:W-:-:S03]  /*2ddc0*/  SEL R31, R102, R31, !P0 ;  /* 0x0000001f661f7207 */ /* 0x000fc60004000000 */
[----:B------:R-:W-:Y:S01]  /*2ddd0*/  IMAD.IADD R29, R68, 0x1, R29 ;  /* 0x00000001441d7824 */ /* 0x000fe200078e021d */
[----:B------:R-:W-:-:S04]  /*2dde0*/  SHF.R.S32.HI R40, RZ, 0x1f, R31 ;  /* 0x0000001fff287819 */ /* 0x000fc8000001141f */
[----:B------:R-:W-:Y:S02]  /*2ddf0*/  SHF.R.S32.HI R28, RZ, 0x1f, R29 ;  /* 0x0000001fff1c7819 */ /* 0x000fe4000001141d */
[----:B------:R-:W-:Y:S01]  /*2de00*/  LEA.HI R31, R40, R31, RZ, 0x4 ;  /* 0x0000001f281f7211 */ /* 0x000fe200078f20ff */
[----:B------:R-:W-:Y:S01]  /*2de10*/  IMAD.SHL.U32 R40, R131, 0x40, RZ ;  /* 0x0000004083287824 */ /* 0x000fe200078e00ff */
[CC--:B------:R-:W-:Y:S02]  /*2de20*/  LEA.HI R30, R28.reuse, R29.reuse, RZ, 0x3 ;  /* 0x0000001d1c1e7211 */ /* 0x0c0fe400078f18ff */
[----:B------:R-:W-:Y:S02]  /*2de30*/  LEA.HI R28, R28, R29, RZ, 0x6 ;  /* 0x0000001d1c1c7211 */ /* 0x000fe400078f30ff */
[----:B------:R-:W-:Y:S02]  /*2de40*/  SHF.R.S32.HI R70, RZ, 0x3, R30 ;  /* 0x00000003ff467819 */ /* 0x000fe4000001141e */
[----:B------:R-:W-:-:S02]  /*2de50*/  LOP3.LUT R41, R40, 0x1c0, RZ, 0xc0, !PT ;  /* 0x000001c028297812 */ /* 0x000fc400078ec0ff */
[----:B------:R-:W-:Y:S02]  /*2de60*/  LEA.HI.SX32 R31, R31, R70, 0x1c ;  /* 0x000000461f1f7211 */ /* 0x000fe400078fe2ff */
[----:B------:R-:W-:Y:S02]  /*2de70*/  SHF.R.U32.HI R42, RZ, 0x3, R41 ;  /* 0x00000003ff2a7819 */ /* 0x000fe40000011629 */
[----:B------:R-:W-:Y:S01]  /*2de80*/  SHF.R.S32.HI R40, RZ, 0x1f, R31 ;  /* 0x0000001fff287819 */ /* 0x000fe2000001141f */
        /* <DEDUP_REMOVED lines=9> */
[----:B------:R-:W-:-:S03]  /*2df20*/  LOP3.LUT R31, R31, R42, RZ, 0x3c, !PT ;  /* 0x0000002a1f1f7212 */ /* 0x000fc600078e3cff */
        /* <DEDUP_REMOVED lines=8> */
[----:B------:R-:W-:Y:S02]  /*2dfb0*/  LEA.HI.X R29, R29, R95, R41, 0x1, P0 ;  /* 0x0000005f1d1d7211 */ /* 0x000fe400000f0c29 */
[----:B------:R-:W-:Y:S02]  /*2dfc0*/  ISETP.GE.AND P0, PT, R68, R71, PT ;  /* 0x000000474400720c */ /* 0x000fe40003f06270 */
[----:B------:R-:W-:Y:S02]  /*2dfd0*/  LEA.HI.X R41, R31, R95, R30, 0x1, P1 ;  /* 0x0000005f1f297211 */ /* 0x000fe400008f0c1e */
[----:B------:R-:W-:Y:S01]  /*2dfe0*/  ISETP.GE.AND P1, PT, R69, R97, PT ;  /* 0x000000614500720c */ /* 0x000fe20003f26270 */
[----:B------:R-:W-:Y:S01]  /*2dff0*/  IMAD.SHL.U32 R151, R70, 0x8, RZ ;  /* 0x0000000846977824 */ /* 0x000fe200078e00ff */
[----:B------:R-:W5:Y:S04]  /*2e000*/  LD.E.128 R28, desc[UR4][R28.64] ;  /* 0x000000041c1c7980 */ /* 0x000f68000c101d00 */
[C---:B0-----:R-:W-:Y:S01]  /*2e010*/  IADD3 R75, P2, R151.reuse, R100, RZ ;  /* 0x00000064974b7210 */ /* 0x041fe20007f5e0ff */
[----:B------:R-:W5:Y:S03]  /*2e020*/  LD.E.128 R40, desc[UR6][R40.64] ;  /* 0x0000000628287980 */ /* 0x000f66000c101d00 */
[----:B------:R-:W-:-:S03]  /*2e030*/  LEA.HI.X.SX32 R71, R151, R130, 0x1, P2 ;  /* 0x0000008297477211 */ /* 0x000fc600010f0eff */
[----:B------:R-:W-:Y:S01]  /*2e040*/  @!P1 IADD3 R73, P3, R69, R100, RZ ;  /* 0x0000006445499210 */ /* 0x000fe20007f7e0ff */
[----:B------:R-:W-:-:S12]  /*2e050*/  @P0 BRA `(.L_x_2211) ;  /* 0x00000004006c0947 */ /* 0x000fd80003800000 */
[----:B------:R-:W-:Y:S01]  /*2e060*/  SHF.R.U32.HI R70, RZ, 0x10, R37 ;  /* 0x00000010ff467819 */ /* 0x000fe20000011625 */
[----:B-----5:R-:W-:Y:S01]  /*2e070*/  IMAD.U32 R68, R43, 0x10000, RZ ;  /* 0x000100002b447824 */ /* 0x020fe200078e00ff */
[----:B------:R-:W-:Y:S02]  /*2e080*/  SHF.R.U32.HI R150, RZ, 0x10, R13 ;  /* 0x00000010ff967819 */ /* 0x000fe4000001160d */
[----:B------:R-:W-:Y:S02]  /*2e090*/  PRMT R149, R149, 0x5410, R70 ;  /* 0x0000541095957816 */ /* 0x000fe40000000046 */
[----:B------:R-:W-:Y:S02]  /*2e0a0*/  PRMT R145, R145, 0x5410, R150 ;  /* 0x0000541091917816 */ /* 0x000fe40000000096 */
[--C-:B------:R-:W-:Y:S01]  /*2e0b0*/  SHF.R.U64 R155, R14, 0x10, R15.reuse ;  /* 0x000000100e9b7819 */ /* 0x100fe2000000120f */
[----:B------:R-:W-:Y:S01]  /*2e0c0*/  IMAD.U32 R70, R149, 0x10000, RZ ;  /* 0x0001000095467824 */ /* 0x000fe200078e00ff */
[----:B------:R-:W-:Y:S01]  /*2e0d0*/  SHF.R.U32.HI R74, RZ, 0x10, R15 ;  /* 0x00000010ff4a7819 */ /* 0x000fe2000001160f */
[----:B------:R-:W-:Y:S01]  /*2e0e0*/  IMAD.U32 R15, R41, 0x10000, RZ ;  /* 0x00010000290f7824 */ /* 0x000fe200078e00ff */
[--C-:B------:R-:W-:Y:S01]  /*2e0f0*/  SHF.R.U64 R151, R38, 0x10, R39.reuse ;  /* 0x0000001026977819 */ /* 0x100fe20000001227 */
[----:B------:R-:W-:Y:S01]  /*2e100*/  IMAD.U32 R14, R28, 0x10000, RZ ;  /* 0x000100001c0e7824 */ /* 0x000fe200078e00ff */
[----:B------:R-:W-:-:S02]  /*2e110*/  SHF.R.U32.HI R72, RZ, 0x10, R39 ;  /* 0x00000010ff487819 */ /* 0x000fc40000011627 */
[----:B------:R-:W-:Y:S01]  /*2e120*/  SHF.R.U64 R153, R36, 0x10, R37 ;  /* 0x0000001024997819 */ /* 0x000fe20000001225 */
[----:B------:R-:W-:Y:S01]  /*2e130*/  IMAD.U32 R36, R29, 0x10000, RZ ;  /* 0x000100001d247824 */ /* 0x000fe200078e00ff */
[----:B------:R-:W-:Y:S01]  /*2e140*/  LOP3.LUT R37, R43, 0xffff0000, RZ, 0xc0, !PT ;  /* 0xffff00002b257812 */ /* 0x000fe200078ec0ff */
[----:B------:R-:W-:Y:S01]  /*2e150*/  IMAD.U32 R43, R145, 0x10000, RZ ;  /* 0x00010000912b7824 */ /* 0x000fe200078e00ff */
[----:B------:R-:W-:Y:S01]  /*2e160*/  LOP3.LUT R38, R41, 0xffff0000, RZ, 0xc0, !PT ;  /* 0xffff000029267812 */ /* 0x000fe200078ec0ff */
[----:B------:R-:W-:Y:S01]  /*2e170*/  IMAD.U32 R41, R31, 0x10000, RZ ;  /* 0x000100001f297824 */ /* 0x000fe200078e00ff */
[----:B------:R-:W-:Y:S01]  /*2e180*/  PRMT R146, R146, 0x5410, R151 ;  /* 0x0000541092927816 */ /* 0x000fe20000000097 */
[----:B------:R-:W-:Y:S01]  /*2e190*/  FMUL.FTZ R151, R15, R70 ;  /* 0x000000460f977220 */ /* 0x000fe20000410000 */
[----:B------:R-:W-:Y:S02]  /*2e1a0*/  LOP3.LUT R149, R149, 0xffff0000, RZ, 0xc0, !PT ;  /* 0xffff000095957812 */ /* 0x000fe400078ec0ff */
[----:B------:R-:W-:-:S02]  /*2e1b0*/  PRMT R143, R143, 0x5410, R74 ;  /* 0x000054108f8f7816 */ /* 0x000fc4000000004a */
[----:B------:R-:W-:Y:S01]  /*2e1c0*/  PRMT R147, R147, 0x5410, R72 ;  /* 0x0000541093937816 */ /* 0x000fe20000000048 */
[----:B------:R-:W-:Y:S01]  /*2e1d0*/  FMUL.FTZ R74, R38, R149 ;  /* 0x00000095264a7220 */ /* 0x000fe20000410000 */
[----:B------:R-:W-:Y:S01]  /*2e1e0*/  PRMT R148, R148, 0x5410, R153 ;  /* 0x0000541094947816 */ /* 0x000fe20000000099 */
[-C--:B------:R-:W-:Y:S01]  /*2e1f0*/  FMUL.FTZ R153, R15, R43.reuse ;  /* 0x0000002b0f997220 */ /* 0x080fe20000410000 */
[----:B------:R-:W-:Y:S01]  /*2e200*/  LOP3.LUT R145, R145, 0xffff0000, RZ, 0xc0, !PT ;  /* 0xffff000091917812 */ /* 0x000fe200078ec0ff */
[----:B------:R-:W-:Y:S01]  /*2e210*/  FFMA.FTZ R15, R36, R43, -R151 ;  /* 0x0000002b240f7223 */ /* 0x000fe20000010897 */
[----:B------:R-:W-:Y:S01]  /*2e220*/  LOP3.LUT R39, R29, 0xffff0000, RZ, 0xc0, !PT ;  /* 0xffff00001d277812 */ /* 0x000fe200078ec0ff */
[----:B------:R-:W-:Y:S01]  /*2e230*/  IMAD.U32 R72, R147, 0x10000, RZ ;  /* 0x0001000093487824 */ /* 0x000fe200078e00ff */
[----:B------:R-:W-:Y:S01]  /*2e240*/  SHF.R.U64 R157, R12, 0x10, R13 ;  /* 0x000000100c9d7819 */ /* 0x000fe2000000120d */
[----:B------:R-:W-:Y:S02]  /*2e250*/  IMAD.U32 R43, R143, 0x10000, RZ ;  /* 0x000100008f2b7824 */ /* 0x000fe400078e00ff */
[-C--:B------:R-:W-:Y:S01]  /*2e260*/  FMUL.FTZ R150, R38, R145.reuse ;  /* 0x0000009126967220 */ /* 0x080fe20000410000 */
[----:B------:R-:W-:Y:S01]  /*2e270*/  FFMA.FTZ R36, R36, R70, R153 ;  /* 0x0000004624247223 */ /* 0x000fe20000010099 */
[----:B------:R-:W-:Y:S01]  /*2e280*/  FFMA.FTZ R38, R39, R145, -R74 ;  /* 0x0000009127267223 */ /* 0x000fe2000001084a */
[CC--:B------:R-:W-:Y:S01]  /*2e290*/  FMUL.FTZ R74, R68.reuse, R72.reuse ;  /* 0x00000048444a7220 */ /* 0x0c0fe20000410000 */
[----:B------:R-:W-:Y:S01]  /*2e2a0*/  LOP3.LUT R70, R147, 0xffff0000, RZ, 0xc0, !PT ;  /* 0xffff000093467812 */ /* 0x000fe200078ec0ff */
[-C--:B------:R-:W-:Y:S01]  /*2e2b0*/  FMUL.FTZ R145, R68, R43.reuse ;  /* 0x0000002b44917220 */ /* 0x080fe20000410000 */
[----:B------:R-:W-:Y:S01]  /*2e2c0*/  PRMT R144, R144, 0x5410, R157 ;  /* 0x0000541090907816 */ /* 0x000fe2000000009d */
[----:B------:R-:W-:Y:S01]  /*2e2d0*/  FFMA.FTZ R74, R41, R43, -R74 ;  /* 0x0000002b294a7223 */ /* 0x000fe2000001084a */
[----:B------:R-:W-:Y:S01]  /*2e2e0*/  LOP3.LUT R68, R143, 0xffff0000, RZ, 0xc0, !PT ;  /* 0xffff00008f447812 */ /* 0x000fe200078ec0ff */
[----:B------:R-:W-:Y:S01]  /*2e2f0*/  FFMA.FTZ R145, R41, R72, R145 ;  /* 0x0000004829917223 */ /* 0x000fe20000010091 */
[----:B------:R-:W-:Y:S01]  /*2e300*/  LOP3.LUT R31, R31, 0xffff0000, RZ, 0xc0, !PT ;  /* 0xffff00001f1f7812 */ /* 0x000fe200078ec0ff */
[----:B------:R-:W-:-:S02]  /*2e310*/  IMAD.U32 R29, R40, 0x10000, RZ ;  /* 0x00010000281d7824 */ /* 0x000fc400078e00ff */
[----:B------:R-:W-:Y:S01]  /*2e320*/  FFMA.FTZ R149, R39, R149, R150 ;  /* 0x0000009527957223 */ /* 0x000fe20000010096 */
[C---:B------:R-:W-:Y:S01]  /*2e330*/  FMUL.FTZ R72, R37.reuse, R70 ;  /* 0x0000004625487220 */ /* 0x040fe20000410000 */
[----:B------:R-:W-:Y:S01]  /*2e340*/  IMAD.U32 R41, R148, 0x10000, RZ ;  /* 0x0001000094297824 */ /* 0x000fe200078e00ff */
[----:B------:R-:W-:Y:S01]  /*2e350*/  LOP3.LUT R40, R40, 0xffff0000, RZ, 0xc0, !PT ;  /* 0xffff000028287812 */ /* 0x000fe200078ec0ff */
[----:B------:R-:W-:Y:S01]  /*2e360*/  IMAD.U32 R39, R144, 0x10000, RZ ;  /* 0x0001000090277824 */ /* 0x000fe200078e00ff */
[----:B------:R-:W-:Y:S01]  /*2e370*/  LOP3.LUT R43, R148, 0xffff0000, RZ, 0xc0, !PT ;  /* 0xffff0000942b7812 */ /* 0x000fe200078ec0ff */
[-C--:B------:R-:W-:Y:S01]  /*2e380*/  FMUL.FTZ R150, R37, R68.reuse ;  /* 0x0000004425967220 */ /* 0x080fe20000410000 */
[----:B------:R-:W-:Y:S01]  /*2e390*/  FFMA.FTZ R147, R31, R68, -R72 ;  /* 0x000000441f937223 */ /* 0x000fe20000010848 */
[----:B------:R-:W-:Y:S01]  /*2e3a0*/  LOP3.LUT R37, R144, 0xffff0000, RZ, 0xc0, !PT ;  /* 0xffff000090257812 */ /* 0x000fe200078ec0ff */
[C---:B------:R-:W-:Y:S01]  /*2e3b0*/  FMUL.FTZ R143, R29.reuse, R41 ;  /* 0x000000291d8f7220 */ /* 0x040fe20000410000 */
[----:B------:R-:W-:Y:S01]  /*2e3c0*/  LOP3.LUT R28, R28, 0xffff0000, RZ, 0xc0, !PT ;  /* 0xffff00001c1c7812 */ /* 0x000fe200078ec0ff */
[----:B------:R-:W-:Y:S01]  /*2e3d0*/  FMUL.FTZ R68, R29, R39 ;  /* 0x000000271d447220 */ /* 0x000fe20000410000 */
[----:B------:R-:W-:Y:S01]  /*2e3e0*/  PRMT R142, R142, 0x5410, R155 ;  /* 0x000054108e8e7816 */ /* 0x000fe2000000009b */
[----:B------:R-:W-:Y:S01]  /*2e3f0*/  FMUL.FTZ R29, R40, R43 ;  /* 0x0000002b281d7220 */ /* 0x000fe20000410000 */
[----:B------:R-:W-:Y:S01]  /*2e400*/  FFMA.FTZ R143, R14, R39, -R143 ;  /* 0x000000270e8f7223 */ /* 0x000fe2000001088f */
[----:B------:R-:W-:Y:S01]  /*2e410*/  FMUL.FTZ R39, R40, R37 ;  /* 0x0000002528277220 */ /* 0x000fe20000410000 */
[----:B------:R-:W-:-:S02]  /*2e420*/  IMAD.U32 R13, R42, 0x10000, RZ ;  /* 0x000100002a0d7824 */ /* 0x000fc400078e00ff */
[----:B------:R-:W-:Y:S01]  /*2e430*/  FFMA.FTZ R150, R31, R70, R150 ;  /* 0x000000461f967223 */ /* 0x000fe20000010096 */
[----:B------:R-:W-:Y:S01]  /*2e440*/  FFMA.FTZ R68, R14, R41, R68 ;  /* 0x000000290e447223 */ /* 0x000fe20000010044 */
[----:B------:R-:W-:Y:S01]  /*2e450*/  FFMA.FTZ R40, R28, R37, -R29 ;  /* 0x000000251c287223 */ /* 0x000fe2000001081d */
[----:B------:R-:W-:Y:S01]  /*2e460*/  LOP3.LUT R42, R42, 0xffff0000, RZ, 0xc0, !PT ;  /* 0xffff00002a2a7812 */ /* 0x000fe200078ec0ff */
[C---:B------:R-:W-:Y:S01]  /*2e470*/  IMAD.U32 R31, R146.reuse, 0x10000, RZ ;  /* 0x00010000921f7824 */ /* 0x040fe200078e00ff */
[----:B------:R-:W-:Y:S01]  /*2e480*/  LOP3.LUT R37, R146, 0xffff0000, RZ, 0xc0, !PT ;  /* 0xffff000092257812 */ /* 0x000fe200078ec0ff */
[C---:B------:R-:W-:Y:S01]  /*2e490*/  IMAD.U32 R14, R142.reuse, 0x10000, RZ ;  /* 0x000100008e0e7824 */ /* 0x040fe200078e00ff */
[----:B------:R-:W-:Y:S01]  /*2e4a0*/  LOP3.LUT R29, R142, 0xffff0000, RZ, 0xc0, !PT ;  /* 0xffff00008e1d7812 */ /* 0x000fe200078ec0ff */
[----:B------:R-:W-:Y:S01]  /*2e4b0*/  FFMA.FTZ R39, R28, R43, R39 ;  /* 0x0000002b1c277223 */ /* 0x000fe20000010027 */
[C---:B------:R-:W-:Y:S02]  /*2e4c0*/  IMAD.U32 R12, R30.reuse, 0x10000, RZ ;  /* 0x000100001e0c7824 */ /* 0x040fe400078e00ff */
[C---:B------:R-:W-:Y:S01]  /*2e4d0*/  FMUL.FTZ R41, R13.reuse, R31 ;  /* 0x0000001f0d297220 */ /* 0x040fe20000410000 */
[-C--:B------:R-:W-:Y:S01]  /*2e4e0*/  FMUL.FTZ R28, R13, R14.reuse ;  /* 0x0000000e0d1c7220 */ /* 0x080fe20000410000 */
[----:B------:R-:W-:Y:S01]  /*2e4f0*/  LOP3.LUT R30, R30, 0xffff0000, RZ, 0xc0, !PT ;  /* 0xffff00001e1e7812 */ /* 0x000fe200078ec0ff */
        /* <DEDUP_REMOVED lines=15> */
[----:B------:R-:W-:-:S02]  /*2e5f0*/  F2FP.BF16.F32.PACK_AB R31, R147, R74 ;  /* 0x0000004a931f723e */ /* 0x000fc400000010ff */
[----:B------:R-:W-:-:S07]  /*2e600*/  F2FP.BF16.F32.PACK_AB R43, R150, R145 ;  /* 0x00000091962b723e */ /* 0x000fce00000010ff */
.L_x_2211:
[----:B------:R-:W-:Y:S05]  /*2e610*/  BSYNC B4 ;  /* 0x0000000000047941 */ /* 0x000fea0003800000 */
.L_x_2210:
        /* <DEDUP_REMOVED lines=11> */
.L_x_2209:
[----:B------:R-:W-:Y:S05]  /*2e6d0*/  BSYNC B3 ;  /* 0x0000000000037941 */ /* 0x000fea0003800000 */
.L_x_2208:
[----:B------:R-:W-:Y:S02]  /*2e6e0*/  R2UR UR4, R84 ;  /* 0x00000000540472ca */ /* 0x000fe400000e0000 */
[----:B------:R-:W-:-:S13]  /*2e6f0*/  R2UR UR5, R85 ;  /* 0x00000000550572ca */ /* 0x000fda00000e0000 */
[----:B-1----:R-:W2:Y:S02]  /*2e700*/  LD.E.U8 R12, desc[UR4][R92.64] ;  /* 0x000000045c0c7980 */ /* 0x002ea4000c101100 */
        /* <DEDUP_REMOVED lines=49> */
[----:B------:R-:W-:Y:S02]  /*2ea20*/  LEA.HI.X R29, R15, R95, R14, 0x1, P1 ;  /* 0x0000005f0f1d7211 */ /* 0x000fe400008f0c0e */
[----:B------:R-:W-:Y:S02]  /*2ea30*/  ISETP.GE.AND P1, PT, R39, R97, PT ;  /* 0x000000612700720c */ /* 0x000fe40003f26270 */
[----:B------:R-:W-:Y:S01]  /*2ea40*/  ISETP.GE.AND P0, PT, R36, R37, PT ;  /* 0x000000252400720c */ /* 0x000fe20003f06270 */
[----:B------:R-:W-:Y:S01]  /*2ea50*/  IMAD.SHL.U32 R41, R38, 0x8, RZ ;  /* 0x0000000826297824 */ /* 0x000fe200078e00ff */
[----:B------:R-:W5:Y:S04]  /*2ea60*/  LD.E.128 R12, desc[UR4][R12.64] ;  /* 0x000000040c0c7980 */ /* 0x000f68000c101d00 */
[C---:B------:R-:W-:Y:S01]  /*2ea70*/  IADD3 R37, P2, R41.reuse, R100, RZ ;  /* 0x0000006429257210 */ /* 0x040fe20007f5e0ff */
[----:B------:R-:W5:Y:S03]  /*2ea80*/  LD.E.128 R28, desc[UR6][R28.64] ;  /* 0x000000061c1c7980 */ /* 0x000f66000c101d00 */
[----:B------:R-:W-:-:S02]  /*2ea90*/  LEA.HI.X.SX32 R36, R41, R130, 0x1, P2 ;  /* 0x0000008229247211 */ /* 0x000fc400010f0eff */
[----:B------:R-:W-:-:S04]  /*2eaa0*/  @!P1 IADD3 R101, P3, R39, R100, RZ ;  /* 0x0000006427659210 */ /* 0x000fc80007f7e0ff */
[----:B------:R-:W-:Y:S01]  /*2eab0*/  @!P1 LEA.HI.X.SX32 R130, R39, R130, 0x1, P3 ;  /* 0x0000008227829211 */ /* 0x000fe200018f0eff */
[----:B------:R-:W-:Y:S08]  /*2eac0*/  @P0 BRA `(.L_x_2213) ;  /* 0x0000000400740947 */ /* 0x000ff00003800000 */
[----:B------:R-:W-:Y:S02]  /*2ead0*/  SHF.R.U32.HI R41, RZ, 0x10, R33 ;  /* 0x00000010ff297819 */ /* 0x000fe40000011621 */
[----:B------:R-:W-:Y:S02]  /*2eae0*/  SHF.R.U32.HI R69, RZ, 0x10, R9 ;  /* 0x00000010ff457819 */ /* 0x000fe40000011609 */
[----:B------:R-:W-:Y:S01]  /*2eaf0*/  SHF.R.U64 R40, R10, 0x10, R11 ;  /* 0x000000100a287819 */ /* 0x000fe2000000120b */
[----:B-----5:R-:W-:Y:S01]  /*2eb00*/  IMAD.U32 R10, R12, 0x10000, RZ ;  /* 0x000100000c0a7824 */ /* 0x020fe200078e00ff */
[----:B------:R-:W-:Y:S02]  /*2eb10*/  PRMT R134, R134, 0x5410, R41 ;  /* 0x0000541086867816 */ /* 0x000fe40000000029 */
[----:B------:R-:W-:Y:S01]  /*2eb20*/  SHF.R.U64 R38, R32, 0x10, R33 ;  /* 0x0000001020267819 */ /* 0x000fe20000001221 */
[----:B------:R-:W-:Y:S01]  /*2eb30*/  IMAD.U32 R33, R29, 0x10000, RZ ;  /* 0x000100001d217824 */ /* 0x000fe200078e00ff */
[----:B------:R-:W-:-:S02]  /*2eb40*/  PRMT R138, R138, 0x5410, R69 ;  /* 0x000054108a8a7816 */ /* 0x000fc40000000045 */
[----:B------:R-:W-:Y:S02]  /*2eb50*/  SHF.R.U64 R42, R34, 0x10, R35 ;  /* 0x00000010222a7819 */ /* 0x000fe40000001223 */
[----:B------:R-:W-:Y:S01]  /*2eb60*/  PRMT R141, R141, 0x5410, R40 ;  /* 0x000054108d8d7816 */ /* 0x000fe20000000028 */
[----:B------:R-:W-:Y:S01]  /*2eb70*/  IMAD.U32 R40, R134, 0x10000, RZ ;  /* 0x0001000086287824 */ /* 0x000fe200078e00ff */
[----:B------:R-:W-:Y:S01]  /*2eb80*/  SHF.R.U64 R68, R8, 0x10, R9 ;  /* 0x0000001008447819 */ /* 0x000fe20000001209 */
[----:B------:R-:W-:Y:S01]  /*2eb90*/  IMAD.U32 R9, R30, 0x10000, RZ ;  /* 0x000100001e097824 */ /* 0x000fe200078e00ff */
[----:B------:R-:W-:Y:S01]  /*2eba0*/  PRMT R135, R135, 0x5410, R38 ;  /* 0x0000541087877816 */ /* 0x000fe20000000026 */
[----:B------:R-:W-:Y:S01]  /*2ebb0*/  IMAD.U32 R38, R138, 0x10000, RZ ;  /* 0x000100008a267824 */ /* 0x000fe200078e00ff */
[----:B------:R-:W-:Y:S01]  /*2ebc0*/  SHF.R.U32.HI R43, RZ, 0x10, R11 ;  /* 0x00000010ff2b7819 */ /* 0x000fe2000001160b */
[----:B------:R-:W-:Y:S01]  /*2ebd0*/  IMAD.U32 R11, R13, 0x10000, RZ ;  /* 0x000100000d0b7824 */ /* 0x000fe200078e00ff */
[----:B------:R-:W-:Y:S01]  /*2ebe0*/  SHF.R.U32.HI R39, RZ, 0x10, R35 ;  /* 0x00000010ff277819 */ /* 0x000fe20000011623 */
[----:B------:R-:W-:Y:S01]  /*2ebf0*/  IMAD.U32 R35, R31, 0x10000, RZ ;  /* 0x000100001f237824 */ /* 0x000fe200078e00ff */
[----:B------:R-:W-:Y:S01]  /*2ec00*/  PRMT R137, R137, 0x5410, R42 ;  /* 0x0000541089897816 */ /* 0x000fe2000000002a */
[----:B------:R-:W-:Y:S01]  /*2ec10*/  FMUL.FTZ R42, R33, R40 ;  /* 0x00000028212a7220 */ /* 0x000fe20000410000 */
[----:B------:R-:W-:Y:S01]  /*2ec20*/  LOP3.LUT R34, R29, 0xffff0000, RZ, 0xc0, !PT ;  /* 0xffff00001d227812 */ /* 0x000fe200078ec0ff */
[----:B------:R-:W-:Y:S01]  /*2ec30*/  IMAD.U32 R29, R28, 0x10000, RZ ;  /* 0x000100001c1d7824 */ /* 0x000fe200078e00ff */
[----:B------:R-:W-:Y:S01]  /*2ec40*/  PRMT R139, R139, 0x5410, R68 ;  /* 0x000054108b8b7816 */ /* 0x000fe20000000044 */
[-C--:B------:R-:W-:Y:S01]  /*2ec50*/  FMUL.FTZ R68, R33, R38.reuse ;  /* 0x0000002621447220 */ /* 0x080fe20000410000 */
[----:B------:R-:W-:Y:S01]  /*2ec60*/  LOP3.LUT R134, R134, 0xffff0000, RZ, 0xc0, !PT ;  /* 0xffff000086867812 */ /* 0x000fe200078ec0ff */
[C---:B------:R-:W-:Y:S01]  /*2ec70*/  FFMA.FTZ R42, R11.reuse, R38, -R42 ;  /* 0x000000260b2a7223 */ /* 0x040fe2000001082a */
[----:B------:R-:W-:Y:S01]  /*2ec80*/  PRMT R140, R140, 0x5410, R43 ;  /* 0x000054108c8c7816 */ /* 0x000fe2000000002b */
[----:B------:R-:W-:Y:S01]  /*2ec90*/  FFMA.FTZ R68, R11, R40, R68 ;  /* 0x000000280b447223 */ /* 0x000fe20000010044 */
[----:B------:R-:W-:Y:S01]  /*2eca0*/  PRMT R136, R136, 0x5410, R39 ;  /* 0x0000541088887816 */ /* 0x000fe20000000027 */
[----:B------:R-:W-:Y:S01]  /*2ecb0*/  FMUL.FTZ R38, R34, R134 ;  /* 0x0000008622267220 */ /* 0x000fe20000410000 */
[----:B------:R-:W-:Y:S01]  /*2ecc0*/  LOP3.LUT R13, R13, 0xffff0000, RZ, 0xc0, !PT ;  /* 0xffff00000d0d7812 */ /* 0x000fe200078ec0ff */
[----:B------:R-:W-:Y:S01]  /*2ecd0*/  IMAD.U32 R11, R140, 0x10000, RZ ;  /* 0x000100008c0b7824 */ /* 0x000fe200078e00ff */
[----:B------:R-:W-:Y:S01]  /*2ece0*/  LOP3.LUT R138, R138, 0xffff0000, RZ, 0xc0, !PT ;  /* 0xffff00008a8a7812 */ /* 0x000fe200078ec0ff */
[----:B------:R-:W-:Y:S01]  /*2ecf0*/  IMAD.U32 R33, R136, 0x10000, RZ ;  /* 0x0001000088217824 */ /* 0x000fe200078e00ff */
[----:B------:R-:W-:Y:S01]  /*2ed00*/  LOP3.LUT R32, R28, 0xffff0000, RZ, 0xc0, !PT ;  /* 0xffff00001c207812 */ /* 0x000fe200078ec0ff */
[----:B------:R-:W-:Y:S01]  /*2ed10*/  IMAD.U32 R28, R15, 0x10000, RZ ;  /* 0x000100000f1c7824 */ /* 0x000fe200078e00ff */
[----:B------:R-:W-:Y:S01]  /*2ed20*/  LOP3.LUT R31, R31, 0xffff0000, RZ, 0xc0, !PT ;  /* 0xffff00001f1f7812 */ /* 0x000fe200078ec0ff */
[-C--:B------:R-:W-:Y:S01]  /*2ed30*/  FFMA.FTZ R39, R13, R138.reuse, -R38 ;  /* 0x0000008a0d277223 */ /* 0x080fe20000010826 */
[C---:B------:R-:W-:Y:S01]  /*2ed40*/  FMUL.FTZ R41, R35.reuse, R33 ;  /* 0x0000002123297220 */ /* 0x040fe20000410000 */
[----:B------:R-:W-:Y:S01]  /*2ed50*/  LOP3.LUT R136, R136, 0xffff0000, RZ, 0xc0, !PT ;  /* 0xffff000088887812 */ /* 0x000fe200078ec0ff */
[-C--:B------:R-:W-:Y:S01]  /*2ed60*/  FMUL.FTZ R38, R35, R11.reuse ;  /* 0x0000000b23267220 */ /* 0x080fe20000410000 */
[----:B------:R-:W-:Y:S01]  /*2ed70*/  FMUL.FTZ R34, R34, R138 ;  /* 0x0000008a22227220 */ /* 0x000fe20000410000 */
[----:B------:R-:W-:Y:S01]  /*2ed80*/  LOP3.LUT R140, R140, 0xffff0000, RZ, 0xc0, !PT ;  /* 0xffff00008c8c7812 */ /* 0x000fe200078ec0ff */
[C---:B------:R-:W-:Y:S01]  /*2ed90*/  FFMA.FTZ R41, R28.reuse, R11, -R41 ;  /* 0x0000000b1c297223 */ /* 0x040fe20000010829 */
[----:B------:R-:W-:Y:S01]  /*2eda0*/  LOP3.LUT R15, R15, 0xffff0000, RZ, 0xc0, !PT ;  /* 0xffff00000f0f7812 */ /* 0x000fe200078ec0ff */
[----:B------:R-:W-:Y:S01]  /*2edb0*/  FFMA.FTZ R38, R28, R33, R38 ;  /* 0x000000211c267223 */ /* 0x000fe20000010026 */
[----:B------:R-:W-:Y:S01]  /*2edc0*/  FFMA.FTZ R35, R13, R134, R34 ;  /* 0x000000860d237223 */ /* 0x000fe20000010022 */
[----:B------:R-:W-:Y:S01]  /*2edd0*/  FMUL.FTZ R28, R31, R136 ;  /* 0x000000881f1c7220 */ /* 0x000fe20000410000 */
[----:B------:R-:W-:-:S02]  /*2ede0*/  IMAD.U32 R11, R139, 0x10000, RZ ;  /* 0x000100008b0b7824 */ /* 0x000fc400078e00ff */
[-C--:B------:R-:W-:Y:S01]  /*2edf0*/  FMUL.FTZ R34, R31, R140.reuse ;  /* 0x0000008c1f227220 */ /* 0x080fe20000410000 */
[----:B------:R-:W-:Y:S02]  /*2ee00*/  IMAD.U32 R13, R135, 0x10000, RZ ;  /* 0x00010000870d7824 */ /* 0x000fe400078e00ff */
[----:B------:R-:W-:Y:S01]  /*2ee10*/  FFMA.FTZ R140, R15, R140, -R28 ;  /* 0x0000008c0f8c7223 */ /* 0x000fe2000001081c */
[----:B------:R-:W-:Y:S01]  /*2ee20*/  LOP3.LUT R135, R135, 0xffff0000, RZ, 0xc0, !PT ;  /* 0xffff000087877812 */ /* 0x000fe200078ec0ff */
[----:B------:R-:W-:Y:S01]  /*2ee30*/  FMUL.FTZ R28, R29, R11 ;  /* 0x0000000b1d1c7220 */ /* 0x000fe20000410000 */
[----:B------:R-:W-:Y:S01]  /*2ee40*/  LOP3.LUT R139, R139, 0xffff0000, RZ, 0xc0, !PT ;  /* 0xffff00008b8b7812 */ /* 0x000fe200078ec0ff */
[-C--:B------:R-:W-:Y:S01]  /*2ee50*/  FMUL.FTZ R31, R29, R13.reuse ;  /* 0x0000000d1d1f7220 */ /* 0x080fe20000410000 */
[----:B------:R-:W-:Y:S01]  /*2ee60*/  LOP3.LUT R12, R12, 0xffff0000, RZ, 0xc0, !PT ;  /* 0xffff00000c0c7812 */ /* 0x000fe200078ec0ff */
[----:B------:R-:W-:Y:S01]  /*2ee70*/  FFMA.FTZ R29, R15, R136, R34 ;  /* 0x000000880f1d7223 */ /* 0x000fe20000010022 */
[C---:B------:R-:W-:Y:S01]  /*2ee80*/  FFMA.FTZ R28, R10.reuse, R13, R28 ;  /* 0x0000000d0a1c7223 */ /* 0x040fe2000001001c */
[----:B------:R-:W-:Y:S01]  /*2ee90*/  FFMA.FTZ R31, R10, R11, -R31 ;  /* 0x0000000b0a1f7223 */ /* 0x000fe2000001081f */
[C---:B------:R-:W-:Y:S01]  /*2eea0*/  FMUL.FTZ R15, R32.reuse, R135 ;  /* 0x00000087200f7220 */ /* 0x040fe20000410000 */
[-C--:B------:R-:W-:Y:S01]  /*2eeb0*/  FMUL.FTZ R13, R32, R139.reuse ;  /* 0x0000008b200d7220 */ /* 0x080fe20000410000 */
[----:B------:R-:W-:Y:S01]  /*2eec0*/  IMAD.U32 R11, R137, 0x10000, RZ ;  /* 0x00010000890b7824 */ /* 0x000fe200078e00ff */
[----:B------:R-:W-:Y:S01]  /*2eed0*/  LOP3.LUT R30, R30, 0xffff0000, RZ, 0xc0, !PT ;  /* 0xffff00001e1e7812 */ /* 0x000fe200078ec0ff */
[----:B------:R-:W-:Y:S01]  /*2eee0*/  IMAD.U32 R10, R141, 0x10000, RZ ;  /* 0x000100008d0a7824 */ /* 0x000fe200078e00ff */
[----:B------:R-:W-:Y:S01]  /*2eef0*/  LOP3.LUT R137, R137, 0xffff0000, RZ, 0xc0, !PT ;  /* 0xffff000089897812 */ /* 0x000fe200078ec0ff */
[----:B------:R-:W-:Y:S01]  /*2ef00*/  IMAD.U32 R8, R14, 0x10000, RZ ;  /* 0x000100000e087824 */ /* 0x000fe200078e00ff */
[----:B------:R-:W-:Y:S01]  /*2ef10*/  LOP3.LUT R141, R141, 0xffff0000, RZ, 0xc0, !PT ;  /* 0xffff00008d8d7812 */ /* 0x000fe200078ec0ff */
[C---:B------:R-:W-:Y:S01]  /*2ef20*/  FFMA.FTZ R32, R12.reuse, R139, -R15 ;  /* 0x0000008b0c207223 */ /* 0x040fe2000001080f */
[----:B------:R-:W-:Y:S01]  /*2ef30*/  FFMA.FTZ R13, R12, R135, R13 ;  /* 0x000000870c0d7223 */ /* 0x000fe2000001000d */
[----:B------:R-:W-:Y:S01]  /*2ef40*/  LOP3.LUT R14, R14, 0xffff0000, RZ, 0xc0, !PT ;  /* 0xffff00000e0e7812 */ /* 0x000fe200078ec0ff */
[C---:B------:R-:W-:Y:S01]  /*2ef50*/  FMUL.FTZ R15, R9.reuse, R11 ;  /* 0x0000000b090f7220 */ /* 0x040fe20000410000 */
        /* <DEDUP_REMOVED lines=20> */
.L_x_2213:
[----:B------:R-:W-:Y:S05]  /*2f0a0*/  BSYNC B3 ;  /* 0x0000000000037941 */ /* 0x000fea0003800000 */
.L_x_2212:
[C---:B------:R-:W-:Y:S02]  /*2f0b0*/  R2UR UR4, R84.reuse ;  /* 0x00000000540472ca */ /* 0x040fe400000e0000 */
[C---:B------:R-:W-:Y:S02]  /*2f0c0*/  R2UR UR5, R85.reuse ;  /* 0x00000000550572ca */ /* 0x040fe400000e0000 */
[----:B------:R-:W-:Y:S02]  /*2f0d0*/  @!P1 R2UR UR6, R84 ;  /* 0x00000000540692ca */ /* 0x000fe400000e0000 */
[----:B------:R-:W-:Y:S02]  /*2f0e0*/  @!P1 R2UR UR7, R85 ;  /* 0x00000000550792ca */ /* 0x000fe400000e0000 */
[-C--:B------:R-:W-:Y:S02]  /*2f0f0*/  LEA R8, P0, R37, R86.reuse, 0x1 ;  /* 0x0000005625087211 */ /* 0x080fe400078008ff */
[----:B------:R-:W-:-:S02]  /*2f100*/  @!P1 LEA R10, P2, R101, R86, 0x1 ;  /* 0x00000056650a9211 */ /* 0x000fc400078408ff */
[-C--:B------:R-:W-:Y:S02]  /*2f110*/  LEA.HI.X R9, R37, R87.reuse, R36, 0x1, P0 ;  /* 0x0000005725097211 */ /* 0x080fe400000f0c24 */
[----:B------:R-:W-:-:S03]  /*2f120*/  @!P1 LEA.HI.X R11, R101, R87, R130, 0x1, P2 ;  /* 0x00000057650b9211 */ /* 0x000fc600010f0c82 */
[----:B-----5:R1:W-:Y:S04]  /*2f130*/  ST.E.128 desc[UR4][R8.64], R12 ;  /* 0x0000000c08007985 */ /* 0x0203e8000c101d04 */
[----:B------:R1:W-:Y:S02]  /*2f140*/  @!P1 ST.E.128 desc[UR6][R10.64], R28 ;  /* 0x0000001c0a009985 */ /* 0x0003e4000c101d06 */
.L_x_2203:
[----:B------:R-:W-:Y:S05]  /*2f150*/  BSYNC B2 ;  /* 0x0000000000027941 */ /* 0x000fea0003800000 */
.L_x_2202:
[----:B------:R-:W-:Y:S02]  /*2f160*/  R2UR UR4, R84 ;  /* 0x00000000540472ca */ /* 0x000fe400000e0000 */
[----:B------:R-:W-:-:S13]  /*2f170*/  R2UR UR5, R85 ;  /* 0x00000000550572ca */ /* 0x000fda00000e0000 */
[----:B-1----:R-:W2:Y:S01]  /*2f180*/  LD.E R8, desc[UR4][R90.64+0xc] ;  /* 0x00000c045a087980 */ /* 0x002ea2000c101900 */
[----:B------:R-:W-:Y:S01]  /*2f190*/  VIADD R131, R131, 0x40 ;  /* 0x0000004083837836 */ /* 0x000fe20000000000 */
[----:B------:R-:W-:Y:S01]  /*2f1a0*/  SHF.R.S32.HI R11, RZ, 0x1f, R77 ;  /* 0x0000001fff0b7819 */ /* 0x000fe2000001144d */
[----:B------:R-:W-:-:S04]  /*2f1b0*/  IMAD R12, R99, R77, RZ ;  /* 0x0000004d630c7224 */ /* 0x000fc800078e02ff */
[----:B------:R-:W-:Y:S01]  /*2f1c0*/  IMAD R99, R98, R11, R12 ;  /* 0x0000000b62637224 */ /* 0x000fe200078e020c */
[----:B------:R-:W-:Y:S01]  /*2f1d0*/  SHF.R.S32.HI R11, RZ, 0x1f, R131 ;  /* 0x0000001fff0b7819 */ /* 0x000fe20000011483 */
[----:B--2---:R-:W-:-:S05]  /*2f1e0*/  IMAD R8, R77, -0x60, R8 ;  /* 0xffffffa04d087824 */ /* 0x004fca00078e0208 */
[----:B------:R-:W-:Y:S01]  /*2f1f0*/  VIMNMX R10, R8, 0x60, PT ;  /* 0x00000060080a7848 */ /* 0x000fe20003fe0100 */
[----:B------:R-:W-:-:S03]  /*2f200*/  IMAD.WIDE.U32 R8, R98, R77, RZ ;  /* 0x0000004d62087225 */ /* 0x000fc600078e00ff */
[----:B------:R-:W-:Y:S01]  /*2f210*/  ISETP.GE.AND P0, PT, R131, R10, PT ;  /* 0x0000000a8300720c */ /* 0x000fe20003f06270 */
[----:B------:R-:W-:Y:S02]  /*2f220*/  IMAD R10, R89, R131, RZ ;  /* 0x00000083590a7224 */ /* 0x000fe400078e02ff */
[----:B------:R-:W-:Y:S02]  /*2f230*/  IMAD.IADD R9, R9, 0x1, R99 ;  /* 0x0000000109097824 */ /* 0x000fe400078e0263 */
[C---:B------:R-:W-:Y:S02]  /*2f240*/  IMAD R11, R88.reuse, R11, R10 ;  /* 0x0000000b580b7224 */ /* 0x040fe400078e020a */
[----:B------:R-:W-:-:S06]  /*2f250*/  IMAD.WIDE.U32 R88, R88, R131, R8 ;  /* 0x0000008358587225 */ /* 0x000fcc00078e0008 */
[----:B------:R-:W-:Y:S05]  /*2f260*/  @P0 BRA `(.L_x_2171) ;  /* 0x0000002c00040947 */ /* 0x000fea0003800000 */
[----:B------:R-:W-:Y:S02]  /*2f270*/  R2UR UR4, R84 ;  /* 0x00000000540472ca */ /* 0x000fe400000e0000 */
[----:B------:R-:W-:-:S13]  /*2f280*/  R2UR UR5, R85 ;  /* 0x00000000550572ca */ /* 0x000fda00000e0000 */
[----:B-----5:R-:W2:Y:S01]  /*2f290*/  LD.E.U8 R8, desc[UR4][R92.64] ;  /* 0x000000045c087980 */ /* 0x020ea2000c101100 */
[----:B------:R-:W-:Y:S01]  /*2f2a0*/  BSSY B2, `(.L_x_2214) ;  /* 0x00000a4000027945 */ /* 0x000fe20003800000 */
[----:B------:R-:W-:Y:S01]  /*2f2b0*/  IMAD.IADD R32, R89, 0x1, R11 ;  /* 0x0000000159207824 */ /* 0x000fe200078e020b */
[----:B--2---:R-:W-:-:S04]  /*2f2c0*/  LOP3.LUT R8, R8, 0x1, RZ, 0xc0, !PT ;  /* 0x0000000108087812 */ /* 0x004fc800078ec0ff */
[----:B------:R-:W-:-:S13]  /*2f2d0*/  ISETP.NE.U32.AND P0, PT, R8, 0x1, PT ;  /* 0x000000010800780c */ /* 0x000fda0003f05070 */
[----:B------:R-:W-:Y:S05]  /*2f2e0*/  @P0 BRA `(.L_x_2215) ;  /* 0x00000008007c0947 */ /* 0x000fea0003800000 */
[----:B------:R-:W-:Y:S02]  /*2f2f0*/  R2UR UR4, R84 ;  /* 0x00000000540472ca */ /* 0x000fe400000e0000 */
[----:B------:R-:W-:-:S13]  /*2f300*/  R2UR UR5, R85 ;  /* 0x00000000550572ca */ /* 0x000fda00000e0000 */
[----:B------:R-:W2:Y:S01]  /*2f310*/  LD.E R8, desc[UR4][R90.64+0x4] ;  /* 0x000004045a087980 */ /* 0x000ea2000c101900 */
[----:B------:R-:W-:Y:S01]  /*2f320*/  IMAD.IADD R11, R97, 0x1, -R102 ;  /* 0x00000001610b7824 */ /* 0x000fe200078e0a66 */
[----:B------:R-:W-:Y:S02]  /*2f330*/  SHF.R.S32.HI R14, RZ, 0x1f, R131 ;  /* 0x0000001fff0e7819 */ /* 0x000fe40000011483 */
[----:B------:R-:W-:Y:S02]  /*2f340*/  R2UR UR6, R84 ;  /* 0x00000000540672ca */ /* 0x000fe400000e0000 */
[----:B------:R-:W-:Y:S02]  /*2f350*/  LEA.HI R14, R14, R131, RZ, 0x3 ;  /* 0x000000830e0e7211 */ /* 0x000fe400078f18ff */
[----:B------:R-:W-:-:S03]  /*2f360*/  R2UR UR7, R85 ;  /* 0x00000000550772ca */ /* 0x000fc600000e0000 */
        /* <DEDUP_REMOVED lines=43> */
[----:B------:R-:W5:Y:S04]  /*2f620*/  LD.E.128 R8, desc[UR4][R8.64] ;  /* 0x0000000408087980 */ /* 0x000f68000c101d00 */
[C---:B------:R-:W-:Y:S01]  /*2f630*/  IADD3 R35, P2, R31.reuse, R88, RZ ;  /* 0x000000581f237210 */ /* 0x040fe20007f5e0ff */
[----:B------:R-:W5:Y:S03]  /*2f640*/  LD.E.128 R12, desc[UR6][R12.64] ;  /* 0x000000060c0c7980 */ /* 0x000f66000c101d00 */
[----:B------:R-:W-:-:S03]  /*2f650*/  LEA.HI.X.SX32 R31, R31, R32, 0x1, P2 ;  /* 0x000000201f1f7211 */ /* 0x000fc600010f0eff */
[----:B------:R-:W-:Y:S01]  /*2f660*/  @!P1 IADD3 R33, P3, R29, R88, RZ ;  /* 0x000000581d219210 */ /* 0x000fe20007f7e0ff */
[----:B------:R-:W-:-:S12]  /*2f670*/  @P0 BRA `(.L_x_2217) ;  /* 0x0000000400680947 */ /* 0x000fd80003800000 */
[----:B------:R-:W-:Y:S01]  /*2f680*/  SHF.R.U64 R41, R64, 0x10, R65 ;  /* 0x0000001040297819 */ /* 0x000fe20000001241 */
[----:B-----5:R-:W-:Y:S01]  /*2f690*/  IMAD.U32 R37, R13, 0x10000, RZ ;  /* 0x000100000d257824 */ /* 0x020fe200078e00ff */
[----:B------:R-:W-:Y:S01]  /*2f6a0*/  SHF.R.U64 R69, R52, 0x10, R53 ;  /* 0x0000001034457819 */ /* 0x000fe20000001235 */
[----:B------:R-:W-:Y:S01]  /*2f6b0*/  IMAD.U32 R28, R9, 0x10000, RZ ;  /* 0x00010000091c7824 */ /* 0x000fe200078e00ff */
[----:B------:R-:W-:Y:S01]  /*2f6c0*/  SHF.R.U32.HI R64, RZ, 0x10, R65 ;  /* 0x00000010ff407819 */ /* 0x000fe20000011641 */
[----:B------:R-:W-:Y:S01]  /*2f6d0*/  IMAD.U32 R39, R15, 0x10000, RZ ;  /* 0x000100000f277824 */ /* 0x000fe200078e00ff */
[----:B------:R-:W-:Y:S01]  /*2f6e0*/  SHF.R.U32.HI R52, RZ, 0x10, R53 ;  /* 0x00000010ff347819 */ /* 0x000fe20000011635 */
[----:B------:R-:W-:Y:S01]  /*2f6f0*/  IMAD.U32 R34, R12, 0x10000, RZ ;  /* 0x000100000c227824 */ /* 0x000fe200078e00ff */
[----:B------:R-:W-:Y:S02]  /*2f700*/  PRMT R129, R129, 0x5410, R64 ;  /* 0x0000541081817816 */ /* 0x000fe40000000040 */
[----:B------:R-:W-:-:S02]  /*2f710*/  PRMT R125, R125, 0x5410, R52 ;  /* 0x000054107d7d7816 */ /* 0x000fc40000000034 */
[----:B------:R-:W-:Y:S01]  /*2f720*/  SHF.R.U64 R43, R66, 0x10, R67 ;  /* 0x00000010422b7819 */ /* 0x000fe20000001243 */
[----:B------:R-:W-:Y:S01]  /*2f730*/  IMAD.U32 R42, R129, 0x10000, RZ ;  /* 0x00010000812a7824 */ /* 0x000fe200078e00ff */
[----:B------:R-:W-:Y:S02]  /*2f740*/  SHF.R.U64 R53, R54, 0x10, R55 ;  /* 0x0000001036357819 */ /* 0x000fe40000001237 */
[----:B------:R-:W-:Y:S01]  /*2f750*/  PRMT R128, R128, 0x5410, R41 ;  /* 0x0000541080807816 */ /* 0x000fe20000000029 */
[----:B------:R-:W-:Y:S01]  /*2f760*/  IMAD.U32 R41, R125, 0x10000, RZ ;  /* 0x000100007d297824 */ /* 0x000fe200078e00ff */
[----:B------:R-:W-:Y:S02]  /*2f770*/  SHF.R.U32.HI R54, RZ, 0x10, R55 ;  /* 0x00000010ff367819 */ /* 0x000fe40000011637 */
[----:B------:R-:W-:Y:S02]  /*2f780*/  SHF.R.U32.HI R66, RZ, 0x10, R67 ;  /* 0x00000010ff427819 */ /* 0x000fe40000011643 */
[----:B------:R-:W-:Y:S01]  /*2f790*/  PRMT R126, R126, 0x5410, R43 ;  /* 0x000054107e7e7816 */ /* 0x000fe2000000002b */
[----:B------:R-:W-:Y:S01]  /*2f7a0*/  FMUL.FTZ R43, R37, R42 ;  /* 0x0000002a252b7220 */ /* 0x000fe20000410000 */
[----:B------:R-:W-:-:S02]  /*2f7b0*/  LOP3.LUT R38, R13, 0xffff0000, RZ, 0xc0, !PT ;  /* 0xffff00000d267812 */ /* 0x000fc400078ec0ff */
[----:B------:R-:W-:Y:S01]  /*2f7c0*/  PRMT R122, R122, 0x5410, R53 ;  /* 0x000054107a7a7816 */ /* 0x000fe20000000035 */
[-C--:B------:R-:W-:Y:S01]  /*2f7d0*/  FMUL.FTZ R53, R37, R41.reuse ;  /* 0x0000002925357220 */ /* 0x080fe20000410000 */
[----:B------:R-:W-:Y:S01]  /*2f7e0*/  LOP3.LUT R129, R129, 0xffff0000, RZ, 0xc0, !PT ;  /* 0xffff000081817812 */ /* 0x000fe200078ec0ff */
[C---:B------:R-:W-:Y:S01]  /*2f7f0*/  FFMA.FTZ R52, R28.reuse, R41, -R43 ;  /* 0x000000291c347223 */ /* 0x040fe2000001082b */
[----:B------:R-:W-:Y:S01]  /*2f800*/  PRMT R123, R123, 0x5410, R54 ;  /* 0x000054107b7b7816 */ /* 0x000fe20000000036 */
[----:B------:R-:W-:Y:S01]  /*2f810*/  FFMA.FTZ R53, R28, R42, R53 ;  /* 0x0000002a1c357223 */ /* 0x000fe20000010035 */
[----:B------:R-:W-:Y:S01]  /*2f820*/  PRMT R127, R127, 0x5410, R66 ;  /* 0x000054107f7f7816 */ /* 0x000fe20000000042 */
[C---:B------:R-:W-:Y:S01]  /*2f830*/  FMUL.FTZ R41, R38.reuse, R129 ;  /* 0x0000008126297220 */ /* 0x040fe20000410000 */
[----:B------:R-:W-:Y:S01]  /*2f840*/  LOP3.LUT R125, R125, 0xffff0000, RZ, 0xc0, !PT ;  /* 0xffff00007d7d7812 */ /* 0x000fe200078ec0ff */
[----:B------:R-:W-:Y:S01]  /*2f850*/  IMAD.U32 R28, R123, 0x10000, RZ ;  /* 0x000100007b1c7824 */ /* 0x000fe200078e00ff */
[----:B------:R-:W-:Y:S01]  /*2f860*/  LOP3.LUT R30, R9, 0xffff0000, RZ, 0xc0, !PT ;  /* 0xffff0000091e7812 */ /* 0x000fe200078ec0ff */
[----:B------:R-:W-:Y:S01]  /*2f870*/  IMAD.U32 R37, R127, 0x10000, RZ ;  /* 0x000100007f257824 */ /* 0x000fe200078e00ff */
[----:B------:R-:W-:Y:S01]  /*2f880*/  LOP3.LUT R40, R15, 0xffff0000, RZ, 0xc0, !PT ;  /* 0xffff00000f287812 */ /* 0x000fe200078ec0ff */
[-C--:B------:R-:W-:Y:S01]  /*2f890*/  FMUL.FTZ R43, R38, R125.reuse ;  /* 0x0000007d262b7220 */ /* 0x080fe20000410000 */
[----:B------:R-:W-:Y:S01]  /*2f8a0*/  LOP3.LUT R127, R127, 0xffff0000, RZ, 0xc0, !PT ;  /* 0xffff00007f7f7812 */ /* 0x000fe200078ec0ff */
[----:B------:R-:W-:Y:S01]  /*2f8b0*/  FFMA.FTZ R125, R30, R125, -R41 ;  /* 0x0000007d1e7d7223 */ /* 0x000fe20000010829 */
[----:B------:R-:W-:Y:S01]  /*2f8c0*/  LOP3.LUT R123, R123, 0xffff0000, RZ, 0xc0, !PT ;  /* 0xffff00007b7b7812 */ /* 0x000fe200078ec0ff */
[----:B------:R-:W-:Y:S01]  /*2f8d0*/  FMUL.FTZ R41, R39, R37 ;  /* 0x0000002527297220 */ /* 0x000fe20000410000 */
[----:B------:R-:W-:Y:S01]  /*2f8e0*/  LOP3.LUT R36, R12, 0xffff0000, RZ, 0xc0, !PT ;  /* 0xffff00000c247812 */ /* 0x000fe200078ec0ff */
[----:B------:R-:W-:Y:S01]  /*2f8f0*/  IMAD.U32 R12, R11, 0x10000, RZ ;  /* 0x000100000b0c7824 */ /* 0x000fe200078e00ff */
[----:B------:R-:W-:Y:S01]  /*2f900*/  PRMT R124, R124, 0x5410, R69 ;  /* 0x000054107c7c7816 */ /* 0x000fe20000000045 */
[-C--:B------:R-:W-:Y:S01]  /*2f910*/  FMUL.FTZ R54, R39, R28.reuse ;  /* 0x0000001c27367220 */ /* 0x080fe20000410000 */
[----:B------:R-:W-:Y:S01]  /*2f920*/  FFMA.FTZ R38, R30, R129, R43 ;  /* 0x000000811e267223 */ /* 0x000fe2000001002b */
[----:B------:R-:W-:Y:S01]  /*2f930*/  LOP3.LUT R13, R11, 0xffff0000, RZ, 0xc0, !PT ;  /* 0xffff00000b0d7812 */ /* 0x000fe200078ec0ff */
[C---:B------:R-:W-:Y:S01]  /*2f940*/  FMUL.FTZ R30, R40.reuse, R127 ;  /* 0x0000007f281e7220 */ /* 0x040fe20000410000 */
[----:B------:R-:W-:Y:S01]  /*2f950*/  FMUL.FTZ R40, R40, R123 ;  /* 0x0000007b28287220 */ /* 0x000fe20000410000 */
[----:B------:R-:W-:Y:S01]  /*2f960*/  LOP3.LUT R39, R128, 0xffff0000, RZ, 0xc0, !PT ;  /* 0xffff000080277812 */ /* 0x000fe200078ec0ff */
[C---:B------:R-:W-:Y:S01]  /*2f970*/  FFMA.FTZ R42, R12.reuse, R28, -R41 ;  /* 0x0000001c0c2a7223 */ /* 0x040fe20000010829 */
[----:B------:R-:W-:Y:S01]  /*2f980*/  FFMA.FTZ R54, R12, R37, R54 ;  /* 0x000000250c367223 */ /* 0x000fe20000010036 */
[C---:B------:R-:W-:Y:S01]  /*2f990*/  IMAD.U32 R12, R124.reuse, 0x10000, RZ ;  /* 0x000100007c0c7824 */ /* 0x040fe200078e00ff */
[----:B------:R-:W-:Y:S01]  /*2f9a0*/  LOP3.LUT R37, R124, 0xffff0000, RZ, 0xc0, !PT ;  /* 0xffff00007c257812 */ /* 0x000fe200078ec0ff */
[----:B------:R-:W-:-:S02]  /*2f9b0*/  IMAD.U32 R28, R128, 0x10000, RZ ;  /* 0x00010000801c7824 */ /* 0x000fc400078e00ff */
[C---:B------:R-:W-:Y:S01]  /*2f9c0*/  FFMA.FTZ R123, R13.reuse, R123, -R30 ;  /* 0x0000007b0d7b7223 */ /* 0x040fe2000001081e */
[C---:B------:R-:W-:Y:S01]  /*2f9d0*/  IMAD.U32 R9, R8.reuse, 0x10000, RZ ;  /* 0x0001000008097824 */ /* 0x040fe200078e00ff */
[----:B------:R-:W-:Y:S01]  /*2f9e0*/  LOP3.LUT R8, R8, 0xffff0000, RZ, 0xc0, !PT ;  /* 0xffff000008087812 */ /* 0x000fe200078ec0ff */
[----:B------:R-:W-:Y:S01]  /*2f9f0*/  FFMA.FTZ R127, R13, R127, R40 ;  /* 0x0000007f0d7f7223 */ /* 0x000fe20000010028 */
[----:B------:R-:W-:Y:S01]  /*2fa00*/  FMUL.FTZ R13, R36, R39 ;  /* 0x00000027240d7220 */ /* 0x000fe20000410000 */
[C---:B------:R-:W-:Y:S01]  /*2fa10*/  FMUL.FTZ R30, R34.reuse, R28 ;  /* 0x0000001c221e7220 */ /* 0x040fe20000410000 */
[-C--:B------:R-:W-:Y:S01]  /*2fa20*/  FMUL.FTZ R41, R34, R12.reuse ;  /* 0x0000000c22297220 */ /* 0x080fe20000410000 */
[-C--:B------:R-:W-:Y:S01]  /*2fa30*/  FMUL.FTZ R43, R36, R37.reuse ;  /* 0x00000025242b7220 */ /* 0x080fe20000410000 */
[----:B------:R-:W-:Y:S02]  /*2fa40*/  IMAD.U32 R15, R14, 0x10000, RZ ;  /* 0x000100000e0f7824 */ /* 0x000fe400078e00ff */
[----:B------:R-:W-:Y:S01]  /*2fa50*/  FFMA.FTZ R37, R8, R37, -R13 ;  /* 0x0000002508257223 */ /* 0x000fe2000001080d */
[----:B------:R-:W-:Y:S01]  /*2fa60*/  LOP3.LUT R14, R14, 0xffff0000, RZ, 0xc0, !PT ;  /* 0xffff00000e0e7812 */ /* 0x000fe200078ec0ff */
[C---:B------:R-:W-:Y:S01]  /*2fa70*/  FFMA.FTZ R30, R9.reuse, R12, -R30 ;  /* 0x0000000c091e7223 */ /* 0x040fe2000001081e */
[----:B------:R-:W-:Y:S01]  /*2fa80*/  FFMA.FTZ R41, R9, R28, R41 ;  /* 0x0000001c09297223 */ /* 0x000fe20000010029 */
[C---:B------:R-:W-:Y:S01]  /*2fa90*/  LOP3.LUT R13, R126.reuse, 0xffff0000, RZ, 0xc0, !PT ;  /* 0xffff00007e0d7812 */ /* 0x040fe200078ec0ff */
[----:B------:R-:W-:Y:S01]  /*2faa0*/  IMAD.U32 R28, R126, 0x10000, RZ ;  /* 0x000100007e1c7824 */ /* 0x000fe200078e00ff */
[C---:B------:R-:W-:Y:S01]  /*2fab0*/  LOP3.LUT R9, R122.reuse, 0xffff0000, RZ, 0xc0, !PT ;  /* 0xffff00007a097812 */ /* 0x040fe200078ec0ff */
[----:B------:R-:W-:-:S02]  /*2fac0*/  IMAD.U32 R12, R122, 0x10000, RZ ;  /* 0x000100007a0c7824 */ /* 0x000fc400078e00ff */
[----:B------:R-:W-:Y:S01]  /*2fad0*/  FFMA.FTZ R8, R8, R39, R43 ;  /* 0x0000002708087223 */ /* 0x000fe2000001002b */
[C---:B------:R-:W-:Y:S01]  /*2fae0*/  IMAD.U32 R11, R10.reuse, 0x10000, RZ ;  /* 0x000100000a0b7824 */ /* 0x040fe200078e00ff */
[----:B------:R-:W-:Y:S01]  /*2faf0*/  LOP3.LUT R10, R10, 0xffff0000, RZ, 0xc0, !PT ;  /* 0xffff00000a0a7812 */ /* 0x000fe200078ec0ff */
        /* <DEDUP_REMOVED lines=18> */
.L_x_2217:
[----:B------:R-:W-:Y:S05]  /*2fc20*/  BSYNC B3 ;  /* 0x0000000000037941 */ /* 0x000fea0003800000 */
.L_x_2216:
        /* <DEDUP_REMOVED lines=11> */
.L_x_2215:
[----:B------:R-:W-:Y:S05]  /*2fce0*/  BSYNC B2 ;  /* 0x0000000000027941 */ /* 0x000fea0003800000 */
.L_x_2214:
        /* <DEDUP_REMOVED lines=10> */
[----:B------:R-:W-:Y:S01]  /*2fd90*/  SHF.R.S32.HI R14, RZ, 0x1f, R131 ;  /* 0x0000001fff0e7819 */ /* 0x000fe20000011483 */
[----:B------:R-:W-:Y:S01]  /*2fda0*/  IMAD.IADD R11, R97, 0x1, -R102 ;  /* 0x00000001610b7824 */ /* 0x000fe200078e0a66 */
        /* <DEDUP_REMOVED lines=60> */
[----:B------:R-:W-:Y:S02]  /*30170*/  SHF.R.U64 R42, R50, 0x10, R51 ;  /* 0x00000010322a7819 */ /* 0x000fe40000001233 */
[----:B------:R-:W-:-:S02]  /*30180*/  PRMT R121, R121, 0x5410, R60 ;  /* 0x0000541079797816 */ /* 0x000fc4000000003c */
[----:B------:R-:W-:Y:S02]  /*30190*/  PRMT R114, R114, 0x5410, R49 ;  /* 0x0000541072727816 */ /* 0x000fe40000000031 */
[--C-:B------:R-:W-:Y:S02]  /*301a0*/  SHF.R.U64 R43, R62, 0x10, R63.reuse ;  /* 0x000000103e2b7819 */ /* 0x100fe4000000123f */
[----:B------:R-:W-:Y:S01]  /*301b0*/  PRMT R117, R117, 0x5410, R42 ;  /* 0x0000541075757816 */ /* 0x000fe2000000002a */
[----:B------:R-:W-:Y:S01]  /*301c0*/  IMAD.U32 R42, R121, 0x10000, RZ ;  /* 0x00010000792a7824 */ /* 0x000fe200078e00ff */
[----:B------:R-:W-:Y:S02]  /*301d0*/  SHF.R.U32.HI R62, RZ, 0x10, R63 ;  /* 0x00000010ff3e7819 */ /* 0x000fe4000001163f */
[----:B------:R-:W-:Y:S01]  /*301e0*/  PRMT R120, R120, 0x5410, R41 ;  /* 0x0000541078787816 */ /* 0x000fe20000000029 */
[----:B------:R-:W-:Y:S01]  /*301f0*/  IMAD.U32 R41, R114, 0x10000, RZ ;  /* 0x0001000072297824 */ /* 0x000fe200078e00ff */
[----:B------:R-:W-:-:S02]  /*30200*/  SHF.R.U32.HI R51, RZ, 0x10, R51 ;  /* 0x00000010ff337819 */ /* 0x000fc40000011633 */
[----:B------:R-:W-:Y:S01]  /*30210*/  LOP3.LUT R38, R13, 0xffff0000, RZ, 0xc0, !PT ;  /* 0xffff00000d267812 */ /* 0x000fe200078ec0ff */
[CC--:B------:R-:W-:Y:S01]  /*30220*/  FMUL.FTZ R49, R37.reuse, R41.reuse ;  /* 0x0000002925317220 */ /* 0x0c0fe20000410000 */
[----:B------:R-:W-:Y:S01]  /*30230*/  PRMT R118, R118, 0x5410, R43 ;  /* 0x0000541076767816 */ /* 0x000fe2000000002b */
[-C--:B------:R-:W-:Y:S01]  /*30240*/  FMUL.FTZ R43, R37, R42.reuse ;  /* 0x0000002a252b7220 */ /* 0x080fe20000410000 */
[----:B------:R-:W-:Y:S01]  /*30250*/  LOP3.LUT R121, R121, 0xffff0000, RZ, 0xc0, !PT ;  /* 0xffff000079797812 */ /* 0x000fe200078ec0ff */
[C---:B------:R-:W-:Y:S01]  /*30260*/  FFMA.FTZ R49, R30.reuse, R42, R49 ;  /* 0x0000002a1e317223 */ /* 0x040fe20000010031 */
[----:B------:R-:W-:Y:S01]  /*30270*/  PRMT R119, R119, 0x5410, R62 ;  /* 0x0000541077777816 */ /* 0x000fe2000000003e */
[----:B------:R-:W-:Y:S01]  /*30280*/  FFMA.FTZ R43, R30, R41, -R43 ;  /* 0x000000291e2b7223 */ /* 0x000fe2000001082b */
[----:B------:R-:W-:Y:S01]  /*30290*/  PRMT R116, R116, 0x5410, R51 ;  /* 0x0000541074747816 */ /* 0x000fe20000000033 */
[----:B------:R-:W-:Y:S01]  /*302a0*/  FMUL.FTZ R51, R38, R121 ;  /* 0x0000007926337220 */ /* 0x000fe20000410000 */
        /* <DEDUP_REMOVED lines=9> */
[----:B------:R-:W-:-:S02]  /*30340*/  IMAD.U32 R12, R11, 0x10000, RZ ;  /* 0x000100000b0c7824 */ /* 0x000fc400078e00ff */
[----:B------:R-:W-:Y:S01]  /*30350*/  FMUL.FTZ R37, R39, R41 ;  /* 0x0000002927257220 */ /* 0x000fe20000410000 */
[----:B------:R-:W-:Y:S01]  /*30360*/  PRMT R115, R115, 0x5410, R48 ;  /* 0x0000541073737816 */ /* 0x000fe20000000030 */
[-C--:B------:R-:W-:Y:S01]  /*30370*/  FMUL.FTZ R50, R39, R30.reuse ;  /* 0x0000001e27327220 */ /* 0x080fe20000410000 */
[----:B------:R-:W-:Y:S01]  /*30380*/  LOP3.LUT R13, R11, 0xffff0000, RZ, 0xc0, !PT ;  /* 0xffff00000b0d7812 */ /* 0x000fe200078ec0ff */
[----:B------:R-:W-:Y:S01]  /*30390*/  FFMA.FTZ R42, R34, R121, R53 ;  /* 0x00000079222a7223 */ /* 0x000fe20000010035 */
[----:B------:R-:W-:Y:S01]  /*303a0*/  LOP3.LUT R116, R116, 0xffff0000, RZ, 0xc0, !PT ;  /* 0xffff000074747812 */ /* 0x000fe200078ec0ff */
[----:B------:R-:W-:Y:S01]  /*303b0*/  FFMA.FTZ R48, R12, R30, -R37 ;  /* 0x0000001e0c307223 */ /* 0x000fe20000010825 */
[----:B------:R-:W-:Y:S01]  /*303c0*/  FMUL.FTZ R34, R40, R119 ;  /* 0x0000007728227220 */ /* 0x000fe20000410000 */
[----:B------:R-:W-:Y:S01]  /*303d0*/  FFMA.FTZ R50, R12, R41, R50 ;  /* 0x000000290c327223 */ /* 0x000fe20000010032 */
[----:B------:R-:W-:Y:S02]  /*303e0*/  IMAD.U32 R30, R120, 0x10000, RZ ;  /* 0x00010000781e7824 */ /* 0x000fe400078e00ff */
[----:B------:R-:W-:Y:S01]  /*303f0*/  FMUL.FTZ R40, R40, R116 ;  /* 0x0000007428287220 */ /* 0x000fe20000410000 */
[----:B------:R-:W-:-:S02]  /*30400*/  IMAD.U32 R12, R115, 0x10000, RZ ;  /* 0x00010000730c7824 */ /* 0x000fc400078e00ff */
[----:B------:R-:W-:Y:S01]  /*30410*/  FFMA.FTZ R41, R13, R116, -R34 ;  /* 0x000000740d297223 */ /* 0x000fe20000010822 */
[----:B------:R-:W-:Y:S01]  /*30420*/  LOP3.LUT R37, R120, 0xffff0000, RZ, 0xc0, !PT ;  /* 0xffff000078257812 */ /* 0x000fe200078ec0ff */
[----:B------:R-:W-:Y:S01]  /*30430*/  FMUL.FTZ R34, R35, R30 ;  /* 0x0000001e23227220 */ /* 0x000fe20000410000 */
[C---:B------:R-:W-:Y:S01]  /*30440*/  IMAD.U32 R9, R8.reuse, 0x10000, RZ ;  /* 0x0001000008097824 */ /* 0x040fe200078e00ff */
[----:B------:R-:W-:Y:S01]  /*30450*/  LOP3.LUT R115, R115, 0xffff0000, RZ, 0xc0, !PT ;  /* 0xffff000073737812 */ /* 0x000fe200078ec0ff */
[-C--:B------:R-:W-:Y:S01]  /*30460*/  FMUL.FTZ R35, R35, R12.reuse ;  /* 0x0000000c23237220 */ /* 0x080fe20000410000 */
[----:B------:R-:W-:Y:S01]  /*30470*/  LOP3.LUT R8, R8, 0xffff0000, RZ, 0xc0, !PT ;  /* 0xffff000008087812 */ /* 0x000fe200078ec0ff */
[----:B------:R-:W-:Y:S01]  /*30480*/  FFMA.FTZ R119, R13, R119, R40 ;  /* 0x000000770d777223 */ /* 0x000fe20000010028 */
[----:B------:R-:W-:Y:S02]  /*30490*/  IMAD.U32 R15, R14, 0x10000, RZ ;  /* 0x000100000e0f7824 */ /* 0x000fe400078e00ff */
[----:B------:R-:W-:Y:S01]  /*304a0*/  FMUL.FTZ R13, R36, R37 ;  /* 0x00000025240d7220 */ /* 0x000fe20000410000 */
[C---:B------:R-:W-:Y:S01]  /*304b0*/  FFMA.FTZ R34, R9.reuse, R12, -R34 ;  /* 0x0000000c09227223 */ /* 0x040fe20000010822 */
[----:B------:R-:W-:Y:S01]  /*304c0*/  FFMA.FTZ R35, R9, R30, R35 ;  /* 0x0000001e09237223 */ /* 0x000fe20000010023 */
[----:B------:R-:W-:Y:S01]  /*304d0*/  LOP3.LUT R14, R14, 0xffff0000, RZ, 0xc0, !PT ;  /* 0xffff00000e0e7812 */ /* 0x000fe200078ec0ff */
[-C--:B------:R-:W-:Y:S01]  /*304e0*/  FMUL.FTZ R39, R36, R115.reuse ;  /* 0x0000007324277220 */ /* 0x080fe20000410000 */
[C---:B------:R-:W-:Y:S01]  /*304f0*/  IMAD.U32 R12, R117.reuse, 0x10000, RZ ;  /* 0x00010000750c7824 */ /* 0x040fe200078e00ff */
[C---:B------:R-:W-:Y:S01]  /*30500*/  LOP3.LUT R9, R118.reuse, 0xffff0000, RZ, 0xc0, !PT ;  /* 0xffff000076097812 */ /* 0x040fe200078ec0ff */
[----:B------:R-:W-:Y:S01]  /*30510*/  IMAD.U32 R30, R118, 0x10000, RZ ;  /* 0x00010000761e7824 */ /* 0x000fe200078e00ff */
[----:B------:R-:W-:Y:S01]  /*30520*/  LOP3.LUT R117, R117, 0xffff0000, RZ, 0xc0, !PT ;  /* 0xffff000075757812 */ /* 0x000fe200078ec0ff */
[----:B------:R-:W-:Y:S01]  /*30530*/  FFMA.FTZ R13, R8, R115, -R13 ;  /* 0x00000073080d7223 */ /* 0x000fe2000001080d */
[----:B------:R-:W-:-:S02]  /*30540*/  IMAD.U32 R11, R10, 0x10000, RZ ;  /* 0x000100000a0b7824 */ /* 0x000fc400078e00ff */
[----:B------:R-:W-:Y:S01]  /*30550*/  FFMA.FTZ R8, R8, R37, R39 ;  /* 0x0000002508087223 */ /* 0x000fe20000010027 */
        /* <DEDUP_REMOVED lines=13> */
[----:B------:R-:W-:Y:S02]  /*30630*/  F2FP.BF16.F32.PACK_AB R12, R8, R35 ;  /* 0x00000023080c723e */ /* 0x000fe400000010ff */
[----:B------:R-:W-:Y:S01]  /*30640*/  F2FP.BF16.F32.PACK_AB R14, R14, R15 ;  /* 0x0000000f0e0e723e */ /* 0x000fe200000010ff */
[----:B------:R-:W-:Y:S01]  /*30650*/  IMAD.MOV.U32 R8, RZ, RZ, R34 ;  /* 0x000000ffff087224 */ /* 0x000fe200078e0022 */
[----:B------:R-:W-:Y:S01]  /*30660*/  F2FP.BF16.F32.PACK_AB R9, R38, R43 ;  /* 0x0000002b2609723e */ /* 0x000fe200000010ff */
[----:B------:R-:W-:Y:S01]  /*30670*/  IMAD.MOV.U32 R15, RZ, RZ, R50 ;  /* 0x000000ffff0f7224 */ /* 0x000fe200078e0032 */
[----:B------:R-:W-:-:S02]  /*30680*/  F2FP.BF16.F32.PACK_AB R11, R41, R48 ;  /* 0x00000030290b723e */ /* 0x000fc400000010ff */
[----:B------:R-:W-:-:S07]  /*30690*/  F2FP.BF16.F32.PACK_AB R10, R37, R36 ;  /* 0x00000024250a723e */ /* 0x000fce00000010ff */
.L_x_2221:
[----:B------:R-:W-:Y:S05]  /*306a0*/  BSYNC B3 ;  /* 0x0000000000037941 */ /* 0x000fea0003800000 */
.L_x_2220:
        /* <DEDUP_REMOVED lines=11> */
.L_x_2219:
[----:B------:R-:W-:Y:S05]  /*30760*/  BSYNC B2 ;  /* 0x0000000000027941 */ /* 0x000fea0003800000 */
.L_x_2218:
[----:B------:R-:W-:Y:S02]  /*30770*/  R2UR UR4, R84 ;  /* 0x00000000540472ca */ /* 0x000fe400000e0000 */
[----:B------:R-:W-:-:S13]  /*30780*/  R2UR UR5, R85 ;  /* 0x00000000550572ca */ /* 0x000fda00000e0000 */
[----:B------:R-:W2:Y:S02]  /*30790*/  LD.E.U8 R92, desc[UR4][R92.64] ;  /* 0x000000045c5c7980 */ /* 0x000ea4000c101100 */
[----:B--2---:R-:W-:-:S13]  /*307a0*/  LOP3.LUT P0, RZ, R92, 0x4, RZ, 0xc0, !PT ;  /* 0x000000045cff7812 */ /* 0x004fda000780c0ff */
[----:B------:R-:W-:Y:S05]  /*307b0*/  @!P0 BRA `(.L_x_2171) ;  /* 0x0000001400b08947 */ /* 0x000fea0003800000 */
[----:B------:R-:W-:Y:S02]  /*307c0*/  R2UR UR4, R84 ;  /* 0x00000000540472ca */ /* 0x000fe400000e0000 */
[----:B------:R-:W-:-:S13]  /*307d0*/  R2UR UR5, R85 ;  /* 0x00000000550572ca */ /* 0x000fda00000e0000 */
[----:B------:R-:W2:Y:S01]  /*307e0*/  LD.E R90, desc[UR4][R90.64+0x4] ;  /* 0x000004045a5a7980 */ /* 0x000ea2000c101900 */
[----:B------:R-:W-:Y:S01]  /*307f0*/  VIADD R105, R105, 0x40 ;  /* 0x0000004069697836 */ /* 0x000fe20000000000 */
[----:B-1----:R-:W-:Y:S01]  /*30800*/  SHF.R.S32.HI R14, RZ, 0x1f, R131 ;  /* 0x0000001fff0e7819 */ /* 0x002fe20000011483 */
[----:B------:R-:W-:Y:S01]  /*30810*/  IMAD.SHL.U32 R12, R131, 0x40, RZ ;  /* 0x00000040830c7824 */ /* 0x000fe200078e00ff */
[----:B------:R-:W-:Y:S02]  /*30820*/  R2UR UR6, R84 ;  /* 0x00000000540672ca */ /* 0x000fe400000e0000 */
[----:B------:R-:W-:Y:S02]  /*30830*/  LEA.HI R14, R14, R131, RZ, 0x3 ;  /* 0x000000830e0e7211 */ /* 0x000fe400078f18ff */
[----:B------:R-:W-:Y:S02]  /*30840*/  LOP3.LUT R13, R12, 0x1c0, RZ, 0xc0, !PT ;  /* 0x000001c00c0d7812 */ /* 0x000fe400078ec0ff */
[----:B------:R-:W-:Y:S01]  /*30850*/  R2UR UR7, R85 ;  /* 0x00000000550772ca */ /* 0x000fe200000e0000 */
[----:B------:R-:W-:Y:S01]  /*30860*/  IMAD.SHL.U32 R14, R14, 0x40, RZ ;  /* 0x000000400e0e7824 */ /* 0x000fe200078e00ff */
[----:B------:R-:W-:-:S04]  /*30870*/  SHF.R.U32.HI R31, RZ, 0x3, R13 ;  /* 0x00000003ff1f7819 */ /* 0x000fc8000001160d */
[----:B------:R-:W-:Y:S01]  /*30880*/  LOP3.LUT R15, R14, 0xfffffe00, RZ, 0xc0, !PT ;  /* 0xfffffe000e0f7812 */ /* 0x000fe200078ec0ff */
[----:B------:R-:W-:Y:S01]  /*30890*/  BSSY B2, `(.L_x_2222) ;  /* 0x0000084000027945 */ /* 0x000fe20003800000 */
[----:B--2---:R-:W-:-:S04]  /*308a0*/  LEA.HI R8, R90, R90, RZ, 0x1 ;  /* 0x0000005a5a087211 */ /* 0x004fc800078f08ff */
[----:B------:R-:W-:-:S04]  /*308b0*/  SHF.R.S32.HI R28, RZ, 0x1, R8 ;  /* 0x00000001ff1c7819 */ /* 0x000fc80000011408 */
[----:B------:R-:W-:-:S04]  /*308c0*/  ISETP.GE.AND P0, PT, R105, R28, PT ;  /* 0x0000001c6900720c */ /* 0x000fc80003f06270 */
[----:B------:R-:W-:-:S05]  /*308d0*/  SEL R8, R28, RZ, P0 ;  /* 0x000000ff1c087207 */ /* 0x000fca0000000000 */
[----:B------:R-:W-:-:S04]  /*308e0*/  IMAD.IADD R8, R105, 0x1, R8 ;  /* 0x0000000169087824 */ /* 0x000fc800078e0208 */
[----:B------:R-:W-:Y:S01]  /*308f0*/  @P0 IMAD.IADD R102, R97, 0x1, -R102 ;  /* 0x0000000161660824 */ /* 0x000fe200078e0a66 */
[----:B------:R-:W-:-:S04]  /*30900*/  SHF.R.S32.HI R9, RZ, 0x1f, R8 ;  /* 0x0000001fff097819 */ /* 0x000fc80000011408 */
[----:B------:R-:W-:Y:S02]  /*30910*/  SHF.R.S32.HI R11, RZ, 0x1f, R102 ;  /* 0x0000001fff0b7819 */ /* 0x000fe40000011466 */
[----:B------:R-:W-:Y:S02]  /*30920*/  LEA.HI R10, R9, R8, RZ, 0x3 ;  /* 0x00000008090a7211 */ /* 0x000fe400078f18ff */
[----:B------:R-:W-:Y:S02]  /*30930*/  LEA.HI R11, R11, R102, RZ, 0x4 ;  /* 0x000000660b0b7211 */ /* 0x000fe400078f20ff */
[----:B------:R-:W-:Y:S02]  /*30940*/  SHF.R.S32.HI R30, RZ, 0x3, R10 ;  /* 0x00000003ff1e7819 */ /* 0x000fe4000001140a */
[----:B------:R-:W-:Y:S02]  /*30950*/  LEA.HI R8, R9, R8, RZ, 0x6 ;  /* 0x0000000809087211 */ /* 0x000fe400078f30ff */
[----:B------:R-:W-:-:S02]  /*30960*/  LEA.HI.SX32 R11, R11, R30, 0x1c ;  /* 0x0000001e0b0b7211 */ /* 0x000fc400078fe2ff */
[----:B------:R-:W-:Y:S02]  /*30970*/  SHF.R.S32.HI R8, RZ, 0x6, R8 ;  /* 0x00000006ff087819 */ /* 0x000fe40000011408 */
[----:B------:R-:W-:Y:S01]  /*30980*/  SHF.R.S32.HI R12, RZ, 0x1f, R11 ;  /* 0x0000001fff0c7819 */ /* 0x000fe2000001140b */
[----:B------:R-:W-:Y:S01]  /*30990*/  IMAD.SHL.U32 R29, R11, 0x8, RZ ;  /* 0x000000080b1d7824 */ /* 0x000fe200078e00ff */
[----:B------:R-:W-:Y:S01]  /*309a0*/  LOP3.LUT R10, R13, 0x38, R10, 0xf8, !PT ;  /* 0x000000380d0a7812 */ /* 0x000fe200078ef80a */
[----:B------:R-:W-:Y:S01]  /*309b0*/  IMAD R8, R8, 0x1800, R15 ;  /* 0x0000180008087824 */ /* 0x000fe200078e020f */
[----:B------:R-:W-:Y:S02]  /*309c0*/  LEA.HI R12, R12, R11, RZ, 0x3 ;  /* 0x0000000b0c0c7211 */ /* 0x000fe400078f18ff */
[----:B------:R-:W-:Y:S02]  /*309d0*/  LOP3.LUT R9, R10, R31, RZ, 0x3c, !PT ;  /* 0x0000001f0a097212 */ /* 0x000fe400078e3cff */
[----:B------:R-:W-:-:S02]  /*309e0*/  SHF.R.S32.HI R12, RZ, 0x3, R12 ;  /* 0x00000003ff0c7819 */ /* 0x000fc4000001140c */
[----:B------:R-:W-:Y:S01]  /*309f0*/  LOP3.LUT R11, R13, 0x38, R29, 0xf8, !PT ;  /* 0x000000380d0b7812 */ /* 0x000fe200078ef81d */
[----:B------:R-:W-:Y:S02]  /*30a00*/  IMAD.IADD R8, R8, 0x1, R9 ;  /* 0x0000000108087824 */ /* 0x000fe400078e0209 */
[----:B------:R-:W-:Y:S01]  /*30a10*/  IMAD R12, R12, 0x1800, R15 ;  /* 0x000018000c0c7824 */ /* 0x000fe200078e020f */
[----:B------:R-:W-:Y:S02]  /*30a20*/  LOP3.LUT R11, R11, R31, RZ, 0x3c, !PT ;  /* 0x0000001f0b0b7212 */ /* 0x000fe400078e3cff */
[----:B------:R-:W-:-:S03]  /*30a30*/  IADD3 R9, P0, R103, R8, RZ ;  /* 0x0000000867097210 */ /* 0x000fc60007f1e0ff */
[----:B------:R-:W-:Y:S02]  /*30a40*/  IMAD.IADD R12, R12, 0x1, R11 ;  /* 0x000000010c0c7824 */ /* 0x000fe400078e020b */
[----:B------:R-:W-:Y:S01]  /*30a50*/  IMAD.X R10, RZ, RZ, R104, P0 ;  /* 0x000000ffff0a7224 */ /* 0x000fe200000e0668 */
[----:B------:R-:W-:Y:S02]  /*30a60*/  LEA R8, P0, R9, R94, 0x1 ;  /* 0x0000005e09087211 */ /* 0x000fe400078008ff */
[----:B------:R-:W-:Y:S02]  /*30a70*/  IADD3 R103, P1, R103, R12, RZ ;  /* 0x0000000c67677210 */ /* 0x000fe40007f3e0ff */
[-C--:B------:R-:W-:Y:S02]  /*30a80*/  LEA.HI.X R9, R9, R95.reuse, R10, 0x1, P0 ;  /* 0x0000005f09097211 */ /* 0x080fe400000f0c0a */
[----:B------:R-:W-:Y:S01]  /*30a90*/  ISETP.GE.AND P0, PT, R105, R28, PT ;  /* 0x0000001c6900720c */ /* 0x000fe20003f06270 */
[----:B------:R-:W-:Y:S01]  /*30aa0*/  IMAD.X R104, RZ, RZ, R104, P1 ;  /* 0x000000ffff687224 */ /* 0x000fe200008e0668 */
[C---:B------:R-:W-:Y:S01]  /*30ab0*/  LEA R12, P1, R103.reuse, R94, 0x1 ;  /* 0x0000005e670c7211 */ /* 0x040fe200078208ff */
[----:B------:R-:W-:Y:S01]  /*30ac0*/  IMAD.SHL.U32 R49, R30, 0x8, RZ ;  /* 0x000000081e317824 */ /* 0x000fe200078e00ff */
[----:B------:R-:W5:Y:S02]  /*30ad0*/  LD.E.128 R8, desc[UR4][R8.64] ;  /* 0x0000000408087980 */ /* 0x000f64000c101d00 */
[----:B------:R-:W-:-:S02]  /*30ae0*/  LEA.HI.X R13, R103, R95, R104, 0x1, P1 ;  /* 0x0000005f670d7211 */ /* 0x000fc400008f0c68 */
[----:B------:R-:W-:-:S04]  /*30af0*/  IADD3 R51, P1, R49, R88, RZ ;  /* 0x0000005831337210 */ /* 0x000fc80007f3e0ff */
[----:B------:R-:W5:Y:S01]  /*30b00*/  LD.E.128 R12, desc[UR6][R12.64] ;  /* 0x000000060c0c7980 */ /* 0x000f62000c101d00 */
[----:B------:R-:W-:Y:S08]  /*30b10*/  @P0 BRA `(.L_x_2223) ;  /* 0x00000004006c0947 */ /* 0x000ff00003800000 */
[--C-:B------:R-:W-:Y:S01]  /*30b20*/  SHF.R.U64 R39, R56, 0x10, R57.reuse ;  /* 0x0000001038277819 */ /* 0x100fe20000001239 */
[----:B-----5:R-:W-:Y:S01]  /*30b30*/  IMAD.U32 R34, R13, 0x10000, RZ ;  /* 0x000100000d227824 */ /* 0x020fe200078e00ff */
[----:B------:R-:W-:Y:S01]  /*30b40*/  SHF.R.U32.HI R56, RZ, 0x10, R57 ;  /* 0x00000010ff387819 */ /* 0x000fe20000011639 */
[----:B------:R-:W-:Y:S01]  /*30b50*/  IMAD.U32 R28, R9, 0x10000, RZ ;  /* 0x00010000091c7824 */ /* 0x000fe200078e00ff */
[--C-:B------:R-:W-:Y:S01]  /*30b60*/  SHF.R.U64 R40, R44, 0x10, R45.reuse ;  /* 0x000000102c287819 */ /* 0x100fe2000000122d */
[----:B------:R-:W-:Y:S01]  /*30b70*/  IMAD.U32 R36, R15, 0x10000, RZ ;  /* 0x000100000f247824 */ /* 0x000fe200078e00ff */
[----:B------:R-:W-:Y:S01]  /*30b80*/  SHF.R.U32.HI R45, RZ, 0x10, R45 ;  /* 0x00000010ff2d7819 */ /* 0x000fe2000001162d */
[----:B------:R-:W-:Y:S01]  /*30b90*/  IMAD.U32 R31, R12, 0x10000, RZ ;  /* 0x000100000c1f7824 */ /* 0x000fe200078e00ff */
[----:B------:R-:W-:Y:S02]  /*30ba0*/  PRMT R113, R113, 0x5410, R56 ;  /* 0x0000541071717816 */ /* 0x000fe40000000038 */
[----:B------:R-:W-:-:S02]  /*30bb0*/  SHF.R.U64 R38, R46, 0x10, R47 ;  /* 0x000000102e267819 */ /* 0x000fc4000000122f */
[----:B------:R-:W-:Y:S01]  /*30bc0*/  SHF.R.U64 R43, R58, 0x10, R59 ;  /* 0x000000103a2b7819 */ /* 0x000fe2000000123b */
[----:B------:R-:W-:Y:S01]  /*30bd0*/  IMAD.U32 R41, R113, 0x10000, RZ ;  /* 0x0001000071297824 */ /* 0x000fe200078e00ff */
[----:B------:R-:W-:Y:S02]  /*30be0*/  PRMT R106, R106, 0x5410, R45 ;  /* 0x000054106a6a7816 */ /* 0x000fe4000000002d */
[----:B------:R-:W-:Y:S02]  /*30bf0*/  SHF.R.U32.HI R47, RZ, 0x10, R47 ;  /* 0x00000010ff2f7819 */ /* 0x000fe4000001162f */
[----:B------:R-:W-:Y:S02]  /*30c00*/  SHF.R.U32.HI R58, RZ, 0x10, R59 ;  /* 0x00000010ff3a7819 */ /* 0x000fe4000001163b */
[----:B------:R-:W-:Y:S01]  /*30c10*/  PRMT R112, R112, 0x5410, R39 ;  /* 0x0000541070707816 */ /* 0x000fe20000000027 */
[----:B------:R-:W-:Y:S01]  /*30c20*/  IMAD.U32 R39, R106, 0x10000, RZ ;  /* 0x000100006a277824 */ /* 0x000fe200078e00ff */
[----:B------:R-:W-:Y:S01]  /*30c30*/  PRMT R110, R110, 0x5410, R43 ;  /* 0x000054106e6e7816 */ /* 0x000fe2000000002b */
[----:B------:R-:W-:Y:S01]  /*30c40*/  FMUL.FTZ R43, R34, R41 ;  /* 0x00000029222b7220 */ /* 0x000fe20000410000 */
[----:B------:R-:W-:Y:S01]  /*30c50*/  PRMT R108, R108, 0x5410, R47 ;  /* 0x000054106c6c7816 */ /* 0x000fe2000000002f */
[----:B------:R-:W-:Y:S01]  /*30c60*/  FMUL.FTZ R45, R34, R39 ;  /* 0x00000027222d7220 */ /* 0x000fe20000410000 */
[----:B------:R-:W-:-:S02]  /*30c70*/  PRMT R111, R111, 0x5410, R58 ;  /* 0x000054106f6f7816 */ /* 0x000fc4000000003a */
[----:B------:R-:W-:Y:S01]  /*30c80*/  LOP3.LUT R35, R13, 0xffff0000, RZ, 0xc0, !PT ;  /* 0xffff00000d237812 */ /* 0x000fe200078ec0ff */
[C---:B------:R-:W-:Y:S01]  /*30c90*/  FFMA.FTZ R45, R28.reuse, R41, R45 ;  /* 0x000000291c2d7223 */ /* 0x040fe2000001002d */
[----:B------:R-:W-:Y:S02]  /*30ca0*/  LOP3.LUT R113, R113, 0xffff0000, RZ, 0xc0, !PT ;  /* 0xffff000071717812 */ /* 0x000fe400078ec0ff */
[----:B------:R-:W-:Y:S01]  /*30cb0*/  PRMT R109, R109, 0x5410, R38 ;  /* 0x000054106d6d7816 */ /* 0x000fe20000000026 */
[----:B------:R-:W-:Y:S01]  /*30cc0*/  FFMA.FTZ R38, R28, R39, -R43 ;  /* 0x000000271c267223 */ /* 0x000fe2000001082b */
[----:B------:R-:W-:Y:S01]  /*30cd0*/  LOP3.LUT R106, R106, 0xffff0000, RZ, 0xc0, !PT ;  /* 0xffff00006a6a7812 */ /* 0x000fe200078ec0ff */
[----:B------:R-:W-:Y:S01]  /*30ce0*/  IMAD.U32 R39, R108, 0x10000, RZ ;  /* 0x000100006c277824 */ /* 0x000fe200078e00ff */
[----:B------:R-:W-:Y:S01]  /*30cf0*/  LOP3.LUT R30, R9, 0xffff0000, RZ, 0xc0, !PT ;  /* 0xffff0000091e7812 */ /* 0x000fe200078ec0ff */
[----:B------:R-:W-:Y:S02]  /*30d00*/  IMAD.U32 R43, R111, 0x10000, RZ ;  /* 0x000100006f2b7824 */ /* 0x000fe400078e00ff */
[C---:B------:R-:W-:Y:S01]  /*30d10*/  FMUL.FTZ R47, R35.reuse, R113 ;  /* 0x00000071232f7220 */ /* 0x040fe20000410000 */
[----:B------:R-:W-:Y:S01]  /*30d20*/  LOP3.LUT R33, R12, 0xffff0000, RZ, 0xc0, !PT ;  /* 0xffff00000c217812 */ /* 0x000fe200078ec0ff */
[-C--:B------:R-:W-:Y:S01]  /*30d30*/  FMUL.FTZ R35, R35, R106.reuse ;  /* 0x0000006a23237220 */ /* 0x080fe20000410000 */
[----:B------:R-:W-:Y:S01]  /*30d40*/  LOP3.LUT R37, R15, 0xffff0000, RZ, 0xc0, !PT ;  /* 0xffff00000f257812 */ /* 0x000fe200078ec0ff */
[----:B------:R-:W-:Y:S01]  /*30d50*/  IMAD.U32 R12, R11, 0x10000, RZ ;  /* 0x000100000b0c7824 */ /* 0x000fe200078e00ff */
[----:B------:R-:W-:Y:S01]  /*30d60*/  LOP3.LUT R34, R111, 0xffff0000, RZ, 0xc0, !PT ;  /* 0xffff00006f227812 */ /* 0x000fe200078ec0ff */
[C---:B------:R-:W-:Y:S01]  /*30d70*/  FMUL.FTZ R28, R36.reuse, R39 ;  /* 0x00000027241c7220 */ /* 0x040fe20000410000 */
[----:B------:R-:W-:Y:S01]  /*30d80*/  PRMT R107, R107, 0x5410, R40 ;  /* 0x000054106b6b7816 */ /* 0x000fe20000000028 */
[----:B------:R-:W-:Y:S01]  /*30d90*/  FMUL.FTZ R41, R36, R43 ;  /* 0x0000002b24297220 */ /* 0x000fe20000410000 */
[----:B------:R-:W-:Y:S01]  /*30da0*/  LOP3.LUT R108, R108, 0xffff0000, RZ, 0xc0, !PT ;  /* 0xffff00006c6c7812 */ /* 0x000fe200078ec0ff */
[C---:B------:R-:W-:Y:S01]  /*30db0*/  FFMA.FTZ R47, R30.reuse, R106, -R47 ;  /* 0x0000006a1e2f7223 */ /* 0x040fe2000001082f */
[----:B------:R-:W-:Y:S01]  /*30dc0*/  LOP3.LUT R13, R11, 0xffff0000, RZ, 0xc0, !PT ;  /* 0xffff00000b0d7812 */ /* 0x000fe200078ec0ff */
[----:B------:R-:W-:Y:S01]  /*30dd0*/  FFMA.FTZ R36, R30, R113, R35 ;  /* 0x000000711e247223 */ /* 0x000fe20000010023 */
[C---:B------:R-:W-:Y:S01]  /*30de0*/  FFMA.FTZ R43, R12.reuse, R43, R28 ;  /* 0x0000002b0c2b7223 */ /* 0x040fe2000001001c */
[----:B------:R-:W-:Y:S01]  /*30df0*/  FMUL.FTZ R30, R37, R34 ;  /* 0x00000022251e7220 */ /* 0x000fe20000410000 */
[----:B------:R-:W-:Y:S01]  /*30e00*/  FFMA.FTZ R41, R12, R39, -R41 ;  /* 0x000000270c297223 */ /* 0x000fe20000010829 */
[----:B------:R-:W-:-:S02]  /*30e10*/  IMAD.U32 R28, R112, 0x10000, RZ ;  /* 0x00010000701c7824 */ /* 0x000fc400078e00ff */
[-C--:B------:R-:W-:Y:S01]  /*30e20*/  FMUL.FTZ R40, R37, R108.reuse ;  /* 0x0000006c25287220 */ /* 0x080fe20000410000 */
[----:B------:R-:W-:Y:S02]  /*30e30*/  IMAD.U32 R12, R107, 0x10000, RZ ;  /* 0x000100006b0c7824 */ /* 0x000fe400078e00ff */
[----:B------:R-:W-:Y:S01]  /*30e40*/  FFMA.FTZ R108, R13, R108, -R30 ;  /* 0x0000006c0d6c7223 */ /* 0x000fe2000001081e */
[----:B------:R-:W-:Y:S01]  /*30e50*/  LOP3.LUT R112, R112, 0xffff0000, RZ, 0xc0, !PT ;  /* 0xffff000070707812 */ /* 0x000fe200078ec0ff */
[----:B------:R-:W-:Y:S01]  /*30e60*/  FMUL.FTZ R30, R31, R28 ;  /* 0x0000001c1f1e7220 */ /* 0x000fe20000410000 */
[C---:B------:R-:W-:Y:S01]  /*30e70*/  IMAD.U32 R9, R8.reuse, 0x10000, RZ ;  /* 0x0001000008097824 */ /* 0x040fe200078e00ff */
[----:B------:R-:W-:Y:S01]  /*30e80*/  LOP3.LUT R107, R107, 0xffff0000, RZ, 0xc0, !PT ;  /* 0xffff00006b6b7812 */ /* 0x000fe200078ec0ff */
[----:B------:R-:W-:Y:S01]  /*30e90*/  FMUL.FTZ R31, R31, R12 ;  /* 0x0000000c1f1f7220 */ /* 0x000fe20000410000 */
[----:B------:R-:W-:Y:S01]  /*30ea0*/  LOP3.LUT R8, R8, 0xffff0000, RZ, 0xc0, !PT ;  /* 0xffff000008087812 */ /* 0x000fe200078ec0ff */
[----:B------:R-:W-:Y:S01]  /*30eb0*/  FFMA.FTZ R40, R13, R34, R40 ;  /* 0x000000220d287223 */ /* 0x000fe20000010028 */
[----:B------:R-:W-:-:S02]  /*30ec0*/  IMAD.U32 R15, R14, 0x10000, RZ ;  /* 0x000100000e0f7824 */ /* 0x000fc400078e00ff */
        /* <DEDUP_REMOVED lines=32> */
.L_x_2223:
[----:B------:R-:W-:Y:S05]  /*310d0*/  BSYNC B2 ;  /* 0x0000000000027941 */ /* 0x000fea0003800000 */
.L_x_2222:
[----:B------:R-:W-:Y:S02]  /*310e0*/  LEA.HI.X.SX32 R49, R49, R32, 0x1, P1 ;  /* 0x0000002031317211 */ /* 0x000fe400008f0eff */
[----:B------:R-:W-:Y:S02]  /*310f0*/  LEA R30, P0, R51, R86, 0x1 ;  /* 0x00000056331e7211 */ /* 0x000fe400078008ff */
[----:B------:R-:W-:Y:S02]  /*31100*/  R2UR UR4, R84 ;  /* 0x00000000540472ca */ /* 0x000fe400000e0000 */
[----:B------:R-:W-:Y:S02]  /*31110*/  R2UR UR5, R85 ;  /* 0x00000000550572ca */ /* 0x000fe400000e0000 */
[----:B------:R-:W-:Y:S02]  /*31120*/  LEA.HI.X R31, R51, R87, R49, 0x1, P0 ;  /* 0x00000057331f7211 */ /* 0x000fe400000f0c31 */
[----:B------:R-:W-:-:S09]  /*31130*/  ISETP.GE.AND P0, PT, R29, R97, PT ;  /* 0x000000611d00720c */ /* 0x000fd20003f06270 */
[----:B-----5:R1:W-:Y:S04]  /*31140*/  ST.E.128 desc[UR4][R30.64], R8 ;  /* 0x000000081e007985 */ /* 0x0203e8000c101d04 */
[----:B------:R-:W-:Y:S05]  /*31150*/  @P0 BRA `(.L_x_2171) ;  /* 0x0000000c00480947 */ /* 0x000fea0003800000 */
[----:B------:R-:W-:Y:S02]  /*31160*/  IADD3 R89, P0, R29, R88, RZ ;  /* 0x000000581d597210 */ /* 0x000fe40007f1e0ff */
[----:B------:R-:W-:Y:S02]  /*31170*/  R2UR UR4, R84 ;  /* 0x00000000540472ca */ /* 0x000fe400000e0000 */
[----:B------:R-:W-:Y:S02]  /*31180*/  R2UR UR5, R85 ;  /* 0x00000000550572ca */ /* 0x000fe400000e0000 */
[----:B------:R-:W-:Y:S02]  /*31190*/  LEA.HI.X.SX32 R29, R29, R32, 0x1, P0 ;  /* 0x000000201d1d7211 */ /* 0x000fe400000f0eff */
[----:B-1----:R-:W-:-:S04]  /*311a0*/  LEA R8, P0, R89, R86, 0x1 ;  /* 0x0000005659087211 */ /* 0x002fc800078008ff */
[----:B------:R-:W-:-:S05]  /*311b0*/  LEA.HI.X R9, R89, R87, R29, 0x1, P0 ;  /* 0x0000005759097211 */ /* 0x000fca00000f0c1d */
[----:B------:R1:W-:Y:S01]  /*311c0*/  ST.E.128 desc[UR4][R8.64], R12 ;  /* 0x0000000c08007985 */ /* 0x0003e2000c101d04 */
[----:B------:R-:W-:Y:S05]  /*311d0*/  BRA `(.L_x_2171) ;  /* 0x0000000c00287947 */ /* 0x000fea0003800000 */
.L_x_2137:
[----:B------:R-:W2:Y:S01]  /*311e0*/  LDL.64 R8, [R82+0x10] ;  /* 0x0000100052087983 */ /* 0x000ea20000100a00 */
[----:B------:R-:W-:Y:S02]  /*311f0*/  R2UR UR4, R84 ;  /* 0x00000000540472ca */ /* 0x000fe400000e0000 */
[----:B------:R-:W-:Y:S01]  /*31200*/  R2UR UR5, R85 ;  /* 0x00000000550572ca */ /* 0x000fe200000e0000 */
[----:B------:R0:W5:Y:S04]  /*31210*/  LDL R10, [R83] ;  /* 0x00000000530a7983 */ /* 0x0001680000100800 */
[----:B------:R0:W5:Y:S08]  /*31220*/  LDL R11, [R83+0x4] ;  /* 0x00000400530b7983 */ /* 0x0001700000100800 */
[----:B--2---:R-:W2:Y:S01]  /*31230*/  LD.E R12, desc[UR4][R8.64+0x1c] ;  /* 0x00001c04080c7980 */ /* 0x004ea2000c101900 */
[----:B------:R-:W-:Y:S01]  /*31240*/  BSSY B2, `(.L_x_2224) ;  /* 0x0000005000027945 */ /* 0x000fe20003800000 */
[----:B--2---:R-:W-:-:S04]  /*31250*/  LOP3.LUT R12, R12, 0x1, RZ, 0xfc, !PT ;  /* 0x000000010c0c7812 */ /* 0x004fc800078efcff */
[----:B------:R-:W-:-:S13]  /*31260*/  ISETP.NE.AND P0, PT, R12, 0x3, PT ;  /* 0x000000030c00780c */ /* 0x000fda0003f05270 */
[----:B0-----:R-:W-:Y:S05]  /*31270*/  @!P0 BRA `(.L_x_2225) ;  /* 0x0000000000048947 */ /* 0x001fea0003800000 */
[----:B------:R-:W-:Y:S01]  /*31280*/  BPT.TRAP 0x1 ;  /* 0x000000040000795c */ /* 0x000fe20000300000 */
.L_x_2225:
[----:B------:R-:W-:Y:S05]  /*31290*/  BSYNC B2 ;  /* 0x0000000000027941 */ /* 0x000fea0003800000 */
.L_x_2224:
        /* <DEDUP_REMOVED lines=9> */
.L_x_2251:
[----:B------:R-:W-:Y:S05]  /*31330*/  BSYNC B2 ;  /* 0x0000000000027941 */ /* 0x000fea0003800000 */
.L_x_2226:
[----:B------:R-:W2:Y:S04]  /*31340*/  LDL.64 R14, [R82] ;  /* 0x00000000520e7983 */ /* 0x000ea80000100a00 */
[----:B------:R-:W3:Y:S04]  /*31350*/  LDL.64 R8, [R82+0x18] ;  /* 0x0000180052087983 */ /* 0x000ee80000100a00 */
[----:B------:R-:W4:Y:S04]  /*31360*/  LDL.64 R32, [R82+0x30] ;  /* 0x0000300052207983 */ /* 0x000f280000100a00 */
[----:B0-----:R-:W4:Y:S01]  /*31370*/  LDL.64 R10, [R82+0x20] ;  /* 0x00002000520a7983 */ /* 0x001f220000100a00 */
[----:B------:R-:W-:-:S02]  /*31380*/  R2UR UR8, R84 ;  /* 0x00000000540872ca */ /* 0x000fc400000e0000 */
[C---:B------:R-:W-:Y:S01]  /*31390*/  R2UR UR9, R85.reuse ;  /* 0x00000000550972ca */ /* 0x040fe200000e0000 */
[----:B------:R-:W4:Y:S01]  /*313a0*/  LDL R39, [R83] ;  /* 0x0000000053277983 */ /* 0x000f220000100800 */
[C---:B------:R-:W-:Y:S02]  /*313b0*/  R2UR UR4, R84.reuse ;  /* 0x00000000540472ca */ /* 0x040fe400000e0000 */
[C---:B------:R-:W-:Y:S01]  /*313c0*/  R2UR UR5, R85.reuse ;  /* 0x00000000550572ca */ /* 0x040fe200000e0000 */
[----:B------:R-:W5:Y:S01]  /*313d0*/  LDL.64 R12, [R82+0x38] ;  /* 0x00003800520c7983 */ /* 0x000f620000100a00 */
[C---:B------:R-:W-:Y:S02]  /*313e0*/  R2UR UR10, R84.reuse ;  /* 0x00000000540a72ca */ /* 0x040fe400000e0000 */
[----:B------:R-:W-:Y:S02]  /*313f0*/  R2UR UR11, R85 ;  /* 0x00000000550b72ca */ /* 0x000fe400000e0000 */
[----:B------:R-:W-:-:S02]  /*31400*/  R2UR UR6, R84 ;  /* 0x00000000540672ca */ /* 0x000fc400000e0000 */
[C---:B------:R-:W-:Y:S02]  /*31410*/  R2UR UR7, R85.reuse ;  /* 0x00000000550772ca */ /* 0x040fe400000e0000 */
[----:B------:R-:W-:Y:S02]  /*31420*/  R2UR UR12, R84 ;  /* 0x00000000540c72ca */ /* 0x000fe400000e0000 */
[----:B------:R-:W-:Y:S01]  /*31430*/  R2UR UR13, R85 ;  /* 0x00000000550d72ca */ /* 0x000fe200000e0000 */
[----:B--2---:R0:W2:Y:S04]  /*31440*/  LD.E R14, desc[UR8][R14.64] ;  /* 0x000000080e0e7980 */ /* 0x0040a8000c101900 */
[----:B---3--:R-:W3:Y:S04]  /*31450*/  LD.E R38, desc[UR4][R8.64] ;  /* 0x0000000408267980 */ /* 0x008ee8000c101900 */
[----:B----4-:R-:W4:Y:S04]  /*31460*/  LD.E R40, desc[UR10][R32.64] ;  /* 0x0000000a20287980 */ /* 0x010f28000c101900 */
[----:B------:R-:W4:Y:S04]  /*31470*/  LD.E.64 R34, desc[UR6][R10.64+0x10] ;  /* 0x000010060a227980 */ /* 0x000f28000c101b00 */
[----:B------:R1:W4:Y:S01]  /*31480*/  LD.E.64 R36, desc[UR12][R8.64+0x8] ;  /* 0x0000080c08247980 */ /* 0x000322000c101b00 */
[----:B------:R-:W-:Y:S01]  /*31490*/  IMAD R41, R39, 0x4800, RZ ;  /* 0x0000480027297824 */ /* 0x000fe200078e02ff */
[----:B------:R-:W-:Y:S02]  /*314a0*/  BSSY B2, `(.L_x_2228) ;  /* 0x0000055000027945 */ /* 0x000fe40003800000 */
[----:B------:R2:W5:Y:S02]  /*314b0*/  LD.E.64 R28, desc[UR4][R10.64+0x8] ;  /* 0x000008040a1c7980 */ /* 0x000564000c101b00 */
[----:B0-----:R-:W-:-:S02]  /*314c0*/  SHF.R.S32.HI R15, RZ, 0x1f, R41 ;  /* 0x0000001fff0f7819 */ /* 0x001fc40000011429 */
[----:B------:R0:W5:Y:S01]  /*314d0*/  LD.E.64 R30, desc[UR6][R10.64+0x18] ;  /* 0x000018060a1e7980 */ /* 0x000162000c101b00 */
[----:B-1----:R-:W-:Y:S01]  /*314e0*/  SHF.R.S32.HI R8, RZ, 0x1f, R77 ;  /* 0x0000001fff087819 */ /* 0x002fe2000001144d */
[----:B--2---:R-:W-:Y:S01]  /*314f0*/  IMAD R14, R77, -0x60, R14 ;  /* 0xffffffa04d0e7824 */ /* 0x004fe200078e020e */
[----:B---3--:R-:W-:-:S04]  /*31500*/  IADD3 R43, P0, R38, R41, RZ ;  /* 0x00000029262b7210 */ /* 0x008fc80007f1e0ff */
[----:B------:R-:W-:Y:S02]  /*31510*/  VIMNMX R45, R14, 0x60, PT ;  /* 0x000000600e2d7848 */ /* 0x000fe40003fe0100 */
[----:B------:R-:W-:Y:S02]  /*31520*/  LEA.HI.X.SX32 R15, R38, R15, 0x1, P0 ;  /* 0x0000000f260f7211 */ /* 0x000fe400000f0eff */
[----:B----4-:R-:W-:Y:S01]  /*31530*/  ISETP.GE.AND P0, PT, R40, R45, PT ;  /* 0x0000002d2800720c */ /* 0x010fe20003f06270 */
[-C--:B------:R-:W-:Y:S02]  /*31540*/  IMAD R9, R35, R77.reuse, RZ ;  /* 0x0000004d23097224 */ /* 0x080fe400078e02ff */
[----:B------:R-:W-:Y:S01]  /*31550*/  IMAD.WIDE.U32 R38, R34, R77, RZ ;  /* 0x0000004d22267225 */ /* 0x000fe200078e00ff */
[----:B------:R-:W-:-:S03]  /*31560*/  LEA R14, P1, R43, R36, 0x1 ;  /* 0x000000242b0e7211 */ /* 0x000fc600078208ff */
[----:B------:R-:W-:Y:S02]  /*31570*/  IMAD R9, R34, R8, R9 ;  /* 0x0000000822097224 */ /* 0x000fe400078e0209 */
[----:B------:R-:W-:Y:S01]  /*31580*/  IMAD.WIDE R34, R41, 0x2, R36 ;  /* 0x0000000229227825 */ /* 0x000fe200078e0224 */
[----:B------:R-:W-:-:S03]  /*31590*/  LEA.HI.X R15, R43, R37, R15, 0x1, P1 ;  /* 0x000000252b0f7211 */ /* 0x000fc600008f0c0f */
[----:B------:R-:W-:Y:S01]  /*315a0*/  IMAD.IADD R41, R39, 0x1, R9 ;  /* 0x0000000127297824 */ /* 0x000fe200078e0209 */
[----:B0-----:R-:W-:Y:S06]  /*315b0*/  @P0 BRA `(.L_x_2229) ;  /* 0x00000004000c0947 */ /* 0x001fec0003800000 */
[----:B------:R-:W-:Y:S02]  /*315c0*/  R2UR UR4, R84 ;  /* 0x00000000540472ca */ /* 0x000fe400000e0000 */
[----:B------:R-:W-:-:S13]  /*315d0*/  R2UR UR5, R85 ;  /* 0x00000000550572ca */ /* 0x000fda00000e0000 */
[----:B-----5:R-:W2:Y:S01]  /*315e0*/  LD.E.U8 R40, desc[UR4][R12.64] ;  /* 0x000000040c287980 */ /* 0x020ea2000c101100 */
[C---:B------:R-:W-:Y:S01]  /*315f0*/  LEA R36, P1, R38.reuse, R30, 0x1 ;  /* 0x0000001e26247211 */ /* 0x040fe200078208ff */
[----:B------:R-:W-:Y:S03]  /*31600*/  BSSY B3, `(.L_x_2230) ;  /* 0x000000c000037945 */ /* 0x000fe60003800000 */
[----:B------:R-:W-:Y:S02]  /*31610*/  LEA.HI.X R37, R38, R31, R41, 0x1, P1 ;  /* 0x0000001f26257211 */ /* 0x000fe400008f0c29 */
[----:B--2---:R-:W-:-:S04]  /*31620*/  LOP3.LUT R8, R40, 0x1, RZ, 0xc0, !PT ;  /* 0x0000000128087812 */ /* 0x004fc800078ec0ff */
[----:B------:R-:W-:-:S13]  /*31630*/  ISETP.NE.U32.AND P0, PT, R8, 0x1, PT ;  /* 0x000000010800780c */ /* 0x000fda0003f05070 */
[----:B------:R-:W-:Y:S05]  /*31640*/  @P0 BRA `(.L_x_2231) ;  /* 0x00000000001c0947 */ /* 0x000fea0003800000 */
[----:B------:R-:W-:Y:S02]  /*31650*/  R2UR UR4, R84 ;  /* 0x00000000540472ca */ /* 0x000fe400000e0000 */
[----:B------:R-:W-:-:S13]  /*31660*/  R2UR UR5, R85 ;  /* 0x00000000550572ca */ /* 0x000fda00000e0000 */
[----:B------:R-:W2:Y:S01]  /*31670*/  LD.E.128 R8, desc[UR4][R34.64] ;  /* 0x0000000422087980 */ /* 0x000ea2000c101d00 */
[----:B------:R-:W-:Y:S02]  /*31680*/  R2UR UR6, R84 ;  /* 0x00000000540672ca */ /* 0x000fe400000e0000 */
[----:B------:R-:W-:Y:S01]  /*31690*/  R2UR UR7, R85 ;  /* 0x00000000550772ca */ /* 0x000fe200000e0000 */
[----:B--2---:R0:W-:-:S12]  /*316a0*/  ST.E.128 desc[UR4][R36.64], R8 ;  /* 0x0000000824007985 */ /* 0x0041d8000c101d04 */
[----:B------:R0:W5:Y:S02]  /*316b0*/  LD.E.U8 R40, desc[UR6][R12.64] ;  /* 0x000000060c287980 */ /* 0x000164000c101100 */
.L_x_2231:
[----:B------:R-:W-:Y:S05]  /*316c0*/  BSYNC B3 ;  /* 0x0000000000037941 */ /* 0x000fea0003800000 */
.L_x_2230:
[----:B-----5:R-:W-:Y:S01]  /*316d0*/  LOP3.LUT P0, RZ, R40, 0x2, RZ, 0xc0, !PT ;  /* 0x0000000228ff7812 */ /* 0x020fe2000780c0ff */
[----:B------:R-:W-:-:S12]  /*316e0*/  BSSY B3, `(.L_x_2232) ;  /* 0x0000009000037945 */ /* 0x000fd80003800000 */
[----:B------:R-:W-:Y:S05]  /*316f0*/  @!P0 BRA `(.L_x_2233) ;  /* 0x00000000001c8947 */ /* 0x000fea0003800000 */
[----:B------:R-:W-:Y:S02]  /*31700*/  R2UR UR4, R84 ;  /* 0x00000000540472ca */ /* 0x000fe400000e0000 */
[----:B------:R-:W-:-:S13]  /*31710*/  R2UR UR5, R85 ;  /* 0x00000000550572ca */ /* 0x000fda00000e0000 */
[----:B0-----:R-:W2:Y:S01]  /*31720*/  LD.E.128 R8, desc[UR4][R14.64] ;  /* 0x000000040e087980 */ /* 0x001ea2000c101d00 */
[----:B------:R-:W-:Y:S02]  /*31730*/  R2UR UR6, R84 ;  /* 0x00000000540672ca */ /* 0x000fe400000e0000 */
[----:B------:R-:W-:Y:S01]  /*31740*/  R2UR UR7, R85 ;  /* 0x00000000550772ca */ /* 0x000fe200000e0000 */
[----:B--2---:R1:W-:-:S12]  /*31750*/  ST.E.128 desc[UR4][R36.64+0x40], R8 ;  /* 0x0000400824007985 */ /* 0x0043d8000c101d04 */
[----:B------:R1:W5:Y:S02]  /*31760*/  LD.E.U8 R40, desc[UR6][R12.64] ;  /* 0x000000060c287980 */ /* 0x000364000c101100 */
.L_x_2233:
[----:B------:R-:W-:Y:S05]  /*31770*/  BSYNC B3 ;  /* 0x0000000000037941 */ /* 0x000fea0003800000 */
.L_x_2232:
[----:B-----5:R-:W-:Y:S01]  /*31780*/  LOP3.LUT P0, RZ, R40, 0x4, RZ, 0xc0, !PT ;  /* 0x0000000428ff7812 */ /* 0x020fe2000780c0ff */
[----:B------:R-:W-:-:S12]  /*31790*/  BSSY B3, `(.L_x_2234) ;  /* 0x0000009000037945 */ /* 0x000fd80003800000 */
[----:B------:R-:W-:Y:S05]  /*317a0*/  @!P0 BRA `(.L_x_2235) ;  /* 0x00000000001c8947 */ /* 0x000fea0003800000 */
[----:B------:R-:W-:Y:S02]  /*317b0*/  R2UR UR4, R84 ;  /* 0x00000000540472ca */ /* 0x000fe400000e0000 */
[----:B------:R-:W-:-:S13]  /*317c0*/  R2UR UR5, R85 ;  /* 0x00000000550572ca */ /* 0x000fda00000e0000 */
[----:B01----:R-:W2:Y:S01]  /*317d0*/  LD.E.128 R8, desc[UR4][R34.64+0x3000] ;  /* 0x0030000422087980 */ /* 0x003ea2000c101d00 */
[----:B------:R-:W-:Y:S02]  /*317e0*/  R2UR UR6, R84 ;  /* 0x00000000540672ca */ /* 0x000fe400000e0000 */
[----:B------:R-:W-:Y:S01]  /*317f0*/  R2UR UR7, R85 ;  /* 0x00000000550772ca */ /* 0x000fe200000e0000 */
[----:B--2---:R2:W-:-:S12]  /*31800*/  ST.E.128 desc[UR4][R36.64+0x80], R8 ;  /* 0x0000800824007985 */ /* 0x0045d8000c101d04 */
[----:B------:R2:W5:Y:S02]  /*31810*/  LD.E.U8 R40, desc[UR6][R12.64] ;  /* 0x000000060c287980 */ /* 0x000564000c101100 */
.L_x_2235:
[----:B------:R-:W-:Y:S05]  /*31820*/  BSYNC B3 ;  /* 0x0000000000037941 */ /* 0x000fea0003800000 */
.L_x_2234:
[----:B-----5:R-:W-:Y:S01]  /*31830*/  LOP3.LUT P0, RZ, R40, 0x8, RZ, 0xc0, !PT ;  /* 0x0000000828ff7812 */ /* 0x020fe2000780c0ff */
[----:B------:R-:W-:-:S12]  /*31840*/  BSSY B3, `(.L_x_2236) ;  /* 0x0000009000037945 */ /* 0x000fd80003800000 */
[----:B------:R-:W-:Y:S05]  /*31850*/  @!P0 BRA `(.L_x_2237) ;  /* 0x00000000001c8947 */ /* 0x000fea0003800000 */
[----:B------:R-:W-:Y:S02]  /*31860*/  R2UR UR4, R84 ;  /* 0x00000000540472ca */ /* 0x000fe400000e0000 */
[----:B------:R-:W-:-:S13]  /*31870*/  R2UR UR5, R85 ;  /* 0x00000000550572ca */ /* 0x000fda00000e0000 */
[----:B012---:R-:W2:Y:S01]  /*31880*/  LD.E.128 R8, desc[UR4][R14.64+0x3000] ;  /* 0x003000040e087980 */ /* 0x007ea2000c101d00 */
[----:B------:R-:W-:Y:S02]  /*31890*/  R2UR UR6, R84 ;  /* 0x00000000540672ca */ /* 0x000fe400000e0000 */
[----:B------:R-:W-:Y:S01]  /*318a0*/  R2UR UR7, R85 ;  /* 0x00000000550772ca */ /* 0x000fe200000e0000 */
[----:B--2---:R3:W-:-:S12]  /*318b0*/  ST.E.128 desc[UR4][R36.64+0xc0], R8 ;  /* 0x0000c00824007985 */ /* 0x0047d8000c101d04 */
[----:B------:R3:W5:Y:S02]  /*318c0*/  LD.E.U8 R40, desc[UR6][R12.64] ;  /* 0x000000060c287980 */ /* 0x000764000c101100 */
.L_x_2237:
[----:B------:R-:W-:Y:S05]  /*318d0*/  BSYNC B3 ;  /* 0x0000000000037941 */ /* 0x000fea0003800000 */
.L_x_2236:
[----:B-----5:R-:W-:Y:S01]  /*318e0*/  LOP3.LUT P0, RZ, R40, 0x10, RZ, 0xc0, !PT ;  /* 0x0000001028ff7812 */ /* 0x020fe2000780c0ff */
[----:B------:R-:W-:-:S12]  /*318f0*/  BSSY B3, `(.L_x_2238) ;  /* 0x0000009000037945 */ /* 0x000fd80003800000 */
[----:B------:R-:W-:Y:S05]  /*31900*/  @!P0 BRA `(.L_x_2239) ;  /* 0x00000000001c8947 */ /* 0x000fea0003800000 */
[----:B------:R-:W-:Y:S02]  /*31910*/  R2UR UR4, R84 ;  /* 0x00000000540472ca */ /* 0x000fe400000e0000 */
[----:B------:R-:W-:-:S13]  /*31920*/  R2UR UR5, R85 ;  /* 0x00000000550572ca */ /* 0x000fda00000e0000 */
[----:B0123--:R-:W2:Y:S01]  /*31930*/  LD.E.128 R8, desc[UR4][R34.64+0x6000] ;  /* 0x0060000422087980 */ /* 0x00fea2000c101d00 */
[----:B------:R-:W-:Y:S02]  /*31940*/  R2UR UR6, R84 ;  /* 0x00000000540672ca */ /* 0x000fe400000e0000 */
[----:B------:R-:W-:Y:S01]  /*31950*/  R2UR UR7, R85 ;  /* 0x00000000550772ca */ /* 0x000fe200000e0000 */
[----:B--2---:R4:W-:-:S12]  /*31960*/  ST.E.128 desc[UR4][R36.64+0x100], R8 ;  /* 0x0001000824007985 */ /* 0x0049d8000c101d04 */
[----:B------:R4:W5:Y:S02]  /*31970*/  LD.E.U8 R40, desc[UR6][R12.64] ;  /* 0x000000060c287980 */ /* 0x000964000c101100 */
.L_x_2239:
[----:B------:R-:W-:Y:S05]  /*31980*/  BSYNC B3 ;  /* 0x0000000000037941 */ /* 0x000fea0003800000 */
.L_x_2238:
[----:B-----5:R-:W-:-:S13]  /*31990*/  LOP3.LUT P0, RZ, R40, 0x20, RZ, 0xc0, !PT ;  /* 0x0000002028ff7812 */ /* 0x020fda000780c0ff */
[----:B------:R-:W-:Y:S05]  /*319a0*/  @!P0 BRA `(.L_x_2229) ;  /* 0x0000000000108947 */ /* 0x000fea0003800000 */
[----:B------:R-:W-:Y:S02]  /*319b0*/  R2UR UR4, R84 ;  /* 0x00000000540472ca */ /* 0x000fe400000e0000 */
[----:B------:R-:W-:-:S13]  /*319c0*/  R2UR UR5, R85 ;  /* 0x00000000550572ca */ /* 0x000fda00000e0000 */
[----:B01234-:R-:W2:Y:S04]  /*319d0*/  LD.E.128 R8, desc[UR4][R14.64+0x6000] ;  /* 0x006000040e087980 */ /* 0x01fea8000c101d00 */
[----:B--2---:R0:W-:Y:S02]  /*319e0*/  ST.E.128 desc[UR4][R36.64+0x140], R8 ;  /* 0x0001400824007985 */ /* 0x0041e4000c101d04 */
.L_x_2229:
[----:B------:R-:W-:Y:S05]  /*319f0*/  BSYNC B2 ;  /* 0x0000000000027941 */ /* 0x000fea0003800000 */
.L_x_2228:
[----:B------:R-:W-:Y:S02]  /*31a00*/  R2UR UR4, R84 ;  /* 0x00000000540472ca */ /* 0x000fe400000e0000 */
[----:B------:R-:W-:-:S13]  /*31a10*/  R2UR UR5, R85 ;  /* 0x00000000550572ca */ /* 0x000fda00000e0000 */
[----:B------:R-:W0:Y:S02]  /*31a20*/  LD.E R32, desc[UR4][R32.64] ;  /* 0x0000000420207980 */ /* 0x000e24000c101900 */
[----:B01234-:R-:W-:-:S05]  /*31a30*/  VIADD R8, R32, 0x40 ;  /* 0x0000004020087836 */ /* 0x01ffca0000000000 */
[----:B------:R-:W-:-:S13]  /*31a40*/  ISETP.GE.AND P0, PT, R8, R45, PT ;  /* 0x0000002d0800720c */ /* 0x000fda0003f06270 */
[----:B------:R-:W-:Y:S05]  /*31a50*/  @P0 BRA `(.L_x_2171) ;  /* 0x0000000400080947 */ /* 0x000fea0003800000 */
[----:B------:R-:W-:Y:S02]  /*31a60*/  R2UR UR4, R84 ;  /* 0x00000000540472ca */ /* 0x000fe400000e0000 */
[----:B------:R-:W-:-:S13]  /*31a70*/  R2UR UR5, R85 ;  /* 0x00000000550572ca */ /* 0x000fda00000e0000 */
[----:B-----5:R-:W2:Y:S02]  /*31a80*/  LD.E.U8 R32, desc[UR4][R12.64] ;  /* 0x000000040c207980 */ /* 0x020ea4000c101100 */
[----:B--2---:R-:W-:-:S04]  /*31a90*/  LOP3.LUT R8, R32, 0x1, RZ, 0xc0, !PT ;  /* 0x0000000120087812 */ /* 0x004fc800078ec0ff */
[----:B------:R-:W-:-:S13]  /*31aa0*/  ISETP.NE.U32.AND P0, PT, R8, 0x1, PT ;  /* 0x000000010800780c */ /* 0x000fda0003f05070 */
[----:B------:R-:W-:Y:S02]  /*31ab0*/  @!P0 R2UR UR4, R84 ;  /* 0x00000000540482ca */ /* 0x000fe400000e0000 */
[----:B------:R-:W-:-:S13]  /*31ac0*/  @!P0 R2UR UR5, R85 ;  /* 0x00000000550582ca */ /* 0x000fda00000e0000 */
[----:B------:R-:W2:Y:S01]  /*31ad0*/  @!P0 LD.E.128 R8, desc[UR4][R34.64+0x2000] ;  /* 0x0020000422088980 */ /* 0x000ea2000c101d00 */
[----:B------:R-:W-:Y:S02]  /*31ae0*/  IADD3 R39, P1, R28, R38, RZ ;  /* 0x000000261c277210 */ /* 0x000fe40007f3e0ff */
[----:B------:R-:W-:Y:S02]  /*31af0*/  @!P0 R2UR UR6, R84 ;  /* 0x00000000540682ca */ /* 0x000fe400000e0000 */
[----:B------:R-:W-:Y:S01]  /*31b00*/  @!P0 R2UR UR7, R85 ;  /* 0x00000000550782ca */ /* 0x000fe200000e0000 */
[----:B------:R-:W-:Y:S01]  /*31b10*/  IMAD.X R29, R29, 0x1, R41, P1 ;  /* 0x000000011d1d7824 */ /* 0x000fe200008e0629 */
[----:B------:R-:W-:-:S04]  /*31b20*/  LEA R28, P1, R39, R30, 0x1 ;  /* 0x0000001e271c7211 */ /* 0x000fc800078208ff */
[----:B------:R-:W-:-:S05]  /*31b30*/  LEA.HI.X R29, R39, R31, R29, 0x1, P1 ;  /* 0x0000001f271d7211 */ /* 0x000fca00008f0c1d */
[----:B--2---:R0:W-:Y:S04]  /*31b40*/  @!P0 ST.E.128 desc[UR4][R28.64], R8 ;  /* 0x000000081c008985 */ /* 0x0041e8000c101d04 */
[----:B------:R-:W2:Y:S01]  /*31b50*/  @!P0 LD.E.U8 R32, desc[UR6][R12.64] ;  /* 0x000000060c208980 */ /* 0x000ea2000c101100 */
[----:B------:R-:W-:Y:S01]  /*31b60*/  BSSY B2, `(.L_x_2240) ;  /* 0x000000a000027945 */ /* 0x000fe20003800000 */
[----:B--2---:R-:W-:-:S13]  /*31b70*/  LOP3.LUT P0, RZ, R32, 0x2, RZ, 0xc0, !PT ;  /* 0x0000000220ff7812 */ /* 0x004fda000780c0ff */
[----:B0-----:R-:W-:Y:S05]  /*31b80*/  @!P0 BRA `(.L_x_2241) ;  /* 0x00000000001c8947 */ /* 0x001fea0003800000 */
[----:B------:R-:W-:Y:S02]  /*31b90*/  R2UR UR4, R84 ;  /* 0x00000000540472ca */ /* 0x000fe400000e0000 */
[----:B------:R-:W-:-:S13]  /*31ba0*/  R2UR UR5, R85 ;  /* 0x00000000550572ca */ /* 0x000fda00000e0000 */
[----:B------:R-:W2:Y:S01]  /*31bb0*/  LD.E.128 R8, desc[UR4][R14.64+0x2000] ;  /* 0x002000040e087980 */ /* 0x000ea2000c101d00 */
[----:B------:R-:W-:Y:S02]  /*31bc0*/  R2UR UR6, R84 ;  /* 0x00000000540672ca */ /* 0x000fe400000e0000 */
[----:B------:R-:W-:Y:S01]  /*31bd0*/  R2UR UR7, R85 ;  /* 0x00000000550772ca */ /* 0x000fe200000e0000 */
[----:B--2---:R0:W-:-:S12]  /*31be0*/  ST.E.128 desc[UR4][R28.64+0x40], R8 ;  /* 0x000040081c007985 */ /* 0x0041d8000c101d04 */
[----:B------:R0:W5:Y:S02]  /*31bf0*/  LD.E.U8 R32, desc[UR6][R12.64] ;  /* 0x000000060c207980 */ /* 0x000164000c101100 */
.L_x_2241:
[----:B------:R-:W-:Y:S05]  /*31c00*/  BSYNC B2 ;  /* 0x0000000000027941 */ /* 0x000fea0003800000 */
.L_x_2240:
        /* <DEDUP_REMOVED lines=10> */
.L_x_2243:
[----:B------:R-:W-:Y:S05]  /*31cb0*/  BSYNC B2 ;  /* 0x0000000000027941 */ /* 0x000fea0003800000 */
.L_x_2242:
        /* <DEDUP_REMOVED lines=10> */
.L_x_2245:
[----:B------:R-:W-:Y:S05]  /*31d60*/  BSYNC B2 ;  /* 0x0000000000027941 */ /* 0x000fea0003800000 */
.L_x_2244:
        /* <DEDUP_REMOVED lines=10> */
.L_x_2247:
[----:B------:R-:W-:Y:S05]  /*31e10*/  BSYNC B2 ;  /* 0x0000000000027941 */ /* 0x000fea0003800000 */
.L_x_2246:
[----:B-----5:R-:W-:-:S13]  /*31e20*/  LOP3.LUT P0, RZ, R32, 0x20, RZ, 0xc0, !PT ;  /* 0x0000002020ff7812 */ /* 0x020fda000780c0ff */
[----:B------:R-:W-:Y:S05]  /*31e30*/  @!P0 BRA `(.L_x_2171) ;  /* 0x0000000000108947 */ /* 0x000fea0003800000 */
[----:B------:R-:W-:Y:S02]  /*31e40*/  R2UR UR4, R84 ;  /* 0x00000000540472ca */ /* 0x000fe400000e0000 */
[----:B------:R-:W-:-:S13]  /*31e50*/  R2UR UR5, R85 ;  /* 0x00000000550572ca */ /* 0x000fda00000e0000 */
[----:B0123--:R-:W2:Y:S04]  /*31e60*/  LD.E.128 R8, desc[UR4][R14.64+0x8000] ;  /* 0x008000040e087980 */ /* 0x00fea8000c101d00 */
[----:B--2---:R4:W-:Y:S02]  /*31e70*/  ST.E.128 desc[UR4][R28.64+0x140], R8 ;  /* 0x000140081c007985 */ /* 0x0049e4000c101d04 */
.L_x_2171:
[----:B------:R-:W-:Y:S05]  /*31e80*/  BSYNC B0 ;  /* 0x0000000000007941 */ /* 0x000fea0003800000 */
.L_x_2136:
        /* <DEDUP_REMOVED lines=8> */
[----:B0-----:R-:W-:-:S02]  /*31f10*/  LOP3.LUT P0, RZ, R9, 0x7f, RZ, 0xc0, !PT ;  /* 0x0000007f09ff7812 */ /* 0x001fc4000780c0ff */
[----:B------:R-:W-:-:S05]  /*31f20*/  LEA.HI R8, R9, 0x8, RZ, 0x19 ;  /* 0x0000000809087811 */ /* 0x000fca00078fc8ff */
[----:B-1----:R0:W-:Y:S06]  /*31f30*/  BAR.SYNC.DEFER_BLOCKING R8, 0x80 ;  /* 0x000200080000751d */ /* 0x0021ec0000010000 */
[----:B------:R-:W-:Y:S05]  /*31f40*/  @P0 BRA `(.L_x_2248) ;  /* 0x0000000000240947 */ /* 0x000fea0003800000 */
[----:B0-----:R-:W2:Y:S01]  /*31f50*/  LDL.64 R8, [R82+0x10] ;  /* 0x0000100052087983 */ /* 0x001ea20000100a00 */
[----:B------:R-:W-:Y:S02]  /*31f60*/  R2UR UR4, R84 ;  /* 0x00000000540472ca */ /* 0x000fe400000e0000 */
[----:B------:R-:W-:Y:S01]  /*31f70*/  R2UR UR5, R85 ;  /* 0x00000000550572ca */ /* 0x000fe200000e0000 */
[----:B------:R-:W3:-:S12]  /*31f80*/  LDL R83, [R83] ;  /* 0x0000000053537983 */ /* 0x000ed80000100800 */
[----:B--2---:R-:W2:Y:S02]  /*31f90*/  LD.E.64 R8, desc[UR4][R8.64+0x30] ;  /* 0x0000300408087980 */ /* 0x004ea4000c101b00 */
[----:B--2---:R-:W-:-:S05]  /*31fa0*/  MOV R10, R8 ;  /* 0x00000008000a7202 */ /* 0x004fca0000000f00 */
[----:B---3--:R-:W-:-:S05]  /*31fb0*/  IMAD R10, R83, 0x8, R10 ;  /* 0x00000008530a7824 */ /* 0x008fca00078e020a */
[----:B------:R-:W-:-:S04]  /*31fc0*/  PRMT R10, RZ, 0x654, R10 ;  /* 0x00000654ff0a7816 */ /* 0x000fc8000000000a */
[----:B------:R1:W-:Y:S03]  /*31fd0*/  SYNCS.ARRIVE.TRANS64.RED.A1T0 RZ, [R10+URZ], RZ ;  /* 0x000000ff0aff79a7 */ /* 0x0003e6000810043f */
.L_x_2248:
[----:B-----5:R-:W-:-:S04]  /*31fe0*/  IMAD.MOV.U32 R97, RZ, RZ, 0x0 ;  /* 0x00000000ff617424 */ /* 0x020fc800078e00ff */
[----:B01----:R-:W-:Y:S05]  /*31ff0*/  RET.REL.NODEC R96 `(_ZN7cutlass13device_kernelIN5flash11enable_sm90INS1_16FlashAttnFwdSm90INS1_25CollectiveMainloopFwdSm90ILi2EN4cute5tupleIJNS5_1CILi1EEES8_S8_EEENS6_IJNS7_ILi128EEENS7_ILi96EEENS7_ILi192EEEEEELi192ENS_10bfloat16_tEfNS_4arch4Sm90ELb0ELb1ELb1ELb1ELb0ELb1ELb0ELb1ELb1ELb1ELb0ELb0EEENS1_21CollectiveEpilogueFwdINS6_IJSA_SC_SB_EEES9_SE_SG_Li256ELb1ELb1ELb0ELb0EEENS1_36VarlenDynamicPersistentTileSchedulerILi128ELi96ELi256ELi128ELb0ELb1ELb1ELb1ELb0ELb1EEEEEEEEEvNT_6ParamsE) ;  /* 0xfffffce060007950 */ /* 0x003fea0003c3ffff */
.L_x_2146:
[----:B0-----:R0:W1:Y:S02]  /*32000*/  SYNCS.PHASECHK.TRANS64.TRYWAIT P0, [R10+URZ], R11 ;  /* 0x0000000b0a0075a7 */ /* 0x001064000800017f */
[----:B-1----:R-:W-:Y:S05]  /*32010*/  @!P0 NANOSLEEP.SYNCS 0x989680 ;  /* 0x009896800000895d */ /* 0x002fea0003900000 */
[----:B------:R-:W1:Y:S02]  /*32020*/  @!P0 SYNCS.PHASECHK.TRANS64 P0, [R10+URZ], R11 ;  /* 0x0000000b0a0085a7 */ /* 0x000e64000800007f */
[----:B-1----:R-:W-:Y:S05]  /*32030*/  @!P0 BRA `(.L_x_2146) ;  /* 0xfffffffc00f08947 */ /* 0x002fea000383ffff */
[----:B------:R-:W-:Y:S05]  /*32040*/  BRA `(.L_x_2249) ;  /* 0xffffff6800347947 */ /* 0x000fea000383ffff */
.L_x_2201:
[----:B0-----:R0:W1:Y:S02]  /*32050*/  SYNCS.PHASECHK.TRANS64.TRYWAIT P0, [R74+URZ], R75 ;  /* 0x0000004b4a0075a7 */ /* 0x001064000800017f */
[----:B-1----:R-:W-:Y:S05]  /*32060*/  @!P0 NANOSLEEP.SYNCS 0x989680 ;  /* 0x009896800000895d */ /* 0x002fea0003900000 */
[----:B------:R-:W1:Y:S02]  /*32070*/  @!P0 SYNCS.PHASECHK.TRANS64 P0, [R74+URZ], R75 ;  /* 0x0000004b4a0085a7 */ /* 0x000e64000800007f */
[----:B-1----:R-:W-:Y:S05]  /*32080*/  @!P0 BRA `(.L_x_2201) ;  /* 0xfffffffc00f08947 */ /* 0x002fea000383ffff */
[----:B------:R-:W-:Y:S05]  /*32090*/  BRA `(.L_x_2250) ;  /* 0xffffffac00c47947 */ /* 0x000fea000383ffff */
.L_x_2227:
[----:B0-----:R0:W1:Y:S02]  /*320a0*/  SYNCS.PHASECHK.TRANS64.TRYWAIT P0, [R10+URZ], R11 ;  /* 0x0000000b0a0075a7 */ /* 0x001064000800017f */
[----:B-1----:R-:W-:Y:S05]  /*320b0*/  @!P0 NANOSLEEP.SYNCS 0x989680 ;  /* 0x009896800000895d */ /* 0x002fea0003900000 */
[----:B------:R-:W1:Y:S02]  /*320c0*/  @!P0 SYNCS.PHASECHK.TRANS64 P0, [R10+URZ], R11 ;  /* 0x0000000b0a0085a7 */ /* 0x000e64000800007f */
[----:B-1----:R-:W-:Y:S05]  /*320d0*/  @!P0 BRA `(.L_x_2227) ;  /* 0xfffffffc00f08947 */ /* 0x002fea000383ffff */
[----:B------:R-:W-:Y:S05]  /*320e0*/  BRA `(.L_x_2251) ;  /* 0xfffffff000907947 */ /* 0x000fea000383ffff */
.L_x_2252:
        /* <DEDUP_REMOVED lines=9> */
.L_x_3241:


//--------------------- .text._ZN7cutlass13device_kernelIN5flash11enable_sm90INS1_16FlashAttnFwdSm90INS1_25CollectiveMainloopFwdSm90ILi2EN4cute5tupleIJNS5_1CILi1EEES8_S8_EEENS6_IJNS7_ILi128EEENS7_ILi112EEENS7_ILi192EEEEEELi192ENS_10bfloat16_tEfNS_4arch4Sm90ELb1ELb0ELb1ELb0ELb0ELb0ELb0ELb1ELb1ELb1ELb0ELb0EEENS1_21CollectiveEpilogueFwdINS6_IJSA_SC_SB_EEES9_SE_SG_Li256ELb0ELb1ELb0ELb0EEENS1_30DynamicPersistentTileSchedulerILi256ELi128ELb0ELb1ELb1EEEEEEEEEvNT_6ParamsE --------------------------
	.section	.text._ZN7cutlass13device_kernelIN5flash11enable_sm90INS1_16FlashAttnFwdSm90INS1_25CollectiveMainloopFwdSm90ILi2EN4cute5tupleIJNS5_1CILi1EEES8_S8_EEENS6_IJNS7_ILi128EEENS7_ILi112EEENS7_ILi192EEEEEELi192ENS_10bfloat16_tEfNS_4arch4Sm90ELb1ELb0ELb1ELb0ELb0ELb0ELb0ELb1ELb1ELb1ELb0ELb0EEENS1_21CollectiveEpilogueFwdINS6_IJSA_SC_SB_EEES9_SE_SG_Li256ELb0ELb1ELb0ELb0EEENS1_30DynamicPersistentTileSchedulerILi256ELi128ELb0ELb1ELb1EEEEEEEEEvNT_6ParamsE,"ax",@progbits
	.align	128
.text._ZN7cutlass13device_kernelIN5flash11enable_sm90INS1_16FlashAttnFwdSm90INS1_25CollectiveMainloopFwdSm90ILi2EN4cute5tupleIJNS5_1CILi1EEES8_S8_EEENS6_IJNS7_ILi128EEENS7_ILi112EEENS7_ILi192EEEEEELi192ENS_10bfloat16_tEfNS_4arch4Sm90ELb1ELb0ELb1ELb0ELb0ELb0ELb0ELb1ELb1ELb1ELb0ELb0EEENS1_21CollectiveEpilogueFwdINS6_IJSA_SC_SB_EEES9_SE_SG_Li256ELb0ELb1ELb0ELb0EEENS1_30DynamicPersistentTileSchedulerILi256ELi128ELb0ELb1ELb1EEEEEEEEEvNT_6ParamsE:
        .type           _ZN7cutlass13device_kernelIN5flash11enable_sm90INS1_16FlashAttnFwdSm90INS1_25CollectiveMainloopFwdSm90ILi2EN4cute5tupleIJNS5_1CILi1EEES8_S8_EEENS6_IJNS7_ILi128EEENS7_ILi112EEENS7_ILi192EEEEEELi192ENS_10bfloat16_tEfNS_4arch4Sm90ELb1ELb0ELb1ELb0ELb0ELb0ELb0ELb1ELb1ELb1ELb0ELb0EEENS1_21CollectiveEpilogueFwdINS6_IJSA_SC_SB_EEES9_SE_SG_Li256ELb0ELb1ELb0ELb0EEENS1_30DynamicPersistentTileSchedulerILi256ELi128ELb0ELb1ELb1EEEEEEEEEvNT_6ParamsE,@function
        .size           _ZN7cutlass13device_kernelIN5flash11enable_sm90INS1_16FlashAttnFwdSm90INS1_25CollectiveMainloopFwdSm90ILi2EN4cute5tupleIJNS5_1CILi1EEES8_S8_EEENS6_IJNS7_ILi128EEENS7_ILi112EEENS7_ILi192EEEEEELi192ENS_10bfloat16_tEfNS_4arch4Sm90ELb1ELb0ELb1ELb0ELb0ELb0ELb0ELb1ELb1ELb1ELb0ELb0EEENS1_21CollectiveEpilogueFwdINS6_IJSA_SC_SB_EEES9_SE_SG_Li256ELb0ELb1ELb0ELb0EEENS1_30DynamicPersistentTileSchedulerILi256ELi128ELb0ELb1ELb1EEEEEEEEEvNT_6ParamsE,(.L_x_3243 - _ZN7cutlass13device_kernelIN5flash11enable_sm90INS1_16FlashAttnFwdSm90INS1_25CollectiveMainloopFwdSm90ILi2EN4cute5tupleIJNS5_1CILi1EEES8_S8_EEENS6_IJNS7_ILi128EEENS7_ILi112EEENS7_ILi192EEEEEELi192ENS_10bfloat16_tEfNS_4arch4Sm90ELb1ELb0ELb1ELb0ELb0ELb0ELb0ELb1ELb1ELb1ELb0ELb0EEENS1_21CollectiveEpilogueFwdINS6_IJSA_SC_SB_EEES9_SE_SG_Li256ELb0ELb1ELb0ELb0EEENS1_30DynamicPersistentTileSchedulerILi256ELi128ELb0ELb1ELb1EEEEEEEEEvNT_6ParamsE)
        .other          _ZN7cutlass13device_kernelIN5flash11enable_sm90INS1_16FlashAttnFwdSm90INS1_25CollectiveMainloopFwdSm90ILi2EN4cute5tupleIJNS5_1CILi1EEES8_S8_EEENS6_IJNS7_ILi128EEENS7_ILi112EEENS7_ILi192EEEEEELi192ENS_10bfloat16_tEfNS_4arch4Sm90ELb1ELb0ELb1ELb0ELb0ELb0ELb0ELb1ELb1ELb1ELb0ELb0EEENS1_21CollectiveEpilogueFwdINS6_IJSA_SC_SB_EEES9_SE_SG_Li256ELb0ELb1ELb0ELb0EEENS1_30DynamicPersistentTileSchedulerILi256ELi128ELb0ELb1ELb1EEEEEEEEEvNT_6ParamsE,@"STO_CUDA_ENTRY STV_DEFAULT"
_ZN7cutlass13device_kernelIN5flash11enable_sm90INS1_16FlashAttnFwdSm90INS1_25CollectiveMainloopFwdSm90ILi2EN4cute5tupleIJNS5_1CILi1EEES8_S8_EEENS6_IJNS7_ILi128EEENS7_ILi112EEENS7_ILi192EEEEEELi192ENS_10bfloat16_tEfNS_4arch4Sm90ELb1ELb0ELb1ELb0ELb0ELb0ELb0ELb1ELb1ELb1ELb0ELb0EEENS1_21CollectiveEpilogueFwdINS6_IJSA_SC_SB_EEES9_SE_SG_Li256ELb0ELb1ELb0ELb0EEENS1_30DynamicPersistentTileSchedulerILi256ELi128ELb0ELb1ELb1EEEEEEEEEvNT_6ParamsE:
        /* <DEDUP_REMOVED lines=17> */
.L_x_2254:
[----:B------:R-:W-:Y:S05]  /*0110*/  BSYNC B0 ;  /* 0x0000000000007941 */ /* 0x000fea0003800000 */
.L_x_2253:
        /* <DEDUP_REMOVED lines=40> */
.L_x_2255:
        /* <DEDUP_REMOVED lines=22> */
.L_x_2256:
        /* <DEDUP_REMOVED lines=18> */
.L_x_2257:
        /* <DEDUP_REMOVED lines=22> */
.L_x_2258:
        /* <DEDUP_REMOVED lines=22> */
.L_x_2259:
[----:B0-----:R-:W-:Y:S01]  /*08e0*/  ISETP.NE.AND P0, PT, R2, RZ, PT ;  /* 0x000000ff0200720c */ /* 0x001fe20003f05270 */
[----:B------:R-:W-:Y:S01]  /*08f0*/  IMAD.MOV.U32 R2, RZ, RZ, 0x1 ;  /* 0x00000001ff027424 */ /* 0x000fe200078e00ff */
[----:B------:R-:W-:-:S04]  /*0900*/  NOP ;  /* 0x0000000000007918 */ /* 0x000fc80000000000 */
[----:B------:R-:W-:-:S05]  /*0910*/  SEL R2, R2, 0x2, !P0 ;  /* 0x0000000202027807 */ /* 0x000fca0004000000 */
[----:B------:R0:W-:Y:S01]  /*0920*/  STL [R1+0x30], R2 ;  /* 0x0000300201007387 */ /* 0x0001e20000100800 */
[----:B-123--:R-:W-:Y:S06]  /*0930*/  BAR.SYNC.DEFER_BLOCKING 0x0 ;  /* 0x0000000000007b1d */ /* 0x00efec0000010000 */
[----:B------:R-:W-:Y:S05]  /*0940*/  @!P0 BRA `(.L_x_2260) ;  /* 0x0000011800548947 */ /* 0x000fea0003800000 */
.L_x_2261:
        /* <DEDUP_REMOVED lines=10> */
[----:B------:R-:W2:Y:S01]  /*09f0*/  LDL.LU R12, [R1+0x30] ;  /* 0x00003000010c7983 */ /* 0x000ea20000300800 */
[----:B0-----:R-:W0:Y:S02]  /*0a00*/  S2R R2, SR_TID.X ;  /* 0x0000000000027919 */ /* 0x001e240000002100 */
[----:B0-----:R-:W-:-:S05]  /*0a10*/  VIADD R217, R2, 0xffffff80 ;  /* 0xffffff8002d97836 */ /* 0x001fca0000000000 */
[----:B------:R-:W-:-:S04]  /*0a20*/  SHF.R.S32.HI R0, RZ, 0x1f, R217 ;  /* 0x0000001fff007819 */ /* 0x000fc800000114d9 */
[CC--:B------:R-:W-:Y:S02]  /*0a30*/  LEA.HI R2, R0.reuse, R217.reuse, RZ, 0x7 ;  /* 0x000000d900027211 */ /* 0x0c0fe400078f38ff */
[-C--:B------:R-:W-:Y:S02]  /*0a40*/  LEA.HI R3, R0, R217.reuse, RZ, 0x4 ;  /* 0x000000d900037211 */ /* 0x080fe400078f20ff */
[----:B------:R-:W-:Y:S02]  /*0a50*/  LOP3.LUT R210, R2, 0xffffff80, RZ, 0xc0, !PT ;  /* 0xffffff8002d27812 */ /* 0x000fe400078ec0ff */
[----:B------:R-:W-:Y:S02]  /*0a60*/  LEA.HI R4, R0, R217, RZ, 0x5 ;  /* 0x000000d900047211 */ /* 0x000fe400078f28ff */
[----:B------:R-:W-:Y:S01]  /*0a70*/  SHF.R.S32.HI R6, RZ, 0x4, R3 ;  /* 0x00000004ff067819 */ /* 0x000fe20000011403 */
[----:B------:R-:W-:Y:S02]  /*0a80*/  IMAD.IADD R210, R217, 0x1, -R210 ;  /* 0x00000001d9d27824 */ /* 0x000fe400078e0ad2 */
[----:B------:R-:W-:Y:S01]  /*0a90*/  IMAD.SHL.U32 R5, R4, 0x20, RZ ;  /* 0x0000002004057824 */ /* 0x000fe200078e00ff */
[----:B------:R-:W-:-:S02]  /*0aa0*/  LOP3.LUT R4, R3, 0x3fffff0, RZ, 0xc0, !PT ;  /* 0x03fffff003047812 */ /* 0x000fc400078ec0ff */
[----:B------:R-:W-:Y:S02]  /*0ab0*/  SHF.R.S32.HI R7, RZ, 0x1f, R210 ;  /* 0x0000001fff077819 */ /* 0x000fe400000114d2 */
[----:B------:R-:W-:Y:S02]  /*0ac0*/  LEA.HI R3, R3, R6, RZ, 0x1 ;  /* 0x0000000603037211 */ /* 0x000fe400078f08ff */
[----:B------:R-:W-:Y:S02]  /*0ad0*/  LEA.HI R8, R7, R210, RZ, 0x2 ;  /* 0x000000d207087211 */ /* 0x000fe400078f10ff */
[----:B------:R-:W-:Y:S02]  /*0ae0*/  LOP3.LUT R3, R3, 0x1ffffffe, RZ, 0xc0, !PT ;  /* 0x1ffffffe03037812 */ /* 0x000fe400078ec0ff */
[----:B------:R-:W-:Y:S02]  /*0af0*/  LEA.HI R11, R0, R217, RZ, 0x2 ;  /* 0x000000d9000b7211 */ /* 0x000fe400078f10ff */
[--C-:B------:R-:W-:Y:S01]  /*0b00*/  SHF.R.S32.HI R9, RZ, 0x2, R8.reuse ;  /* 0x00000002ff097819 */ /* 0x100fe20000011408 */
[----:B------:R-:W-:Y:S01]  /*0b10*/  IMAD.IADD R3, R6, 0x1, -R3 ;  /* 0x0000000106037824 */ /* 0x000fe200078e0a03 */
[----:B------:R-:W-:-:S02]  /*0b20*/  SHF.R.S32.HI R10, RZ, 0x1f, R8 ;  /* 0x0000001fff0a7819 */ /* 0x000fc40000011408 */
[----:B------:R-:W-:Y:S02]  /*0b30*/  LOP3.LUT R6, R11, 0xfffffffc, RZ, 0xc0, !PT ;  /* 0xfffffffc0b067812 */ /* 0x000fe400078ec0ff */
[----:B------:R-:W-:Y:S02]  /*0b40*/  LEA.HI R0, R0, R217, RZ, 0x3 ;  /* 0x000000d900007211 */ /* 0x000fe400078f18ff */
[----:B------:R-:W-:Y:S02]  /*0b50*/  LEA.HI R10, R10, R9, RZ, 0x3 ;  /* 0x000000090a0a7211 */ /* 0x000fe400078f18ff */
[----:B------:R-:W-:Y:S01]  /*0b60*/  SHF.R.S32.HI R211, RZ, 0x7, R2 ;  /* 0x00000007ffd37819 */ /* 0x000fe20000011402 */
[----:B------:R-:W-:Y:S01]  /*0b70*/  IMAD.IADD R4, R217, 0x1, -R4 ;  /* 0x00000001d9047824 */ /* 0x000fe200078e0a04 */
[----:B------:R-:W-:Y:S01]  /*0b80*/  LOP3.LUT R5, R5, 0xfffffc00, RZ, 0xc0, !PT ;  /* 0xfffffc0005057812 */ /* 0x000fe200078ec0ff */
[----:B------:R-:W-:Y:S01]  /*0b90*/  IMAD.IADD R6, R217, 0x1, -R6 ;  /* 0x00000001d9067824 */ /* 0x000fe200078e0a06 */
[----:B------:R-:W-:-:S02]  /*0ba0*/  LOP3.LUT R206, R0, 0xfffffff8, RZ, 0xc0, !PT ;  /* 0xfffffff800ce7812 */ /* 0x000fc400078ec0ff */
[----:B------:R-:W-:Y:S02]  /*0bb0*/  LOP3.LUT R10, R10, 0xfffffff8, RZ, 0xc0, !PT ;  /* 0xfffffff80a0a7812 */ /* 0x000fe400078ec0ff */
[----:B------:R-:W-:Y:S02]  /*0bc0*/  LEA.HI R7, R7, R210, RZ, 0x5 ;  /* 0x000000d207077211 */ /* 0x000fe400078f28ff */
[----:B------:R-:W-:Y:S01]  /*0bd0*/  LEA.HI R2, R2, R211, RZ, 0x1 ;  /* 0x000000d302027211 */ /* 0x000fe200078f08ff */
[----:B------:R-:W-:Y:S01]  /*0be0*/  IMAD R4, R4, 0x40, R5 ;  /* 0x0000004004047824 */ /* 0x000fe200078e0205 */
[----:B------:R-:W-:Y:S01]  /*0bf0*/  SHF.R.S32.HI R7, RZ, 0x5, R7 ;  /* 0x00000005ff077819 */ /* 0x000fe20000011407 */
[----:B------:R-:W-:Y:S01]  /*0c00*/  IMAD.IADD R206, R217, 0x1, -R206 ;  /* 0x00000001d9ce7824 */ /* 0x000fe200078e0ace */
[----:B------:R-:W-:Y:S01]  /*0c10*/  LEA.HI R5, R6, R6, RZ, 0x1 ;  /* 0x0000000606057211 */ /* 0x000fe200078f08ff */
[----:B------:R-:W-:Y:S01]  /*0c20*/  IMAD.IADD R10, R9, 0x1, -R10 ;  /* 0x00000001090a7824 */ /* 0x000fe200078e0a0a */
[----:B------:R-:W-:Y:S01]  /*0c30*/  LOP3.LUT R2, R2, 0x3fffffe, RZ, 0xc0, !PT ;  /* 0x03fffffe02027812 */ /* 0x000fe200078ec0ff */
[----:B------:R-:W-:Y:S01]  /*0c40*/  IMAD.SHL.U32 R16, R206, 0x8, RZ ;  /* 0x00000008ce107824 */ /* 0x000fe200078e00ff */
[----:B------:R-:W-:Y:S01]  /*0c50*/  LOP3.LUT R5, R5, 0x1ffffffe, RZ, 0xc0, !PT ;  /* 0x1ffffffe05057812 */ /* 0x000fe200078ec0ff */
[----:B------:R-:W-:-:S02]  /*0c60*/  IMAD R7, R7, 0x10, R10 ;  /* 0x0000001007077824 */ /* 0x000fc400078e020a */
[----:B------:R-:W-:Y:S01]  /*0c70*/  IMAD.IADD R2, R211, 0x1, -R2 ;  /* 0x00000001d3027824 */ /* 0x000fe200078e0a02 */
[----:B------:R-:W-:Y:S01]  /*0c80*/  LOP3.LUT R19, R8, 0x7ffffffc, RZ, 0xc0, !PT ;  /* 0x7ffffffc08137812 */ /* 0x000fe200078ec0ff */
[C---:B------:R-:W-:Y:S02]  /*0c90*/  VIADD R23, R16.reuse, 0x40 ;  /* 0x0000004010177836 */ /* 0x040fe40000000000 */
[----:B------:R-:W-:Y:S02]  /*0ca0*/  VIADD R204, R16, 0x80 ;  /* 0x0000008010cc7836 */ /* 0x000fe40000000000 */
[----:B------:R-:W-:Y:S02]  /*0cb0*/  IMAD.IADD R5, R6, 0x1, -R5 ;  /* 0x0000000106057824 */ /* 0x000fe400078e0a05 */
[----:B------:R-:W-:Y:S01]  /*0cc0*/  IMAD R212, R2, 0x40, R7 ;  /* 0x0000004002d47824 */ /* 0x000fe200078e0207 */
[----:B------:R-:W-:Y:S01]  /*0cd0*/  LEA R213, R3, R4, 0x3 ;  /* 0x0000000403d57211 */ /* 0x000fe200078e18ff */
[----:B------:R-:W-:Y:S01]  /*0ce0*/  IMAD.U32 R52, RZ, RZ, UR4 ;  /* 0x00000004ff347e24 */ /* 0x000fe2000f8e00ff */
[----:B------:R-:W-:Y:S01]  /*0cf0*/  SHF.R.S32.HI R208, RZ, 0x3, R0 ;  /* 0x00000003ffd07819 */ /* 0x000fe20000011400 */
[----:B------:R-:W-:Y:S01]  /*0d00*/  IMAD.MOV.U32 R209, RZ, RZ, RZ ;  /* 0x000000ffffd17224 */ /* 0x000fe200078e00ff */
[----:B------:R-:W-:Y:S01]  /*0d10*/  SHF.R.S32.HI R216, RZ, 0x1f, R16 ;  /* 0x0000001fffd87819 */ /* 0x000fe20000011410 */
[----:B------:R-:W-:Y:S01]  /*0d20*/  IMAD.IADD R19, R210, 0x1, -R19 ;  /* 0x00000001d2137824 */ /* 0x000fe200078e0a13 */
[----:B------:R-:W-:Y:S01]  /*0d30*/  SHF.R.S32.HI R215, RZ, 0x1f, R23 ;  /* 0x0000001fffd77819 */ /* 0x000fe20000011417 */
[----:B------:R-:W-:Y:S01]  /*0d40*/  IMAD R22, R5, 0x8, R212 ;  /* 0x0000000805167824 */ /* 0x000fe200078e02d4 */
[----:B------:R-:W-:Y:S01]  /*0d50*/  SHF.R.S32.HI R214, RZ, 0x1f, R204 ;  /* 0x0000001fffd67819 */ /* 0x000fe200000114cc */
[----:B------:R-:W-:Y:S01]  /*0d60*/  UMOV UR39, URZ ;  /* 0x0000003f00277c82 */ /* 0x000fe20008000000 */
[----:B------:R-:W-:Y:S01]  /*0d70*/  UMOV UR36, URZ ;  /* 0x0000003f00247c82 */ /* 0x000fe20008000000 */
[----:B--2---:R-:W-:-:S07]  /*0d80*/  LOP3.LUT R18, R12, 0x1, RZ, 0xfc, !PT ;  /* 0x000000010c127812 */ /* 0x004fce00078efcff */
.L_x_2312:
[----:B0-23--:R-:W0:Y:S01]  /*0d90*/  LDC R3, c[0x0][0xc60] ;  /* 0x00031800ff037b82 */ /* 0x00de220000000800 */
[----:B------:R-:W-:Y:S01]  /*0da0*/  IMAD.MOV.U32 R0, RZ, RZ, R52 ;  /* 0x000000ffff007224 */ /* 0x000fe200078e0034 */
[----:B------:R-:W-:Y:S01]  /*0db0*/  ULDC UR4, c[0x0][0xc78] ;  /* 0x00031e0000047ab9 */ /* 0x000fe20000000800 */
[----:B0-----:R-:W-:-:S13]  /*0dc0*/  ISETP.NE.AND P0, PT, R3, 0x1, PT ;  /* 0x000000010300780c */ /* 0x001fda0003f05270 */
[----:B------:R-:W0:Y:S08]  /*0dd0*/  @P0 LDC R5, c[0x0][0xc64] ;  /* 0x00031900ff050b82 */ /* 0x000e300000000800 */
[----:B------:R-:W1:Y:S01]  /*0de0*/  @P0 LDC R7, c[0x0][0xc68] ;  /* 0x00031a00ff070b82 */ /* 0x000e620000000800 */
[----:B0-----:R-:W-:-:S05]  /*0df0*/  @P0 IMAD.HI.U32 R2, R52, R5, RZ ;  /* 0x0000000534020227 */ /* 0x001fca00078e00ff */
[----:B-1----:R-:W-:-:S04]  /*0e00*/  @P0 SHF.R.U32.HI R0, RZ, R7, R2 ;  /* 0x00000007ff000219 */ /* 0x002fc80000011602 */
[----:B------:R-:W-:Y:S01]  /*0e10*/  ISETP.GE.AND P0, PT, R0, UR4, PT ;  /* 0x0000000400007c0c */ /* 0x000fe2000bf06270 */
[----:B------:R-:W-:-:S04]  /*0e20*/  IMAD.MOV R2, RZ, RZ, -R0 ;  /* 0x000000ffff027224 */ /* 0x000fc800078e0a00 */
[----:B------:R-:W-:-:S08]  /*0e30*/  IMAD R13, R3, R2, R52 ;  /* 0x00000002030d7224 */ /* 0x000fd000078e0234 */
[----:B----4-:R-:W-:Y:S05]  /*0e40*/  @!P0 BRA `(.L_x_2262) ;  /* 0x0000000000208947 */ /* 0x010fea0003800000 */
[----:B------:R-:W0:Y:S01]  /*0e50*/  LDC R3, c[0x0][0xc6c] ;  /* 0x00031b00ff037b82 */ /* 0x000e220000000800 */
[----:B------:R-:W-:Y:S02]  /*0e60*/  MOV R2, R13 ;  /* 0x0000000d00027202 */ /* 0x000fe40000000f00 */
[----:B0-----:R-:W-:-:S13]  /*0e70*/  ISETP.NE.AND P0, PT, R3, 0x1, PT ;  /* 0x000000010300780c */ /* 0x001fda0003f05270 */
[----:B------:R-:W0:Y:S02]  /*0e80*/  @P0 LDC.64 R4, c[0x0][0xc70] ;  /* 0x00031c00ff040b82 */ /* 0x000e240000000a00 */
[----:B0-----:R-:W-:-:S05]  /*0e90*/  @P0 IMAD.HI.U32 R4, R13, R4, RZ ;  /* 0x000000040d040227 */ /* 0x001fca00078e00ff */
[----:B------:R-:W-:-:S05]  /*0ea0*/  @P0 SHF.R.U32.HI R2, RZ, R5, R4 ;  /* 0x00000005ff020219 */ /* 0x000fca0000011604 */
[----:B------:R-:W-:Y:S01]  /*0eb0*/  IMAD R3, R2, R3, RZ ;  /* 0x0000000302037224 */ /* 0x000fe200078e02ff */
[----:B------:R-:W-:Y:S06]  /*0ec0*/  BRA `(.L_x_2263) ;  /* 0x00000000001c7947 */ /* 0x000fec0003800000 */
.L_x_2262:
[----:B------:R-:W0:Y:S01]  /*0ed0*/  LDC R3, c[0x0][0xc54] ;  /* 0x00031500ff037b82 */ /* 0x000e220000000800 */
[----:B------:R-:W-:Y:S01]  /*0ee0*/  IMAD.MOV.U32 R2, RZ, RZ, R13 ;  /* 0x000000ffff027224 */ /* 0x000fe200078e000d */
[----:B0-----:R-:W-:-:S13]  /*0ef0*/  ISETP.NE.AND P0, PT, R3, 0x1, PT ;  /* 0x000000010300780c */ /* 0x001fda0003f05270 */
[----:B------:R-:W0:Y:S02]  /*0f00*/  @P0 LDC.64 R4, c[0x0][0xc58] ;  /* 0x00031600ff040b82 */ /* 0x000e240000000a00 */
[----:B0-----:R-:W-:-:S05]  /*0f10*/  @P0 IMAD.HI.U32 R4, R13, R4, RZ ;  /* 0x000000040d040227 */ /* 0x001fca00078e00ff */
[----:B------:R-:W-:-:S05]  /*0f20*/  @P0 SHF.R.U32.HI R2, RZ, R5, R4 ;  /* 0x00000005ff020219 */ /* 0x000fca0000011604 */
[----:B------:R-:W-:-:S07]  /*0f30*/  IMAD R3, R2, R3, RZ ;  /* 0x0000000302037224 */ /* 0x000fce00078e02ff */
.L_x_2263:
[----:B------:R-:W0:Y:S01]  /*0f40*/  LDC R4, c[0x0][0x448] ;  /* 0x00011200ff047b82 */ /* 0x000e220000000800 */
[----:B------:R-:W-:Y:S01]  /*0f50*/  LOP3.LUT R2, RZ, R2, RZ, 0x33, !PT ;  /* 0x00000002ff027212 */ /* 0x000fe200078e33ff */
[----:B------:R-:W-:Y:S01]  /*0f60*/  ULDC UR4, c[0x0][0xc3c] ;  /* 0x00030f0000047ab9 */ /* 0x000fe20000000800 */
[----:B------:R-:W-:Y:S01]  /*0f70*/  ULDC.64 UR6, c[0x0][0x418] ;  /* 0x0001060000067ab9 */ /* 0x000fe20000000a00 */
[----:B------:R-:W-:Y:S01]  /*0f80*/  ULDC UR61, c[0x0][0x424] ;  /* 0x00010900003d7ab9 */ /* 0x000fe20000000800 */
[----:B------:R-:W-:Y:S01]  /*0f90*/  UISETP.NE.U32.AND UP0, UPT, UR6, URZ, UPT ;  /* 0x0000003f0600728c */ /* 0x000fe2000bf05070 */
[----:B------:R-:W-:Y:S01]  /*0fa0*/  VIADD R2, R2, UR4 ;  /* 0x0000000402027c36 */ /* 0x000fe20008000000 */
[----:B------:R-:W-:Y:S01]  /*0fb0*/  ULDC UR4, c[0x0][0x288] ;  /* 0x0000a20000047ab9 */ /* 0x000fe20000000800 */
[----:B------:R-:W1:Y:S01]  /*0fc0*/  LDC R207, c[0x0][0xc48] ;  /* 0x00031200ffcf7b82 */ /* 0x000e620000000800 */
[----:B------:R-:W-:Y:S01]  /*0fd0*/  UISETP.NE.AND.EX UP0, UPT, UR7, URZ, UPT, UP0 ;  /* 0x0000003f0700728c */ /* 0x000fe2000bf05300 */
[----:B------:R-:W-:Y:S01]  /*0fe0*/  IMAD.SHL.U32 R17, R2, 0x80, RZ ;  /* 0x0000008002117824 */ /* 0x000fe200078e00ff */
[----:B------:R-:W-:Y:S01]  /*0ff0*/  UIADD3 UR4, -UR4, 0x70, URZ ;  /* 0x0000007004047890 */ /* 0x000fe2000fffe13f */
[----:B------:R-:W-:Y:S01]  /*1000*/  IMAD.IADD R3, R13, 0x1, -R3 ;  /* 0x000000010d037824 */ /* 0x000fe200078e0a03 */
[----:B------:R-:W-:Y:S01]  /*1010*/  USEL UR61, UR61, 0x1, UP0 ;  /* 0x000000013d3d7887 */ /* 0x000fe20008000000 */
[----:B------:R-:W-:Y:S01]  /*1020*/  VIADD R2, R17, 0x7f ;  /* 0x0000007f11027836 */ /* 0x000fe20000000000 */
[----:B------:R-:W-:Y:S01]  /*1030*/  ULDC UR5, c[0x0][0x2f0] ;  /* 0x0000bc0000057ab9 */ /* 0x000fe20000000800 */
[----:B------:R-:W-:Y:S01]  /*1040*/  ULDC UR6, c[0x0][0xc54] ;  /* 0x0003150000067ab9 */ /* 0x000fe20000000800 */
[----:B------:R-:W-:Y:S01]  /*1050*/  UIMAD UR4, UR61, UR5, UR4 ;  /* 0x000000053d0472a4 */ /* 0x000fe2000f8e0204 */
[----:B------:R-:W-:Y:S01]  /*1060*/  IMAD R6, R0, UR6, R3 ;  /* 0x0000000600067c24 */ /* 0x000fe2000f8e0203 */
[----:B------:R-:W-:Y:S01]  /*1070*/  UIMAD UR5, UR61, UR5, 0x6f ;  /* 0x0000006f3d0574a4 */ /* 0x000fe2000f8e0205 */
[----:B------:R-:W-:-:S02]  /*1080*/  CS2R R118, SRZ ;  /* 0x0000000000767805 */ /* 0x000fc4000001ff00 */
[----:B------:R-:W-:Y:S01]  /*1090*/  CS2R R116, SRZ ;  /* 0x0000000000747805 */ /* 0x000fe2000001ff00 */
[----:B------:R-:W-:Y:S01]  /*10a0*/  IMAD.MOV.U32 R205, RZ, RZ, R6 ;  /* 0x000000ffffcd7224 */ /* 0x000fe200078e0006 */
[----:B------:R-:W-:Y:S02]  /*10b0*/  CS2R R114, SRZ ;  /* 0x0000000000727805 */ /* 0x000fe4000001ff00 */
[----:B0-----:R-:W-:Y:S02]  /*10c0*/  ISETP.NE.AND P1, PT, R4, 0x1, PT ;  /* 0x000000010400780c */ /* 0x001fe40003f25270 */
[----:B------:R-:W-:Y:S01]  /*10d0*/  CS2R R112, SRZ ;  /* 0x0000000000707805 */ /* 0x000fe2000001ff00 */
[----:B------:R-:W-:Y:S01]  /*10e0*/  IMAD.MOV.U32 R102, RZ, RZ, RZ ;  /* 0x000000ffff667224 */ /* 0x000fe200078e00ff */
[----:B------:R-:W-:Y:S02]  /*10f0*/  CS2R R106, SRZ ;  /* 0x00000000006a7805 */ /* 0x000fe4000001ff00 */
[----:B------:R-:W-:Y:S01]  /*1100*/  CS2R R108, SRZ ;  /* 0x00000000006c7805 */ /* 0x000fe2000001ff00 */
[----:B------:R-:W-:Y:S01]  /*1110*/  IMAD.MOV.U32 R95, RZ, RZ, RZ ;  /* 0x000000ffff5f7224 */ /* 0x000fe200078e00ff */
[----:B------:R-:W-:-:S02]  /*1120*/  CS2R R104, SRZ ;  /* 0x0000000000687805 */ /* 0x000fc4000001ff00 */
[----:B------:R-:W-:Y:S02]  /*1130*/  CS2R R126, SRZ ;  /* 0x00000000007e7805 */ /* 0x000fe4000001ff00 */
[----:B-1----:R-:W-:Y:S02]  /*1140*/  ISETP.NE.AND P0, PT, R207, 0x1, PT ;  /* 0x00000001cf00780c */ /* 0x002fe40003f05270 */
[----:B------:R-:W-:Y:S02]  /*1150*/  CS2R R98, SRZ ;  /* 0x0000000000627805 */ /* 0x000fe4000001ff00 */
[----:B------:R-:W-:Y:S02]  /*1160*/  CS2R R100, SRZ ;  /* 0x0000000000647805 */ /* 0x000fe4000001ff00 */
[----:B------:R-:W-:Y:S02]  /*1170*/  CS2R R96, SRZ ;  /* 0x0000000000607805 */ /* 0x000fe4000001ff00 */
[----:B------:R-:W-:Y:S01]  /*1180*/  CS2R R128, SRZ ;  /* 0x0000000000807805 */ /* 0x000fe2000001ff00 */
[----:B------:R-:W0:Y:S01]  /*1190*/  @P1 LDC R9, c[0x0][0x44c] ;  /* 0x00011300ff091b82 */ /* 0x000e220000000800 */
[----:B------:R-:W-:-:S02]  /*11a0*/  CS2R R124, SRZ ;  /* 0x00000000007c7805 */ /* 0x000fc4000001ff00 */
[----:B------:R-:W-:Y:S02]  /*11b0*/  CS2R R92, SRZ ;  /* 0x00000000005c7805 */ /* 0x000fe4000001ff00 */
[----:B------:R-:W-:Y:S02]  /*11c0*/  CS2R R88, SRZ ;  /* 0x0000000000587805 */ /* 0x000fe4000001ff00 */
[----:B------:R-:W-:Y:S02]  /*11d0*/  CS2R R132, SRZ ;  /* 0x0000000000847805 */ /* 0x000fe4000001ff00 */
[----:B------:R-:W-:Y:S02]  /*11e0*/  CS2R R122, SRZ ;  /* 0x00000000007a7805 */ /* 0x000fe4000001ff00 */
[----:B------:R-:W-:Y:S02]  /*11f0*/  CS2R R84, SRZ ;  /* 0x0000000000547805 */ /* 0x000fe4000001ff00 */
[----:B------:R-:W-:Y:S01]  /*1200*/  CS2R R130, SRZ ;  /* 0x0000000000827805 */ /* 0x000fe2000001ff00 */
[----:B------:R-:W1:Y:S01]  /*1210*/  @P1 LDC R11, c[0x0][0x450] ;  /* 0x00011400ff0b1b82 */ /* 0x000e620000000800 */
[----:B------:R-:W-:-:S02]  /*1220*/  CS2R R120, SRZ ;  /* 0x0000000000787805 */ /* 0x000fc4000001ff00 */
[----:B------:R-:W-:Y:S02]  /*1230*/  CS2R R80, SRZ ;  /* 0x0000000000507805 */ /* 0x000fe4000001ff00 */
[----:B------:R-:W-:Y:S02]  /*1240*/  CS2R R138, SRZ ;  /* 0x00000000008a7805 */ /* 0x000fe4000001ff00 */
[----:B------:R-:W-:Y:S02]  /*1250*/  CS2R R76, SRZ ;  /* 0x00000000004c7805 */ /* 0x000fe4000001ff00 */
[----:B------:R-:W-:Y:S02]  /*1260*/  CS2R R140, SRZ ;  /* 0x00000000008c7805 */ /* 0x000fe4000001ff00 */
[----:B------:R-:W-:Y:S02]  /*1270*/  CS2R R72, SRZ ;  /* 0x0000000000487805 */ /* 0x000fe4000001ff00 */
[----:B------:R-:W-:Y:S01]  /*1280*/  CS2R R134, SRZ ;  /* 0x0000000000867805 */ /* 0x000fe2000001ff00 */
[----:B------:R-:W2:Y:S01]  /*1290*/  @P0 LDC R5, c[0x0][0xc4c] ;  /* 0x00031300ff050b82 */ /* 0x000ea20000000800 */
[----:B------:R-:W-:-:S02]  /*12a0*/  CS2R R68, SRZ ;  /* 0x0000000000447805 */ /* 0x000fc4000001ff00 */
[----:B------:R-:W-:Y:S02]  /*12b0*/  CS2R R144, SRZ ;  /* 0x0000000000907805 */ /* 0x000fe4000001ff00 */
[----:B------:R-:W-:Y:S02]  /*12c0*/  CS2R R64, SRZ ;  /* 0x0000000000407805 */ /* 0x000fe4000001ff00 */
[----:B------:R-:W-:Y:S02]  /*12d0*/  CS2R R136, SRZ ;  /* 0x0000000000887805 */ /* 0x000fe4000001ff00 */
[----:B------:R-:W-:Y:S02]  /*12e0*/  CS2R R60, SRZ ;  /* 0x00000000003c7805 */ /* 0x000fe4000001ff00 */
[----:B------:R-:W-:Y:S02]  /*12f0*/  CS2R R142, SRZ ;  /* 0x00000000008e7805 */ /* 0x000fe4000001ff00 */
[----:B------:R-:W-:Y:S01]  /*1300*/  CS2R R56, SRZ ;  /* 0x0000000000387805 */ /* 0x000fe2000001ff00 */
[----:B0-----:R-:W-:Y:S01]  /*1310*/  @P1 IMAD.HI.U32 R4, R2, R9, RZ ;  /* 0x0000000902041227 */ /* 0x001fe200078e00ff */
[----:B------:R-:W0:Y:S01]  /*1320*/  @P0 LDC R7, c[0x0][0xc50] ;  /* 0x00031400ff070b82 */ /* 0x000e220000000800 */
[----:B------:R-:W-:-:S02]  /*1330*/  CS2R R146, SRZ ;  /* 0x0000000000927805 */ /* 0x000fc4000001ff00 */
[----:B------:R-:W-:Y:S02]  /*1340*/  MOV R53, RZ ;  /* 0x000000ff00357202 */ /* 0x000fe40000000f00 */
[----:B------:R-:W-:Y:S02]  /*1350*/  CS2R R14, SRZ ;  /* 0x00000000000e7805 */ /* 0x000fe4000001ff00 */
[----:B------:R-:W-:Y:S02]  /*1360*/  CS2R R152, SRZ ;  /* 0x0000000000987805 */ /* 0x000fe4000001ff00 */
[----:B------:R-:W-:Y:S01]  /*1370*/  CS2R R12, SRZ ;  /* 0x00000000000c7805 */ /* 0x000fe2000001ff00 */
[----:B------:R-:W-:Y:S01]  /*1380*/  IMAD.MOV.U32 R154, RZ, RZ, RZ ;  /* 0x000000ffff9a7224 */ /* 0x000fe200078e00ff */
[----:B-1----:R-:W-:Y:S02]  /*1390*/  @P1 SHF.R.U32.HI R2, RZ, R11, R4 ;  /* 0x0000000bff021219 */ /* 0x002fe40000011604 */
[----:B------:R-:W-:-:S02]  /*13a0*/  CS2R R10, SRZ ;  /* 0x00000000000a7805 */ /* 0x000fc4000001ff00 */
[----:B------:R-:W-:Y:S02]  /*13b0*/  CS2R R150, SRZ ;  /* 0x0000000000967805 */ /* 0x000fe4000001ff00 */
[----:B------:R-:W-:Y:S02]  /*13c0*/  CS2R R148, SRZ ;  /* 0x0000000000947805 */ /* 0x000fe4000001ff00 */
[----:B------:R-:W-:Y:S01]  /*13d0*/  CS2R R8, SRZ ;  /* 0x0000000000087805 */ /* 0x000fe2000001ff00 */
[----:B------:R-:W-:Y:S01]  /*13e0*/  VIADD R3, R2, UR4 ;  /* 0x0000000402037c36 */ /* 0x000fe20008000000 */
[----:B------:R-:W-:Y:S01]  /*13f0*/  UMOV UR4, URZ ;  /* 0x0000003f00047c82 */ /* 0x000fe20008000000 */
[----:B------:R-:W-:Y:S01]  /*1400*/  IMAD.MOV.U32 R2, RZ, RZ, RZ ;  /* 0x000000ffff027224 */ /* 0x000fe200078e00ff */
[----:B------:R-:W-:Y:S01]  /*1410*/  UIMAD.WIDE UR4, UR5, -0x6db6db6d, UR4 ;  /* 0x92492493050478a5 */ /* 0x000fe2000f8e0204 */
[----:B--2---:R-:W-:Y:S01]  /*1420*/  @P0 IMAD.HI.U32 R0, R6, R5, RZ ;  /* 0x0000000506000227 */ /* 0x004fe200078e00ff */
[----:B------:R-:W-:-:S02]  /*1430*/  CS2R R4, SRZ ;  /* 0x0000000000047805 */ /* 0x000fc4000001ff00 */
[----:B------:R-:W-:Y:S01]  /*1440*/  USHF.R.U32.HI UR4, URZ, 0x1f, UR5 ;  /* 0x0000001f3f047899 */ /* 0x000fe20008011605 */
[----:B------:R-:W-:-:S03]  /*1450*/  IMAD.HI R2, R3, -0x6db6db6d, R2 ;  /* 0x9249249303027827 */ /* 0x000fc600078e0202 */
[----:B------:R-:W-:Y:S01]  /*1460*/  ULEA.HI.SX32 UR4, UR5, UR4, 0x1a ;  /* 0x0000000405047291 */ /* 0x000fe2000f8fd23f */
[----:B0-----:R-:W-:Y:S01]  /*1470*/  @P0 SHF.R.U32.HI R205, RZ, R7, R0 ;  /* 0x00000007ffcd0219 */ /* 0x001fe20000011600 */
[----:B------:R-:W-:Y:S01]  /*1480*/  IMAD.MOV.U32 R156, RZ, RZ, RZ ;  /* 0x000000ffff9c7224 */ /* 0x000fe200078e00ff */
[----:B------:R-:W-:Y:S01]  /*1490*/  SHF.R.U32.HI R3, RZ, 0x1f, R2 ;  /* 0x0000001fff037819 */ /* 0x000fe20000011602 */
[----:B------:R-:W-:Y:S01]  /*14a0*/  IMAD.MOV.U32 R158, RZ, RZ, RZ ;  /* 0x000000ffff9e7224 */ /* 0x000fe200078e00ff */
[----:B------:R-:W-:Y:S01]  /*14b0*/  PLOP3.LUT P0, PT, PT, PT, PT, 0x80, 0x0 ;  /* 0x000000000000781c */ /* 0x000fe20003f0f070 */
[----:B------:R-:W-:Y:S01]  /*14c0*/  IMAD.MOV R0, RZ, RZ, -R205 ;  /* 0x000000ffff007224 */ /* 0x000fe200078e0acd */
[----:B------:R-:W-:Y:S02]  /*14d0*/  LEA.HI.SX32 R82, R2, R3, 0x1a ;  /* 0x0000000302527211 */ /* 0x000fe400078fd2ff */
[----:B------:R-:W-:Y:S01]  /*14e0*/  CS2R R2, SRZ ;  /* 0x0000000000027805 */ /* 0x000fe2000001ff00 */
[----:B------:R-:W-:Y:S01]  /*14f0*/  IMAD.MOV.U32 R33, RZ, RZ, RZ ;  /* 0x000000ffff217224 */ /* 0x000fe200078e00ff */
[----:B------:R-:W-:Y:S01]  /*1500*/  VIMNMX R82, R82, UR4, PT ;  /* 0x0000000452527c48 */ /* 0x000fe2000bfe0100 */
[----:B------:R-:W-:Y:S01]  /*1510*/  IMAD R207, R207, R0, R6 ;  /* 0x00000000cfcf7224 */ /* 0x000fe200078e0206 */
[----:B------:R-:W-:Y:S01]  /*1520*/  CS2R R6, SRZ ;  /* 0x0000000000067805 */ /* 0x000fe2000001ff00 */
[----:B------:R-:W-:Y:S01]  /*1530*/  IMAD.MOV.U32 R0, RZ, RZ, RZ ;  /* 0x000000ffff007224 */ /* 0x000fe200078e00ff */
[----:B------:R-:W-:Y:S01]  /*1540*/  ISETP.GE.AND P1, PT, R82, 0x1, PT ;  /* 0x000000015200780c */ /* 0x000fe20003f26270 */
[----:B------:R-:W-:-:S02]  /*1550*/  IMAD.MOV.U32 R160, RZ, RZ, RZ ;  /* 0x000000ffffa07224 */ /* 0x000fc400078e00ff */
[----:B------:R-:W-:-:S10]  /*1560*/  IMAD.MOV.U32 R37, RZ, RZ, RZ ;  /* 0x000000ffff257224 */ /* 0x000fd400078e00ff */
[----:B------:R-:W-:Y:S05]  /*1570*/  @!P1 BRA `(.L_x_2264) ;  /* 0x000000e800849947 */ /* 0x000fea0003800000 */
        /* <DEDUP_REMOVED lines=23> */
[----:B------:R-:W-:Y:S01]  /*16f0*/  MOV R8, 0x70 ;  /* 0x0000007000087802 */ /* 0x000fe20000000f00 */
[----:B------:R-:W-:Y:S02]  /*1700*/  IMAD.U32 R6, RZ, RZ, UR4 ;  /* 0x00000004ff067e24 */ /* 0x000fe4000f8e00ff */
[----:B------:R-:W-:-:S02]  /*1710*/  IMAD.U32 R7, RZ, RZ, UR5 ;  /* 0x00000005ff077e24 */ /* 0x000fc4000f8e00ff */
[----:B------:R-:W-:Y:S02]  /*1720*/  IMAD.U32 R11, RZ, RZ, UR7 ;  /* 0x00000007ff0b7e24 */ /* 0x000fe4000f8e00ff */
[----:B------:R-:W-:Y:S02]  /*1730*/  IMAD.MOV.U32 R12, RZ, RZ, 0x1 ;  /* 0x00000001ff0c7424 */ /* 0x000fe400078e00ff */
[----:B0-----:R-:W-:-:S07]  /*1740*/  IMAD.MOV.U32 R13, RZ, RZ, RZ ;  /* 0x000000ffff0d7224 */ /* 0x001fce00078e00ff */
[----:B------:R-:W-:-:S07]  /*1750*/  LEPC R20, `(.L_x_2265) ;  /* 0x000000001014794e */ /* 0x000fce0000000000 */
[----:B-1----:R-:W-:Y:S05]  /*1760*/  CALL.ABS.NOINC R2 ;  /* 0x0000000002007343 */ /* 0x002fea0003c00000 */
.L_x_2265:
[----:B------:R-:W-:Y:S02]  /*1770*/  LEA.HI R0, R209, R209, RZ, 0x1 ;  /* 0x000000d1d1007211 */ /* 0x000fe400078f08ff */
[----:B------:R-:W-:Y:S02]  /*1780*/  ISETP.NE.AND P0, PT, R18, 0x3, PT ;  /* 0x000000031200780c */ /* 0x000fe40003f05270 */
[----:B------:R-:W-:-:S05]  /*1790*/  LOP3.LUT R0, R0, 0xfffffffe, RZ, 0xc0, !PT ;  /* 0xfffffffe00007812 */ /* 0x000fca00078ec0ff */
[----:B------:R-:W-:-:S05]  /*17a0*/  IMAD.IADD R0, R209, 0x1, -R0 ;  /* 0x00000001d1007824 */ /* 0x000fca00078e0a00 */
[----:B------:R-:W-:-:S04]  /*17b0*/  SHF.L.U32 R0, R0, 0x1f, RZ ;  /* 0x0000001f00007819 */ /* 0x000fc800000006ff */
[----:B------:R-:W0:Y:S02]  /*17c0*/  SYNCS.PHASECHK.TRANS64.TRYWAIT P1, [UR37+0x36800], R0 ;  /* 0x03680000ff0075a7 */ /* 0x000e240008020165 */
[----:B0-----:R-:W-:Y:S05]  /*17d0*/  @!P1 BRA `(.L_x_2266) ;  /* 0x00000158002c9947 */ /* 0x001fea0003800000 */
.L_x_2420:
[----:B------:R-:W-:Y:S05]  /*17e0*/  @!P0 BRA `(.L_x_2267) ;  /* 0x0000000000048947 */ /* 0x000fea0003800000 */
[----:B------:R-:W-:Y:S01]  /*17f0*/  BPT.TRAP 0x1 ;  /* 0x000000040000795c */ /* 0x000fe20000300000 */
.L_x_2267:
[----:B0-----:R-:W-:Y:S02]  /*1800*/  IMAD.U32 R0, RZ, RZ, UR36 ;  /* 0x00000024ff007e24 */ /* 0x001fe4000f8e00ff */
[----:B------:R-:W-:-:S03]  /*1810*/  IMAD.U32 R3, RZ, RZ, UR39 ;  /* 0x00000027ff037e24 */ /* 0x000fc6000f8e00ff */
[----:B------:R-:W-:Y:S02]  /*1820*/  LEA R0, R0, UR37, 0x3 ;  /* 0x0000002500007c11 */ /* 0x000fe4000f8e18ff */
[----:B------:R-:W-:-:S04]  /*1830*/  SHF.L.U32 R3, R3, 0x1f, RZ ;  /* 0x0000001f03037819 */ /* 0x000fc800000006ff */
[----:B------:R0:W1:Y:S01]  /*1840*/  SYNCS.PHASECHK.TRANS64.TRYWAIT P2, [R0+URZ+0x36830], R3 ;  /* 0x03683003000075a7 */ /* 0x000062000804017f */
[----:B------:R-:W-:Y:S05]  /*1850*/  @!P0 BRA `(.L_x_2268) ;  /* 0x0000000000048947 */ /* 0x000fea0003800000 */
[----:B------:R-:W-:Y:S01]  /*1860*/  BPT.TRAP 0x1 ;  /* 0x000000040000795c */ /* 0x000fe20000300000 */
.L_x_2268:
[----:B------:R-:W2:Y:S02]  /*1870*/  S2R R2, SR_TID.X ;  /* 0x0000000000027919 */ /* 0x000ea40000002100 */
[----:B--2---:R-:W-:Y:S01]  /*1880*/  LOP3.LUT P1, RZ, R2, 0x7f, RZ, 0xc0, !PT ;  /* 0x0000007f02ff7812 */ /* 0x004fe2000782c0ff */
[----:B-1----:R-:W-:-:S12]  /*1890*/  @P2 BRA `(.L_x_2269) ;  /* 0x0000000000082947 */ /* 0x002fd80003800000 */
[----:B------:R-:W1:Y:S02]  /*18a0*/  SYNCS.PHASECHK.TRANS64.TRYWAIT P2, [R0+URZ+0x36830], R3 ;  /* 0x03683003000075a7 */ /* 0x000e64000804017f */
[----:B-1----:R-:W-:Y:S05]  /*18b0*/  @!P2 BRA `(.L_x_2270) ;  /* 0x00000158000ca947 */ /* 0x002fea0003800000 */
.L_x_2269:
        /* <DEDUP_REMOVED lines=17> */
[----:B------:R-:W-:Y:S01]  /*19d0*/  UIMAD UR4, UR36, 0xa80, UR60 ;  /* 0x00000a80240478a4 */ /* 0x000fe2000f8e023c */
[----:B------:R-:W-:Y:S01]  /*19e0*/  MOV R5, UR56 ;  /* 0x0000003800057c02 */ /* 0x000fe20008000f00 */
[----:B------:R-:W-:Y:S01]  /*19f0*/  UMOV UR16, UR56 ;  /* 0x0000003800107c82 */ /* 0x000fe20008000000 */
[----:B------:R-:W-:Y:S01]  /*1a00*/  UMOV UR17, UR57 ;  /* 0x0000003900117c82 */ /* 0x000fe20008000000 */
[----:B------:R-:W-:Y:S01]  /*1a10*/  UIADD3 UR22, UR4, 0x80, URZ ;  /* 0x0000008004167890 */ /* 0x000fe2000fffe03f */
[----:B01----:R-:W-:Y:S01]  /*1a20*/  @!P1 VIADD R0, R0, 0x36840 ;  /* 0x0003684000009836 */ /* 0x003fe20000000000 */
[----:B------:R-:W-:Y:S01]  /*1a30*/  UIADD3 UR18, UR4, 0x100, URZ ;  /* 0x0000010004127890 */ /* 0x000fe2000fffe03f */
[----:B------:R-:W-:Y:S01]  /*1a40*/  CS2R R118, SRZ ;  /* 0x0000000000767805 */ /* 0x000fe2000001ff00 */
[----:B------:R-:W-:Y:S01]  /*1a50*/  UMOV UR58, UR4 ;  /* 0x00000004003a7c82 */ /* 0x000fe20008000000 */
[----:B------:R-:W-:Y:S01]  /*1a60*/  UMOV UR19, 0x40000040 ;  /* 0x4000004000137882 */ /* 0x000fe20000000000 */
[----:B------:R-:W-:Y:S01]  /*1a70*/  HGMMA.64x16x16.F32.BF16 R72, gdesc[UR56], RZ, !UPT, gsb0 ;  /* 0x00200000384879f0 */ /* 0x000fe2000c0018ff */
[----:B------:R-:W-:Y:S01]  /*1a80*/  UIADD3 UR14, UR4, 0x180, URZ ;  /* 0x00000180040e7890 */ /* 0x000fe2000fffe03f */
[----:B------:R-:W-:Y:S01]  /*1a90*/  @!P1 PRMT R0, RZ, 0x654, R0 ;  /* 0x00000654ff009816 */ /* 0x000fe20000000000 */
[----:B------:R-:W-:Y:S01]  /*1aa0*/  UMOV UR12, UR56 ;  /* 0x00000038000c7c82 */ /* 0x000fe20008000000 */
[----:B------:R-:W-:Y:S01]  /*1ab0*/  UMOV UR13, UR57 ;  /* 0x00000039000d7c82 */ /* 0x000fe20008000000 */
[----:B------:R-:W-:Y:S01]  /*1ac0*/  UMOV UR15, 0x40000040 ;  /* 0x40000040000f7882 */ /* 0x000fe20000000000 */
[----:B------:R-:W-:Y:S01]  /*1ad0*/  UIADD3 UR10, UR4, 0x200, URZ ;  /* 0x00000200040a7890 */ /* 0x000fe2000fffe03f */
[----:B------:R-:W-:Y:S01]  /*1ae0*/  CS2R R116, SRZ ;  /* 0x0000000000747805 */ /* 0x000fe2000001ff00 */
[----:B------:R-:W-:Y:S01]  /*1af0*/  UMOV UR8, UR56 ;  /* 0x0000003800087c82 */ /* 0x000fe20008000000 */
[----:B------:R-:W-:Y:S01]  /*1b00*/  UMOV UR9, UR57 ;  /* 0x0000003900097c82 */ /* 0x000fe20008000000 */
[----:B------:R-:W-:Y:S01]  /*1b10*/  UMOV UR11, 0x40000040 ;  /* 0x40000040000b7882 */ /* 0x000fe20000000000 */
[----:B------:R-:W-:Y:S01]  /*1b20*/  UIADD3 UR58, UR4, 0x280, URZ ;  /* 0x00000280043a7890 */ /* 0x000fe2000fffe03f */
[----:B------:R-:W-:Y:S01]  /*1b30*/  CS2R R114, SRZ ;  /* 0x0000000000727805 */ /* 0x000fe2000001ff00 */
[----:B------:R-:W-:Y:S01]  /*1b40*/  UMOV UR59, 0x40000040 ;  /* 0x40000040003b7882 */ /* 0x000fe20000000000 */
[----:B------:R-:W-:Y:S01]  /*1b50*/  UIADD3 UR6, UR4, 0x300, URZ ;  /* 0x0000030004067890 */ /* 0x000fe2000fffe03f */
[----:B------:R-:W-:Y:S01]  /*1b60*/  CS2R R112, SRZ ;  /* 0x0000000000707805 */ /* 0x000fe2000001ff00 */
[----:B------:R-:W-:Y:S01]  /*1b70*/  UIADD3 UR7, UR5, 0x2, URZ ;  /* 0x0000000205077890 */ /* 0x000fe2000fffe03f */
[----:B------:R-:W-:Y:S01]  /*1b80*/  CS2R R110, SRZ ;  /* 0x00000000006e7805 */ /* 0x000fe2000001ff00 */
        /* <DEDUP_REMOVED lines=15> */
[----:B------:R-:W-:-:S02]  /*1c80*/  WARPGROUP.DEPBAR.LE gsb0, 0x0 ;  /* 0x00008000000079c5 */ /* 0x000fc40000010000 */
        /* <DEDUP_REMOVED lines=29> */
[----:B------:R-:W-:-:S07]  /*1e60*/  UIADD3 UR7, UR4, 0x780, URZ ;  /* 0x0000078004077890 */ /* 0x000fce000fffe03f */
[----:B------:R-:W-:Y:S01]  /*1e70*/  UMOV UR38, UR7 ;  /* 0x0000000700267c82 */ /* 0x000fe20008000000 */
        /* <DEDUP_REMOVED lines=428> */
[----:B------:R-:W0:Y:S01]  /*3940*/  LDC R2, c[0x0][0x448] ;  /* 0x00011200ff027b82 */ /* 0x000e220000000800 */
[----:B------:R-:W-:Y:S01]  /*3950*/  R2UR UR12, R3 ;  /* 0x00000000030c72ca */ /* 0x000fe200000e0000 */
[----:B------:R-:W-:Y:S01]  /*3960*/  IMAD.IADD R3, R22, 0x1, R17 ;  /* 0x0000000116037824 */ /* 0x000fe200078e0211 */
[----:B0-----:R-:W-:-:S05]  /*3970*/  ISETP.NE.AND P2, PT, R2, 0x1, PT ;  /* 0x000000010200780c */ /* 0x001fca0003f45270 */
[----:B------:R-:W0:Y:S01]  /*3980*/  LDC R2, c[0x0][0x2f0] ;  /* 0x0000bc00ff027b82 */ /* 0x000e220000000800 */
        /* <DEDUP_REMOVED lines=9> */
[----:B------:R-:W1:Y:S01]  /*3a20*/  @P2 LDC R6, c[0x0][0x44c] ;  /* 0x00011300ff062b82 */ /* 0x000e620000000800 */
[----:B------:R-:W-:Y:S02]  /*3a30*/  R2UR UR37, R7 ;  /* 0x00000000072572ca */ /* 0x000fe400000e0000 */
[----:B------:R-:W-:Y:S01]  /*3a40*/  R2UR UR36, R8 ;  /* 0x00000000082472ca */ /* 0x000fe200000e0000 */
[----:B-1----:R-:W-:Y:S01]  /*3a50*/  @P2 IMAD.HI.U32 R5, R3, R6, RZ ;  /* 0x0000000603052227 */ /* 0x002fe200078e00ff */
        /* <DEDUP_REMOVED lines=32> */
[----:B------:R-:W1:Y:S01]  /*3c60*/  MUFU.TANH R74, R74 ;  /* 0x0000004a004a7308 */ /* 0x000e620000002400 */
[----:B------:R-:W-:Y:S01]  /*3c70*/  UMOV UR55, 0x40000040 ;  /* 0x4000004000377882 */ /* 0x000fe20000000000 */
[----:B------:R-:W-:Y:S01]  /*3c80*/  FMUL.FTZ R9, R76, UR10 ;  /* 0x0000000a4c097c20 */ /* 0x000fe20008410000 */
[----:B------:R-:W-:Y:S01]  /*3c90*/  FMUL.FTZ R7, R73, UR10 ;  /* 0x0000000a49077c20 */ /* 0x000fe20008410000 */
[----:B------:R-:W-:-:S04]  /*3ca0*/  FMUL.FTZ R8, R77, UR10 ;  /* 0x0000000a4d087c20 */ /* 0x000fc80008410000 */
[----:B------:R-:W-:Y:S08]  /*3cb0*/  MUFU.TANH R75, R75 ;  /* 0x0000004b004b7308 */ /* 0x000ff00000002400 */
[----:B------:R-:W2:Y:S08]  /*3cc0*/  MUFU.TANH R78, R78 ;  /* 0x0000004e004e7308 */ /* 0x000eb00000002400 */
[----:B------:R-:W3:Y:S08]  /*3cd0*/  MUFU.TANH R79, R79 ;  /* 0x0000004f004f7308 */ /* 0x000ef00000002400 */
        /* <DEDUP_REMOVED lines=12> */
[----:B------:R-:W4:Y:S01]  /*3da0*/  MUFU.TANH R72, R66 ;  /* 0x0000004200487308 */ /* 0x000f220000002400 */
[----:B------:R-:W-:Y:S01]  /*3db0*/  UMOV UR55, 0x40000040 ;  /* 0x4000004000377882 */ /* 0x000fe20000000000 */
[----:B------:R-:W-:Y:S01]  /*3dc0*/  FMUL.FTZ R13, R68, UR10 ;  /* 0x0000000a440d7c20 */ /* 0x000fe20008410000 */
[----:B------:R-:W-:Y:S01]  /*3dd0*/  FMUL.FTZ R10, R65, UR10 ;  /* 0x0000000a410a7c20 */ /* 0x000fe20008410000 */
[----:B------:R-:W-:-:S04]  /*3de0*/  FMUL.FTZ R12, R69, UR10 ;  /* 0x0000000a450c7c20 */ /* 0x000fc80008410000 */
[----:B------:R-:W5:Y:S08]  /*3df0*/  MUFU.TANH R67, R67 ;  /* 0x0000004300437308 */ /* 0x000f700000002400 */
[----:B------:R-:W5:Y:S08]  /*3e00*/  MUFU.TANH R76, R70 ;  /* 0x00000046004c7308 */ /* 0x000f700000002400 */
[----:B------:R-:W5:Y:S08]  /*3e10*/  MUFU.TANH R71, R71 ;  /* 0x0000004700477308 */ /* 0x000f700000002400 */
[----:B------:R-:W-:Y:S08]  /*3e20*/  MUFU.TANH R8, R8 ;  /* 0x0000000800087308 */ /* 0x000ff00000002400 */
[----:B------:R-:W-:Y:S08]  /*3e30*/  MUFU.TANH R11, R11 ;  /* 0x0000000b000b7308 */ /* 0x000ff00000002400 */
[----:B------:R-:W-:Y:S01]  /*3e40*/  MUFU.TANH R10, R10 ;  /* 0x0000000a000a7308 */ /* 0x000fe20000002400 */
[----:B------:R-:W-:-:S02]  /*3e50*/  WARPGROUP.DEPBAR.LE gsb0, 0x0 ;  /* 0x00008000000079c5 */ /* 0x000fc40000010000 */
[----:B------:R-:W-:Y:S01]  /*3e60*/  WARPGROUP.ARRIVE ;  /* 0x00000000000079c5 */ /* 0x000fe20000000000 */
[----:B------:R-:W-:Y:S01]  /*3e70*/  FMUL.FTZ R15, R56, UR10 ;  /* 0x0000000a380f7c20 */ /* 0x000fe20008410000 */
[----:B------:R-:W-:Y:S01]  /*3e80*/  FMUL.FTZ R14, R57, UR10 ;  /* 0x0000000a390e7c20 */ /* 0x000fe20008410000 */
[----:B------:R-:W0:Y:S01]  /*3e90*/  @P2 LDC R56, c[0x0][0x450] ;  /* 0x00011400ff382b82 */ /* 0x000e220000000800 */
[----:B------:R-:W-:Y:S02]  /*3ea0*/  IMAD.MOV.U32 R57, RZ, RZ, R3 ;  /* 0x000000ffff397224 */ /* 0x000fe400078e0003 */
[----:B------:R-:W-:Y:S01]  /*3eb0*/  FMUL.FTZ R59, R59, UR10 ;  /* 0x0000000a3b3b7c20 */ /* 0x000fe20008410000 */
[----:B------:R-:W-:Y:S01]  /*3ec0*/  HGMMA.64x16x16.F32.BF16 R48, gdesc[UR52], R48, gsb0 ;  /* 0x00200000343079f0 */ /* 0x000fe20008001830 */
[----:B------:R-:W-:Y:S01]  /*3ed0*/  UIADD3 UR54, UR4, 0x906, URZ ;  /* 0x0000090604367890 */ /* 0x000fe2000fffe03f */
[----:B------:R-:W-:Y:S01]  /*3ee0*/  FMUL.FTZ R20, R61, UR10 ;  /* 0x0000000a3d147c20 */ /* 0x000fe20008410000 */
[----:B------:R-:W-:Y:S01]  /*3ef0*/  UMOV UR55, 0x40000040 ;  /* 0x4000004000377882 */ /* 0x000fe20000000000 */
[----:B------:R1:W-:Y:S01]  /*3f00*/  MUFU.TANH R86, R59 ;  /* 0x0000003b00567308 */ /* 0x0003e20000002400 */
[----:B------:R-:W2:Y:S01]  /*3f10*/  LDC R3, c[0x0][0x288] ;  /* 0x0000a200ff037b82 */ /* 0x000ea20000000800 */
[----:B------:R-:W-:Y:S01]  /*3f20*/  FMUL.FTZ R58, R58, UR10 ;  /* 0x0000000a3a3a7c20 */ /* 0x000fe20008410000 */
[----:B------:R-:W-:Y:S01]  /*3f30*/  FMUL.FTZ R62, R62, UR10 ;  /* 0x0000000a3e3e7c20 */ /* 0x000fe20008410000 */
[----:B------:R-:W-:Y:S01]  /*3f40*/  FMUL.FTZ R63, R63, UR10 ;  /* 0x0000000a3f3f7c20 */ /* 0x000fe20008410000 */
[----:B------:R-:W-:-:S03]  /*3f50*/  FMUL.FTZ R21, R60, UR10 ;  /* 0x0000000a3c157c20 */ /* 0x000fc60008410000 */
[----:B------:R-:W5:Y:S08]  /*3f60*/  MUFU.TANH R58, R58 ;  /* 0x0000003a003a7308 */ /* 0x000f700000002400 */
[----:B------:R-:W5:Y:S01]  /*3f70*/  MUFU.TANH R62, R62 ;  /* 0x0000003e003e7308 */ /* 0x000f620000002400 */
[----:B0-----:R-:W-:Y:S01]  /*3f80*/  @P2 SHF.R.U32.HI R57, RZ, R56, R5 ;  /* 0x00000038ff392219 */ /* 0x001fe20000011605 */
[----:B------:R-:W-:-:S04]  /*3f90*/  IMAD R5, R82, -0x70, RZ ;  /* 0xffffff9052057824 */ /* 0x000fc800078e02ff */
[----:B------:R-:W2:Y:S01]  /*3fa0*/  SHFL.IDX PT, R56, R57, 0x1, 0x1c1f ;  /* 0x003c1f0039387f89 */ /* 0x000ea200000e0000 */
[----:B------:R-:W-:Y:S01]  /*3fb0*/  VIADD R6, R5, 0x71 ;  /* 0x0000007105067836 */ /* 0x000fe20000000000 */
[----:B------:R-:W0:Y:S01]  /*3fc0*/  MUFU.TANH R63, R63 ;  /* 0x0000003f003f7308 */ /* 0x000e220000002400 */
[C---:B------:R-:W-:Y:S01]  /*3fd0*/  IMAD R5, R2.reuse, UR61, R5 ;  /* 0x0000003d02057c24 */ /* 0x040fe2000f8e0205 */
[----:B------:R-:W0:Y:S01]  /*3fe0*/  SHFL.IDX PT, R57, R57, RZ, 0x1c1f ;  /* 0x001c1fff39397589 */ /* 0x000e2200000e0000 */
[----:B-1----:R-:W-:Y:S02]  /*3ff0*/  IMAD R59, R19, -0x2, R6 ;  /* 0xfffffffe133b7824 */ /* 0x002fe400078e0206 */
[----:B------:R-:W-:Y:S02]  /*4000*/  VIADD R6, R5, 0x70 ;  /* 0x0000007005067836 */ /* 0x000fe40000000000 */
[----:B------:R-:W-:Y:S01]  /*4010*/  IMAD R64, R2, UR61, R59 ;  /* 0x0000003d02407c24 */ /* 0x000fe2000f8e023b */
[----:B------:R-:W-:Y:S01]  /*4020*/  MUFU.TANH R13, R13 ;  /* 0x0000000d000d7308 */ /* 0x000fe20000002400 */
[----:B------:R-:W-:-:S07]  /*4030*/  IMAD R59, R19, -0x2, R6 ;  /* 0xfffffffe133b7824 */ /* 0x000fce00078e0206 */
[----:B------:R-:W-:Y:S01]  /*4040*/  MUFU.TANH R12, R12 ;  /* 0x0000000c000c7308 */ /* 0x000fe20000002400 */
[----:B--2---:R-:W-:Y:S01]  /*4050*/  IADD3 R56, R56, -R3, R64 ;  /* 0x8000000338387210 */ /* 0x004fe20007ffe040 */
[--C-:B------:R-:W-:Y:S01]  /*4060*/  IMAD.IADD R64, R64, 0x1, -R3.reuse ;  /* 0x0000000140407824 */ /* 0x100fe200078e0a03 */
[----:B------:R-:W-:Y:S02]  /*4070*/  WARPGROUP.DEPBAR.LE gsb0, 0x0 ;  /* 0x00008000000079c5 */ /* 0x000fe40000010000 */
[----:B------:R-:W-:Y:S01]  /*4080*/  WARPGROUP.ARRIVE ;  /* 0x00000000000079c5 */ /* 0x000fe20000000000 */
[----:B------:R-:W-:Y:S01]  /*4090*/  VIMNMX R6, R59, R56, PT ;  /* 0x000000383b067248 */ /* 0x000fe20003fe0100 */
[----:B------:R-:W-:Y:S01]  /*40a0*/  FMUL.FTZ R51, R51, UR10 ;  /* 0x0000000a33337c20 */ /* 0x000fe20008410000 */
[----:B------:R-:W-:Y:S01]  /*40b0*/  FMUL.FTZ R50, R50, UR10 ;  /* 0x0000000a32327c20 */ /* 0x000fe20008410000 */
[----:B------:R-:W-:Y:S01]  /*40c0*/  FMUL.FTZ R54, R54, UR10 ;  /* 0x0000000a36367c20 */ /* 0x000fe20008410000 */
[C---:B------:R-:W-:Y:S01]  /*40d0*/  ISETP.GT.AND P5, PT, R6.reuse, RZ, PT ;  /* 0x000000ff0600720c */ /* 0x040fe20003fa4270 */
[----:B------:R-:W-:Y:S01]  /*40e0*/  HGMMA.64x16x16.F32.BF16 R40, gdesc[UR52], R40, gsb0 ;  /* 0x00200000342879f0 */ /* 0x000fe20008001828 */
[----:B------:R-:W-:Y:S01]  /*40f0*/  UIADD3 UR54, UR4, 0x986, URZ ;  /* 0x0000098604367890 */ /* 0x000fe2000fffe03f */
[C---:B------:R-:W-:Y:S01]  /*4100*/  ISETP.GT.AND P6, PT, R6.reuse, 0x1, PT ;  /* 0x000000010600780c */ /* 0x040fe20003fc4270 */
[----:B------:R-:W-:Y:S01]  /*4110*/  UMOV UR55, 0x40000040 ;  /* 0x4000004000377882 */ /* 0x000fe20000000000 */
[----:B------:R1:W-:Y:S01]  /*4120*/  MUFU.TANH R61, R51 ;  /* 0x00000033003d7308 */ /* 0x0003e20000002400 */
[----:B------:R-:W-:Y:S01]  /*4130*/  ISETP.GT.AND P4, PT, R6, 0x8, PT ;  /* 0x000000080600780c */ /* 0x000fe20003f84270 */
[----:B------:R-:W-:Y:S01]  /*4140*/  UMOV UR4, UR52 ;  /* 0x0000003400047c82 */ /* 0x000fe20008000000 */
[----:B------:R-:W-:Y:S01]  /*4150*/  FSEL R66, R74, -INF , P5 ;  /* 0xff8000004a427808 */ /* 0x000fe20002800000 */
[----:B------:R-:W-:Y:S01]  /*4160*/  FMUL.FTZ R55, R55, UR10 ;  /* 0x0000000a37377c20 */ /* 0x000fe20008410000 */
[----:B------:R-:W-:Y:S01]  /*4170*/  ISETP.GT.AND P3, PT, R6, 0x9, PT ;  /* 0x000000090600780c */ /* 0x000fe20003f64270 */
[----:B------:R-:W-:Y:S01]  /*4180*/  FMUL.FTZ R52, R52, UR10 ;  /* 0x0000000a34347c20 */ /* 0x000fe20008410000 */
[----:B------:R-:W-:Y:S01]  /*4190*/  FSEL R68, R78, -INF , P4 ;  /* 0xff8000004e447808 */ /* 0x000fe20002000000 */
[----:B------:R-:W2:Y:S01]  /*41a0*/  MUFU.TANH R50, R50 ;  /* 0x0000003200327308 */ /* 0x000ea20000002400 */
[----:B-1----:R-:W-:Y:S01]  /*41b0*/  FSEL R51, R75, -INF , P6 ;  /* 0xff8000004b337808 */ /* 0x002fe20003000000 */
[----:B------:R-:W-:Y:S01]  /*41c0*/  FMUL.FTZ R48, R48, UR10 ;  /* 0x0000000a30307c20 */ /* 0x000fe20008410000 */
[----:B------:R-:W-:Y:S01]  /*41d0*/  ISETP.GT.AND P5, PT, R6, 0x10, PT ;  /* 0x000000100600780c */ /* 0x000fe20003fa4270 */
[----:B------:R-:W-:Y:S01]  /*41e0*/  FMUL.FTZ R49, R49, UR10 ;  /* 0x0000000a31317c20 */ /* 0x000fe20008410000 */
[----:B------:R-:W-:Y:S01]  /*41f0*/  FMNMX.FTZ R5, R66, R51, !PT ;  /* 0x0000003342057209 */ /* 0x000fe20007810000 */
[----:B------:R-:W-:Y:S01]  /*4200*/  FMUL.FTZ R53, R53, UR10 ;  /* 0x0000000a35357c20 */ /* 0x000fe20008410000 */
[----:B---3--:R-:W-:Y:S01]  /*4210*/  FSEL R70, R79, -INF , P3 ;  /* 0xff8000004f467808 */ /* 0x008fe20001800000 */
[----:B------:R-:W-:Y:S01]  /*4220*/  MUFU.TANH R54, R54 ;  /* 0x0000003600367308 */ /* 0x000fe20000002400 */
[----:B------:R-:W-:Y:S01]  /*4230*/  FMNMX.FTZ R5, R68, R5, !PT ;  /* 0x0000000544057209 */ /* 0x000fe20007810000 */
[----:B------:R-:W-:Y:S01]  /*4240*/  IMAD R3, R2, UR61, -R3 ;  /* 0x0000003d02037c24 */ /* 0x000fe2000f8e0a03 */
[----:B------:R-:W-:-:S02]  /*4250*/  ISETP.GT.AND P3, PT, R6, 0x11, PT ;  /* 0x000000110600780c */ /* 0x000fc40003f64270 */
[----:B----4-:R-:W-:Y:S02]  /*4260*/  FSEL R72, R72, -INF , P5 ;  /* 0xff80000048487808 */ /* 0x010fe40002800000 */
[----:B------:R-:W-:Y:S01]  /*4270*/  FMNMX.FTZ R5, R70, R5, !PT ;  /* 0x0000000546057209 */ /* 0x000fe20007810000 */
[----:B------:R-:W1:Y:S01]  /*4280*/  MUFU.TANH R55, R55 ;  /* 0x0000003700377308 */ /* 0x000e620000002400 */
[----:B------:R-:W-:Y:S02]  /*4290*/  ISETP.GT.AND P4, PT, R6, 0x18, PT ;  /* 0x000000180600780c */ /* 0x000fe40003f84270 */
[----:B-----5:R-:W-:Y:S02]  /*42a0*/  FSEL R74, R67, -INF , P3 ;  /* 0xff800000434a7808 */ /* 0x020fe40001800000 */
[----:B------:R-:W-:Y:S02]  /*42b0*/  FMNMX.FTZ R5, R72, R5, !PT ;  /* 0x0000000548057209 */ /* 0x000fe40007810000 */
[----:B------:R-:W-:Y:S01]  /*42c0*/  ISETP.GT.AND P3, PT, R6, 0x19, PT ;  /* 0x000000190600780c */ /* 0x000fe20003f64270 */
[----:B------:R-:W-:Y:S01]  /*42d0*/  MUFU.TANH R15, R15 ;  /* 0x0000000f000f7308 */ /* 0x000fe20000002400 */
[----:B------:R-:W-:-:S02]  /*42e0*/  FSEL R76, R76, -INF , P4 ;  /* 0xff8000004c4c7808 */ /* 0x000fc40002000000 */
[----:B------:R-:W-:Y:S02]  /*42f0*/  FMNMX.FTZ R5, R74, R5, !PT ;  /* 0x000000054a057209 */ /* 0x000fe40007810000 */
[----:B------:R-:W-:Y:S02]  /*4300*/  ISETP.GT.AND P4, PT, R6, 0x20, PT ;  /* 0x000000200600780c */ /* 0x000fe40003f84270 */
[----:B------:R-:W-:Y:S01]  /*4310*/  FSEL R78, R71, -INF , P3 ;  /* 0xff800000474e7808 */ /* 0x000fe20001800000 */
[----:B------:R-:W-:Y:S01]  /*4320*/  MUFU.TANH R14, R14 ;  /* 0x0000000e000e7308 */ /* 0x000fe20000002400 */
[----:B------:R-:W-:Y:S02]  /*4330*/  FMNMX.FTZ R5, R76, R5, !PT ;  /* 0x000000054c057209 */ /* 0x000fe40007810000 */
[----:B------:R-:W-:Y:S02]  /*4340*/  ISETP.GT.AND P3, PT, R6, 0x21, PT ;  /* 0x000000210600780c */ /* 0x000fe40003f64270 */
[----:B------:R-:W-:-:S02]  /*4350*/  FSEL R80, R58, -INF , P4 ;  /* 0xff8000003a507808 */ /* 0x000fc40002000000 */
[----:B------:R-:W-:Y:S01]  /*4360*/  FMNMX.FTZ R5, R78, R5, !PT ;  /* 0x000000054e057209 */ /* 0x000fe20007810000 */
[----:B------:R-:W-:Y:S02]  /*4370*/  WARPGROUP.DEPBAR.LE gsb0, 0x0 ;  /* 0x00008000000079c5 */ /* 0x000fe40000010000 */
[----:B------:R-:W-:Y:S01]  /*4380*/  WARPGROUP.ARRIVE ;  /* 0x00000000000079c5 */ /* 0x000fe20000000000 */
[----:B------:R-:W-:Y:S01]  /*4390*/  ISETP.GT.AND P4, PT, R6, 0x28, PT ;  /* 0x000000280600780c */ /* 0x000fe20003f84270 */
[----:B------:R-:W-:Y:S01]  /*43a0*/  FMUL.FTZ R43, R43, UR10 ;  /* 0x0000000a2b2b7c20 */ /* 0x000fe20008410000 */
[----:B------:R-:W-:Y:S01]  /*43b0*/  FSEL R86, R86, -INF , P3 ;  /* 0xff80000056567808 */ /* 0x000fe20001800000 */
[----:B------:R-:W-:Y:S01]  /*43c0*/  FMUL.FTZ R42, R42, UR10 ;  /* 0x0000000a2a2a7c20 */ /* 0x000fe20008410000 */
[----:B------:R-:W-:Y:S01]  /*43d0*/  FMNMX.FTZ R5, R80, R5, !PT ;  /* 0x0000000550057209 */ /* 0x000fe20007810000 */
[----:B------:R-:W-:Y:S01]  /*43e0*/  HGMMA.64x16x16.F32.BF16 R32, gdesc[UR52], R32, gsb0 ;  /* 0x00200000342079f0 */ /* 0x000fe20008001820 */
[----:B------:R-:W-:Y:S01]  /*43f0*/  ISETP.GT.AND P3, PT, R6, 0x29, PT ;  /* 0x000000290600780c */ /* 0x000fe20003f64270 */
[----:B------:R3:W-:Y:S01]  /*4400*/  MUFU.TANH R56, R43 ;  /* 0x0000002b00387308 */ /* 0x0007e20000002400 */
[----:B------:R-:W-:Y:S01]  /*4410*/  FSEL R90, R62, -INF , P4 ;  /* 0xff8000003e5a7808 */ /* 0x000fe20002000000 */
[----:B------:R-:W-:Y:S01]  /*4420*/  FMUL.FTZ R46, R46, UR10 ;  /* 0x0000000a2e2e7c20 */ /* 0x000fe20008410000 */
[----:B------:R-:W-:Y:S01]  /*4430*/  FMNMX.FTZ R5, R86, R5, !PT ;  /* 0x0000000556057209 */ /* 0x000fe20007810000 */
[----:B------:R-:W-:Y:S01]  /*4440*/  FMUL.FTZ R47, R47, UR10 ;  /* 0x0000000a2f2f7c20 */ /* 0x000fe20008410000 */
[----:B------:R-:W-:Y:S01]  /*4450*/  ISETP.GT.AND P4, PT, R6, 0x30, PT ;  /* 0x000000300600780c */ /* 0x000fe20003f84270 */
[----:B------:R-:W-:Y:S01]  /*4460*/  FMUL.FTZ R40, R40, UR10 ;  /* 0x0000000a28287c20 */ /* 0x000fe20008410000 */
[----:B0-----:R-:W-:Y:S01]  /*4470*/  FSEL R94, R63, -INF , P3 ;  /* 0xff8000003f5e7808 */ /* 0x001fe20001800000 */
[----:B------:R-:W0:Y:S01]  /*4480*/  MUFU.TANH R42, R42 ;  /* 0x0000002a002a7308 */ /* 0x000e220000002400 */
[----:B---3--:R-:W-:Y:S01]  /*4490*/  FMNMX.FTZ R43, R90, R5, !PT ;  /* 0x000000055a2b7209 */ /* 0x008fe20007810000 */
[----:B------:R-:W-:Y:S01]  /*44a0*/  FMUL.FTZ R44, R44, UR10 ;  /* 0x0000000a2c2c7c20 */ /* 0x000fe20008410000 */
[----:B------:R-:W-:Y:S01]  /*44b0*/  ISETP.GT.AND P3, PT, R6, 0x31, PT ;  /* 0x000000310600780c */ /* 0x000fe20003f64270 */
[----:B------:R-:W-:Y:S01]  /*44c0*/  FMUL.FTZ R41, R41, UR10 ;  /* 0x0000000a29297c20 */ /* 0x000fe20008410000 */
[----:B--2---:R-:W-:Y:S01]  /*44d0*/  FSEL R60, R50, -INF , P4 ;  /* 0xff800000323c7808 */ /* 0x004fe20002000000 */
[----:B------:R-:W-:Y:S01]  /*44e0*/  FMUL.FTZ R45, R45, UR10 ;  /* 0x0000000a2d2d7c20 */ /* 0x000fe20008410000 */
[----:B------:R-:W-:Y:S01]  /*44f0*/  FMNMX.FTZ R43, R94, R43, !PT ;  /* 0x0000002b5e2b7209 */ /* 0x000fe20007810000 */
[----:B------:R-:W2:Y:S01]  /*4500*/  MUFU.TANH R46, R46 ;  /* 0x0000002e002e7308 */ /* 0x000ea20000002400 */
[----:B------:R-:W-:-:S02]  /*4510*/  ISETP.GT.AND P4, PT, R6, 0x38, PT ;  /* 0x000000380600780c */ /* 0x000fc40003f84270 */
[----:B------:R-:W-:Y:S02]  /*4520*/  FSEL R50, R61, -INF , P3 ;  /* 0xff8000003d327808 */ /* 0x000fe40001800000 */
[----:B------:R-:W-:Y:S02]  /*4530*/  FMNMX.FTZ R43, R60, R43, !PT ;  /* 0x0000002b3c2b7209 */ /* 0x000fe40007810000 */
[----:B------:R-:W-:Y:S01]  /*4540*/  ISETP.GT.AND P3, PT, R6, 0x39, PT ;  /* 0x000000390600780c */ /* 0x000fe20003f64270 */
[----:B------:R-:W3:Y:S01]  /*4550*/  MUFU.TANH R47, R47 ;  /* 0x0000002f002f7308 */ /* 0x000ee20000002400 */
[----:B------:R-:W-:Y:S02]  /*4560*/  FMNMX.FTZ R43, R50, R43, !PT ;  /* 0x0000002b322b7209 */ /* 0x000fe40007810000 */
[----:B------:R-:W-:-:S04]  /*4570*/  VIADDMNMX R57, R57, R64, R59, PT ;  /* 0x0000004039397246 */ /* 0x000fc8000380013b */
[----:B------:R-:W-:Y:S01]  /*4580*/  ISETP.GT.AND P5, PT, R57, 0x8, PT ;  /* 0x000000083900780c */ /* 0x000fe20003fa4270 */
[----:B------:R-:W-:Y:S08]  /*4590*/  MUFU.TANH R21, R21 ;  /* 0x0000001500157308 */ /* 0x000ff00000002400 */
[----:B------:R-:W-:Y:S08]  /*45a0*/  MUFU.TANH R84, R44 ;  /* 0x0000002c00547308 */ /* 0x000ff00000002400 */
[----:B------:R-:W-:Y:S01]  /*45b0*/  MUFU.TANH R20, R20 ;  /* 0x0000001400147308 */ /* 0x000fe20000002400 */
[----:B------:R-:W-:-:S02]  /*45c0*/  WARPGROUP.DEPBAR.LE gsb0, 0x0 ;  /* 0x00008000000079c5 */ /* 0x000fc40000010000 */
[----:B------:R-:W-:Y:S01]  /*45d0*/  WARPGROUP.ARRIVE ;  /* 0x00000000000079c5 */ /* 0x000fe20000000000 */
[----:B------:R-:W-:Y:S01]  /*45e0*/  FMUL.FTZ R34, R34, UR10 ;  /* 0x0000000a22227c20 */ /* 0x000fe20008410000 */
[----:B------:R-:W-:Y:S01]  /*45f0*/  FMUL.FTZ R5, R38, UR10 ;  /* 0x0000000a26057c20 */ /* 0x000fe20008410000 */
[----:B-1----:R-:W-:Y:S01]  /*4600*/  FSEL R38, R55, -INF , P3 ;  /* 0xff80000037267808 */ /* 0x002fe20001800000 */
[----:B------:R-:W-:Y:S01]  /*4610*/  FMUL.FTZ R35, R35, UR10 ;  /* 0x0000000a23237c20 */ /* 0x000fe20008410000 */
[----:B------:R1:W4:Y:S01]  /*4620*/  MUFU.TANH R58, R34 ;  /* 0x00000022003a7308 */ /* 0x0003220000002400 */
[----:B------:R-:W-:Y:S01]  /*4630*/  HGMMA.64x16x16.F32.BF16 R24, gdesc[UR4], R24, gsb0 ;  /* 0x00200000041879f0 */ /* 0x000fe20008001818 */
[----:B------:R-:W-:Y:S01]  /*4640*/  ISETP.GT.AND P3, PT, R6, 0x41, PT ;  /* 0x000000410600780c */ /* 0x000fe20003f64270 */
[----:B------:R-:W-:Y:S01]  /*4650*/  FMUL.FTZ R39, R39, UR10 ;  /* 0x0000000a27277c20 */ /* 0x000fe20008410000 */
[----:B------:R-:W-:Y:S01]  /*4660*/  ULDC UR4, c[0x0][0x988] ;  /* 0x0002620000047ab9 */ /* 0x000fe20000000800 */
[----:B------:R-:W-:Y:S01]  /*4670*/  FMUL.FTZ R32, R32, UR10 ;  /* 0x0000000a20207c20 */ /* 0x000fe20008410000 */
[----:B------:R-:W-:Y:S01]  /*4680*/  FMUL.FTZ R36, R36, UR10 ;  /* 0x0000000a24247c20 */ /* 0x000fe20008410000 */
[----:B------:R-:W-:Y:S01]  /*4690*/  FMUL.FTZ R33, R33, UR10 ;  /* 0x0000000a21217c20 */ /* 0x000fe20008410000 */
[----:B------:R5:W-:Y:S01]  /*46a0*/  MUFU.TANH R62, R5 ;  /* 0x00000005003e7308 */ /* 0x000be20000002400 */
[----:B-1----:R-:W-:Y:S01]  /*46b0*/  FSEL R34, R54, -INF , P4 ;  /* 0xff80000036227808 */ /* 0x002fe20002000000 */
[----:B------:R-:W-:Y:S01]  /*46c0*/  FMUL.FTZ R37, R37, UR10 ;  /* 0x0000000a25257c20 */ /* 0x000fe20008410000 */
[----:B------:R-:W-:-:S02]  /*46d0*/  ISETP.GT.AND P4, PT, R6, 0x40, PT ;  /* 0x000000400600780c */ /* 0x000fc40003f84270 */
[----:B------:R-:W-:-:S03]  /*46e0*/  FMNMX.FTZ R43, R34, R43, !PT ;  /* 0x0000002b222b7209 */ /* 0x000fc60007810000 */
[----:B------:R-:W1:Y:S01]  /*46f0*/  MUFU.TANH R35, R35 ;  /* 0x0000002300237308 */ /* 0x000e620000002400 */
[----:B------:R-:W-:-:S07]  /*4700*/  FMNMX.FTZ R43, R38, R43, !PT ;  /* 0x0000002b262b7209 */ /* 0x000fce0007810000 */
[----:B------:R-:W1:Y:S08]  /*4710*/  MUFU.TANH R39, R39 ;  /* 0x0000002700277308 */ /* 0x000e700000002400 */
[----:B------:R-:W-:Y:S08]  /*4720*/  MUFU.TANH R88, R32 ;  /* 0x0000002000587308 */ /* 0x000ff00000002400 */
[----:B------:R-:W-:Y:S08]  /*4730*/  MUFU.TANH R92, R36 ;  /* 0x00000024005c7308 */ /* 0x000ff00000002400 */
[----:B------:R-:W-:Y:S01]  /*4740*/  MUFU.TANH R48, R48 ;  /* 0x0000003000307308 */ /* 0x000fe20000002400 */
[----:B------:R-:W-:-:S02]  /*4750*/  WARPGROUP.DEPBAR.LE gsb0, 0x0 ;  /* 0x00008000000079c5 */ /* 0x000fc40000010000 */
[----:B-----5:R-:W-:Y:S01]  /*4760*/  FMUL.FTZ R5, R26, UR10 ;  /* 0x0000000a1a057c20 */ /* 0x020fe20008410000 */
[----:B0-----:R-:W-:Y:S01]  /*4770*/  FSEL R26, R42, -INF , P4 ;  /* 0xff8000002a1a7808 */ /* 0x001fe20002000000 */
[----:B------:R-:W-:Y:S01]  /*4780*/  FMUL.FTZ R27, R27, UR10 ;  /* 0x0000000a1b1b7c20 */ /* 0x000fe20008410000 */
[----:B------:R-:W-:Y:S02]  /*4790*/  ISETP.GT.AND P4, PT, R6, 0x48, PT ;  /* 0x000000480600780c */ /* 0x000fe40003f84270 */
[----:B------:R0:W5:Y:S01]  /*47a0*/  MUFU.TANH R100, R5 ;  /* 0x0000000500647308 */ /* 0x0001620000002400 */
[----:B------:R-:W-:Y:S01]  /*47b0*/  FSEL R42, R56, -INF , P3 ;  /* 0xff800000382a7808 */ /* 0x000fe20001800000 */
[----:B------:R-:W-:Y:S01]  /*47c0*/  FMUL.FTZ R31, R31, UR10 ;  /* 0x0000000a1f1f7c20 */ /* 0x000fe20008410000 */
[----:B------:R-:W-:Y:S01]  /*47d0*/  FMNMX.FTZ R43, R26, R43, !PT ;  /* 0x0000002b1a2b7209 */ /* 0x000fe20007810000 */
[----:B------:R-:W-:Y:S01]  /*47e0*/  FMUL.FTZ R24, R24, UR10 ;  /* 0x0000000a18187c20 */ /* 0x000fe20008410000 */
[----:B------:R-:W-:Y:S01]  /*47f0*/  ISETP.GT.AND P3, PT, R6, 0x49, PT ;  /* 0x000000490600780c */ /* 0x000fe20003f64270 */
[----:B------:R-:W-:Y:S01]  /*4800*/  FMUL.FTZ R25, R25, UR10 ;  /* 0x0000000a19197c20 */ /* 0x000fe20008410000 */
[----:B--2---:R-:W-:Y:S01]  /*4810*/  FSEL R46, R46, -INF , P4 ;  /* 0xff8000002e2e7808 */ /* 0x004fe20002000000 */
[----:B------:R-:W2:Y:S01]  /*4820*/  MUFU.TANH R27, R27 ;  /* 0x0000001b001b7308 */ /* 0x000ea20000002400 */
[----:B------:R-:W-:Y:S01]  /*4830*/  FMNMX.FTZ R43, R42, R43, !PT ;  /* 0x0000002b2a2b7209 */ /* 0x000fe20007810000 */
[----:B0-----:R-:W-:Y:S01]  /*4840*/  FMUL.FTZ R5, R30, UR10 ;  /* 0x0000000a1e057c20 */ /* 0x001fe20008410000 */
[----:B------:R-:W-:Y:S01]  /*4850*/  ISETP.GT.AND P4, PT, R6, 0x50, PT ;  /* 0x000000500600780c */ /* 0x000fe20003f84270 */
[----:B------:R-:W-:Y:S01]  /*4860*/  FMUL.FTZ R28, R28, UR10 ;  /* 0x0000000a1c1c7c20 */ /* 0x000fe20008410000 */
[----:B---3--:R-:W-:Y:S01]  /*4870*/  FSEL R56, R47, -INF , P3 ;  /* 0xff8000002f387808 */ /* 0x008fe20001800000 */
[----:B------:R-:W-:Y:S01]  /*4880*/  FMUL.FTZ R29, R29, UR10 ;  /* 0x0000000a1d1d7c20 */ /* 0x000fe20008410000 */
[----:B------:R-:W-:Y:S01]  /*4890*/  FMNMX.FTZ R43, R46, R43, !PT ;  /* 0x0000002b2e2b7209 */ /* 0x000fe20007810000 */
[----:B------:R-:W0:Y:S01]  /*48a0*/  MUFU.TANH R5, R5 ;  /* 0x0000000500057308 */ /* 0x000e220000002400 */
[----:B------:R-:W-:Y:S01]  /*48b0*/  ISETP.GT.AND P3, PT, R6, 0x51, PT ;  /* 0x000000510600780c */ /* 0x000fe20003f64270 */
[----:B------:R3:W-:Y:S01]  /*48c0*/  @!P1 SYNCS.ARRIVE.TRANS64.RED.A1T0 RZ, [R0+URZ], RZ ;  /* 0x000000ff00ff99a7 */ /* 0x0007e2000810043f */
[----:B----4-:R-:W-:-:S02]  /*48d0*/  FSEL R54, R58, -INF , P4 ;  /* 0xff8000003a367808 */ /* 0x010fc40002000000 */
[----:B------:R-:W-:Y:S02]  /*48e0*/  FMNMX.FTZ R43, R56, R43, !PT ;  /* 0x0000002b382b7209 */ /* 0x000fe40007810000 */
[----:B------:R-:W-:Y:S01]  /*48f0*/  ISETP.GT.AND P4, PT, R6, 0x58, PT ;  /* 0x000000580600780c */ /* 0x000fe20003f84270 */
[----:B------:R-:W4:Y:S01]  /*4900*/  MUFU.TANH R31, R31 ;  /* 0x0000001f001f7308 */ /* 0x000f220000002400 */
[----:B-1----:R-:W-:Y:S02]  /*4910*/  FSEL R30, R35, -INF , P3 ;  /* 0xff800000231e7808 */ /* 0x002fe40001800000 */
[----:B------:R-:W-:Y:S02]  /*4920*/  FMNMX.FTZ R43, R54, R43, !PT ;  /* 0x0000002b362b7209 */ /* 0x000fe40007810000 */
[----:B------:R-:W-:Y:S02]  /*4930*/  ISETP.GT.AND P3, PT, R6, 0x59, PT ;  /* 0x000000590600780c */ /* 0x000fe40003f64270 */
[----:B------:R-:W-:Y:S01]  /*4940*/  FSEL R58, R62, -INF , P4 ;  /* 0xff8000003e3a7808 */ /* 0x000fe20002000000 */
[----:B------:R-:W-:Y:S01]  /*4950*/  MUFU.TANH R96, R24 ;  /* 0x0000001800607308 */ /* 0x000fe20000002400 */
[----:B------:R-:W-:-:S02]  /*4960*/  FMNMX.FTZ R43, R30, R43, !PT ;  /* 0x0000002b1e2b7209 */ /* 0x000fc40007810000 */
[----:B------:R-:W-:Y:S02]  /*4970*/  ISETP.GT.AND P4, PT, R6, 0x60, PT ;  /* 0x000000600600780c */ /* 0x000fe40003f84270 */
[----:B------:R-:W-:Y:S02]  /*4980*/  FSEL R62, R39, -INF , P3 ;  /* 0xff800000273e7808 */ /* 0x000fe40001800000 */
[----:B------:R-:W-:Y:S01]  /*4990*/  FMNMX.FTZ R43, R58, R43, !PT ;  /* 0x0000002b3a2b7209 */ /* 0x000fe20007810000 */
[----:B------:R1:W-:Y:S01]  /*49a0*/  MUFU.TANH R39, R25 ;  /* 0x0000001900277308 */ /* 0x0003e20000002400 */
[----:B------:R-:W-:Y:S02]  /*49b0*/  ISETP.GT.AND P3, PT, R6, 0x61, PT ;  /* 0x000000610600780c */ /* 0x000fe40003f64270 */
[----:B-----5:R-:W-:Y:S02]  /*49c0*/  FSEL R100, R100, -INF , P4 ;  /* 0xff80000064647808 */ /* 0x020fe40002000000 */
[----:B------:R-:W-:-:S02]  /*49d0*/  FMNMX.FTZ R43, R62, R43, !PT ;  /* 0x0000002b3e2b7209 */ /* 0x000fc40007810000 */
[----:B------:R-:W-:Y:S01]  /*49e0*/  ISETP.GT.AND P4, PT, R6, 0x68, PT ;  /* 0x000000680600780c */ /* 0x000fe20003f84270 */
[----:B------:R5:W-:Y:S01]  /*49f0*/  MUFU.TANH R98, R28 ;  /* 0x0000001c00627308 */ /* 0x000be20000002400 */
[----:B--2---:R-:W-:Y:S02]  /*4a00*/  FSEL R102, R27, -INF , P3 ;  /* 0xff8000001b667808 */ /* 0x004fe40001800000 */
[----:B------:R-:W-:Y:S02]  /*4a10*/  FMNMX.FTZ R43, R100, R43, !PT ;  /* 0x0000002b642b7209 */ /* 0x000fe40007810000 */
[----:B------:R-:W-:Y:S02]  /*4a20*/  ISETP.GT.AND P3, PT, R6, 0x69, PT ;  /* 0x000000690600780c */ /* 0x000fe40003f64270 */
[----:B0-----:R-:W-:Y:S01]  /*4a30*/  FSEL R104, R5, -INF , P4 ;  /* 0xff80000005687808 */ /* 0x001fe20002000000 */
[----:B------:R-:W-:Y:S01]  /*4a40*/  MUFU.TANH R35, R52 ;  /* 0x0000003400237308 */ /* 0x000fe20000002400 */
[----:B------:R-:W-:-:S02]  /*4a50*/  FMNMX.FTZ R43, R102, R43, !PT ;  /* 0x0000002b662b7209 */ /* 0x000fc40007810000 */
[----:B----4-:R-:W-:Y:S02]  /*4a60*/  FSEL R106, R31, -INF , P3 ;  /* 0xff8000001f6a7808 */ /* 0x010fe40001800000 */
[----:B------:R-:W-:Y:S02]  /*4a70*/  FMNMX.FTZ R43, R104, R43, !PT ;  /* 0x0000002b682b7209 */ /* 0x000fe40007810000 */
[----:B------:R-:W-:Y:S01]  /*4a80*/  ISETP.GT.AND P4, PT, R57, 0x1, PT ;  /* 0x000000013900780c */ /* 0x000fe20003f84270 */
[----:B------:R0:W-:Y:S01]  /*4a90*/  MUFU.TANH R31, R40 ;  /* 0x00000028001f7308 */ /* 0x0001e20000002400 */
[----:B------:R-:W-:Y:S02]  /*4aa0*/  FMNMX.FTZ R43, R106, R43, !PT ;  /* 0x0000002b6a2b7209 */ /* 0x000fe40007810000 */
[----:B-1----:R-:W-:Y:S02]  /*4ab0*/  FSEL R25, R7, -INF , P4 ;  /* 0xff80000007197808 */ /* 0x002fe40002000000 */
[----:B-----5:R-:W-:Y:S01]  /*4ac0*/  FSEL R28, R9, -INF , P5 ;  /* 0xff800000091c7808 */ /* 0x020fe20002800000 */
[----:B------:R-:W1:Y:S01]  /*4ad0*/  SHFL.BFLY PT, R6, R43, 0x2, 0x1f ;  /* 0x0c401f002b067f89 */ /* 0x000e6200000e0000 */
[----:B------:R-:W-:Y:S01]  /*4ae0*/  ISETP.GT.AND P4, PT, R57, 0x10, PT ;  /* 0x000000103900780c */ /* 0x000fe20003f84270 */
[----:B------:R-:W2:Y:S03]  /*4af0*/  MUFU.TANH R49, R49 ;  /* 0x0000003100317308 */ /* 0x000ea60000002400 */
[----:B------:R-:W-:-:S02]  /*4b00*/  FSEL R36, R11, -INF , P4 ;  /* 0xff8000000b247808 */ /* 0x000fc40002000000 */
[----:B------:R-:W-:-:S03]  /*4b10*/  ISETP.GT.AND P4, PT, R57, 0x18, PT ;  /* 0x000000183900780c */ /* 0x000fc60003f84270 */
[----:B------:R-:W4:Y:S01]  /*4b20*/  MUFU.TANH R53, R53 ;  /* 0x0000003500357308 */ /* 0x000f220000002400 */
[----:B------:R-:W-:Y:S02]  /*4b30*/  FSEL R44, R13, -INF , P4 ;  /* 0xff8000000d2c7808 */ /* 0x000fe40002000000 */
[----:B------:R-:W-:-:S04]  /*4b40*/  ISETP.GT.AND P4, PT, R57, 0x20, PT ;  /* 0x000000203900780c */ /* 0x000fc80003f84270 */
[----:B------:R-:W-:Y:S01]  /*4b50*/  FSEL R64, R15, -INF , P4 ;  /* 0xff8000000f407808 */ /* 0x000fe20002000000 */
[----:B------:R-:W5:Y:S01]  /*4b60*/  MUFU.TANH R41, R41 ;  /* 0x0000002900297308 */ /* 0x000f620000002400 */
[----:B------:R-:W-:Y:S02]  /*4b70*/  ISETP.GT.AND P4, PT, R57, 0x28, PT ;  /* 0x000000283900780c */ /* 0x000fe40003f84270 */
[----:B-1----:R-:W-:-:S05]  /*4b80*/  FMNMX.FTZ R6, R43, R6, !PT ;  /* 0x000000062b067209 */ /* 0x002fca0007810000 */
[----:B------:R-:W1:Y:S01]  /*4b90*/  MUFU.TANH R45, R45 ;  /* 0x0000002d002d7308 */ /* 0x000e620000002400 */
[----:B------:R-:W3:Y:S07]  /*4ba0*/  SHFL.BFLY PT, R5, R6, 0x1, 0x1f ;  /* 0x0c201f0006057f89 */ /* 0x000eee00000e0000 */
[----:B------:R-:W-:Y:S08]  /*4bb0*/  MUFU.TANH R33, R33 ;  /* 0x0000002100217308 */ /* 0x000ff00000002400 */
[----:B------:R-:W-:Y:S08]  /*4bc0*/  MUFU.TANH R37, R37 ;  /* 0x0000002500257308 */ /* 0x000ff00000002400 */
[----:B------:R-:W-:Y:S01]  /*4bd0*/  MUFU.TANH R29, R29 ;  /* 0x0000001d001d7308 */ /* 0x000fe20000002400 */
[----:B---3--:R-:W-:Y:S01]  /*4be0*/  FMNMX.FTZ R6, R6, R5, !PT ;  /* 0x0000000506067209 */ /* 0x008fe20007810000 */
[----:B------:R-:W-:-:S03]  /*4bf0*/  IMAD.U32 R5, RZ, RZ, UR4 ;  /* 0x00000004ff057e24 */ /* 0x000fc6000f8e00ff */
[C---:B------:R-:W-:Y:S01]  /*4c00*/  FSETP.NEU.FTZ.AND P3, PT, R6.reuse, -INF , PT ;  /* 0xff8000000600780b */ /* 0x040fe20003f7d000 */
[----:B------:R-:W-:-:S05]  /*4c10*/  FMUL.FTZ R27, R6, R5 ;  /* 0x00000005061b7220 */ /* 0x000fca0000410000 */
[----:B------:R-:W-:Y:S02]  /*4c20*/  FSEL R27, R27, RZ, P3 ;  /* 0x000000ff1b1b7208 */ /* 0x000fe40001800000 */
[----:B------:R-:W-:-:S03]  /*4c30*/  ISETP.GT.AND P3, PT, R57, RZ, PT ;  /* 0x000000ff3900720c */ /* 0x000fc60003f64270 */
[-CC-:B------:R-:W-:Y:S01]  /*4c40*/  FFMA.FTZ R201, R66, R5.reuse, -R27.reuse ;  /* 0x0000000542c97223 */ /* 0x180fe2000001081b */
[----:B------:R-:W-:Y:S01]  /*4c50*/  FSEL R24, R4, -INF , P3 ;  /* 0xff80000004187808 */ /* 0x000fe20001800000 */
[-CC-:B------:R-:W-:Y:S01]  /*4c60*/  FFMA.FTZ R203, R68, R5.reuse, -R27.reuse ;  /* 0x0000000544cb7223 */ /* 0x180fe2000001081b */
[C---:B------:R-:W-:Y:S01]  /*4c70*/  ISETP.GT.AND P3, PT, R57.reuse, 0x9, PT ;  /* 0x000000093900780c */ /* 0x040fe20003f64270 */
[--C-:B------:R-:W-:Y:S01]  /*4c80*/  FFMA.FTZ R197, R72, R5, -R27.reuse ;  /* 0x0000000548c57223 */ /* 0x100fe2000001081b */
[----:B------:R-:W-:Y:S01]  /*4c90*/  FMNMX.FTZ R7, R24, R25, !PT ;  /* 0x0000001918077209 */ /* 0x000fe20007810000 */
[-CC-:B------:R-:W-:Y:S01]  /*4ca0*/  FFMA.FTZ R199, R76, R5.reuse, -R27.reuse ;  /* 0x000000054cc77223 */ /* 0x180fe2000001081b */
[----:B------:R-:W-:Y:S01]  /*4cb0*/  FSEL R32, R8, -INF , P3 ;  /* 0xff80000008207808 */ /* 0x000fe20001800000 */
[--C-:B------:R-:W-:Y:S01]  /*4cc0*/  FFMA.FTZ R8, R70, R5, -R27.reuse ;  /* 0x0000000546087223 */ /* 0x100fe2000001081b */
[----:B------:R-:W-:Y:S01]  /*4cd0*/  FMNMX.FTZ R7, R28, R7, !PT ;  /* 0x000000071c077209 */ /* 0x000fe20007810000 */
[-CC-:B------:R-:W-:Y:S01]  /*4ce0*/  FFMA.FTZ R193, R80, R5.reuse, -R27.reuse ;  /* 0x0000000550c17223 */ /* 0x180fe2000001081b */
[C---:B------:R-:W-:Y:S01]  /*4cf0*/  ISETP.GT.AND P3, PT, R57.reuse, 0x11, PT ;  /* 0x000000113900780c */ /* 0x040fe20003f64270 */
[--C-:B------:R-:W-:Y:S01]  /*4d00*/  FFMA.FTZ R195, R90, R5, -R27.reuse ;  /* 0x000000055ac37223 */ /* 0x100fe2000001081b */
[----:B------:R-:W-:Y:S01]  /*4d10*/  FMNMX.FTZ R7, R32, R7, !PT ;  /* 0x0000000720077209 */ /* 0x000fe20007810000 */
[-CC-:B------:R-:W-:Y:S01]  /*4d20*/  FFMA.FTZ R189, R60, R5.reuse, -R27.reuse ;  /* 0x000000053cbd7223 */ /* 0x180fe2000001081b */
[----:B0-----:R-:W-:Y:S01]  /*4d30*/  FSEL R40, R10, -INF , P3 ;  /* 0xff8000000a287808 */ /* 0x001fe20001800000 */
[--C-:B------:R-:W-:Y:S01]  /*4d40*/  FFMA.FTZ R10, R74, R5, -R27.reuse ;  /* 0x000000054a0a7223 */ /* 0x100fe2000001081b */
[----:B------:R-:W-:Y:S01]  /*4d50*/  FMNMX.FTZ R7, R36, R7, !PT ;  /* 0x0000000724077209 */ /* 0x000fe20007810000 */
[-CC-:B------:R-:W-:Y:S01]  /*4d60*/  FFMA.FTZ R9, R50, R5.reuse, -R27.reuse ;  /* 0x0000000532097223 */ /* 0x180fe2000001081b */
[----:B------:R-:W-:Y:S01]  /*4d70*/  ISETP.GT.AND P3, PT, R57, 0x19, PT ;  /* 0x000000193900780c */ /* 0x000fe20003f64270 */
[--C-:B------:R-:W-:Y:S01]  /*4d80*/  FFMA.FTZ R11, R34, R5, -R27.reuse ;  /* 0x00000005220b7223 */ /* 0x100fe2000001081b */
[----:B------:R-:W-:Y:S01]  /*4d90*/  FMNMX.FTZ R7, R40, R7, !PT ;  /* 0x0000000728077209 */ /* 0x000fe20007810000 */
[----:B------:R-:W-:Y:S01]  /*4da0*/  MUFU.EX2 R108, R9 ;  /* 0x00000009006c7308 */ /* 0x000fe20000000800 */
[----:B------:R-:W-:Y:S01]  /*4db0*/  FSEL R52, R12, -INF , P3 ;  /* 0xff8000000c347808 */ /* 0x000fe20001800000 */
[--C-:B------:R-:W-:Y:S01]  /*4dc0*/  FFMA.FTZ R12, R78, R5, -R27.reuse ;  /* 0x000000054e0c7223 */ /* 0x100fe2000001081b */
[----:B------:R-:W-:Y:S01]  /*4dd0*/  FMNMX.FTZ R7, R44, R7, !PT ;  /* 0x000000072c077209 */ /* 0x000fe20007810000 */
[-CC-:B------:R-:W-:Y:S01]  /*4de0*/  FFMA.FTZ R4, R51, R5.reuse, -R27.reuse ;  /* 0x0000000533047223 */ /* 0x180fe2000001081b */
[C---:B------:R-:W-:Y:S01]  /*4df0*/  ISETP.GT.AND P3, PT, R57.reuse, 0x21, PT ;  /* 0x000000213900780c */ /* 0x040fe20003f64270 */
[--C-:B------:R-:W-:Y:S01]  /*4e00*/  FFMA.FTZ R30, R30, R5, -R27.reuse ;  /* 0x000000051e1e7223 */ /* 0x100fe2000001081b */
[----:B------:R-:W-:Y:S01]  /*4e10*/  FMNMX.FTZ R7, R52, R7, !PT ;  /* 0x0000000734077209 */ /* 0x000fe20007810000 */
[----:B------:R-:W-:Y:S01]  /*4e20*/  MUFU.EX2 R201, R201 ;  /* 0x000000c900c97308 */ /* 0x000fe20000000800 */
[----:B------:R-:W-:Y:S01]  /*4e30*/  FSEL R66, R14, -INF , P3 ;  /* 0xff8000000e427808 */ /* 0x000fe20001800000 */
[--C-:B------:R-:W-:Y:S01]  /*4e40*/  FFMA.FTZ R14, R86, R5, -R27.reuse ;  /* 0x00000005560e7223 */ /* 0x100fe2000001081b */
[----:B------:R-:W-:Y:S01]  /*4e50*/  FMNMX.FTZ R7, R64, R7, !PT ;  /* 0x0000000740077209 */ /* 0x000fe20007810000 */
[-CC-:B------:R-:W-:Y:S01]  /*4e60*/  FFMA.FTZ R38, R38, R5.reuse, -R27.reuse ;  /* 0x0000000526267223 */ /* 0x180fe2000001081b */
[----:B------:R-:W-:Y:S01]  /*4e70*/  ISETP.GT.AND P3, PT, R57, 0x29, PT ;  /* 0x000000293900780c */ /* 0x000fe20003f64270 */
[--C-:B------:R-:W-:Y:S01]  /*4e80*/  FFMA.FTZ R26, R26, R5, -R27.reuse ;  /* 0x000000051a1a7223 */ /* 0x100fe2000001081b */
[----:B------:R-:W-:Y:S01]  /*4e90*/  FSEL R68, R21, -INF , P4 ;  /* 0xff80000015447808 */ /* 0x000fe20002000000 */
[----:B------:R-:W0:Y:S01]  /*4ea0*/  MUFU.EX2 R4, R4 ;  /* 0x0000000400047308 */ /* 0x000e220000000800 */
[----:B------:R-:W-:Y:S01]  /*4eb0*/  FMNMX.FTZ R7, R66, R7, !PT ;  /* 0x0000000742077209 */ /* 0x000fe20007810000 */
[-CC-:B------:R-:W-:Y:S01]  /*4ec0*/  FFMA.FTZ R42, R42, R5.reuse, -R27.reuse ;  /* 0x000000052a2a7223 */ /* 0x180fe2000001081b */
[C---:B------:R-:W-:Y:S01]  /*4ed0*/  ISETP.GT.AND P4, PT, R57.reuse, 0x30, PT ;  /* 0x000000303900780c */ /* 0x040fe20003f84270 */
[-CC-:B------:R-:W-:Y:S01]  /*4ee0*/  FFMA.FTZ R46, R46, R5.reuse, -R27.reuse ;  /* 0x000000052e2e7223 */ /* 0x180fe2000001081b */
[----:B------:R-:W-:Y:S01]  /*4ef0*/  FSEL R70, R20, -INF , P3 ;  /* 0xff80000014467808 */ /* 0x000fe20001800000 */
[--C-:B------:R-:W-:Y:S01]  /*4f00*/  FFMA.FTZ R20, R94, R5, -R27.reuse ;  /* 0x000000055e147223 */ /* 0x100fe2000001081b */
[----:B------:R-:W-:Y:S01]  /*4f10*/  FMNMX.FTZ R7, R68, R7, !PT ;  /* 0x0000000744077209 */ /* 0x000fe20007810000 */
[----:B------:R-:W3:Y:S01]  /*4f20*/  MUFU.EX2 R203, R203 ;  /* 0x000000cb00cb7308 */ /* 0x000ee20000000800 */
[C---:B------:R-:W-:Y:S01]  /*4f30*/  ISETP.GT.AND P3, PT, R57.reuse, 0x31, PT ;  /* 0x000000313900780c */ /* 0x040fe20003f64270 */
[-CC-:B------:R-:W-:Y:S01]  /*4f40*/  FFMA.FTZ R56, R56, R5.reuse, -R27.reuse ;  /* 0x0000000538387223 */ /* 0x180fe2000001081b */
[----:B------:R-:W-:Y:S01]  /*4f50*/  FSEL R48, R48, -INF , P4 ;  /* 0xff80000030307808 */ /* 0x000fe20002000000 */
[--C-:B------:R-:W-:Y:S01]  /*4f60*/  FFMA.FTZ R54, R54, R5, -R27.reuse ;  /* 0x0000000536367223 */ /* 0x100fe2000001081b */
[----:B------:R-:W-:Y:S01]  /*4f70*/  FMNMX.FTZ R7, R70, R7, !PT ;  /* 0x0000000746077209 */ /* 0x000fe20007810000 */
[-CC-:B------:R-:W-:Y:S01]  /*4f80*/  FFMA.FTZ R58, R58, R5.reuse, -R27.reuse ;  /* 0x000000053a3a7223 */ /* 0x180fe2000001081b */
[----:B------:R-:W-:Y:S01]  /*4f90*/  ISETP.GT.AND P4, PT, R57, 0x38, PT ;  /* 0x000000383900780c */ /* 0x000fe20003f84270 */
[----:B------:R-:W-:Y:S01]  /*4fa0*/  MUFU.EX2 R191, R11 ;  /* 0x0000000b00bf7308 */ /* 0x000fe20000000800 */
[----:B--2---:R-:W-:Y:S01]  /*4fb0*/  FSEL R72, R49, -INF , P3 ;  /* 0xff80000031487808 */ /* 0x004fe20001800000 */
[--C-:B------:R-:W-:Y:S01]  /*4fc0*/  FFMA.FTZ R62, R62, R5, -R27.reuse ;  /* 0x000000053e3e7223 */ /* 0x100fe2000001081b */
[----:B------:R-:W-:Y:S01]  /*4fd0*/  FMNMX.FTZ R7, R48, R7, !PT ;  /* 0x0000000730077209 */ /* 0x000fe20007810000 */
[-CC-:B------:R-:W-:Y:S01]  /*4fe0*/  FFMA.FTZ R100, R100, R5.reuse, -R27.reuse ;  /* 0x0000000564647223 */ /* 0x180fe2000001081b */
[----:B------:R-:W-:Y:S01]  /*4ff0*/  ISETP.GT.AND P3, PT, R57, 0x39, PT ;  /* 0x000000393900780c */ /* 0x000fe20003f64270 */
[--C-:B------:R-:W-:Y:S01]  /*5000*/  FFMA.FTZ R102, R102, R5, -R27.reuse ;  /* 0x0000000566667223 */ /* 0x100fe2000001081b */
[----:B------:R-:W-:Y:S01]  /*5010*/  FSEL R74, R35, -INF , P4 ;  /* 0xff800000234a7808 */ /* 0x000fe20002000000 */
[----:B------:R-:W2:Y:S01]  /*5020*/  MUFU.EX2 R8, R8 ;  /* 0x0000000800087308 */ /* 0x000ea20000000800 */
[----:B------:R-:W-:Y:S01]  /*5030*/  FMNMX.FTZ R7, R72, R7, !PT ;  /* 0x0000000748077209 */ /* 0x000fe20007810000 */
[----:B------:R-:W2:Y:S01]  /*5040*/  @P2 LDC R35, c[0x0][0x450] ;  /* 0x00011400ff232b82 */ /* 0x000ea20000000800 */
[----:B------:R-:W-:Y:S01]  /*5050*/  ISETP.GT.AND P4, PT, R57, 0x40, PT ;  /* 0x000000403900780c */ /* 0x000fe20003f84270 */
[-CC-:B------:R-:W-:Y:S01]  /*5060*/  FFMA.FTZ R104, R104, R5.reuse, -R27.reuse ;  /* 0x0000000568687223 */ /* 0x180fe2000001081b */
[----:B----4-:R-:W-:Y:S01]  /*5070*/  FSEL R76, R53, -INF , P3 ;  /* 0xff800000354c7808 */ /* 0x010fe20001800000 */
[----:B------:R-:W-:Y:S01]  /*5080*/  FFMA.FTZ R27, R106, R5, -R27 ;  /* 0x000000056a1b7223 */ /* 0x000fe2000001081b */
[----:B------:R-:W-:Y:S01]  /*5090*/  FMNMX.FTZ R7, R74, R7, !PT ;  /* 0x000000074a077209 */ /* 0x000fe20007810000 */
[----:B------:R-:W4:Y:S01]  /*50a0*/  MUFU.EX2 R197, R197 ;  /* 0x000000c500c57308 */ /* 0x000f220000000800 */
[----:B------:R-:W-:-:S02]  /*50b0*/  ISETP.GT.AND P3, PT, R57, 0x41, PT ;  /* 0x000000413900780c */ /* 0x000fc40003f64270 */
[----:B------:R-:W-:Y:S02]  /*50c0*/  CS2R R106, SRZ ;  /* 0x00000000006a7805 */ /* 0x000fe4000001ff00 */
[----:B------:R-:W-:Y:S02]  /*50d0*/  FSEL R78, R31, -INF , P4 ;  /* 0xff8000001f4e7808 */ /* 0x000fe40002000000 */
[----:B------:R-:W-:Y:S02]  /*50e0*/  FMNMX.FTZ R7, R76, R7, !PT ;  /* 0x000000074c077209 */ /* 0x000fe40007810000 */
[----:B------:R-:W-:Y:S01]  /*50f0*/  ISETP.GT.AND P4, PT, R57, 0x48, PT ;  /* 0x000000483900780c */ /* 0x000fe20003f84270 */
[----:B------:R-:W4:Y:S01]  /*5100*/  MUFU.EX2 R10, R10 ;  /* 0x0000000a000a7308 */ /* 0x000f220000000800 */
[----:B-----5:R-:W-:Y:S02]  /*5110*/  FSEL R80, R41, -INF , P3 ;  /* 0xff80000029507808 */ /* 0x020fe40001800000 */
[----:B------:R-:W-:-:S02]  /*5120*/  FMNMX.FTZ R7, R78, R7, !PT ;  /* 0x000000074e077209 */ /* 0x000fc40007810000 */
[C---:B------:R-:W-:Y:S02]  /*5130*/  ISETP.GT.AND P3, PT, R57.reuse, 0x49, PT ;  /* 0x000000493900780c */ /* 0x040fe40003f64270 */
[----:B------:R-:W-:Y:S01]  /*5140*/  FSEL R84, R84, -INF , P4 ;  /* 0xff80000054547808 */ /* 0x000fe20002000000 */
[----:B------:R0:W-:Y:S01]  /*5150*/  MUFU.EX2 R181, R30 ;  /* 0x0000001e00b57308 */ /* 0x0001e20000000800 */
[----:B------:R-:W-:Y:S02]  /*5160*/  FMNMX.FTZ R7, R80, R7, !PT ;  /* 0x0000000750077209 */ /* 0x000fe40007810000 */
[----:B------:R-:W-:Y:S02]  /*5170*/  ISETP.GT.AND P4, PT, R57, 0x50, PT ;  /* 0x000000503900780c */ /* 0x000fe40003f84270 */
[----:B-1----:R-:W-:Y:S02]  /*5180*/  FSEL R86, R45, -INF , P3 ;  /* 0xff8000002d567808 */ /* 0x002fe40001800000 */
[----:B------:R-:W-:Y:S01]  /*5190*/  FMNMX.FTZ R7, R84, R7, !PT ;  /* 0x0000000754077209 */ /* 0x000fe20007810000 */
[----:B------:R-:W-:Y:S01]  /*51a0*/  MUFU.EX2 R199, R199 ;  /* 0x000000c700c77308 */ /* 0x000fe20000000800 */
[----:B------:R-:W-:Y:S01]  /*51b0*/  ISETP.GT.AND P3, PT, R57, 0x51, PT ;  /* 0x000000513900780c */ /* 0x000fe20003f64270 */
[----:B0-----:R-:W-:Y:S01]  /*51c0*/  FADD.FTZ R30, R201, R4 ;  /* 0x00000004c91e7221 */ /* 0x001fe20000010000 */
[----:B------:R-:W-:-:S02]  /*51d0*/  FSEL R88, R88, -INF , P4 ;  /* 0xff80000058587808 */ /* 0x000fc40002000000 */
[----:B------:R-:W-:Y:S01]  /*51e0*/  FMNMX.FTZ R7, R86, R7, !PT ;  /* 0x0000000756077209 */ /* 0x000fe20007810000 */
[----:B---3--:R-:W-:Y:S01]  /*51f0*/  FADD.FTZ R31, R203, R30 ;  /* 0x0000001ecb1f7221 */ /* 0x008fe20000010000 */
[----:B------:R-:W-:Y:S01]  /*5200*/  ISETP.GT.AND P4, PT, R57, 0x58, PT ;  /* 0x000000583900780c */ /* 0x000fe20003f84270 */
[----:B------:R-:W-:Y:S01]  /*5210*/  MUFU.EX2 R12, R12 ;  /* 0x0000000c000c7308 */ /* 0x000fe20000000800 */
[----:B------:R-:W-:Y:S01]  /*5220*/  FSEL R90, R33, -INF , P3 ;  /* 0xff800000215a7808 */ /* 0x000fe20001800000 */
[----:B--2---:R-:W-:Y:S01]  /*5230*/  FADD.FTZ R30, R8, R31 ;  /* 0x0000001f081e7221 */ /* 0x004fe20000010000 */
[----:B------:R-:W-:Y:S02]  /*5240*/  FMNMX.FTZ R7, R88, R7, !PT ;  /* 0x0000000758077209 */ /* 0x000fe40007810000 */
[----:B------:R-:W-:Y:S01]  /*5250*/  ISETP.GT.AND P3, PT, R57, 0x59, PT ;  /* 0x000000593900780c */ /* 0x000fe20003f64270 */
[----:B----4-:R-:W-:Y:S01]  /*5260*/  FADD.FTZ R33, R197, R30 ;  /* 0x0000001ec5217221 */ /* 0x010fe20000010000 */
[----:B------:R-:W-:Y:S01]  /*5270*/  FSEL R92, R92, -INF , P4 ;  /* 0xff8000005c5c7808 */ /* 0x000fe20002000000 */
[----:B------:R-:W-:Y:S01]  /*5280*/  MUFU.EX2 R193, R193 ;  /* 0x000000c100c17308 */ /* 0x000fe20000000800 */
[----:B------:R-:W-:Y:S01]  /*5290*/  FMNMX.FTZ R7, R90, R7, !PT ;  /* 0x000000075a077209 */ /* 0x000fe20007810000 */
[----:B------:R-:W-:Y:S01]  /*52a0*/  FADD.FTZ R2, R10, R33 ;  /* 0x000000210a027221 */ /* 0x000fe20000010000 */
[----:B------:R-:W-:Y:S01]  /*52b0*/  ISETP.GT.AND P4, PT, R57, 0x60, PT ;  /* 0x000000603900780c */ /* 0x000fe20003f84270 */
[----:B------:R-:W-:Y:S01]  /*52c0*/  IMAD.MOV.U32 R30, RZ, RZ, R17 ;  /* 0x000000ffff1e7224 */ /* 0x000fe200078e0011 */
[----:B------:R-:W-:-:S02]  /*52d0*/  FSEL R94, R37, -INF , P3 ;  /* 0xff800000255e7808 */ /* 0x000fc40001800000 */
[----:B------:R-:W-:Y:S01]  /*52e0*/  FMNMX.FTZ R7, R92, R7, !PT ;  /* 0x000000075c077209 */ /* 0x000fe20007810000 */
[----:B------:R-:W-:Y:S01]  /*52f0*/  MUFU.EX2 R14, R14 ;  /* 0x0000000e000e7308 */ /* 0x000fe20000000800 */
[C---:B------:R-:W-:Y:S02]  /*5300*/  ISETP.GT.AND P3, PT, R57.reuse, 0x61, PT ;  /* 0x000000613900780c */ /* 0x040fe40003f64270 */
[----:B------:R-:W-:Y:S02]  /*5310*/  FSEL R96, R96, -INF , P4 ;  /* 0xff80000060607808 */ /* 0x000fe40002000000 */
[----:B------:R-:W-:Y:S02]  /*5320*/  FMNMX.FTZ R7, R94, R7, !PT ;  /* 0x000000075e077209 */ /* 0x000fe40007810000 */
[----:B------:R-:W-:Y:S01]  /*5330*/  ISETP.GT.AND P4, PT, R57, 0x68, PT ;  /* 0x000000683900780c */ /* 0x000fe20003f84270 */
[----:B------:R-:W-:Y:S01]  /*5340*/  MUFU.EX2 R195, R195 ;  /* 0x000000c300c37308 */ /* 0x000fe20000000800 */
[----:B------:R-:W-:-:S02]  /*5350*/  FSEL R60, R39, -INF , P3 ;  /* 0xff800000273c7808 */ /* 0x000fc40001800000 */
[----:B------:R-:W-:Y:S02]  /*5360*/  FMNMX.FTZ R7, R96, R7, !PT ;  /* 0x0000000760077209 */ /* 0x000fe40007810000 */
[----:B------:R-:W-:Y:S02]  /*5370*/  ISETP.GT.AND P3, PT, R57, 0x69, PT ;  /* 0x000000693900780c */ /* 0x000fe40003f64270 */
[----:B------:R-:W-:Y:S01]  /*5380*/  FSEL R98, R98, -INF , P4 ;  /* 0xff80000062627808 */ /* 0x000fe20002000000 */
[----:B------:R-:W-:Y:S01]  /*5390*/  MUFU.EX2 R20, R20 ;  /* 0x0000001400147308 */ /* 0x000fe20000000800 */
[----:B------:R-:W-:Y:S02]  /*53a0*/  FMNMX.FTZ R7, R60, R7, !PT ;  /* 0x000000073c077209 */ /* 0x000fe40007810000 */
[----:B------:R-:W-:Y:S02]  /*53b0*/  FSEL R50, R29, -INF , P3 ;  /* 0xff8000001d327808 */ /* 0x000fe40001800000 */
[----:B------:R-:W-:-:S02]  /*53c0*/  FMNMX.FTZ R7, R98, R7, !PT ;  /* 0x0000000762077209 */ /* 0x000fc40007810000 */
[----:B------:R-:W-:Y:S01]  /*53d0*/  F2FP.BF16.F32.PACK_AB R201, R4, R201 ;  /* 0x000000c904c9723e */ /* 0x000fe200000010ff */
[----:B------:R-:W-:Y:S01]  /*53e0*/  MUFU.EX2 R189, R189 ;  /* 0x000000bd00bd7308 */ /* 0x000fe20000000800 */
[----:B------:R-:W-:Y:S02]  /*53f0*/  FMNMX.FTZ R7, R50, R7, !PT ;  /* 0x0000000732077209 */ /* 0x000fe40007810000 */
[----:B------:R-:W-:Y:S01]  /*5400*/  F2FP.BF16.F32.PACK_AB R203, R8, R203 ;  /* 0x000000cb08cb723e */ /* 0x000fe200000010ff */
[----:B------:R-:W-:Y:S01]  /*5410*/  VIADD R8, R82, 0xfffffffe ;  /* 0xfffffffe52087836 */ /* 0x000fe20000000000 */
[----:B------:R-:W-:Y:S01]  /*5420*/  F2FP.BF16.F32.PACK_AB R197, R10, R197 ;  /* 0x000000c50ac5723e */ /* 0x000fe200000010ff */
[----:B------:R-:W0:Y:S01]  /*5430*/  SHFL.BFLY PT, R34, R7, 0x2, 0x1f ;  /* 0x0c401f0007227f89 */ /* 0x000e2200000e0000 */
[----:B------:R-:W-:Y:S01]  /*5440*/  CS2R R82, SRZ ;  /* 0x0000000000527805 */ /* 0x000fe2000001ff00 */
[----:B------:R-:W-:Y:S08]  /*5450*/  MUFU.EX2 R179, R27 ;  /* 0x0000001b00b37308 */ /* 0x000ff00000000800 */
[----:B------:R-:W-:Y:S08]  /*5460*/  MUFU.EX2 R38, R38 ;  /* 0x0000002600267308 */ /* 0x000ff00000000800 */
[----:B------:R-:W-:Y:S01]  /*5470*/  MUFU.EX2 R26, R26 ;  /* 0x0000001a001a7308 */ /* 0x000fe20000000800 */
[----:B0-----:R-:W-:-:S07]  /*5480*/  FMNMX.FTZ R34, R7, R34, !PT ;  /* 0x0000002207227209 */ /* 0x001fce0007810000 */
[----:B------:R0:W-:Y:S01]  /*5490*/  MUFU.EX2 R185, R42 ;  /* 0x0000002a00b97308 */ /* 0x0001e20000000800 */
[----:B------:R-:W1:Y:S07]  /*54a0*/  SHFL.BFLY PT, R7, R34, 0x1, 0x1f ;  /* 0x0c201f0022077f89 */ /* 0x000e6e00000e0000 */
[----:B------:R-:W-:Y:S01]  /*54b0*/  MUFU.EX2 R46, R46 ;  /* 0x0000002e002e7308 */ /* 0x000fe20000000800 */
[----:B0-----:R-:W-:-:S07]  /*54c0*/  CS2R R42, SRZ ;  /* 0x00000000002a7805 */ /* 0x001fce000001ff00 */
[----:B------:R0:W-:Y:S08]  /*54d0*/  MUFU.EX2 R187, R56 ;  /* 0x0000003800bb7308 */ /* 0x0001f00000000800 */
[----:B------:R-:W-:Y:S01]  /*54e0*/  MUFU.EX2 R54, R54 ;  /* 0x0000003600367308 */ /* 0x000fe20000000800 */
[----:B0-----:R-:W-:Y:S02]  /*54f0*/  CS2R R56, SRZ ;  /* 0x0000000000387805 */ /* 0x001fe4000001ff00 */
[----:B-1----:R-:W-:-:S04]  /*5500*/  FMNMX.FTZ R7, R34, R7, !PT ;  /* 0x0000000722077209 */ /* 0x002fc80007810000 */
[C---:B------:R-:W-:Y:S01]  /*5510*/  FSETP.NEU.FTZ.AND P3, PT, R7.reuse, -INF , PT ;  /* 0xff8000000700780b */ /* 0x040fe20003f7d000 */
[----:B------:R-:W-:Y:S01]  /*5520*/  FMUL.FTZ R9, R7, R5 ;  /* 0x0000000507097220 */ /* 0x000fe20000410000 */
[----:B------:R-:W-:Y:S04]  /*5530*/  MUFU.EX2 R58, R58 ;  /* 0x0000003a003a7308 */ /* 0x000fe80000000800 */
[----:B------:R-:W-:-:S04]  /*5540*/  FSEL R9, R9, RZ, P3 ;  /* 0x000000ff09097208 */ /* 0x000fc80001800000 */
        /* <DEDUP_REMOVED lines=17> */
[----:B0-----:R-:W0:Y:S01]  /*5660*/  @P2 LDC R32, c[0x0][0x44c] ;  /* 0x00011300ff202b82 */ /* 0x001e220000000800 */
        /* <DEDUP_REMOVED lines=15> */
[----:B------:R-:W-:Y:S01]  /*5760*/  FFMA.FTZ R50, R50, R5, -R9 ;  /* 0x0000000532327223 */ /* 0x000fe20000010809 */
[----:B------:R-:W-:-:S06]  /*5770*/  CS2R R62, SRZ ;  /* 0x00000000003e7805 */ /* 0x000fcc000001ff00 */
[----:B------:R-:W3:Y:S01]  /*5780*/  MUFU.EX2 R36, R36 ;  /* 0x0000002400247308 */ /* 0x000ee20000000800 */
[----:B0-----:R-:W-:-:S04]  /*5790*/  @P2 IMAD.HI.U32 R32, R17, R32, RZ ;  /* 0x0000002011202227 */ /* 0x001fc800078e00ff */
[----:B-1----:R-:W-:Y:S01]  /*57a0*/  FADD.FTZ R33, R24, R25 ;  /* 0x0000001918217221 */ /* 0x002fe20000010000 */
[----:B------:R-:W-:Y:S02]  /*57b0*/  F2FP.BF16.F32.PACK_AB R200, R25, R24 ;  /* 0x0000001819c8723e */ /* 0x000fe400000010ff */
[----:B------:R-:W-:Y:S01]  /*57c0*/  @P2 SHF.R.U32.HI R30, RZ, R35, R32 ;  /* 0x00000023ff1e2219 */ /* 0x000fe20000011620 */
[----:B------:R-:W-:Y:S01]  /*57d0*/  FADD.FTZ R35, R199, R2 ;  /* 0x00000002c7237221 */ /* 0x000fe20000010000 */
[----:B------:R-:W0:Y:S01]  /*57e0*/  MUFU.EX2 R13, R40 ;  /* 0x00000028000d7308 */ /* 0x000e220000000800 */
[----:B--2---:R-:W-:Y:S01]  /*57f0*/  FADD.FTZ R2, R28, R33 ;  /* 0x000000211c027221 */ /* 0x004fe20000010000 */
[----:B------:R-:W-:Y:S01]  /*5800*/  IADD3 R3, R3, R30, RZ ;  /* 0x0000001e03037210 */ /* 0x000fe20007ffe0ff */
[C---:B------:R-:W-:Y:S01]  /*5810*/  FADD.FTZ R30, R12.reuse, R35 ;  /* 0x000000230c1e7221 */ /* 0x040fe20000010000 */
[C---:B------:R-:W-:Y:S01]  /*5820*/  F2FP.BF16.F32.PACK_AB R202, R11.reuse, R28 ;  /* 0x0000001c0bca723e */ /* 0x040fe200000010ff */
[----:B------:R-:W-:Y:S01]  /*5830*/  FADD.FTZ R35, R11, R2 ;  /* 0x000000020b237221 */ /* 0x000fe20000010000 */
[----:B------:R-:W-:Y:S01]  /*5840*/  F2FP.BF16.F32.PACK_AB R199, R12, R199 ;  /* 0x000000c70cc7723e */ /* 0x000fe200000010ff */
[----:B------:R-:W-:Y:S01]  /*5850*/  FADD.FTZ R37, R193, R30 ;  /* 0x0000001ec1257221 */ /* 0x000fe20000010000 */
[----:B------:R-:W1:Y:S01]  /*5860*/  MUFU.EX2 R44, R44 ;  /* 0x0000002c002c7308 */ /* 0x000e620000000800 */
[----:B---3--:R-:W-:Y:S01]  /*5870*/  FADD.FTZ R2, R36, R35 ;  /* 0x0000002324027221 */ /* 0x008fe20000010000 */
[C---:B------:R-:W-:Y:S01]  /*5880*/  F2FP.BF16.F32.PACK_AB R193, R14.reuse, R193 ;  /* 0x000000c10ec1723e */ /* 0x040fe200000010ff */
[----:B------:R-:W-:-:S04]  /*5890*/  FADD.FTZ R30, R14, R37 ;  /* 0x000000250e1e7221 */ /* 0x000fc80000010000 */
[----:B------:R-:W-:Y:S01]  /*58a0*/  FADD.FTZ R37, R195, R30 ;  /* 0x0000001ec3257221 */ /* 0x000fe20000010000 */
[----:B------:R2:W3:Y:S01]  /*58b0*/  MUFU.EX2 R15, R52 ;  /* 0x00000034000f7308 */ /* 0x0004e20000000800 */
[C---:B0-----:R-:W-:Y:S01]  /*58c0*/  FADD.FTZ R35, R13.reuse, R2 ;  /* 0x000000020d237221 */ /* 0x041fe20000010000 */
[----:B------:R-:W-:Y:S02]  /*58d0*/  IMAD.MOV.U32 R2, RZ, RZ, RZ ;  /* 0x000000ffff027224 */ /* 0x000fe400078e00ff */
[----:B------:R-:W-:Y:S01]  /*58e0*/  FADD.FTZ R30, R20, R37 ;  /* 0x00000025141e7221 */ /* 0x000fe20000010000 */
[----:B------:R-:W-:Y:S01]  /*58f0*/  F2FP.BF16.F32.PACK_AB R196, R13, R36 ;  /* 0x000000240dc4723e */ /* 0x000fe200000010ff */
[----:B------:R-:W-:-:S04]  /*5900*/  IMAD.HI R32, R3, -0x6db6db6d, R2 ;  /* 0x9249249303207827 */ /* 0x000fc800078e0202 */
[----:B------:R-:W-:Y:S01]  /*5910*/  FADD.FTZ R37, R189, R30 ;  /* 0x0000001ebd257221 */ /* 0x000fe20000010000 */
[----:B------:R-:W0:Y:S01]  /*5920*/  MUFU.EX2 R64, R64 ;  /* 0x0000004000407308 */ /* 0x000e220000000800 */
[----:B-1----:R-:W-:Y:S01]  /*5930*/  FADD.FTZ R0, R44, R35 ;  /* 0x000000232c007221 */ /* 0x002fe20000010000 */
[C---:B------:R-:W-:Y:S01]  /*5940*/  F2FP.BF16.F32.PACK_AB R189, R108.reuse, R189 ;  /* 0x000000bd6cbd723e */ /* 0x040fe200000010ff */
[----:B------:R-:W-:Y:S01]  /*5950*/  FADD.FTZ R2, R108, R37 ;  /* 0x000000256c027221 */ /* 0x000fe20000010000 */
[----:B------:R-:W-:Y:S02]  /*5960*/  F2FP.BF16.F32.PACK_AB R195, R20, R195 ;  /* 0x000000c314c3723e */ /* 0x000fe400000010ff */
[----:B------:R-:W-:Y:S02]  /*5970*/  CS2R R108, SRZ ;  /* 0x00000000006c7805 */ /* 0x000fe4000001ff00 */
[----:B--2---:R-:W-:Y:S01]  /*5980*/  CS2R R52, SRZ ;  /* 0x0000000000347805 */ /* 0x004fe2000001ff00 */
[----:B------:R-:W-:Y:S01]  /*5990*/  FADD.FTZ R37, R191, R2 ;  /* 0x00000002bf257221 */ /* 0x000fe20000010000 */
[----:B------:R1:W2:Y:S01]  /*59a0*/  MUFU.EX2 R21, R66 ;  /* 0x0000004200157308 */ /* 0x0002a20000000800 */
[C---:B---3--:R-:W-:Y:S01]  /*59b0*/  FADD.FTZ R3, R15.reuse, R0 ;  /* 0x000000000f037221 */ /* 0x048fe20000010000 */
[C---:B------:R-:W-:Y:S01]  /*59c0*/  F2FP.BF16.F32.PACK_AB R191, R38.reuse, R191 ;  /* 0x000000bf26bf723e */ /* 0x040fe200000010ff */
[----:B------:R-:W-:Y:S01]  /*59d0*/  FADD.FTZ R39, R38, R37 ;  /* 0x0000002526277221 */ /* 0x000fe20000010000 */
[----:B------:R-:W-:-:S02]  /*59e0*/  F2FP.BF16.F32.PACK_AB R198, R15, R44 ;  /* 0x0000002c0fc6723e */ /* 0x000fc400000010ff */
[----:B------:R-:W-:Y:S01]  /*59f0*/  CS2R R44, SRZ ;  /* 0x00000000002c7805 */ /* 0x000fe2000001ff00 */
[----:B------:R-:W-:Y:S01]  /*5a00*/  FADD.FTZ R2, R26, R39 ;  /* 0x000000271a027221 */ /* 0x000fe20000010000 */
[----:B------:R-:W3:Y:S01]  /*5a10*/  MUFU.EX2 R68, R68 ;  /* 0x0000004400447308 */ /* 0x000ee20000000800 */
[----:B0-----:R-:W-:Y:S01]  /*5a20*/  FADD.FTZ R0, R64, R3 ;  /* 0x0000000340007221 */ /* 0x001fe20000010000 */
[----:B------:R-:W-:Y:S01]  /*5a30*/  SHF.R.U32.HI R39, RZ, 0x1f, R32 ;  /* 0x0000001fff277819 */ /* 0x000fe20000011620 */
[C---:B------:R-:W-:Y:S01]  /*5a40*/  FADD.FTZ R9, R185.reuse, R2 ;  /* 0x00000002b9097221 */ /* 0x040fe20000010000 */
[----:B------:R-:W-:Y:S02]  /*5a50*/  F2FP.BF16.F32.PACK_AB R185, R185, R26 ;  /* 0x0000001ab9b9723e */ /* 0x000fe400000010ff */
[----:B-1----:R-:W-:Y:S02]  /*5a60*/  CS2R R66, SRZ ;  /* 0x0000000000427805 */ /* 0x002fe4000001ff00 */
[----:B------:R-:W-:Y:S01]  /*5a70*/  LEA.HI.SX32 R32, R32, R39, 0x1a ;  /* 0x0000002720207211 */ /* 0x000fe200078fd2ff */
[----:B------:R-:W-:Y:S01]  /*5a80*/  FADD.FTZ R2, R46, R9 ;  /* 0x000000092e027221 */ /* 0x000fe20000010000 */
[----:B------:R0:W1:Y:S01]  /*5a90*/  MUFU.EX2 R27, R70 ;  /* 0x00000046001b7308 */ /* 0x0000620000000800 */
[C---:B--2---:R-:W-:Y:S01]  /*5aa0*/  FADD.FTZ R3, R21.reuse, R0 ;  /* 0x0000000015037221 */ /* 0x044fe20000010000 */
[----:B------:R-:W-:Y:S01]  /*5ab0*/  F2FP.BF16.F32.PACK_AB R192, R21, R64 ;  /* 0x0000004015c0723e */ /* 0x000fe200000010ff */
[C---:B------:R-:W-:Y:S01]  /*5ac0*/  FADD.FTZ R39, R187.reuse, R2 ;  /* 0x00000002bb277221 */ /* 0x040fe20000010000 */
[----:B------:R-:W-:-:S02]  /*5ad0*/  F2FP.BF16.F32.PACK_AB R187, R187, R46 ;  /* 0x0000002ebbbb723e */ /* 0x000fc400000010ff */
[----:B------:R-:W-:Y:S02]  /*5ae0*/  CS2R R64, SRZ ;  /* 0x0000000000407805 */ /* 0x000fe4000001ff00 */
[----:B------:R-:W-:Y:S01]  /*5af0*/  CS2R R46, SRZ ;  /* 0x00000000002e7805 */ /* 0x000fe2000001ff00 */
[----:B------:R-:W-:Y:S01]  /*5b00*/  FADD.FTZ R2, R54, R39 ;  /* 0x0000002736027221 */ /* 0x000fe20000010000 */
[----:B------:R-:W2:Y:S01]  /*5b10*/  MUFU.EX2 R48, R48 ;  /* 0x0000003000307308 */ /* 0x000ea20000000800 */
[----:B---3--:R-:W-:Y:S01]  /*5b20*/  FADD.FTZ R0, R68, R3 ;  /* 0x0000000344007221 */ /* 0x008fe20000010000 */
[----:B0-----:R-:W-:Y:S01]  /*5b30*/  CS2R R70, SRZ ;  /* 0x0000000000467805 */ /* 0x001fe2000001ff00 */
[C---:B------:R-:W-:Y:S01]  /*5b40*/  FADD.FTZ R39, R181.reuse, R2 ;  /* 0x00000002b5277221 */ /* 0x040fe20000010000 */
[----:B------:R-:W-:Y:S02]  /*5b50*/  F2FP.BF16.F32.PACK_AB R181, R181, R54 ;  /* 0x00000036b5b5723e */ /* 0x000fe400000010ff */
[----:B------:R-:W-:Y:S01]  /*5b60*/  CS2R R54, SRZ ;  /* 0x0000000000367805 */ /* 0x000fe2000001ff00 */
[----:B------:R-:W-:Y:S01]  /*5b70*/  FADD.FTZ R2, R58, R39 ;  /* 0x000000273a027221 */ /* 0x000fe20000010000 */
[----:B------:R0:W3:Y:S01]  /*5b80*/  MUFU.EX2 R29, R72 ;  /* 0x00000048001d7308 */ /* 0x0000e20000000800 */
[C---:B-1----:R-:W-:Y:S01]  /*5b90*/  FADD.FTZ R3, R27.reuse, R0 ;  /* 0x000000001b037221 */ /* 0x042fe20000010000 */
[----:B------:R-:W-:Y:S01]  /*5ba0*/  F2FP.BF16.F32.PACK_AB R194, R27, R68 ;  /* 0x000000441bc2723e */ /* 0x000fe200000010ff */
[C---:B------:R-:W-:Y:S01]  /*5bb0*/  FADD.FTZ R41, R183.reuse, R2 ;  /* 0x00000002b7297221 */ /* 0x040fe20000010000 */
[----:B------:R-:W-:-:S02]  /*5bc0*/  F2FP.BF16.F32.PACK_AB R183, R183, R58 ;  /* 0x0000003ab7b7723e */ /* 0x000fc400000010ff */
[----:B------:R-:W-:Y:S02]  /*5bd0*/  CS2R R68, SRZ ;  /* 0x0000000000447805 */ /* 0x000fe4000001ff00 */
[----:B------:R-:W-:Y:S02]  /*5be0*/  CS2R R58, SRZ ;  /* 0x00000000003a7805 */ /* 0x000fe4000001ff00 */
[----:B------:R-:W-:Y:S01]  /*5bf0*/  CS2R R26, SRZ ;  /* 0x00000000001a7805 */ /* 0x000fe2000001ff00 */
[----:B------:R-:W1:Y:S01]  /*5c00*/  MUFU.EX2 R74, R74 ;  /* 0x0000004a004a7308 */ /* 0x000e620000000800 */
[----:B--2---:R-:W-:Y:S01]  /*5c10*/  FADD.FTZ R0, R48, R3 ;  /* 0x0000000330007221 */ /* 0x004fe20000010000 */
[----:B0-----:R-:W-:-:S06]  /*5c20*/  CS2R R72, SRZ ;  /* 0x0000000000487805 */ /* 0x001fcc000001ff00 */
[----:B------:R0:W2:Y:S01]  /*5c30*/  MUFU.EX2 R31, R76 ;  /* 0x0000004c001f7308 */ /* 0x0000a20000000800 */
[C---:B---3--:R-:W-:Y:S01]  /*5c40*/  FADD.FTZ R3, R29.reuse, R0 ;  /* 0x000000001d037221 */ /* 0x048fe20000010000 */
[----:B------:R-:W-:Y:S02]  /*5c50*/  F2FP.BF16.F32.PACK_AB R188, R29, R48 ;  /* 0x000000301dbc723e */ /* 0x000fe400000010ff */
[----:B------:R-:W-:Y:S02]  /*5c60*/  CS2R R48, SRZ ;  /* 0x0000000000307805 */ /* 0x000fe4000001ff00 */
[----:B------:R-:W-:Y:S02]  /*5c70*/  CS2R R28, SRZ ;  /* 0x00000000001c7805 */ /* 0x000fe4000001ff00 */
[----:B------:R-:W3:Y:S01]  /*5c80*/  MUFU.EX2 R78, R78 ;  /* 0x0000004e004e7308 */ /* 0x000ee20000000800 */
[----:B-1----:R-:W-:Y:S01]  /*5c90*/  FADD.FTZ R0, R74, R3 ;  /* 0x000000034a007221 */ /* 0x002fe20000010000 */
[----:B0-----:R-:W-:-:S06]  /*5ca0*/  CS2R R76, SRZ ;  /* 0x00000000004c7805 */ /* 0x001fcc000001ff00 */
[----:B------:R0:W1:Y:S01]  /*5cb0*/  MUFU.EX2 R33, R80 ;  /* 0x0000005000217308 */ /* 0x0000620000000800 */
[C---:B--2---:R-:W-:Y:S01]  /*5cc0*/  FADD.FTZ R3, R31.reuse, R0 ;  /* 0x000000001f037221 */ /* 0x044fe20000010000 */
[----:B------:R-:W-:Y:S02]  /*5cd0*/  F2FP.BF16.F32.PACK_AB R190, R31, R74 ;  /* 0x0000004a1fbe723e */ /* 0x000fe400000010ff */
[----:B------:R-:W-:Y:S02]  /*5ce0*/  CS2R R74, SRZ ;  /* 0x00000000004a7805 */ /* 0x000fe4000001ff00 */
[----:B------:R-:W-:Y:S02]  /*5cf0*/  CS2R R30, SRZ ;  /* 0x00000000001e7805 */ /* 0x000fe4000001ff00 */
[----:B------:R-:W2:Y:S01]  /*5d00*/  MUFU.EX2 R84, R84 ;  /* 0x0000005400547308 */ /* 0x000ea20000000800 */
[----:B---3--:R-:W-:Y:S01]  /*5d10*/  FADD.FTZ R0, R78, R3 ;  /* 0x000000034e007221 */ /* 0x008fe20000010000 */
[----:B0-----:R-:W-:-:S06]  /*5d20*/  CS2R R80, SRZ ;  /* 0x0000000000507805 */ /* 0x001fcc000001ff00 */
[----:B------:R0:W3:Y:S01]  /*5d30*/  MUFU.EX2 R35, R86 ;  /* 0x0000005600237308 */ /* 0x0000e20000000800 */
[C---:B-1----:R-:W-:Y:S01]  /*5d40*/  FADD.FTZ R3, R33.reuse, R0 ;  /* 0x0000000021037221 */ /* 0x042fe20000010000 */
[----:B------:R-:W-:Y:S02]  /*5d50*/  F2FP.BF16.F32.PACK_AB R184, R33, R78 ;  /* 0x0000004e21b8723e */ /* 0x000fe400000010ff */
[----:B------:R-:W-:-:S04]  /*5d60*/  CS2R R78, SRZ ;  /* 0x00000000004e7805 */ /* 0x000fc8000001ff00 */
[----:B------:R-:W1:Y:S01]  /*5d70*/  MUFU.EX2 R88, R88 ;  /* 0x0000005800587308 */ /* 0x000e620000000800 */
[----:B--2---:R-:W-:Y:S01]  /*5d80*/  FADD.FTZ R0, R84, R3 ;  /* 0x0000000354007221 */ /* 0x004fe20000010000 */
[----:B0-----:R-:W-:-:S06]  /*5d90*/  CS2R R86, SRZ ;  /* 0x0000000000567805 */ /* 0x001fcc000001ff00 */
[----:B------:R-:W0:Y:S01]  /*5da0*/  MUFU.EX2 R100, R100 ;  /* 0x0000006400647308 */ /* 0x000e220000000800 */
[C---:B---3--:R-:W-:Y:S01]  /*5db0*/  FADD.FTZ R3, R35.reuse, R0 ;  /* 0x0000000023037221 */ /* 0x048fe20000010000 */
[----:B------:R-:W-:Y:S02]  /*5dc0*/  F2FP.BF16.F32.PACK_AB R186, R35, R84 ;  /* 0x0000005423ba723e */ /* 0x000fe400000010ff */
[----:B------:R-:W-:Y:S02]  /*5dd0*/  CS2R R84, SRZ ;  /* 0x0000000000547805 */ /* 0x000fe4000001ff00 */
[----:B------:R-:W-:Y:S02]  /*5de0*/  CS2R R34, SRZ ;  /* 0x0000000000227805 */ /* 0x000fe4000001ff00 */
[----:B------:R2:W3:Y:S01]  /*5df0*/  MUFU.EX2 R37, R90 ;  /* 0x0000005a00257308 */ /* 0x0004e20000000800 */
[----:B-1----:R-:W-:-:S07]  /*5e00*/  FADD.FTZ R0, R88, R3 ;  /* 0x0000000358007221 */ /* 0x002fce0000010000 */
[----:B------:R1:W4:Y:S01]  /*5e10*/  MUFU.EX2 R177, R102 ;  /* 0x0000006600b17308 */ /* 0x0003220000000800 */
[----:B0-----:R-:W-:Y:S01]  /*5e20*/  FADD.FTZ R2, R100, R41 ;  /* 0x0000002964027221 */ /* 0x001fe20000010000 */
[----:B--2---:R-:W-:-:S06]  /*5e30*/  CS2R R90, SRZ ;  /* 0x00000000005a7805 */ /* 0x004fcc000001ff00 */
[----:B------:R-:W0:Y:S01]  /*5e40*/  MUFU.EX2 R92, R92 ;  /* 0x0000005c005c7308 */ /* 0x000e220000000800 */
[C---:B---3--:R-:W-:Y:S01]  /*5e50*/  FADD.FTZ R3, R37.reuse, R0 ;  /* 0x0000000025037221 */ /* 0x048fe20000010000 */
[----:B------:R-:W-:Y:S02]  /*5e60*/  F2FP.BF16.F32.PACK_AB R180, R37, R88 ;  /* 0x0000005825b4723e */ /* 0x000fe400000010ff */
[----:B-1----:R-:W-:Y:S02]  /*5e70*/  CS2R R102, SRZ ;  /* 0x0000000000667805 */ /* 0x002fe4000001ff00 */
[----:B------:R-:W-:Y:S02]  /*5e80*/  CS2R R88, SRZ ;  /* 0x0000000000587805 */ /* 0x000fe4000001ff00 */
[----:B------:R-:W-:Y:S01]  /*5e90*/  CS2R R36, SRZ ;  /* 0x0000000000247805 */ /* 0x000fe2000001ff00 */
        /* <DEDUP_REMOVED lines=8> */
[----:B--2---:R-:W-:-:S03]  /*5f20*/  CS2R R94, SRZ ;  /* 0x00000000005e7805 */ /* 0x004fc6000001ff00 */
[C---:B------:R-:W-:Y:S01]  /*5f30*/  FADD.FTZ R3, R179.reuse, R2 ;  /* 0x00000002b3037221 */ /* 0x040fe20000010000 */
[----:B------:R-:W-:Y:S01]  /*5f40*/  F2FP.BF16.F32.PACK_AB R179, R179, R104 ;  /* 0x00000068b3b3723e */ /* 0x000fe200000010ff */
[----:B------:R-:W-:Y:S01]  /*5f50*/  IMAD.MOV.U32 R2, RZ, RZ, 0x3f800000 ;  /* 0x3f800000ff027424 */ /* 0x000fe200078e00ff */
[----:B------:R1:W2:Y:S01]  /*5f60*/  MUFU.EX2 R39, R60 ;  /* 0x0000003c00277308 */ /* 0x0002a20000000800 */
[C---:B---3--:R-:W-:Y:S01]  /*5f70*/  FADD.FTZ R41, R9.reuse, R0 ;  /* 0x0000000009297221 */ /* 0x048fe20000010000 */
[----:B------:R-:W-:Y:S02]  /*5f80*/  F2FP.BF16.F32.PACK_AB R182, R9, R92 ;  /* 0x0000005c09b6723e */ /* 0x000fe400000010ff */
[----:B------:R-:W-:Y:S02]  /*5f90*/  CS2R R104, SRZ ;  /* 0x0000000000687805 */ /* 0x000fe4000001ff00 */
[----:B------:R-:W-:Y:S02]  /*5fa0*/  CS2R R92, SRZ ;  /* 0x00000000005c7805 */ /* 0x000fe4000001ff00 */
[----:B------:R-:W3:Y:S01]  /*5fb0*/  MUFU.EX2 R98, R98 ;  /* 0x0000006200627308 */ /* 0x000ee20000000800 */
[----:B0-----:R-:W-:Y:S01]  /*5fc0*/  FADD.FTZ R0, R96, R41 ;  /* 0x0000002960007221 */ /* 0x001fe20000010000 */
[----:B-1----:R-:W-:-:S02]  /*5fd0*/  CS2R R60, SRZ ;  /* 0x00000000003c7805 */ /* 0x002fc4000001ff00 */
[----:B------:R-:W-:-:S04]  /*5fe0*/  CS2R R40, SRZ ;  /* 0x0000000000287805 */ /* 0x000fc8000001ff00 */
[----:B------:R0:W1:Y:S01]  /*5ff0*/  MUFU.EX2 R25, R50 ;  /* 0x0000003200197308 */ /* 0x0000620000000800 */
[C---:B--2---:R-:W-:Y:S01]  /*6000*/  FADD.FTZ R11, R39.reuse, R0 ;  /* 0x00000000270b7221 */ /* 0x044fe20000010000 */
[----:B------:R-:W-:Y:S01]  /*6010*/  F2FP.BF16.F32.PACK_AB R176, R39, R96 ;  /* 0x0000006027b0723e */ /* 0x000fe200000010ff */
[----:B------:R-:W-:Y:S01]  /*6020*/  IMAD.MOV.U32 R0, RZ, RZ, 0x3f800000 ;  /* 0x3f800000ff007424 */ /* 0x000fe200078e00ff */
[----:B------:R-:W-:Y:S02]  /*6030*/  CS2R R96, SRZ ;  /* 0x0000000000607805 */ /* 0x000fe4000001ff00 */
[----:B------:R-:W-:Y:S01]  /*6040*/  CS2R R38, SRZ ;  /* 0x0000000000267805 */ /* 0x000fe2000001ff00 */
[----:B---3--:R-:W-:Y:S01]  /*6050*/  FADD.FTZ R4, R98, R11 ;  /* 0x0000000b62047221 */ /* 0x008fe20000010000 */
[----:B------:R-:W-:Y:S02]  /*6060*/  VIMNMX R11, RZ, R32, !PT ;  /* 0x00000020ff0b7248 */ /* 0x000fe40007fe0100 */
[----:B0-----:R-:W-:-:S02]  /*6070*/  CS2R R50, SRZ ;  /* 0x0000000000327805 */ /* 0x001fc4000001ff00 */
[----:B------:R-:W-:Y:S02]  /*6080*/  CS2R R32, SRZ ;  /* 0x0000000000207805 */ /* 0x000fe4000001ff00 */
[----:B------:R-:W-:Y:S01]  /*6090*/  ISETP.GE.AND P3, PT, R8, R11, PT ;  /* 0x0000000b0800720c */ /* 0x000fe20003f66270 */
[C---:B-1----:R-:W-:Y:S01]  /*60a0*/  FADD.FTZ R4, R25.reuse, R4 ;  /* 0x0000000419047221 */ /* 0x042fe20000010000 */
[----:B------:R-:W-:Y:S02]  /*60b0*/  F2FP.BF16.F32.PACK_AB R178, R25, R98 ;  /* 0x0000006219b2723e */ /* 0x000fe400000010ff */
[----:B------:R-:W-:Y:S02]  /*60c0*/  CS2R R98, SRZ ;  /* 0x0000000000627805 */ /* 0x000fe4000001ff00 */
[----:B------:R-:W-:-:S07]  /*60d0*/  CS2R R24, SRZ ;  /* 0x0000000000187805 */ /* 0x000fce000001ff00 */
[----:B------:R-:W-:Y:S05]  /*60e0*/  @!P3 BRA `(.L_x_2271) ;  /* 0x0000004800b8b947 */ /* 0x000fea0003800000 */
[----:B------:R-:W-:Y:S01]  /*60f0*/  IMAD.MOV.U32 R9, RZ, RZ, R6 ;  /* 0x000000ffff097224 */ /* 0x000fe200078e0006 */
[----:B------:R-:W-:Y:S01]  /*6100*/  UMOV UR38, UR39 ;  /* 0x0000002700267c82 */ /* 0x000fe20008000000 */
[----:B------:R-:W-:Y:S01]  /*6110*/  IMAD.MOV.U32 R10, RZ, RZ, R7 ;  /* 0x000000ffff0a7224 */ /* 0x000fe200078e0007 */
[----:B------:R-:W-:Y:S01]  /*6120*/  UMOV UR6, UR36 ;  /* 0x0000002400067c82 */ /* 0x000fe20008000000 */
[----:B------:R-:W-:Y:S01]  /*6130*/  IMAD.MOV.U32 R2, RZ, RZ, 0x3f800000 ;  /* 0x3f800000ff027424 */ /* 0x000fe200078e00ff */
[----:B------:R-:W-:Y:S01]  /*6140*/  ULDC UR5, c[0x0][0x9d8] ;  /* 0x0002760000057ab9 */ /* 0x000fe20000000800 */
[----:B------:R-:W-:-:S07]  /*6150*/  IMAD.MOV.U32 R119, RZ, RZ, RZ ;  /* 0x000000ffff777224 */ /* 0x000fce00078e00ff */
.L_x_2280:
[----:B------:R-:W-:-:S04]  /*6160*/  UIADD3 UR4, UR6, 0x1, URZ ;  /* 0x0000000106047890 */ /* 0x000fc8000fffe03f */
[----:B------:R-:W-:-:S04]  /*6170*/  UISETP.NE.AND UP0, UPT, UR4, 0x2, UPT ;  /* 0x000000020400788c */ /* 0x000fc8000bf05270 */
[----:B------:R-:W-:Y:S02]  /*6180*/  USEL UR39, URZ, 0x1, UP0 ;  /* 0x000000013f277887 */ /* 0x000fe40008000000 */
[----:B------:R-:W-:Y:S02]  /*6190*/  USEL UR36, UR4, URZ, UP0 ;  /* 0x0000003f04247287 */ /* 0x000fe40008000000 */
[----:B------:R-:W-:Y:S01]  /*61a0*/  ULOP3.LUT UR39, UR38, UR39, URZ, 0x3c, !UPT ;  /* 0x0000002726277292 */ /* 0x000fe2000f8e3c3f */
[----:B------:R-:W-:Y:S11]  /*61b0*/  @!P0 BRA `(.L_x_2272) ;  /* 0x0000000000048947 */ /* 0x000ff60003800000 */
[----:B------:R-:W-:Y:S01]  /*61c0*/  BPT.TRAP 0x1 ;  /* 0x000000040000795c */ /* 0x000fe20000300000 */
.L_x_2272:
[----:B------:R-:W-:Y:S01]  /*61d0*/  ULEA UR7, UR36, UR37, 0x3 ;  /* 0x0000002524077291 */ /* 0x000fe2000f8e183f */
[----:B------:R-:W-:-:S05]  /*61e0*/  IMAD.U32 R5, RZ, RZ, UR39 ;  /* 0x00000027ff057e24 */ /* 0x000fca000f8e00ff */
[----:B------:R-:W-:-:S04]  /*61f0*/  SHF.L.U32 R5, R5, 0x1f, RZ ;  /* 0x0000001f05057819 */ /* 0x000fc800000006ff */
[----:B------:R0:W1:Y:S01]  /*6200*/  SYNCS.PHASECHK.TRANS64.TRYWAIT P3, [UR7+0x36830], R5 ;  /* 0x03683005ff0075a7 */ /* 0x0000620008060147 */
[----:B------:R-:W-:Y:S05]  /*6210*/  @!P0 BRA `(.L_x_2273) ;  /* 0x0000000000048947 */ /* 0x000fea0003800000 */
[----:B------:R-:W-:Y:S01]  /*6220*/  BPT.TRAP 0x1 ;  /* 0x000000040000795c */ /* 0x000fe20000300000 */
.L_x_2273:
[----:B-1----:R-:W-:Y:S05]  /*6230*/  @P3 BRA `(.L_x_2274) ;  /* 0x0000000000083947 */ /* 0x002fea0003800000 */
[----:B------:R-:W1:Y:S02]  /*6240*/  SYNCS.PHASECHK.TRANS64.TRYWAIT P3, [UR7+0x36830], R5 ;  /* 0x03683005ff0075a7 */ /* 0x000e640008060147 */
[----:B-1----:R-:W-:Y:S05]  /*6250*/  @!P3 BRA `(.L_x_2275) ;  /* 0x0000010c00b8b947 */ /* 0x002fea0003800000 */
.L_x_2274:
[----:B------:R-:W-:Y:S01]  /*6260*/  UIMAD UR4, UR36, 0xa80, UR60 ;  /* 0x00000a80240478a4 */ /* 0x000fe2000f8e023c */
[----:B------:R-:W-:Y:S01]  /*6270*/  WARPGROUP.ARRIVE ;  /* 0x00000000000079c5 */ /* 0x000fe20000000000 */
[----:B------:R-:W-:Y:S01]  /*6280*/  UMOV UR59, 0x40000040 ;  /* 0x40000040003b7882 */ /* 0x000fe20000000000 */
[----:B------:R-:W-:Y:S01]  /*6290*/  UMOV UR19, 0x40000040 ;  /* 0x4000004000137882 */ /* 0x000fe20000000000 */
        /* <DEDUP_REMOVED lines=587> */
.L_x_2276:
[----:B------:R-:W-:Y:S01]  /*8750*/  ULEA UR10, UR6, UR37, 0x3 ;  /* 0x00000025060a7291 */ /* 0x000fe2000f8e183f */
[----:B------:R-:W-:-:S05]  /*8760*/  IMAD.U32 R0, RZ, RZ, UR38 ;  /* 0x00000026ff007e24 */ /* 0x000fca000f8e00ff */
[----:B------:R-:W-:-:S04]  /*8770*/  SHF.L.U32 R0, R0, 0x1f, RZ ;  /* 0x0000001f00007819 */ /* 0x000fc800000006ff */
[----:B------:R2:W3:Y:S01]  /*8780*/  SYNCS.PHASECHK.TRANS64.TRYWAIT P3, [UR10+0x36850], R0 ;  /* 0x03685000ff0075a7 */ /* 0x0004e2000806014a */
[----:B------:R-:W-:Y:S05]  /*8790*/  @!P0 BRA `(.L_x_2277) ;  /* 0x0000000000048947 */ /* 0x000fea0003800000 */
[----:B------:R-:W-:Y:S01]  /*87a0*/  BPT.TRAP 0x1 ;  /* 0x000000040000795c */ /* 0x000fe20000300000 */
.L_x_2277:
[----:B---3--:R-:W-:Y:S05]  /*87b0*/  @P3 BRA `(.L_x_2278) ;  /* 0x0000000000083947 */ /* 0x008fea0003800000 */
[----:B------:R-:W3:Y:S02]  /*87c0*/  SYNCS.PHASECHK.TRANS64.TRYWAIT P3, [UR10+0x36850], R0 ;  /* 0x03685000ff0075a7 */ /* 0x000ee4000806014a */
[----:B---3--:R-:W-:Y:S05]  /*87d0*/  @!P3 BRA `(.L_x_2279) ;  /* 0x000000e80070b947 */ /* 0x008fea0003800000 */
.L_x_2278:
[----:B------:R-:W-:Y:S01]  /*87e0*/  UIADD3 UR4, UR37, 0x400, URZ ;  /* 0x0000040025047890 */ /* 0x000fe2000fffe03f */
[----:B------:R-:W-:Y:S01]  /*87f0*/  WARPGROUP.ARRIVE ;  /* 0x00000000000079c5 */ /* 0x000fe20000000000 */
[----:B------:R-:W-:Y:S01]  /*8800*/  UMOV UR15, 0x40000040 ;  /* 0x40000040000f7882 */ /* 0x000fe20000000000 */
[----:B------:R-:W-:Y:S01]  /*8810*/  FMUL.FTZ R15, R165, UR5 ;  /* 0x00000005a50f7c20 */ /* 0x000fe20008410000 */
[----:B------:R-:W-:Y:S01]  /*8820*/  USHF.R.U32.HI UR4, URZ, 0x4, UR4 ;  /* 0x000000043f047899 */ /* 0x000fe20008011604 */
[----:B------:R-:W3:Y:S01]  /*8830*/  @P2 LDC R165, c[0x0][0x450] ;  /* 0x00011400ffa52b82 */ /* 0x000ee20000000800 */
[----:B------:R-:W-:Y:S01]  /*8840*/  FMUL.FTZ R14, R161, UR5 ;  /* 0x00000005a10e7c20 */ /* 0x000fe20008410000 */
[----:B------:R-:W-:Y:S01]  /*8850*/  IMAD.IADD R161, R22, 0x1, R17 ;  /* 0x0000000116a17824 */ /* 0x000fe200078e0211 */
[----:B------:R-:W-:Y:S01]  /*8860*/  ULOP3.LUT UR4, UR4, 0x3fff, URZ, 0xc0, !UPT ;  /* 0x00003fff04047892 */ /* 0x000fe2000f8ec03f */
[----:B------:R-:W-:Y:S01]  /*8870*/  FMUL.FTZ R13, R160, UR5 ;  /* 0x00000005a00d7c20 */ /* 0x000fe20008410000 */
[----:B------:R-:W-:Y:S01]  /*8880*/  FMUL.FTZ R160, R152, UR5 ;  /* 0x0000000598a07c20 */ /* 0x000fe20008410000 */
[----:B------:R-:W-:Y:S01]  /*8890*/  FMUL.FTZ R152, R159, UR5 ;  /* 0x000000059f987c20 */ /* 0x000fe20008410000 */
[----:B------:R-:W-:Y:S01]  /*88a0*/  ULOP3.LUT UR4, UR4, 0x3800000, URZ, 0xfc, !UPT ;  /* 0x0380000004047892 */ /* 0x000fe2000f8efc3f */
[----:B------:R-:W4:Y:S01]  /*88b0*/  LDC R159, c[0x0][0x2f0] ;  /* 0x0000bc00ff9f7b82 */ /* 0x000f220000000800 */
[----:B------:R-:W-:Y:S01]  /*88c0*/  FMUL.FTZ R20, R164, UR5 ;  /* 0x00000005a4147c20 */ /* 0x000fe20008410000 */
[----:B------:R-:W-:Y:S01]  /*88d0*/  FMUL.FTZ R164, R146, UR5 ;  /* 0x0000000592a47c20 */ /* 0x000fe20008410000 */
[----:B------:R-:W-:Y:S01]  /*88e0*/  UIMAD UR4, UR6, 0xa80, UR4 ;  /* 0x00000a80060478a4 */ /* 0x000fe2000f8e0204 */
[----:B------:R-:W-:Y:S01]  /*88f0*/  FMUL.FTZ R21, R153, UR5 ;  /* 0x0000000599157c20 */ /* 0x000fe20008410000 */
[----:B------:R-:W-:Y:S01]  /*8900*/  FMUL.FTZ R153, R157, UR5 ;  /* 0x000000059d997c20 */ /* 0x000fe20008410000 */
[----:B------:R-:W-:Y:S01]  /*8910*/  FMUL.FTZ R157, R144, UR5 ;  /* 0x00000005909d7c20 */ /* 0x000fe20008410000 */
[----:B------:R-:W-:Y:S01]  /*8920*/  UIADD3 UR6, UR4, 0x80, URZ ;  /* 0x0000008004067890 */ /* 0x000fe2000fffe03f */
[----:B01----:R-:W-:Y:S01]  /*8930*/  FMUL.FTZ R5, R174, UR5 ;  /* 0x00000005ae057c20 */ /* 0x003fe20008410000 */
[----:B------:R-:W-:Y:S01]  /*8940*/  FMUL.FTZ R6, R175, UR5 ;  /* 0x00000005af067c20 */ /* 0x000fe20008410000 */
[----:B------:R-:W-:Y:S01]  /*8950*/  UMOV UR14, UR4 ;  /* 0x00000004000e7c82 */ /* 0x000fe20008000000 */
[----:B------:R-:W-:Y:S01]  /*8960*/  ULDC UR11, c[0x0][0x288] ;  /* 0x0000a200000b7ab9 */ /* 0x000fe20000000800 */
[----:B------:R-:W-:Y:S01]  /*8970*/  HGMMA.64x192x16.F32.BF16 R24, R200, gdesc[UR12].tnspB, R24, gsb0 ;  /* 0x42e0000cc8187df0 */ /* 0x000fe20008001818 */
[----:B------:R-:W-:Y:S01]  /*8980*/  UMOV UR15, 0x40000040 ;  /* 0x40000040000f7882 */ /* 0x000fe20000000000 */
[----:B------:R-:W-:Y:S01]  /*8990*/  UMOV UR14, UR6 ;  /* 0x00000006000e7c82 */ /* 0x000fe20008000000 */
[----:B------:R-:W-:Y:S01]  /*89a0*/  UIADD3 UR6, UR4, 0x100, URZ ;  /* 0x0000010004067890 */ /* 0x000fe2000fffe03f */
[----:B------:R-:W-:Y:S01]  /*89b0*/  MUFU.TANH R5, R5 ;  /* 0x0000000500057308 */ /* 0x000fe20000002400 */
[----:B------:R-:W-:Y:S01]  /*89c0*/  FMUL.FTZ R162, R162, UR5 ;  /* 0x00000005a2a27c20 */ /* 0x000fe20008410000 */
[----:B------:R-:W-:Y:S01]  /*89d0*/  FMUL.FTZ R163, R163, UR5 ;  /* 0x00000005a3a37c20 */ /* 0x000fe20008410000 */
[----:B------:R-:W-:Y:S01]  /*89e0*/  FMUL.FTZ R174, R166, UR5 ;  /* 0x00000005a6ae7c20 */ /* 0x000fe20008410000 */
[----:B------:R-:W-:Y:S01]  /*89f0*/  FMUL.FTZ R12, R172, UR5 ;  /* 0x00000005ac0c7c20 */ /* 0x000fe20008410000 */
[----:B------:R-:W-:Y:S01]  /*8a00*/  FMUL.FTZ R172, R167, UR5 ;  /* 0x00000005a7ac7c20 */ /* 0x000fe20008410000 */
[----:B--2---:R-:W-:Y:S01]  /*8a10*/  FMUL.FTZ R0, R168, UR5 ;  /* 0x00000005a8007c20 */ /* 0x004fe20008410000 */
[----:B------:R-:W-:Y:S01]  /*8a20*/  FMUL.FTZ R168, R155, UR5 ;  /* 0x000000059ba87c20 */ /* 0x000fe20008410000 */
        /* <DEDUP_REMOVED lines=30> */
[----:B------:R-:W-:-:S02]  /*8c10*/  UMOV UR38, UR39 ;  /* 0x0000002700267c82 */ /* 0x000fc40008000000 */
        /* <DEDUP_REMOVED lines=54> */
[----:B------:R-:W0:Y:S02]  /*8f80*/  @P2 LDC R154, c[0x0][0x44c] ;  /* 0x00011300ff9a2b82 */ /* 0x000e240000000800 */
[----:B------:R-:W-:Y:S01]  /*8f90*/  HGMMA.64x192x16.F32.BF16 R24, R192, gdesc[UR12].tnspB, R24, gsb0 ;  /* 0x42e0000cc0187df0 */ /* 0x000fe20008001818 */
[----:B------:R-:W-:Y:S01]  /*8fa0*/  UMOV UR14, UR6 ;  /* 0x00000006000e7c82 */ /* 0x000fe20008000000 */
[----:B------:R-:W-:Y:S01]  /*8fb0*/  UMOV UR15, 0x40000040 ;  /* 0x40000040000f7882 */ /* 0x000fe20000000000 */
[----:B------:R-:W1:Y:S01]  /*8fc0*/  MUFU.TANH R198, R198 ;  /* 0x000000c600c67308 */ /* 0x000e620000002400 */
[----:B------:R-:W-:-:S07]  /*8fd0*/  UIADD3 UR6, UR4, 0x200, URZ ;  /* 0x0000020004067890 */ /* 0x000fce000fffe03f */
[----:B------:R-:W2:Y:S08]  /*8fe0*/  MUFU.TANH R196, R196 ;  /* 0x000000c400c47308 */ /* 0x000eb00000002400 */
[----:B------:R-:W5:Y:S01]  /*8ff0*/  MUFU.TANH R170, R170 ;  /* 0x000000aa00aa7308 */ /* 0x000f620000002400 */
[----:B0-----:R-:W-:-:S05]  /*9000*/  @P2 IMAD.HI.U32 R154, R161, R154, RZ ;  /* 0x0000009aa19a2227 */ /* 0x001fca00078e00ff */
[----:B---3--:R-:W-:Y:S01]  /*9010*/  @P2 SHF.R.U32.HI R161, RZ, R165, R154 ;  /* 0x000000a5ffa12219 */ /* 0x008fe2000001169a */
[----:B------:R-:W-:Y:S01]  /*9020*/  FMUL.FTZ R154, R151, UR5 ;  /* 0x00000005979a7c20 */ /* 0x000fe20008410000 */
[----:B------:R-:W-:-:S03]  /*9030*/  MOV R165, 0xffffff90 ;  /* 0xffffff9000a57802 */ /* 0x000fc60000000f00 */
[----:B------:R-:W0:Y:S02]  /*9040*/  SHFL.IDX PT, R146, R161, 0x1, 0x1c1f ;  /* 0x003c1f00a1927f89 */ /* 0x000e2400000e0000 */
[----:B------:R-:W-:Y:S01]  /*9050*/  IMAD R144, R8, R165, 0x1 ;  /* 0x0000000108907424 */ /* 0x000fe200078e02a5 */
[----:B------:R-:W3:Y:S01]  /*9060*/  MUFU.TANH R154, R154 ;  /* 0x0000009a009a7308 */ /* 0x000ee20000002400 */
[----:B------:R-:W5:Y:S02]  /*9070*/  SHFL.IDX PT, R128, R161, RZ, 0x1c1f ;  /* 0x001c1fffa1807589 */ /* 0x000f6400000e0000 */
[----:B------:R-:W-:-:S04]  /*9080*/  IMAD R144, R19, -0x2, R144 ;  /* 0xfffffffe13907824 */ /* 0x000fc800078e0290 */
[----:B----4-:R-:W-:-:S05]  /*9090*/  IMAD R159, R159, UR61, R144 ;  /* 0x0000003d9f9f7c24 */ /* 0x010fca000f8e0290 */
[----:B0-----:R-:W-:-:S04]  /*90a0*/  IADD3 R151, R146, -UR11, R159 ;  /* 0x8000000b92977c10 */ /* 0x001fc8000fffe09f */
[C---:B------:R-:W-:Y:S02]  /*90b0*/  ISETP.GT.AND P3, PT, R151.reuse, RZ, PT ;  /* 0x000000ff9700720c */ /* 0x040fe40003f64270 */
[C---:B------:R-:W-:Y:S02]  /*90c0*/  ISETP.GT.AND P4, PT, R151.reuse, 0x1, PT ;  /* 0x000000019700780c */ /* 0x040fe40003f84270 */
[----:B-1----:R-:W-:Y:S02]  /*90d0*/  FSEL R198, R198, -INF , P3 ;  /* 0xff800000c6c67808 */ /* 0x002fe40001800000 */
[----:B------:R-:W-:Y:S02]  /*90e0*/  ISETP.GT.AND P3, PT, R151, 0x8, PT ;  /* 0x000000089700780c */ /* 0x000fe40003f64270 */
[----:B--2---:R-:W-:Y:S02]  /*90f0*/  FSEL R196, R196, -INF , P4 ;  /* 0xff800000c4c47808 */ /* 0x004fe40002000000 */
[----:B------:R-:W-:-:S02]  /*9100*/  FMNMX.FTZ R165, R198, R9, !PT ;  /* 0x00000009c6a57209 */ /* 0x000fc40007810000 */
[----:B------:R-:W-:Y:S02]  /*9110*/  ISETP.GT.AND P4, PT, R151, 0x9, PT ;  /* 0x000000099700780c */ /* 0x000fe40003f84270 */
[----:B------:R-:W-:Y:S02]  /*9120*/  FMNMX.FTZ R165, R196, R165, !PT ;  /* 0x000000a5c4a57209 */ /* 0x000fe40007810000 */
[----:B-----5:R-:W-:-:S04]  /*9130*/  IADD3 R159, R128, -UR11, R159 ;  /* 0x8000000b809f7c10 */ /* 0x020fc8000fffe09f */
[----:B------:R-:W-:-:S04]  /*9140*/  ISETP.GT.AND P5, PT, R159, 0x1, PT ;  /* 0x000000019f00780c */ /* 0x000fc80003fa4270 */
[----:B------:R-:W-:Y:S02]  /*9150*/  FSEL R2, R2, -INF , P5 ;  /* 0xff80000002027808 */ /* 0x000fe40002800000 */
[----:B------:R-:W-:-:S04]  /*9160*/  ISETP.GT.AND P5, PT, R159, 0x9, PT ;  /* 0x000000099f00780c */ /* 0x000fc80003fa4270 */
[----:B------:R-:W-:Y:S02]  /*9170*/  FSEL R120, R7, -INF , P5 ;  /* 0xff80000007787808 */ /* 0x000fe40002800000 */
[----:B------:R-:W-:-:S04]  /*9180*/  ISETP.GT.AND P5, PT, R159, 0x11, PT ;  /* 0x000000119f00780c */ /* 0x000fc80003fa4270 */
[----:B------:R-:W-:Y:S02]  /*9190*/  FSEL R14, R14, -INF , P5 ;  /* 0xff8000000e0e7808 */ /* 0x000fe40002800000 */
[----:B------:R-:W-:Y:S01]  /*91a0*/  ISETP.GT.AND P5, PT, R159, 0x19, PT ;  /* 0x000000199f00780c */ /* 0x000fe20003fa4270 */
[----:B------:R-:W-:Y:S02]  /*91b0*/  WARPGROUP.DEPBAR.LE gsb0, 0x0 ;  /* 0x00008000000079c5 */ /* 0x000fe40000010000 */
[----:B------:R-:W-:Y:S01]  /*91c0*/  WARPGROUP.ARRIVE ;  /* 0x00000000000079c5 */ /* 0x000fe20000000000 */
[----:B------:R-:W-:Y:S02]  /*91d0*/  FSEL R194, R5, -INF , P3 ;  /* 0xff80000005c27808 */ /* 0x000fe40001800000 */
[C---:B------:R-:W-:Y:S01]  /*91e0*/  ISETP.GT.AND P3, PT, R151.reuse, 0x10, PT ;  /* 0x000000109700780c */ /* 0x040fe20003f64270 */
[----:B------:R-:W0:Y:S01]  /*91f0*/  MUFU.TANH R5, R122 ;  /* 0x0000007a00057308 */ /* 0x000e220000002400 */
[----:B------:R-:W-:Y:S01]  /*9200*/  FSEL R192, R6, -INF , P4 ;  /* 0xff80000006c07808 */ /* 0x000fe20002000000 */
[----:B------:R-:W-:Y:S01]  /*9210*/  HGMMA.64x192x16.F32.BF16 R24, R188, gdesc[UR12].tnspB, R24, gsb0 ;  /* 0x42e0000cbc187df0 */ /* 0x000fe20008001818 */
[----:B------:R-:W-:Y:S01]  /*9220*/  FMNMX.FTZ R165, R194, R165, !PT ;  /* 0x000000a5c2a57209 */ /* 0x000fe20007810000 */
[----:B------:R-:W-:Y:S01]  /*9230*/  UMOV UR14, UR6 ;  /* 0x00000006000e7c82 */ /* 0x000fe20008000000 */
[----:B------:R-:W-:Y:S01]  /*9240*/  ISETP.GT.AND P4, PT, R151, 0x11, PT ;  /* 0x000000119700780c */ /* 0x000fe20003f84270 */
[----:B------:R-:W-:Y:S01]  /*9250*/  UMOV UR15, 0x40000040 ;  /* 0x40000040000f7882 */ /* 0x000fe20000000000 */
[----:B------:R-:W-:Y:S01]  /*9260*/  FMNMX.FTZ R165, R192, R165, !PT ;  /* 0x000000a5c0a57209 */ /* 0x000fe20007810000 */
[----:B------:R1:W2:Y:S01]  /*9270*/  MUFU.TANH R6, R123 ;  /* 0x0000007b00067308 */ /* 0x0002a20000002400 */
[----:B------:R-:W-:-:S02]  /*9280*/  UIADD3 UR6, UR4, 0x280, URZ ;  /* 0x0000028004067890 */ /* 0x000fc4000fffe03f */
[----:B------:R-:W-:Y:S01]  /*9290*/  UIADD3 UR4, UR4, 0x300, URZ ;  /* 0x0000030004047890 */ /* 0x000fe2000fffe03f */
[----:B-1----:R-:W-:-:S06]  /*92a0*/  FMUL.FTZ R123, R149, UR5 ;  /* 0x00000005957b7c20 */ /* 0x002fcc0008410000 */
[----:B------:R-:W-:Y:S01]  /*92b0*/  MUFU.TANH R123, R123 ;  /* 0x0000007b007b7308 */ /* 0x000fe20000002400 */
[----:B------:R-:W-:Y:S02]  /*92c0*/  WARPGROUP.DEPBAR.LE gsb0, 0x0 ;  /* 0x00008000000079c5 */ /* 0x000fe40000010000 */
[----:B------:R-:W-:Y:S01]  /*92d0*/  FSEL R190, R162, -INF , P3 ;  /* 0xff800000a2be7808 */ /* 0x000fe20001800000 */
[----:B------:R-:W-:Y:S01]  /*92e0*/  WARPGROUP.ARRIVE ;  /* 0x00000000000079c5 */ /* 0x000fe20000000000 */
[----:B------:R-:W-:Y:S02]  /*92f0*/  ISETP.GT.AND P3, PT, R151, 0x18, PT ;  /* 0x000000189700780c */ /* 0x000fe40003f64270 */
[----:B------:R-:W-:Y:S02]  /*9300*/  FSEL R188, R163, -INF , P4 ;  /* 0xff800000a3bc7808 */ /* 0x000fe40002000000 */
[----:B------:R-:W-:Y:S01]  /*9310*/  FMNMX.FTZ R165, R190, R165, !PT ;  /* 0x000000a5bea57209 */ /* 0x000fe20007810000 */
[----:B------:R-:W-:Y:S01]  /*9320*/  HGMMA.64x192x16.F32.BF16 R24, R184, gdesc[UR12].tnspB, R24, gsb0 ;  /* 0x42e0000cb8187df0 */ /* 0x000fe20008001818 */
[C---:B------:R-:W-:Y:S01]  /*9330*/  ISETP.GT.AND P4, PT, R151.reuse, 0x19, PT ;  /* 0x000000199700780c */ /* 0x040fe20003f84270 */
[----:B------:R-:W-:Y:S01]  /*9340*/  UMOV UR14, UR6 ;  /* 0x00000006000e7c82 */ /* 0x000fe20008000000 */
[----:B------:R-:W-:Y:S01]  /*9350*/  FSEL R174, R174, -INF , P3 ;  /* 0xff800000aeae7808 */ /* 0x000fe20001800000 */
[----:B------:R-:W-:Y:S01]  /*9360*/  UMOV UR15, 0x40000040 ;  /* 0x40000040000f7882 */ /* 0x000fe20000000000 */
[----:B------:R-:W-:Y:S01]  /*9370*/  FMNMX.FTZ R165, R188, R165, !PT ;  /* 0x000000a5bca57209 */ /* 0x000fe20007810000 */
[----:B------:R-:W-:Y:S01]  /*9380*/  UMOV UR6, UR4 ;  /* 0x0000000400067c82 */ /* 0x000fe20008000000 */
[----:B------:R-:W-:-:S02]  /*9390*/  ISETP.GT.AND P3, PT, R151, 0x20, PT ;  /* 0x000000209700780c */ /* 0x000fc40003f64270 */
[----:B------:R-:W-:Y:S02]  /*93a0*/  FSEL R172, R172, -INF , P4 ;  /* 0xff800000acac7808 */ /* 0x000fe40002000000 */
[----:B------:R-:W-:Y:S02]  /*93b0*/  FMNMX.FTZ R165, R174, R165, !PT ;  /* 0x000000a5aea57209 */ /* 0x000fe40007810000 */
[C---:B------:R-:W-:Y:S02]  /*93c0*/  ISETP.GT.AND P4, PT, R151.reuse, 0x21, PT ;  /* 0x000000219700780c */ /* 0x040fe40003f84270 */
[----:B------:R-:W-:Y:S02]  /*93d0*/  FSEL R170, R170, -INF , P3 ;  /* 0xff800000aaaa7808 */ /* 0x000fe40001800000 */
[----:B------:R-:W-:Y:S02]  /*93e0*/  FMNMX.FTZ R165, R172, R165, !PT ;  /* 0x000000a5aca57209 */ /* 0x000fe40007810000 */
        /* <DEDUP_REMOVED lines=19> */
[----:B---3--:R-:W-:Y:S02]  /*9520*/  FSEL R154, R154, -INF , P4 ;  /* 0xff8000009a9a7808 */ /* 0x008fe40002000000 */
        /* <DEDUP_REMOVED lines=18> */
[----:B------:R-:W-:Y:S01]  /*9650*/  FMNMX.FTZ R165, R142, R165, !PT ;  /* 0x000000a58ea57209 */ /* 0x000fe20007810000 */
[----:B------:R1:W3:Y:S01]  /*9660*/  MUFU.TANH R131, R127 ;  /* 0x0000007f00837308 */ /* 0x0002e20000002400 */
[C---:B------:R-:W-:Y:S02]  /*9670*/  ISETP.GT.AND P4, PT, R151.reuse, 0x59, PT ;  /* 0x000000599700780c */ /* 0x040fe40003f84270 */
[----:B------:R-:W-:Y:S02]  /*9680*/  FSEL R138, R134, -INF , P3 ;  /* 0xff800000868a7808 */ /* 0x000fe40001800000 */
[----:B------:R-:W-:Y:S02]  /*9690*/  FMNMX.FTZ R165, R122, R165, !PT ;  /* 0x000000a57aa57209 */ /* 0x000fe40007810000 */
[----:B------:R-:W-:-:S02]  /*96a0*/  ISETP.GT.AND P3, PT, R151, 0x60, PT ;  /* 0x000000609700780c */ /* 0x000fc40003f64270 */
[----:B------:R-:W-:Y:S01]  /*96b0*/  FSEL R144, R135, -INF , P4 ;  /* 0xff80000087907808 */ /* 0x000fe20002000000 */
[----:B-1----:R-:W-:Y:S01]  /*96c0*/  FMUL.FTZ R127, R136, UR5 ;  /* 0x00000005887f7c20 */ /* 0x002fe20008410000 */
[----:B------:R-:W-:Y:S01]  /*96d0*/  FMNMX.FTZ R165, R138, R165, !PT ;  /* 0x000000a58aa57209 */ /* 0x000fe20007810000 */
[----:B------:R-:W-:Y:S01]  /*96e0*/  FMUL.FTZ R135, R121, UR5 ;  /* 0x0000000579877c20 */ /* 0x000fe20008410000 */
[----:B------:R-:W-:Y:S02]  /*96f0*/  ISETP.GT.AND P4, PT, R151, 0x61, PT ;  /* 0x000000619700780c */ /* 0x000fe40003f84270 */
[----:B0-----:R-:W-:Y:S01]  /*9700*/  FSEL R130, R5, -INF , P3 ;  /* 0xff80000005827808 */ /* 0x001fe20001800000 */
[----:B------:R-:W0:Y:S01]  /*9710*/  MUFU.TANH R127, R127 ;  /* 0x0000007f007f7308 */ /* 0x000e220000002400 */
[----:B------:R-:W-:Y:S01]  /*9720*/  FMNMX.FTZ R165, R144, R165, !PT ;  /* 0x000000a590a57209 */ /* 0x000fe20007810000 */
[----:B------:R-:W1:Y:S01]  /*9730*/  LDC R5, c[0x0][0x988] ;  /* 0x00026200ff057b82 */ /* 0x000e620000000800 */
[----:B------:R-:W-:-:S02]  /*9740*/  ISETP.GT.AND P3, PT, R151, 0x68, PT ;  /* 0x000000689700780c */ /* 0x000fc40003f64270 */
[----:B--2---:R-:W-:Y:S02]  /*9750*/  FSEL R134, R6, -INF , P4 ;  /* 0xff80000006867808 */ /* 0x004fe40002000000 */
[----:B------:R-:W-:Y:S01]  /*9760*/  FMNMX.FTZ R165, R130, R165, !PT ;  /* 0x000000a582a57209 */ /* 0x000fe20007810000 */
[----:B------:R-:W-:Y:S01]  /*9770*/  MUFU.TANH R135, R135 ;  /* 0x0000008700877308 */ /* 0x000fe20000002400 */
[----:B------:R-:W-:Y:S02]  /*9780*/  ISETP.GT.AND P4, PT, R151, 0x69, PT ;  /* 0x000000699700780c */ /* 0x000fe40003f84270 */
[----:B------:R-:W-:Y:S02]  /*9790*/  FSEL R136, R126, -INF , P3 ;  /* 0xff8000007e887808 */ /* 0x000fe40001800000 */
[----:B------:R-:W-:Y:S02]  /*97a0*/  FMNMX.FTZ R165, R134, R165, !PT ;  /* 0x000000a586a57209 */ /* 0x000fe40007810000 */
[----:B---3--:R-:W-:Y:S01]  /*97b0*/  FSEL R126, R131, -INF , P4 ;  /* 0xff800000837e7808 */ /* 0x008fe20002000000 */
[----:B------:R-:W-:Y:S01]  /*97c0*/  FMUL.FTZ R131, R140, UR5 ;  /* 0x000000058c837c20 */ /* 0x000fe20008410000 */
[----:B------:R-:W-:-:S02]  /*97d0*/  FMNMX.FTZ R165, R136, R165, !PT ;  /* 0x000000a588a57209 */ /* 0x000fc40007810000 */
[C---:B------:R-:W-:Y:S02]  /*97e0*/  ISETP.GT.AND P4, PT, R159.reuse, RZ, PT ;  /* 0x000000ff9f00720c */ /* 0x040fe40003f84270 */
[----:B------:R-:W-:Y:S01]  /*97f0*/  FMNMX.FTZ R165, R126, R165, !PT ;  /* 0x000000a57ea57209 */ /* 0x000fe20007810000 */
[----:B------:R-:W2:Y:S01]  /*9800*/  MUFU.TANH R131, R131 ;  /* 0x0000008300837308 */ /* 0x000ea20000002400 */
[----:B------:R-:W-:Y:S02]  /*9810*/  FSEL R0, R0, -INF , P4 ;  /* 0xff80000000007808 */ /* 0x000fe40002000000 */
[----:B------:R-:W-:Y:S01]  /*9820*/  ISETP.GT.AND P4, PT, R159, 0x8, PT ;  /* 0x000000089f00780c */ /* 0x000fe20003f84270 */
[----:B------:R-:W3:Y:S01]  /*9830*/  SHFL.BFLY PT, R6, R165, 0x2, 0x1f ;  /* 0x0c401f00a5067f89 */ /* 0x000ee200000e0000 */
[----:B------:R-:W-:Y:S02]  /*9840*/  FSEL R140, R15, -INF , P5 ;  /* 0xff8000000f8c7808 */ /* 0x000fe40002800000 */
[----:B------:R-:W-:-:S02]  /*9850*/  FSEL R12, R12, -INF , P4 ;  /* 0xff8000000c0c7808 */ /* 0x000fc40002000000 */
[C---:B------:R-:W-:Y:S02]  /*9860*/  ISETP.GT.AND P4, PT, R159.reuse, 0x10, PT ;  /* 0x000000109f00780c */ /* 0x040fe40003f84270 */
[----:B------:R-:W-:Y:S02]  /*9870*/  ISETP.GT.AND P5, PT, R159, 0x21, PT ;  /* 0x000000219f00780c */ /* 0x000fe40003fa4270 */
[----:B------:R-:W-:Y:S02]  /*9880*/  FSEL R128, R13, -INF , P4 ;  /* 0xff8000000d807808 */ /* 0x000fe40002000000 */
[----:B------:R-:W-:-:S04]  /*9890*/  ISETP.GT.AND P4, PT, R159, 0x18, PT ;  /* 0x000000189f00780c */ /* 0x000fc80003f84270 */
[----:B------:R-:W-:Y:S02]  /*98a0*/  FSEL R132, R20, -INF , P4 ;  /* 0xff80000014847808 */ /* 0x000fe40002000000 */
[----:B------:R-:W-:-:S04]  /*98b0*/  ISETP.GT.AND P4, PT, R159, 0x20, PT ;  /* 0x000000209f00780c */ /* 0x000fc80003f84270 */
[----:B------:R-:W-:Y:S02]  /*98c0*/  FSEL R160, R160, -INF , P4 ;  /* 0xff800000a0a07808 */ /* 0x000fe40002000000 */
[----:B------:R-:W-:Y:S02]  /*98d0*/  ISETP.GT.AND P4, PT, R159, 0x28, PT ;  /* 0x000000289f00780c */ /* 0x000fe40003f84270 */
[----:B---3--:R-:W-:-:S05]  /*98e0*/  FMNMX.FTZ R6, R165, R6, !PT ;  /* 0x00000006a5067209 */ /* 0x008fca0007810000 */
[----:B------:R-:W3:Y:S02]  /*98f0*/  SHFL.BFLY PT, R139, R6, 0x1, 0x1f ;  /* 0x0c201f00068b7f89 */ /* 0x000ee400000e0000 */
[----:B---3--:R-:W-:Y:S02]  /*9900*/  FMNMX.FTZ R6, R6, R139, !PT ;  /* 0x0000008b06067209 */ /* 0x008fe40007810000 */
[----:B------:R-:W-:Y:S02]  /*9910*/  FMNMX.FTZ R139, R0, R10, !PT ;  /* 0x0000000a008b7209 */ /* 0x000fe40007810000 */
[C---:B------:R-:W-:Y:S01]  /*9920*/  FSETP.NEU.FTZ.AND P3, PT, R6.reuse, -INF , PT ;  /* 0xff8000000600780b */ /* 0x040fe20003f7d000 */
[----:B-1----:R-:W-:Y:S01]  /*9930*/  FMUL.FTZ R121, R6, R5 ;  /* 0x0000000506797220 */ /* 0x002fe20000410000 */
[----:B------:R-:W-:-:S04]  /*9940*/  FMNMX.FTZ R139, R2, R139, !PT ;  /* 0x0000008b028b7209 */ /* 0x000fc80007810000 */
[----:B------:R-:W-:Y:S02]  /*9950*/  FMNMX.FTZ R139, R12, R139, !PT ;  /* 0x0000008b0c8b7209 */ /* 0x000fe40007810000 */
[----:B------:R-:W-:Y:S02]  /*9960*/  FSEL R121, R121, RZ, P3 ;  /* 0x000000ff79797208 */ /* 0x000fe40001800000 */
[----:B------:R-:W-:Y:S01]  /*9970*/  FMNMX.FTZ R139, R120, R139, !PT ;  /* 0x0000008b788b7209 */ /* 0x000fe20007810000 */
[----:B------:R-:W-:Y:S02]  /*9980*/  WARPGROUP.DEPBAR.LE gsb0, 0x0 ;  /* 0x00008000000079c5 */ /* 0x000fe40000010000 */
[----:B------:R-:W-:Y:S01]  /*9990*/  FSEL R184, R21, -INF , P5 ;  /* 0xff80000015b87808 */ /* 0x000fe20002800000 */
[--C-:B------:R-:W-:Y:S01]  /*99a0*/  FFMA.FTZ R197, R190, R5, -R121.reuse ;  /* 0x00000005bec57223 */ /* 0x100fe20000010879 */
[----:B------:R-:W-:Y:S01]  /*99b0*/  FMNMX.FTZ R139, R128, R139, !PT ;  /* 0x0000008b808b7209 */ /* 0x000fe20007810000 */
[-CC-:B------:R-:W-:Y:S01]  /*99c0*/  FFMA.FTZ R20, R192, R5.reuse, -R121.reuse ;  /* 0x00000005c0147223 */ /* 0x180fe20000010879 */
[----:B------:R-:W-:Y:S01]  /*99d0*/  ISETP.GT.AND P5, PT, R159, 0x29, PT ;  /* 0x000000299f00780c */ /* 0x000fe20003fa4270 */
[--C-:B------:R-:W-:Y:S01]  /*99e0*/  FFMA.FTZ R186, R188, R5, -R121.reuse ;  /* 0x00000005bcba7223 */ /* 0x100fe20000010879 */
[----:B------:R-:W-:Y:S01]  /*99f0*/  FMNMX.FTZ R139, R14, R139, !PT ;  /* 0x0000008b0e8b7209 */ /* 0x000fe20007810000 */
[-CC-:B------:R-:W-:Y:S01]  /*9a00*/  FFMA.FTZ R203, R194, R5.reuse, -R121.reuse ;  /* 0x00000005c2cb7223 */ /* 0x180fe20000010879 */
[----:B------:R-:W-:Y:S01]  /*9a10*/  FSEL R190, R155, -INF , P4 ;  /* 0xff8000009bbe7808 */ /* 0x000fe20002000000 */
[--C-:B------:R-:W-:Y:S01]  /*9a20*/  FFMA.FTZ R124, R196, R5, -R121.reuse ;  /* 0x00000005c47c7223 */ /* 0x100fe20000010879 */
[----:B------:R-:W-:Y:S01]  /*9a30*/  FMNMX.FTZ R139, R132, R139, !PT ;  /* 0x0000008b848b7209 */ /* 0x000fe20007810000 */
[----:B------:R-:W-:Y:S01]  /*9a40*/  WARPGROUP.ARRIVE ;  /* 0x00000000000079c5 */ /* 0x000fe20000000000 */
[----:B------:R-:W-:Y:S01]  /*9a50*/  ISETP.GT.AND P4, PT, R159, 0x30, PT ;  /* 0x000000309f00780c */ /* 0x000fe20003f84270 */
[--C-:B------:R-:W-:Y:S01]  /*9a60*/  FFMA.FTZ R199, R174, R5, -R121.reuse ;  /* 0x00000005aec77223 */ /* 0x100fe20000010879 */
[----:B------:R-:W-:Y:S01]  /*9a70*/  FMNMX.FTZ R139, R140, R139, !PT ;  /* 0x0000008b8c8b7209 */ /* 0x000fe20007810000 */
[--C-:B------:R-:W-:Y:S01]  /*9a80*/  FFMA.FTZ R201, R198, R5, -R121.reuse ;  /* 0x00000005c6c97223 */ /* 0x100fe20000010879 */
[----:B------:R-:W-:Y:S01]  /*9a90*/  FSEL R192, R153, -INF , P5 ;  /* 0xff80000099c07808 */ /* 0x000fe20002800000 */
[----:B------:R-:W-:Y:S01]  /*9aa0*/  HGMMA.64x192x16.F32.BF16 R24, R180, gdesc[UR12].tnspB, R24, gsb0 ;  /* 0x42e0000cb4187df0 */ /* 0x000fe20008001818 */
        /* <DEDUP_REMOVED lines=17> */
[----:B------:R-:W-:Y:S01]  /*9bc0*/  IMAD.U32 R136, RZ, RZ, UR10 ;  /* 0x0000000aff887e24 */ /* 0x000fe2000f8e00ff */
[----:B------:R-:W-:Y:S01]  /*9bd0*/  ISETP.GT.AND P5, PT, R159, 0x39, PT ;  /* 0x000000399f00780c */ /* 0x000fe20003fa4270 */
[--C-:B------:R-:W-:Y:S01]  /*9be0*/  FFMA.FTZ R172, R172, R5, -R121.reuse ;  /* 0x00000005acac7223 */ /* 0x100fe20000010879 */
[----:B------:R-:W-:Y:S01]  /*9bf0*/  FSEL R196, R147, -INF , P4 ;  /* 0xff80000093c47808 */ /* 0x000fe20002000000 */
[----:B------:R-:W-:Y:S01]  /*9c00*/  MUFU.EX2 R124, R124 ;  /* 0x0000007c007c7308 */ /* 0x000fe20000000800 */
[----:B------:R-:W-:Y:S01]  /*9c10*/  FMNMX.FTZ R139, R194, R139, !PT ;  /* 0x0000008bc28b7209 */ /* 0x000fe20007810000 */
[-CC-:B------:R-:W-:Y:S01]  /*9c20*/  FFMA.FTZ R168, R168, R5.reuse, -R121.reuse ;  /* 0x00000005a8a87223 */ /* 0x180fe20000010879 */
[----:B------:R-:W-:Y:S01]  /*9c30*/  ISETP.GT.AND P4, PT, R159, 0x40, PT ;  /* 0x000000409f00780c */ /* 0x000fe20003f84270 */
[-CC-:B------:R-:W-:Y:S01]  /*9c40*/  FFMA.FTZ R162, R162, R5.reuse, -R121.reuse ;  /* 0x00000005a2a27223 */ /* 0x180fe20000010879 */
[----:B------:R-:W-:Y:S01]  /*9c50*/  FSEL R174, R123, -INF , P5 ;  /* 0xff8000007bae7808 */ /* 0x000fe20002800000 */
[--C-:B------:R-:W-:Y:S01]  /*9c60*/  FFMA.FTZ R158, R158, R5, -R121.reuse ;  /* 0x000000059e9e7223 */ /* 0x100fe20000010879 */
[----:B------:R-:W-:Y:S01]  /*9c70*/  FMNMX.FTZ R139, R196, R139, !PT ;  /* 0x0000008bc48b7209 */ /* 0x000fe20007810000 */
[----:B------:R-:W-:Y:S01]  /*9c80*/  MUFU.EX2 R203, R203 ;  /* 0x000000cb00cb7308 */ /* 0x000fe20000000800 */
[----:B------:R-:W-:Y:S01]  /*9c90*/  ISETP.GT.AND P5, PT, R159, 0x41, PT ;  /* 0x000000419f00780c */ /* 0x000fe20003fa4270 */
[-CC-:B------:R-:W-:Y:S01]  /*9ca0*/  FFMA.FTZ R154, R154, R5.reuse, -R121.reuse ;  /* 0x000000059a9a7223 */ /* 0x180fe20000010879 */
[----:B0-----:R-:W-:Y:S01]  /*9cb0*/  FSEL R198, R127, -INF , P4 ;  /* 0xff8000007fc67808 */ /* 0x001fe20002000000 */
[--C-:B------:R-:W-:Y:S01]  /*9cc0*/  FFMA.FTZ R185, R152, R5, -R121.reuse ;  /* 0x0000000598b97223 */ /* 0x100fe20000010879 */
[----:B------:R-:W-:Y:S01]  /*9cd0*/  FMNMX.FTZ R139, R174, R139, !PT ;  /* 0x0000008bae8b7209 */ /* 0x000fe20007810000 */
[-CC-:B------:R-:W-:Y:S01]  /*9ce0*/  FFMA.FTZ R150, R150, R5.reuse, -R121.reuse ;  /* 0x0000000596967223 */ /* 0x180fe20000010879 */
[C---:B------:R-:W-:Y:S01]  /*9cf0*/  ISETP.GT.AND P4, PT, R159.reuse, 0x48, PT ;  /* 0x000000489f00780c */ /* 0x040fe20003f84270 */
[----:B------:R-:W-:Y:S01]  /*9d00*/  MUFU.EX2 R20, R20 ;  /* 0x0000001400147308 */ /* 0x000fe20000000800 */
[----:B------:R-:W-:Y:S01]  /*9d10*/  FSEL R200, R200, -INF , P5 ;  /* 0xff800000c8c87808 */ /* 0x000fe20002800000 */
[--C-:B------:R-:W-:Y:S01]  /*9d20*/  FFMA.FTZ R187, R148, R5, -R121.reuse ;  /* 0x0000000594bb7223 */ /* 0x100fe20000010879 */
[----:B------:R-:W-:Y:S01]  /*9d30*/  FMNMX.FTZ R139, R198, R139, !PT ;  /* 0x0000008bc68b7209 */ /* 0x000fe20007810000 */
[-CC-:B------:R-:W-:Y:S01]  /*9d40*/  FFMA.FTZ R146, R146, R5.reuse, -R121.reuse ;  /* 0x0000000592927223 */ /* 0x180fe20000010879 */
[----:B------:R-:W-:Y:S01]  /*9d50*/  ISETP.GT.AND P5, PT, R159, 0x49, PT ;  /* 0x000000499f00780c */ /* 0x000fe20003fa4270 */
[--C-:B------:R-:W-:Y:S01]  /*9d60*/  FFMA.FTZ R13, R142, R5, -R121.reuse ;  /* 0x000000058e0d7223 */ /* 0x100fe20000010879 */
[----:B--2---:R-:W-:Y:S01]  /*9d70*/  FSEL R170, R131, -INF , P4 ;  /* 0xff80000083aa7808 */ /* 0x004fe20002000000 */
[----:B------:R-:W-:Y:S01]  /*9d80*/  MUFU.EX2 R197, R197 ;  /* 0x000000c500c57308 */ /* 0x000fe20000000800 */
[----:B------:R-:W-:Y:S01]  /*9d90*/  FMNMX.FTZ R139, R200, R139, !PT ;  /* 0x0000008bc88b7209 */ /* 0x000fe20007810000 */
[----:B------:R-:W-:Y:S01]  /*9da0*/  FFMA.FTZ R122, R122, R5, -R121 ;  /* 0x000000057a7a7223 */ /* 0x000fe20000010879 */
[----:B------:R-:W-:-:S02]  /*9db0*/  ISETP.GT.AND P4, PT, R159, 0x50, PT ;  /* 0x000000509f00780c */ /* 0x000fc40003f84270 */
[----:B------:R-:W-:Y:S02]  /*9dc0*/  FSEL R202, R202, -INF , P5 ;  /* 0xff800000caca7808 */ /* 0x000fe40002800000 */
        /* <DEDUP_REMOVED lines=13> */
[----:B------:R-:W-:Y:S02]  /*9ea0*/  ISETP.GT.AND P4, PT, R159, 0x60, PT ;  /* 0x000000609f00780c */ /* 0x000fe40003f84270 */
[----:B------:R-:W-:-:S02]  /*9eb0*/  FSEL R222, R222, -INF , P5 ;  /* 0xff800000dede7808 */ /* 0x000fc40002800000 */
[----:B------:R-:W-:Y:S01]  /*9ec0*/  FMNMX.FTZ R139, R166, R139, !PT ;  /* 0x0000008ba68b7209 */ /* 0x000fe20007810000 */
[----:B------:R-:W-:Y:S01]  /*9ed0*/  MUFU.EX2 R193, R193 ;  /* 0x000000c100c17308 */ /* 0x000fe20000000800 */
[----:B------:R-:W-:Y:S02]  /*9ee0*/  ISETP.GT.AND P5, PT, R159, 0x61, PT ;  /* 0x000000619f00780c */ /* 0x000fe40003fa4270 */
        /* <DEDUP_REMOVED lines=11> */
[----:B------:R-:W-:-:S03]  /*9fa0*/  FMNMX.FTZ R139, R164, R139, !PT ;  /* 0x0000008ba48b7209 */ /* 0x000fc60007810000 */
[----:B------:R-:W-:Y:S01]  /*9fb0*/  MUFU.EX2 R162, R162 ;  /* 0x000000a200a27308 */ /* 0x000fe20000000800 */
[----:B------:R-:W-:-:S05]  /*9fc0*/  FMNMX.FTZ R139, R228, R139, !PT ;  /* 0x0000008be48b7209 */ /* 0x000fca0007810000 */
[----:B------:R-:W0:Y:S02]  /*9fd0*/  SHFL.BFLY PT, R156, R139, 0x2, 0x1f ;  /* 0x0c401f008b9c7f89 */ /* 0x000e2400000e0000 */
        /* <DEDUP_REMOVED lines=9> */
[----:B0-----:R-:W-:-:S04]  /*a070*/  FMNMX.FTZ R7, R156, R7, !PT ;  /* 0x000000079c077209 */ /* 0x001fc80007810000 */
[C---:B------:R-:W-:Y:S01]  /*a080*/  FSETP.NEU.FTZ.AND P4, PT, R7.reuse, -INF , PT ;  /* 0xff8000000700780b */ /* 0x040fe20003f9d000 */
[----:B------:R-:W-:Y:S02]  /*a090*/  FMUL.FTZ R123, R7, R5 ;  /* 0x00000005077b7220 */ /* 0x000fe40000410000 */
[----:B------:R-:W-:Y:S03]  /*a0a0*/  MUFU.EX2 R146, R146 ;  /* 0x0000009200927308 */ /* 0x000fe60000000800 */
[----:B------:R-:W-:-:S05]  /*a0b0*/  FSEL R123, R123, RZ, P4 ;  /* 0x000000ff7b7b7208 */ /* 0x000fca0002000000 */
[----:B------:R-:W-:Y:S01]  /*a0c0*/  MUFU.EX2 R13, R13 ;  /* 0x0000000d000d7308 */ /* 0x000fe20000000800 */
[-CC-:B------:R-:W-:Y:S01]  /*a0d0*/  FFMA.FTZ R125, R0, R5.reuse, -R123.reuse ;  /* 0x00000005007d7223 */ /* 0x180fe2000001087b */
[----:B------:R-:W-:Y:S01]  /*a0e0*/  FSEL R0, R6, RZ, P3 ;  /* 0x000000ff06007208 */ /* 0x000fe20001800000 */
[-CC-:B------:R-:W-:Y:S01]  /*a0f0*/  FFMA.FTZ R134, R2, R5.reuse, -R123.reuse ;  /* 0x0000000502867223 */ /* 0x180fe2000001087b */
[-CC-:B------:R-:W-:Y:S01]  /*a100*/  FFMA.FTZ R12, R12, R5.reuse, -R123.reuse ;  /* 0x000000050c0c7223 */ /* 0x180fe2000001087b */
[-CC-:B------:R-:W-:Y:S01]  /*a110*/  FFMA.FTZ R127, R120, R5.reuse, -R123.reuse ;  /* 0x00000005787f7223 */ /* 0x180fe2000001087b */
[-C--:B------:R-:W-:Y:S01]  /*a120*/  FFMA.FTZ R120, R128, R5.reuse, -R123 ;  /* 0x0000000580787223 */ /* 0x080fe2000001087b */
[----:B------:R-:W-:Y:S01]  /*a130*/  FADD.FTZ R0, -R0, R9 ;  /* 0x0000000900007221 */ /* 0x000fe20000010100 */
[----:B------:R-:W-:Y:S01]  /*a140*/  FSEL R9, R7, RZ, P4 ;  /* 0x000000ff07097208 */ /* 0x000fe20002000000 */
[----:B------:R-:W-:Y:S01]  /*a150*/  MUFU.EX2 R125, R125 ;  /* 0x0000007d007d7308 */ /* 0x000fe20000000800 */
[-CC-:B------:R-:W-:Y:S01]  /*a160*/  FFMA.FTZ R129, R14, R5.reuse, -R123.reuse ;  /* 0x000000050e817223 */ /* 0x180fe2000001087b */
[-C--:B------:R-:W-:Y:S01]  /*a170*/  FMUL.FTZ R2, R0, R5.reuse ;  /* 0x0000000500027220 */ /* 0x080fe20000410000 */
[-CC-:B------:R-:W-:Y:S01]  /*a180*/  FFMA.FTZ R14, R132, R5.reuse, -R123.reuse ;  /* 0x00000005840e7223 */ /* 0x180fe2000001087b */
[----:B------:R-:W-:Y:S01]  /*a190*/  FADD.FTZ R0, -R9, R10 ;  /* 0x0000000a09007221 */ /* 0x000fe20000010100 */
[----:B------:R-:W-:Y:S01]  /*a1a0*/  IMAD.U32 R10, RZ, RZ, UR7 ;  /* 0x00000007ff0a7e24 */ /* 0x000fe2000f8e00ff */
[----:B------:R-:W-:Y:S01]  /*a1b0*/  UMOV UR7, 0x40000040 ;  /* 0x4000004000077882 */ /* 0x000fe20000000000 */
[-C--:B------:R-:W-:Y:S01]  /*a1c0*/  FFMA.FTZ R131, R140, R5.reuse, -R123 ;  /* 0x000000058c837223 */ /* 0x080fe2000001087b */
[----:B------:R-:W-:Y:S01]  /*a1d0*/  FMUL.FTZ R0, R0, R5 ;  /* 0x0000000500007220 */ /* 0x000fe20000410000 */
[----:B------:R-:W0:Y:S01]  /*a1e0*/  MUFU.EX2 R2, R2 ;  /* 0x0000000200027308 */ /* 0x000e220000000800 */
[----:B------:R-:W-:-:S02]  /*a1f0*/  @!P1 VIADD R10, R10, 0x36840 ;  /* 0x000368400a0a9836 */ /* 0x000fc40000000000 */
[-CC-:B------:R-:W-:Y:S01]  /*a200*/  FFMA.FTZ R128, R160, R5.reuse, -R123.reuse ;  /* 0x00000005a0807223 */ /* 0x180fe2000001087b */
[-CC-:B------:R-:W-:Y:S01]  /*a210*/  FFMA.FTZ R133, R184, R5.reuse, -R123.reuse ;  /* 0x00000005b8857223 */ /* 0x180fe2000001087b */
[-CC-:B------:R-:W-:Y:S01]  /*a220*/  FFMA.FTZ R132, R190, R5.reuse, -R123.reuse ;  /* 0x00000005be847223 */ /* 0x180fe2000001087b */
[-CC-:B------:R-:W-:Y:S01]  /*a230*/  FFMA.FTZ R135, R192, R5.reuse, -R123.reuse ;  /* 0x00000005c0877223 */ /* 0x180fe2000001087b */
[----:B------:R-:W-:Y:S01]  /*a240*/  @!P1 PRMT R10, RZ, 0x654, R10 ;  /* 0x00000654ff0a9816 */ /* 0x000fe2000000000a */
[-CC-:B------:R-:W-:Y:S01]  /*a250*/  FFMA.FTZ R188, R188, R5.reuse, -R123.reuse ;  /* 0x00000005bcbc7223 */ /* 0x180fe2000001087b */
[----:B------:R-:W1:Y:S01]  /*a260*/  MUFU.EX2 R0, R0 ;  /* 0x0000000000007308 */ /* 0x000e620000000800 */
[-CC-:B------:R-:W-:Y:S01]  /*a270*/  FFMA.FTZ R137, R194, R5.reuse, -R123.reuse ;  /* 0x00000005c2897223 */ /* 0x180fe2000001087b */
[-CC-:B------:R-:W-:Y:S01]  /*a280*/  FFMA.FTZ R190, R196, R5.reuse, -R123.reuse ;  /* 0x00000005c4be7223 */ /* 0x180fe2000001087b */
[-CC-:B------:R-:W-:Y:S01]  /*a290*/  FFMA.FTZ R9, R174, R5.reuse, -R123.reuse ;  /* 0x00000005ae097223 */ /* 0x180fe2000001087b */
[----:B------:R-:W-:Y:S01]  /*a2a0*/  FFMA.FTZ R184, R198, R5, -R123 ;  /* 0x00000005c6b87223 */ /* 0x000fe2000001087b */
[----:B------:R-:W-:-:S02]  /*a2b0*/  WARPGROUP.DEPBAR.LE gsb0, 0x0 ;  /* 0x00008000000079c5 */ /* 0x000fc40000010000 */
[----:B------:R-:W-:Y:S01]  /*a2c0*/  WARPGROUP.ARRIVE ;  /* 0x00000000000079c5 */ /* 0x000fe20000000000 */
[----:B------:R-:W2:Y:S01]  /*a2d0*/  MUFU.EX2 R134, R134 ;  /* 0x0000008600867308 */ /* 0x000ea20000000800 */
[----:B0-----:R-:W-:Y:S01]  /*a2e0*/  FFMA.FTZ R141, R2, R3, R201 ;  /* 0x00000003028d7223 */ /* 0x001fe200000100c9 */
[-CC-:B------:R-:W-:Y:S01]  /*a2f0*/  FFMA.FTZ R183, R138, R5.reuse, -R121.reuse ;  /* 0x000000058ab77223 */ /* 0x180fe20000010879 */
[-CC-:B------:R-:W-:Y:S01]  /*a300*/  FFMA.FTZ R138, R144, R5.reuse, -R121.reuse ;  /* 0x00000005908a7223 */ /* 0x180fe20000010879 */
[----:B------:R-:W-:Y:S01]  /*a310*/  FFMA.FTZ R121, R126, R5, -R121 ;  /* 0x000000057e797223 */ /* 0x000fe20000010879 */
[----:B------:R-:W-:Y:S01]  /*a320*/  HGMMA.64x192x16.F32.BF16 R24, R176, gdesc[UR4].tnspB, R24, gsb0 ;  /* 0x42e00004b0187df0 */ /* 0x000fe20008001818 */
[----:B------:R-:W-:Y:S01]  /*a330*/  F2FP.BF16.F32.PACK_AB R201, R124, R201 ;  /* 0x000000c97cc9723e */ /* 0x000fe200000010ff */
[-C--:B------:R-:W-:Y:S01]  /*a340*/  FFMA.FTZ R200, R200, R5.reuse, -R123 ;  /* 0x00000005c8c87223 */ /* 0x080fe2000001087b */
[----:B------:R-:W-:Y:S01]  /*a350*/  MUFU.EX2 R12, R12 ;  /* 0x0000000c000c7308 */ /* 0x000fe20000000800 */
[----:B-1----:R-:W-:Y:S01]  /*a360*/  FFMA.FTZ R139, R0, R4, R125 ;  /* 0x00000004008b7223 */ /* 0x002fe2000001007d */
[-CC-:B------:R-:W-:Y:S01]  /*a370*/  FFMA.FTZ R180, R218, R5.reuse, -R123.reuse ;  /* 0x00000005dab47223 */ /* 0x180fe2000001087b */
[-CC-:B------:R-:W-:Y:S01]  /*a380*/  FFMA.FTZ R220, R220, R5.reuse, -R123.reuse ;  /* 0x00000005dcdc7223 */ /* 0x180fe2000001087b */
[-CC-:B------:R-:W-:Y:S01]  /*a390*/  FFMA.FTZ R166, R166, R5.reuse, -R123.reuse ;  /* 0x00000005a6a67223 */ /* 0x180fe2000001087b */
[-CC-:B------:R-:W-:Y:S01]  /*a3a0*/  FFMA.FTZ R222, R222, R5.reuse, -R123.reuse ;  /* 0x00000005dede7223 */ /* 0x180fe2000001087b */
[-CC-:B------:R-:W-:Y:S01]  /*a3b0*/  FFMA.FTZ R224, R224, R5.reuse, -R123.reuse ;  /* 0x00000005e0e07223 */ /* 0x180fe2000001087b */
[-C--:B------:R-:W-:Y:S01]  /*a3c0*/  FFMA.FTZ R226, R226, R5.reuse, -R123 ;  /* 0x00000005e2e27223 */ /* 0x080fe2000001087b */
[----:B------:R-:W-:Y:S01]  /*a3d0*/  MUFU.EX2 R127, R127 ;  /* 0x0000007f007f7308 */ /* 0x000fe20000000800 */
[----:B--2---:R-:W-:Y:S01]  /*a3e0*/  FADD.FTZ R139, R134, R139 ;  /* 0x0000008b868b7221 */ /* 0x004fe20000010000 */
[----:B------:R-:W-:Y:S01]  /*a3f0*/  FFMA.FTZ R164, R164, R5, -R123 ;  /* 0x00000005a4a47223 */ /* 0x000fe2000001087b */
[C---:B------:R-:W-:Y:S01]  /*a400*/  ISETP.GT.AND P3, PT, R8.reuse, R11, PT ;  /* 0x0000000b0800720c */ /* 0x040fe20003f64270 */
[----:B------:R-:W-:Y:S01]  /*a410*/  UMOV UR6, UR36 ;  /* 0x0000002400067c82 */ /* 0x000fe20008000000 */
[----:B------:R-:W-:-:S03]  /*a420*/  VIADD R8, R8, 0xffffffff ;  /* 0xffffffff08087836 */ /* 0x000fc60000000000 */
        /* <DEDUP_REMOVED lines=8> */
[----:B------:R-:W-:Y:S08]  /*a4b0*/  MUFU.EX2 R132, R132 ;  /* 0x0000008400847308 */ /* 0x000ff00000000800 */
[----:B------:R-:W1:Y:S01]  /*a4c0*/  MUFU.EX2 R135, R135 ;  /* 0x0000008700877308 */ /* 0x000e620000000800 */
[----:B0-----:R-:W-:-:S07]  /*a4d0*/  F2FP.BF16.F32.PACK_AB R192, R133, R128 ;  /* 0x0000008085c0723e */ /* 0x001fce00000010ff */
[----:B------:R-:W-:Y:S08]  /*a4e0*/  MUFU.EX2 R188, R188 ;  /* 0x000000bc00bc7308 */ /* 0x000ff00000000800 */
[----:B------:R-:W-:Y:S01]  /*a4f0*/  MUFU.EX2 R137, R137 ;  /* 0x0000008900897308 */ /* 0x000fe20000000800 */
[----:B-1----:R-:W-:-:S07]  /*a500*/  F2FP.BF16.F32.PACK_AB R194, R135, R132 ;  /* 0x0000008487c2723e */ /* 0x002fce00000010ff */
[----:B------:R-:W-:Y:S08]  /*a510*/  MUFU.EX2 R190, R190 ;  /* 0x000000be00be7308 */ /* 0x000ff00000000800 */
[----:B------:R-:W-:Y:S08]  /*a520*/  MUFU.EX2 R9, R9 ;  /* 0x0000000900097308 */ /* 0x000ff00000000800 */
[----:B------:R0:W-:Y:S08]  /*a530*/  MUFU.EX2 R3, R200 ;  /* 0x000000c800037308 */ /* 0x0001f00000000800 */
[----:B------:R-:W-:Y:S01]  /*a540*/  MUFU.EX2 R184, R184 ;  /* 0x000000b800b87308 */ /* 0x000fe20000000800 */
[----:B0-----:R-:W-:-:S07]  /*a550*/  F2FP.BF16.F32.PACK_AB R200, R134, R125 ;  /* 0x0000007d86c8723e */ /* 0x001fce00000010ff */
        /* <DEDUP_REMOVED lines=10> */
[----:B------:R-:W-:Y:S01]  /*a600*/  MUFU.EX2 R226, R226 ;  /* 0x000000e200e27308 */ /* 0x000fe20000000800 */
[----:B------:R-:W-:-:S02]  /*a610*/  WARPGROUP.DEPBAR.LE gsb0, 0x0 ;  /* 0x00008000000079c5 */ /* 0x000fc40000010000 */
[----:B------:R1:W-:Y:S05]  /*a620*/  @!P1 SYNCS.ARRIVE.TRANS64.RED.A1T0 RZ, [R10+URZ], RZ ;  /* 0x000000ff0aff99a7 */ /* 0x0003ea000810043f */
[----:B------:R-:W-:Y:S01]  /*a630*/  MUFU.EX2 R176, R224 ;  /* 0x000000e000b07308 */ /* 0x000fe20000000800 */
[----:B0-----:R-:W-:Y:S01]  /*a640*/  F2FP.BF16.F32.PACK_AB R177, R130, R15 ;  /* 0x0000000f82b1723e */ /* 0x001fe200000010ff */
[----:B-1----:R-:W-:Y:S02]  /*a650*/  @!P1 VIADD R10, R136, 0x36860 ;  /* 0x00036860880a9836 */ /* 0x002fe40000000000 */
[----:B------:R-:W-:-:S04]  /*a660*/  FADD.FTZ R136, R12, R139 ;  /* 0x0000008b0c887221 */ /* 0x000fc80000010000 */
[----:B------:R-:W-:Y:S01]  /*a670*/  MUFU.EX2 R21, R21 ;  /* 0x0000001500157308 */ /* 0x000fe20000000800 */
[----:B------:R-:W-:Y:S01]  /*a680*/  @!P1 PRMT R4, RZ, 0x654, R10 ;  /* 0x00000654ff049816 */ /* 0x000fe2000000000a */
[----:B------:R-:W-:Y:S01]  /*a690*/  FADD.FTZ R10, R124, R141 ;  /* 0x0000008d7c0a7221 */ /* 0x000fe20000010000 */
[----:B------:R-:W-:Y:S02]  /*a6a0*/  FADD.FTZ R141, R127, R136 ;  /* 0x000000887f8d7221 */ /* 0x000fe40000010000 */
[----:B------:R0:W-:Y:S01]  /*a6b0*/  @!P1 SYNCS.ARRIVE.TRANS64.RED.A1T0 RZ, [R4+URZ], RZ ;  /* 0x000000ff04ff99a7 */ /* 0x0001e2000810043f */
[----:B------:R-:W-:Y:S01]  /*a6c0*/  FADD.FTZ R139, R203, R10 ;  /* 0x0000000acb8b7221 */ /* 0x000fe20000010000 */
[----:B------:R-:W-:Y:S01]  /*a6d0*/  FADD.FTZ R126, R120, R141 ;  /* 0x0000008d787e7221 */ /* 0x000fe20000010000 */
[C---:B------:R-:W-:Y:S01]  /*a6e0*/  F2FP.BF16.F32.PACK_AB R203, R20.reuse, R203 ;  /* 0x000000cb14cb723e */ /* 0x040fe200000010ff */
[----:B------:R-:W-:Y:S01]  /*a6f0*/  MUFU.EX2 R164, R164 ;  /* 0x000000a400a47308 */ /* 0x000fe20000000800 */
[----:B------:R-:W-:Y:S01]  /*a700*/  FADD.FTZ R10, R20, R139 ;  /* 0x0000008b140a7221 */ /* 0x000fe20000010000 */
[----:B------:R-:W-:Y:S01]  /*a710*/  FADD.FTZ R143, R129, R126 ;  /* 0x0000007e818f7221 */ /* 0x000fe20000010000 */
[-CC-:B------:R-:W-:Y:S01]  /*a720*/  FFMA.FTZ R139, R202, R5.reuse, -R123.reuse ;  /* 0x00000005ca8b7223 */ /* 0x180fe2000001087b */
[-C--:B0-----:R-:W-:Y:S01]  /*a730*/  FFMA.FTZ R4, R170, R5.reuse, -R123 ;  /* 0x00000005aa047223 */ /* 0x081fe2000001087b */
[----:B------:R-:W-:Y:S01]  /*a740*/  FADD.FTZ R141, R197, R10 ;  /* 0x0000000ac58d7221 */ /* 0x000fe20000010000 */
[----:B------:R-:W-:Y:S01]  /*a750*/  FADD.FTZ R126, R14, R143 ;  /* 0x0000008f0e7e7221 */ /* 0x000fe20000010000 */
[----:B------:R-:W-:Y:S01]  /*a760*/  F2FP.BF16.F32.PACK_AB R202, R127, R12 ;  /* 0x0000000c7fca723e */ /* 0x000fe200000010ff */
[----:B------:R-:W-:Y:S01]  /*a770*/  FFMA.FTZ R123, R228, R5, -R123 ;  /* 0x00000005e47b7223 */ /* 0x000fe2000001087b */
[C---:B------:R-:W-:Y:S01]  /*a780*/  FADD.FTZ R10, R186.reuse, R141 ;  /* 0x0000008dba0a7221 */ /* 0x040fe20000010000 */
        /* <DEDUP_REMOVED lines=8> */
[----:B------:R-:W0:Y:S02]  /*a810*/  MUFU.EX2 R139, R139 ;  /* 0x0000008b008b7308 */ /* 0x000e240000000800 */
[----:B------:R-:W-:Y:S01]  /*a820*/  FADD.FTZ R141, R193, R10 ;  /* 0x0000000ac18d7221 */ /* 0x000fe20000010000 */
[----:B------:R-:W-:Y:S01]  /*a830*/  FADD.FTZ R124, R132, R143 ;  /* 0x0000008f847c7221 */ /* 0x000fe20000010000 */
[C---:B------:R-:W-:Y:S02]  /*a840*/  F2FP.BF16.F32.PACK_AB R193, R168.reuse, R193 ;  /* 0x000000c1a8c1723e */ /* 0x040fe400000010ff */
[----:B------:R-:W-:Y:S01]  /*a850*/  FADD.FTZ R10, R168, R141 ;  /* 0x0000008da80a7221 */ /* 0x000fe20000010000 */
[----:B------:R-:W-:Y:S01]  /*a860*/  FADD.FTZ R143, R135, R124 ;  /* 0x0000007c878f7221 */ /* 0x000fe20000010000 */
[----:B------:R-:W1:Y:S02]  /*a870*/  MUFU.EX2 R123, R123 ;  /* 0x0000007b007b7308 */ /* 0x000e640000000800 */
        /* <DEDUP_REMOVED lines=10> */
[----:B------:R-:W-:Y:S01]  /*a920*/  FADD.FTZ R127, R9, R12 ;  /* 0x0000000c097f7221 */ /* 0x000fe20000010000 */
[----:B0-----:R-:W-:-:S02]  /*a930*/  F2FP.BF16.F32.PACK_AB R186, R139, R4 ;  /* 0x000000048bba723e */ /* 0x001fc400000010ff */
[----:B------:R-:W-:Y:S01]  /*a940*/  FADD.FTZ R125, R191, R10 ;  /* 0x0000000abf7d7221 */ /* 0x000fe20000010000 */
[----:B------:R-:W-:Y:S01]  /*a950*/  FADD.FTZ R12, R184, R127 ;  /* 0x0000007fb80c7221 */ /* 0x000fe20000010000 */
[C---:B------:R-:W-:Y:S02]  /*a960*/  F2FP.BF16.F32.PACK_AB R184, R3.reuse, R184 ;  /* 0x000000b803b8723e */ /* 0x040fe400000010ff */
[----:B------:R-:W-:Y:S01]  /*a970*/  FADD.FTZ R10, R154, R125 ;  /* 0x0000007d9a0a7221 */ /* 0x000fe20000010000 */
[----:B------:R-:W-:Y:S01]  /*a980*/  FADD.FTZ R127, R3, R12 ;  /* 0x0000000c037f7221 */ /* 0x000fe20000010000 */
[----:B------:R-:W-:Y:S02]  /*a990*/  F2FP.BF16.F32.PACK_AB R189, R158, R189 ;  /* 0x000000bd9ebd723e */ /* 0x000fe400000010ff */
[----:B------:R-:W-:Y:S01]  /*a9a0*/  FADD.FTZ R125, R185, R10 ;  /* 0x0000000ab97d7221 */ /* 0x000fe20000010000 */
[----:B------:R-:W-:Y:S01]  /*a9b0*/  FADD.FTZ R12, R4, R127 ;  /* 0x0000007f040c7221 */ /* 0x000fe20000010000 */
[----:B------:R-:W-:-:S02]  /*a9c0*/  F2FP.BF16.F32.PACK_AB R191, R154, R191 ;  /* 0x000000bf9abf723e */ /* 0x000fc400000010ff */
[C---:B------:R-:W-:Y:S01]  /*a9d0*/  FADD.FTZ R10, R150.reuse, R125 ;  /* 0x0000007d960a7221 */ /* 0x040fe20000010000 */
        /* <DEDUP_REMOVED lines=10> */
[----:B-1----:R-:W-:Y:S02]  /*aa80*/  F2FP.BF16.F32.PACK_AB R178, R123, R164 ;  /* 0x000000a47bb2723e */ /* 0x002fe400000010ff */
[----:B------:R-:W-:Y:S01]  /*aa90*/  FADD.FTZ R10, R122, R3 ;  /* 0x000000037a0a7221 */ /* 0x000fe20000010000 */
[C---:B------:R-:W-:Y:S01]  /*aaa0*/  FADD.FTZ R9, R182.reuse, R9 ;  /* 0x00000009b6097221 */ /* 0x040fe20000010000 */
[----:B------:R-:W-:Y:S02]  /*aab0*/  F2FP.BF16.F32.PACK_AB R182, R182, R166 ;  /* 0x000000a6b6b6723e */ /* 0x000fe400000010ff */
[----:B------:R-:W-:Y:S01]  /*aac0*/  FADD.FTZ R3, R183, R10 ;  /* 0x0000000ab7037221 */ /* 0x000fe20000010000 */
[----:B------:R-:W-:Y:S01]  /*aad0*/  FADD.FTZ R9, R176, R9 ;  /* 0x00000009b0097221 */ /* 0x000fe20000010000 */
[----:B------:R-:W0:Y:S01]  /*aae0*/  MUFU.EX2 R10, R121 ;  /* 0x00000079000a7308 */ /* 0x000e220000000800 */
[C---:B------:R-:W-:Y:S01]  /*aaf0*/  F2FP.BF16.F32.PACK_AB R183, R138.reuse, R183 ;  /* 0x000000b78ab7723e */ /* 0x040fe200000010ff */
[----:B------:R-:W-:Y:S01]  /*ab00*/  FADD.FTZ R4, R138, R3 ;  /* 0x000000038a047221 */ /* 0x000fe20000010000 */
[C---:B------:R-:W-:Y:S01]  /*ab10*/  FADD.FTZ R9, R226.reuse, R9 ;  /* 0x00000009e2097221 */ /* 0x040fe20000010000 */
[----:B------:R-:W-:-:S02]  /*ab20*/  F2FP.BF16.F32.PACK_AB R176, R226, R176 ;  /* 0x000000b0e2b0723e */ /* 0x000fc400000010ff */
[----:B------:R-:W-:Y:S01]  /*ab30*/  FADD.FTZ R3, R15, R4 ;  /* 0x000000040f037221 */ /* 0x000fe20000010000 */
[----:B------:R-:W-:-:S03]  /*ab40*/  FADD.FTZ R9, R164, R9 ;  /* 0x00000009a4097221 */ /* 0x000fc60000010000 */
[----:B------:R-:W-:-:S04]  /*ab50*/  FADD.FTZ R4, R130, R3 ;  /* 0x0000000382047221 */ /* 0x000fc80000010000 */
[----:B------:R-:W-:Y:S01]  /*ab60*/  FADD.FTZ R3, R21, R4 ;  /* 0x0000000415037221 */ /* 0x000fe20000010000 */
[----:B------:R-:W-:Y:S01]  /*ab70*/  FADD.FTZ R4, R123, R9 ;  /* 0x000000097b047221 */ /* 0x000fe20000010000 */
[----:B------:R-:W-:Y:S01]  /*ab80*/  IMAD.MOV.U32 R9, RZ, RZ, R6 ;  /* 0x000000ffff097224 */ /* 0x000fe200078e0006 */
[C---:B0-----:R-:W-:Y:S01]  /*ab90*/  F2FP.BF16.F32.PACK_AB R179, R10.reuse, R21 ;  /* 0x000000150ab3723e */ /* 0x041fe200000010ff */
[----:B------:R-:W-:Y:S01]  /*aba0*/  FADD.FTZ R3, R10, R3 ;  /* 0x000000030a037221 */ /* 0x000fe20000010000 */
[----:B------:R-:W-:Y:S01]  /*abb0*/  IMAD.MOV.U32 R10, RZ, RZ, R7 ;  /* 0x000000ffff0a7224 */ /* 0x000fe200078e0007 */
[----:B------:R-:W-:Y:S06]  /*abc0*/  @P3 BRA `(.L_x_2280) ;  /* 0xffffffb400643947 */ /* 0x000fec000383ffff */
.L_x_2271:
[----:B------:R-:W-:-:S13]  /*abd0*/  ISETP.GE.AND P2, PT, R8, RZ, PT ;  /* 0x000000ff0800720c */ /* 0x000fda0003f46270 */
[----:B------:R-:W-:Y:S05]  /*abe0*/  @!P2 BRA `(.L_x_2281) ;  /* 0x00000040008ca947 */ /* 0x000fea0003800000 */
[----:B------:R-:W-:Y:S01]  /*abf0*/  IMAD.MOV.U32 R9, RZ, RZ, R6 ;  /* 0x000000ffff097224 */ /* 0x000fe200078e0006 */
[----:B------:R-:W-:Y:S01]  /*ac00*/  UMOV UR7, UR39 ;  /* 0x0000002700077c82 */ /* 0x000fe20008000000 */
[----:B------:R-:W-:Y:S01]  /*ac10*/  IMAD.MOV.U32 R10, RZ, RZ, R7 ;  /* 0x000000ffff0a7224 */ /* 0x000fe200078e0007 */
[----:B------:R-:W-:Y:S01]  /*ac20*/  UMOV UR6, UR36 ;  /* 0x0000002400067c82 */ /* 0x000fe20008000000 */
[----:B------:R-:W-:-:S05]  /*ac30*/  ULDC UR5, c[0x0][0x9d8] ;  /* 0x0002760000057ab9 */ /* 0x000fca0000000800 */
.L_x_2290:
[----:B------:R-:W-:-:S04]  /*ac40*/  UIADD3 UR36, UR6, 0x1, URZ ;  /* 0x0000000106247890 */ /* 0x000fc8000fffe03f */
[----:B------:R-:W-:-:S04]  /*ac50*/  UISETP.NE.AND UP0, UPT, UR36, 0x2, UPT ;  /* 0x000000022400788c */ /* 0x000fc8000bf05270 */
[----:B------:R-:W-:Y:S02]  /*ac60*/  USEL UR39, URZ, 0x1, UP0 ;  /* 0x000000013f277887 */ /* 0x000fe40008000000 */
[----:B------:R-:W-:Y:S02]  /*ac70*/  USEL UR36, UR36, URZ, UP0 ;  /* 0x0000003f24247287 */ /* 0x000fe40008000000 */
[----:B------:R-:W-:Y:S01]  /*ac80*/  ULOP3.LUT UR39, UR7, UR39, URZ, 0x3c, !UPT ;  /* 0x0000002707277292 */ /* 0x000fe2000f8e3c3f */
[----:B------:R-:W-:Y:S11]  /*ac90*/  @!P0 BRA `(.L_x_2282) ;  /* 0x0000000000048947 */ /* 0x000ff60003800000 */
[----:B------:R-:W-:Y:S01]  /*aca0*/  BPT.TRAP 0x1 ;  /* 0x000000040000795c */ /* 0x000fe20000300000 */
.L_x_2282:
[----:B------:R-:W-:Y:S01]  /*acb0*/  ULEA UR4, UR36, UR37, 0x3 ;  /* 0x0000002524047291 */ /* 0x000fe2000f8e183f */
[----:B------:R-:W-:-:S05]  /*acc0*/  IMAD.U32 R5, RZ, RZ, UR39 ;  /* 0x00000027ff057e24 */ /* 0x000fca000f8e00ff */
[----:B------:R-:W-:-:S04]  /*acd0*/  SHF.L.U32 R5, R5, 0x1f, RZ ;  /* 0x0000001f05057819 */ /* 0x000fc800000006ff */
[----:B------:R0:W1:Y:S01]  /*ace0*/  SYNCS.PHASECHK.TRANS64.TRYWAIT P2, [UR4+0x36830], R5 ;  /* 0x03683005ff0075a7 */ /* 0x0000620008040144 */
[----:B------:R-:W-:Y:S05]  /*acf0*/  @!P0 BRA `(.L_x_2283) ;  /* 0x0000000000048947 */ /* 0x000fea0003800000 */
[----:B------:R-:W-:Y:S01]  /*ad00*/  BPT.TRAP 0x1 ;  /* 0x000000040000795c */ /* 0x000fe20000300000 */
.L_x_2283:
[----:B-1----:R-:W-:Y:S05]  /*ad10*/  @P2 BRA `(.L_x_2284) ;  /* 0x0000000000082947 */ /* 0x002fea0003800000 */
[----:B------:R-:W1:Y:S02]  /*ad20*/  SYNCS.PHASECHK.TRANS64.TRYWAIT P2, [UR4+0x36830], R5 ;  /* 0x03683005ff0075a7 */ /* 0x000e640008040144 */
[----:B-1----:R-:W-:Y:S05]  /*ad30*/  @!P2 BRA `(.L_x_2285) ;  /* 0x000000c40030a947 */ /* 0x002fea0003800000 */
.L_x_2284:
        /* <DEDUP_REMOVED lines=591> */
.L_x_2286:
[----:B------:R-:W-:Y:S01]  /*d230*/  ULEA UR10, UR6, UR37, 0x3 ;  /* 0x00000025060a7291 */ /* 0x000fe2000f8e183f */
[----:B------:R-:W-:-:S05]  /*d240*/  IMAD.U32 R0, RZ, RZ, UR7 ;  /* 0x00000007ff007e24 */ /* 0x000fca000f8e00ff */
[----:B------:R-:W-:-:S04]  /*d250*/  SHF.L.U32 R0, R0, 0x1f, RZ ;  /* 0x0000001f00007819 */ /* 0x000fc800000006ff */
[----:B------:R2:W3:Y:S01]  /*d260*/  SYNCS.PHASECHK.TRANS64.TRYWAIT P2, [UR10+0x36850], R0 ;  /* 0x03685000ff0075a7 */ /* 0x0004e2000804014a */
[----:B------:R-:W-:Y:S05]  /*d270*/  @!P0 BRA `(.L_x_2287) ;  /* 0x0000000000048947 */ /* 0x000fea0003800000 */
[----:B------:R-:W-:Y:S01]  /*d280*/  BPT.TRAP 0x1 ;  /* 0x000000040000795c */ /* 0x000fe20000300000 */
.L_x_2287:
[----:B---3--:R-:W-:Y:S05]  /*d290*/  @P2 BRA `(.L_x_2288) ;  /* 0x0000000000082947 */ /* 0x008fea0003800000 */
[----:B------:R-:W3:Y:S02]  /*d2a0*/  SYNCS.PHASECHK.TRANS64.TRYWAIT P2, [UR10+0x36850], R0 ;  /* 0x03685000ff0075a7 */ /* 0x000ee4000804014a */
[----:B---3--:R-:W-:Y:S05]  /*d2b0*/  @!P2 BRA `(.L_x_2289) ;  /* 0x0000009c00e8a947 */ /* 0x008fea0003800000 */
.L_x_2288:
[----:B------:R-:W-:Y:S01]  /*d2c0*/  UIADD3 UR4, UR37, 0x400, URZ ;  /* 0x0000040025047890 */ /* 0x000fe2000fffe03f */
[----:B------:R-:W-:Y:S01]  /*d2d0*/  WARPGROUP.ARRIVE ;  /* 0x00000000000079c5 */ /* 0x000fe20000000000 */
[----:B------:R-:W-:Y:S01]  /*d2e0*/  UMOV UR7, 0x40000040 ;  /* 0x4000004000077882 */ /* 0x000fe20000000000 */
[----:B------:R-:W-:Y:S01]  /*d2f0*/  FMUL.FTZ R2, R168, UR5 ;  /* 0x00000005a8027c20 */ /* 0x000fe20008410000 */
        /* <DEDUP_REMOVED lines=23> */
[----:B------:R-:W3:Y:S01]  /*d470*/  MUFU.TANH R168, R168 ;  /* 0x000000a800a87308 */ /* 0x000ee20000002400 */
[----:B------:R-:W-:Y:S01]  /*d480*/  UMOV UR7, 0x40000040 ;  /* 0x4000004000077882 */ /* 0x000fe20000000000 */
[----:B0-----:R-:W-:Y:S01]  /*d490*/  FMNMX.FTZ R5, R2, R10, !PT ;  /* 0x0000000a02057209 */ /* 0x001fe20007810000 */
[----:B------:R-:W-:Y:S01]  /*d4a0*/  FMUL.FTZ R140, R140, UR5 ;  /* 0x000000058c8c7c20 */ /* 0x000fe20008410000 */
[----:B------:R-:W-:Y:S01]  /*d4b0*/  FMUL.FTZ R228, R141, UR5 ;  /* 0x000000058de47c20 */ /* 0x000fe20008410000 */
[----:B------:R-:W-:Y:S01]  /*d4c0*/  FMUL.FTZ R232, R128, UR5 ;  /* 0x0000000580e87c20 */ /* 0x000fe20008410000 */
[----:B------:R-:W-:Y:S01]  /*d4d0*/  FMUL.FTZ R14, R171, UR5 ;  /* 0x00000005ab0e7c20 */ /* 0x000fe20008410000 */
[----:B-1----:R-:W-:Y:S01]  /*d4e0*/  FMNMX.FTZ R5, R6, R5, !PT ;  /* 0x0000000506057209 */ /* 0x002fe20007810000 */
        /* <DEDUP_REMOVED lines=9> */
[----:B---3--:R-:W-:Y:S01]  /*d580*/  FMNMX.FTZ R5, R168, R5, !PT ;  /* 0x00000005a8057209 */ /* 0x008fe20007810000 */
        /* <DEDUP_REMOVED lines=21> */
[----:B------:R-:W-:Y:S01]  /*d6e0*/  VIADD R8, R8, 0xffffffff ;  /* 0xffffffff08087836 */ /* 0x000fe20000000000 */
[----:B------:R-:W-:Y:S08]  /*d6f0*/  MUFU.TANH R220, R220 ;  /* 0x000000dc00dc7308 */ /* 0x000ff00000002400 */
        /* <DEDUP_REMOVED lines=60> */
[----:B------:R-:W-:Y:S01]  /*dac0*/  UIADD3 UR6, UR4, 0x180, URZ ;  /* 0x0000018004067890 */ /* 0x000fe2000fffe03f */
[----:B------:R-:W0:Y:S01]  /*dad0*/  MUFU.TANH R196, R196 ;  /* 0x000000c400c47308 */ /* 0x000e220000002400 */
[----:B------:R-:W-:-:S07]  /*dae0*/  UMOV UR7, 0x40000040 ;  /* 0x4000004000077882 */ /* 0x000fce0000000000 */
[----:B------:R-:W1:Y:S08]  /*daf0*/  MUFU.TANH R198, R198 ;  /* 0x000000c600c67308 */ /* 0x000e700000002400 */
[----:B------:R-:W3:Y:S01]  /*db00*/  MUFU.TANH R164, R164 ;  /* 0x000000a400a47308 */ /* 0x000ee20000002400 */
[----:B0-----:R-:W-:-:S07]  /*db10*/  FMNMX.FTZ R5, R196, R5, !PT ;  /* 0x00000005c4057209 */ /* 0x001fce0007810000 */
[----:B------:R-:W0:Y:S01]  /*db20*/  MUFU.TANH R166, R166 ;  /* 0x000000a600a67308 */ /* 0x000e220000002400 */
[----:B-1----:R-:W-:-:S04]  /*db30*/  FMNMX.FTZ R5, R198, R5, !PT ;  /* 0x00000005c6057209 */ /* 0x002fc80007810000 */
[----:B------:R-:W-:-:S04]  /*db40*/  FMNMX.FTZ R5, R200, R5, !PT ;  /* 0x00000005c8057209 */ /* 0x000fc80007810000 */
[----:B------:R-:W-:Y:S02]  /*db50*/  FMNMX.FTZ R5, R202, R5, !PT ;  /* 0x00000005ca057209 */ /* 0x000fe40007810000 */
[----:B---3--:R-:W-:Y:S02]  /*db60*/  FMNMX.FTZ R121, R164, R121, !PT ;  /* 0x00000079a4797209 */ /* 0x008fe40007810000 */
        /* <DEDUP_REMOVED lines=38> */
[----:B--2---:R-:W-:-:S04]  /*ddd0*/  FMNMX.FTZ R0, R120, R5, !PT ;  /* 0x0000000578007209 */ /* 0x004fc80007810000 */
        /* <DEDUP_REMOVED lines=31> */
[----:B------:R-:W-:Y:S08]  /*dfd0*/  MUFU.EX2 R0, R0 ;  /* 0x0000000000007308 */ /* 0x000ff00000000800 */
[----:B------:R-:W0:Y:S08]  /*dfe0*/  MUFU.EX2 R10, R10 ;  /* 0x0000000a000a7308 */ /* 0x000e300000000800 */
[----:B------:R-:W-:Y:S01]  /*dff0*/  MUFU.EX2 R21, R21 ;  /* 0x0000001500157308 */ /* 0x000fe20000000800 */
[----:B------:R-:W-:-:S02]  /*e000*/  WARPGROUP.DEPBAR.LE gsb0, 0x0 ;  /* 0x00008000000079c5 */ /* 0x000fc40000010000 */
[----:B------:R-:W-:Y:S01]  /*e010*/  WARPGROUP.ARRIVE ;  /* 0x00000000000079c5 */ /* 0x000fe20000000000 */
[----:B------:R-:W-:Y:S01]  /*e020*/  FMUL.FTZ R188, R139, UR5 ;  /* 0x000000058bbc7c20 */ /* 0x000fe20008410000 */
[----:B------:R-:W-:Y:S01]  /*e030*/  FMUL.FTZ R190, R143, UR5 ;  /* 0x000000058fbe7c20 */ /* 0x000fe20008410000 */
[----:B------:R-:W-:Y:S02]  /*e040*/  FFMA.FTZ R143, R136, R5, -R149 ;  /* 0x00000005888f7223 */ /* 0x000fe40000010895 */
[----:B------:R-:W1:Y:S01]  /*e050*/  MUFU.EX2 R135, R135 ;  /* 0x0000008700877308 */ /* 0x000e620000000800 */
[----:B0-----:R-:W-:Y:S01]  /*e060*/  F2FP.BF16.F32.PACK_AB R200, R10, R15 ;  /* 0x0000000f0ac8723e */ /* 0x001fe200000010ff */
[----:B------:R-:W-:Y:S01]  /*e070*/  HGMMA.64x192x16.F32.BF16 R24, R184, gdesc[UR4].tnspB, R24, gsb0 ;  /* 0x42e00004b8187df0 */ /* 0x000fe20008001818 */
[----:B------:R-:W-:Y:S01]  /*e080*/  UIADD3 UR6, UR4, 0x280, URZ ;  /* 0x0000028004067890 */ /* 0x000fe2000fffe03f */
[----:B------:R-:W-:Y:S01]  /*e090*/  UMOV UR7, 0x40000040 ;  /* 0x4000004000077882 */ /* 0x000fe20000000000 */
[----:B------:R-:W-:-:S03]  /*e0a0*/  UIADD3 UR4, UR4, 0x300, URZ ;  /* 0x0000030004047890 */ /* 0x000fc6000fffe03f */
[----:B------:R-:W0:Y:S08]  /*e0b0*/  MUFU.TANH R188, R188 ;  /* 0x000000bc00bc7308 */ /* 0x000e300000002400 */
[----:B------:R-:W2:Y:S01]  /*e0c0*/  MUFU.TANH R190, R190 ;  /* 0x000000be00be7308 */ /* 0x000ea20000002400 */
[----:B-1----:R-:W-:-:S07]  /*e0d0*/  F2FP.BF16.F32.PACK_AB R202, R135, R21 ;  /* 0x0000001587ca723e */ /* 0x002fce00000010ff */
[----:B------:R-:W-:Y:S01]  /*e0e0*/  MUFU.EX2 R137, R137 ;  /* 0x0000008900897308 */ /* 0x000fe20000000800 */
[----:B0-----:R-:W-:-:S04]  /*e0f0*/  FMNMX.FTZ R121, R188, R121, !PT ;  /* 0x00000079bc797209 */ /* 0x001fc80007810000 */
        /* <DEDUP_REMOVED lines=31> */
[--C-:B------:R-:W-:Y:S01]  /*e2f0*/  FFMA.FTZ R186, R140, R5, -R149.reuse ;  /* 0x000000058cba7223 */ /* 0x100fe20000010895 */
[----:B-1----:R-:W-:Y:S01]  /*e300*/  FMNMX.FTZ R140, R2, R139, !PT ;  /* 0x0000008b028c7209 */ /* 0x002fe20007810000 */
[-CC-:B------:R-:W-:Y:S01]  /*e310*/  FFMA.FTZ R184, R230, R5.reuse, -R149.reuse ;  /* 0x00000005e6b87223 */ /* 0x180fe20000010895 */
[----:B------:R-:W-:Y:S02]  /*e320*/  FFMA.FTZ R139, R132, R5, -R149 ;  /* 0x00000005848b7223 */ /* 0x000fe40000010895 */
[----:B------:R-:W-:Y:S01]  /*e330*/  HGMMA.64x192x16.F32.BF16 R24, R180, gdesc[UR4].tnspB, R24, gsb0 ;  /* 0x42e00004b4187df0 */ /* 0x000fe20008001818 */
[----:B------:R-:W-:Y:S01]  /*e340*/  UMOV UR6, UR4 ;  /* 0x0000000400067c82 */ /* 0x000fe20008000000 */
[----:B------:R-:W-:Y:S01]  /*e350*/  UMOV UR7, 0x40000040 ;  /* 0x4000004000077882 */ /* 0x000fe20000000000 */
[----:B------:R-:W0:Y:S01]  /*e360*/  SHFL.BFLY PT, R151, R140, 0x1, 0x1f ;  /* 0x0c201f008c977f89 */ /* 0x000e2200000e0000 */
[----:B------:R-:W-:Y:S08]  /*e370*/  MUFU.EX2 R184, R184 ;  /* 0x000000b800b87308 */ /* 0x000ff00000000800 */
[----:B------:R-:W-:Y:S08]  /*e380*/  MUFU.EX2 R186, R186 ;  /* 0x000000ba00ba7308 */ /* 0x000ff00000000800 */
[----:B------:R-:W-:Y:S01]  /*e390*/  MUFU.EX2 R139, R139 ;  /* 0x0000008b008b7308 */ /* 0x000fe20000000800 */
[----:B0-----:R-:W-:-:S05]  /*e3a0*/  FMNMX.FTZ R6, R140, R151, !PT ;  /* 0x000000978c067209 */ /* 0x001fca0007810000 */
[----:B------:R-:W-:-:S04]  /*e3b0*/  FADD.FTZ R2, -R6, R9 ;  /* 0x0000000906027221 */ /* 0x000fc80000010100 */
[----:B------:R-:W-:-:S06]  /*e3c0*/  FMUL.FTZ R2, R2, R5 ;  /* 0x0000000502027220 */ /* 0x000fcc0000410000 */
[----:B------:R-:W-:Y:S01]  /*e3d0*/  MUFU.EX2 R2, R2 ;  /* 0x0000000200027308 */ /* 0x000fe20000000800 */
[----:B------:R-:W-:Y:S02]  /*e3e0*/  WARPGROUP.DEPBAR.LE gsb0, 0x0 ;  /* 0x00008000000079c5 */ /* 0x000fe40000010000 */
[----:B------:R-:W-:Y:S01]  /*e3f0*/  WARPGROUP.ARRIVE ;  /* 0x00000000000079c5 */ /* 0x000fe20000000000 */
[-CC-:B------:R-:W-:Y:S01]  /*e400*/  FFMA.FTZ R182, R128, R5.reuse, -R149.reuse ;  /* 0x0000000580b67223 */ /* 0x180fe20000010895 */
[-CC-:B------:R-:W-:Y:S01]  /*e410*/  FFMA.FTZ R180, R232, R5.reuse, -R149.reuse ;  /* 0x00000005e8b47223 */ /* 0x180fe20000010895 */
[-CC-:B------:R-:W-:Y:S01]  /*e420*/  FFMA.FTZ R128, R147, R5.reuse, -R149.reuse ;  /* 0x0000000593807223 */ /* 0x180fe20000010895 */
[-C--:B------:R-:W-:Y:S01]  /*e430*/  FFMA.FTZ R149, R145, R5.reuse, -R149 ;  /* 0x0000000591957223 */ /* 0x080fe20000010895 */
[-C--:B------:R-:W-:Y:S01]  /*e440*/  FMUL.FTZ R145, R6, R5.reuse ;  /* 0x0000000506917220 */ /* 0x080fe20000410000 */
[----:B------:R-:W-:Y:S01]  /*e450*/  HGMMA.64x192x16.F32.BF16 R24, R176, gdesc[UR4].tnspB, R24, gsb0 ;  /* 0x42e00004b0187df0 */ /* 0x000fe20008001818 */
[----:B------:R-:W-:Y:S01]  /*e460*/  IMAD.U32 R147, RZ, RZ, UR10 ;  /* 0x0000000aff937e24 */ /* 0x000fe2000f8e00ff */
[----:B------:R-:W-:Y:S01]  /*e470*/  MUFU.EX2 R9, R149 ;  /* 0x0000009500097308 */ /* 0x000fe20000000800 */
[-CC-:B------:R-:W-:Y:S01]  /*e480*/  FFMA.FTZ R189, R144, R5.reuse, -R145.reuse ;  /* 0x0000000590bd7223 */ /* 0x180fe20000010891 */
[-CC-:B------:R-:W-:Y:S01]  /*e490*/  FFMA.FTZ R201, R12, R5.reuse, -R145.reuse ;  /* 0x000000050cc97223 */ /* 0x180fe20000010891 */
[-CC-:B------:R-:W-:Y:S01]  /*e4a0*/  FFMA.FTZ R144, R146, R5.reuse, -R145.reuse ;  /* 0x0000000592907223 */ /* 0x180fe20000010891 */
[----:B------:R-:W-:Y:S01]  /*e4b0*/  MOV R146, UR36 ;  /* 0x0000002400927c02 */ /* 0x000fe20008000f00 */
[-CC-:B------:R-:W-:Y:S01]  /*e4c0*/  FFMA.FTZ R12, R14, R5.reuse, -R145.reuse ;  /* 0x000000050e0c7223 */ /* 0x180fe20000010891 */
[-CC-:B------:R-:W-:Y:S01]  /*e4d0*/  FFMA.FTZ R203, R20, R5.reuse, -R145.reuse ;  /* 0x0000000514cb7223 */ /* 0x180fe20000010891 */
[-CC-:B------:R-:W-:Y:S01]  /*e4e0*/  FFMA.FTZ R14, R172, R5.reuse, -R145.reuse ;  /* 0x00000005ac0e7223 */ /* 0x180fe20000010891 */
[----:B------:R-:W-:Y:S01]  /*e4f0*/  @!P1 LEA R146, R146, UR37, 0x3 ;  /* 0x0000002592929c11 */ /* 0x000fe2000f8e18ff */
[----:B------:R-:W0:Y:S01]  /*e500*/  MUFU.EX2 R201, R201 ;  /* 0x000000c900c97308 */ /* 0x000e220000000800 */
[-CC-:B------:R-:W-:Y:S01]  /*e510*/  FFMA.FTZ R197, R160, R5.reuse, -R145.reuse ;  /* 0x00000005a0c57223 */ /* 0x180fe20000010891 */
[-CC-:B------:R-:W-:Y:S01]  /*e520*/  FFMA.FTZ R20, R162, R5.reuse, -R145.reuse ;  /* 0x00000005a2147223 */ /* 0x180fe20000010891 */
[----:B------:R-:W-:Y:S01]  /*e530*/  FFMA.FTZ R199, R164, R5, -R145 ;  /* 0x00000005a4c77223 */ /* 0x000fe20000010891 */
[----:B------:R-:W-:-:S02]  /*e540*/  @!P1 VIADD R146, R146, 0x36840 ;  /* 0x0003684092929836 */ /* 0x000fc40000000000 */
[-CC-:B------:R-:W-:Y:S01]  /*e550*/  FFMA.FTZ R185, R138, R5.reuse, -R145.reuse ;  /* 0x000000058ab97223 */ /* 0x180fe20000010891 */
[-CC-:B------:R-:W-:Y:S01]  /*e560*/  FFMA.FTZ R132, R166, R5.reuse, -R145.reuse ;  /* 0x00000005a6847223 */ /* 0x180fe20000010891 */
[-CC-:B------:R-:W-:Y:S01]  /*e570*/  FFMA.FTZ R193, R152, R5.reuse, -R145.reuse ;  /* 0x0000000598c17223 */ /* 0x180fe20000010891 */
[----:B------:R-:W1:Y:S01]  /*e580*/  MUFU.EX2 R12, R12 ;  /* 0x0000000c000c7308 */ /* 0x000e620000000800 */
[----:B------:R-:W-:Y:S01]  /*e590*/  @!P1 PRMT R146, RZ, 0x654, R146 ;  /* 0x00000654ff929816 */ /* 0x000fe20000000092 */
[-CC-:B------:R-:W-:Y:S01]  /*e5a0*/  FFMA.FTZ R136, R154, R5.reuse, -R145.reuse ;  /* 0x000000059a887223 */ /* 0x180fe20000010891 */
[-CC-:B------:R-:W-:Y:S01]  /*e5b0*/  FFMA.FTZ R195, R156, R5.reuse, -R145.reuse ;  /* 0x000000059cc37223 */ /* 0x180fe20000010891 */
        /* <DEDUP_REMOVED lines=9> */
[-CC-:B------:R-:W-:Y:S01]  /*e650*/  FFMA.FTZ R134, R134, R5.reuse, -R145.reuse ;  /* 0x0000000586867223 */ /* 0x180fe20000010891 */
[-CC-:B------:R-:W-:Y:S01]  /*e660*/  FFMA.FTZ R236, R236, R5.reuse, -R145.reuse ;  /* 0x00000005ecec7223 */ /* 0x180fe20000010891 */
[----:B------:R-:W-:Y:S01]  /*e670*/  FFMA.FTZ R11, R11, R5, -R145 ;  /* 0x000000050b0b7223 */ /* 0x000fe20000010891 */
[----:B------:R-:W0:Y:S01]  /*e680*/  MUFU.EX2 R14, R14 ;  /* 0x0000000e000e7308 */ /* 0x000e220000000800 */
[C---:B-1----:R-:W-:Y:S01]  /*e690*/  FADD.FTZ R138, R12.reuse, R3 ;  /* 0x000000030c8a7221 */ /* 0x042fe20000010000 */
[----:B------:R-:W-:Y:S01]  /*e6a0*/  F2FP.BF16.F32.PACK_AB R201, R12, R201 ;  /* 0x000000c90cc9723e */ /* 0x000fe200000010ff */
[-CC-:B------:R-:W-:Y:S01]  /*e6b0*/  FFMA.FTZ R126, R126, R5.reuse, -R145.reuse ;  /* 0x000000057e7e7223 */ /* 0x180fe20000010891 */
[----:B------:R-:W-:Y:S01]  /*e6c0*/  FFMA.FTZ R13, R13, R5, -R145 ;  /* 0x000000050d0d7223 */ /* 0x000fe20000010891 */
[----:B------:R-:W-:Y:S01]  /*e6d0*/  UMOV UR7, UR39 ;  /* 0x0000002700077c82 */ /* 0x000fe20008000000 */
[----:B------:R-:W-:-:S02]  /*e6e0*/  UMOV UR6, UR36 ;  /* 0x0000002400067c82 */ /* 0x000fc40008000000 */
[----:B------:R-:W1:Y:S01]  /*e6f0*/  MUFU.EX2 R197, R197 ;  /* 0x000000c500c57308 */ /* 0x000e620000000800 */
[----:B--2---:R-:W-:-:S07]  /*e700*/  FADD.FTZ R3, R203, R138 ;  /* 0x0000008acb037221 */ /* 0x004fce0000010000 */
[----:B------:R-:W2:Y:S01]  /*e710*/  MUFU.EX2 R20, R20 ;  /* 0x0000001400147308 */ /* 0x000ea20000000800 */
[C---:B0-----:R-:W-:Y:S01]  /*e720*/  FADD.FTZ R138, R14.reuse, R3 ;  /* 0x000000030e8a7221 */ /* 0x041fe20000010000 */
[----:B------:R-:W-:-:S06]  /*e730*/  F2FP.BF16.F32.PACK_AB R203, R14, R203 ;  /* 0x000000cb0ecb723e */ /* 0x000fcc00000010ff */
        /* <DEDUP_REMOVED lines=20> */
[----:B------:R0:W-:Y:S01]  /*e880*/  @!P1 SYNCS.ARRIVE.TRANS64.RED.A1T0 RZ, [R146+URZ], RZ ;  /* 0x000000ff92ff99a7 */ /* 0x0001e2000810043f */
[----:B------:R-:W-:-:S04]  /*e890*/  F2FP.BF16.F32.PACK_AB R176, R141, R120 ;  /* 0x000000788db0723e */ /* 0x000fc800000010ff */
[----:B------:R-:W3:Y:S01]  /*e8a0*/  MUFU.EX2 R128, R128 ;  /* 0x0000008000807308 */ /* 0x000ee20000000800 */
[----:B0-----:R-:W-:Y:S02]  /*e8b0*/  @!P1 VIADD R146, R147, 0x36860 ;  /* 0x0003686093929836 */ /* 0x001fe40000000000 */
[----:B------:R-:W-:-:S05]  /*e8c0*/  FFMA.FTZ R147, R0, R4, R15 ;  /* 0x0000000400937223 */ /* 0x000fca000001000f */
[----:B------:R-:W-:Y:S01]  /*e8d0*/  MUFU.EX2 R179, R126 ;  /* 0x0000007e00b37308 */ /* 0x000fe20000000800 */
[----:B------:R-:W-:Y:S01]  /*e8e0*/  @!P1 PRMT R146, RZ, 0x654, R146 ;  /* 0x00000654ff929816 */ /* 0x000fe20000000092 */
[----:B------:R-:W-:Y:S01]  /*e8f0*/  FADD.FTZ R4, R10, R147 ;  /* 0x000000930a047221 */ /* 0x000fe20000010000 */
[----:B-1----:R-:W-:Y:S01]  /*e900*/  FADD.FTZ R147, R197, R138 ;  /* 0x0000008ac5937221 */ /* 0x002fe20000010000 */
[C---:B--2---:R-:W-:Y:S01]  /*e910*/  F2FP.BF16.F32.PACK_AB R197, R20.reuse, R197 ;  /* 0x000000c514c5723e */ /* 0x044fe200000010ff */
[----:B------:R0:W-:Y:S02]  /*e920*/  @!P1 SYNCS.ARRIVE.TRANS64.RED.A1T0 RZ, [R146+URZ], RZ ;  /* 0x000000ff92ff99a7 */ /* 0x0001e4000810043f */
[----:B------:R-:W-:Y:S01]  /*e930*/  FADD.FTZ R130, R20, R147 ;  /* 0x0000009314827221 */ /* 0x000fe20000010000 */
[----:B------:R-:W-:Y:S01]  /*e940*/  MUFU.EX2 R13, R13 ;  /* 0x0000000d000d7308 */ /* 0x000fe20000000800 */
[----:B---3--:R-:W-:Y:S02]  /*e950*/  F2FP.BF16.F32.PACK_AB R178, R9, R128 ;  /* 0x0000008009b2723e */ /* 0x008fe400000010ff */
[----:B------:R-:W-:Y:S01]  /*e960*/  FADD.FTZ R147, R199, R130 ;  /* 0x00000082c7937221 */ /* 0x000fe20000010000 */
[----:B------:R-:W-:Y:S01]  /*e970*/  F2FP.BF16.F32.PACK_AB R199, R132, R199 ;  /* 0x000000c784c7723e */ /* 0x000fe200000010ff */
[----:B0-----:R-:W-:Y:S01]  /*e980*/  FADD.FTZ R146, R21, R4 ;  /* 0x0000000415927221 */ /* 0x001fe20000010000 */
[----:B------:R-:W-:Y:S01]  /*e990*/  FFMA.FTZ R4, R188, R5, -R145 ;  /* 0x00000005bc047223 */ /* 0x000fe20000010891 */
[----:B------:R-:W-:Y:S01]  /*e9a0*/  FADD.FTZ R130, R132, R147 ;  /* 0x0000009384827221 */ /* 0x000fe20000010000 */
[----:B------:R-:W-:Y:S01]  /*e9b0*/  F2FP.BF16.F32.PACK_AB R188, R168, R123 ;  /* 0x0000007ba8bc723e */ /* 0x000fe200000010ff */
[----:B------:R-:W-:-:S02]  /*e9c0*/  FADD.FTZ R146, R135, R146 ;  /* 0x0000009287927221 */ /* 0x000fc40000010000 */
[----:B------:R-:W-:Y:S01]  /*e9d0*/  FADD.FTZ R149, R193, R130 ;  /* 0x00000082c1957221 */ /* 0x000fe20000010000 */
[----:B------:R-:W0:Y:S01]  /*e9e0*/  MUFU.EX2 R4, R4 ;  /* 0x0000000400047308 */ /* 0x000e220000000800 */
[----:B------:R-:W-:Y:S01]  /*e9f0*/  FADD.FTZ R3, R137, R146 ;  /* 0x0000009289037221 */ /* 0x000fe20000010000 */
[C---:B------:R-:W-:Y:S01]  /*ea00*/  F2FP.BF16.F32.PACK_AB R193, R136.reuse, R193 ;  /* 0x000000c188c1723e */ /* 0x040fe200000010ff */
[----:B------:R-:W-:Y:S02]  /*ea10*/  FADD.FTZ R130, R136, R149 ;  /* 0x0000009588827221 */ /* 0x000fe40000010000 */
[C---:B------:R-:W-:Y:S01]  /*ea20*/  FADD.FTZ R3, R196.reuse, R3 ;  /* 0x00000003c4037221 */ /* 0x040fe20000010000 */
[----:B------:R-:W-:Y:S01]  /*ea30*/  F2FP.BF16.F32.PACK_AB R196, R196, R137 ;  /* 0x00000089c4c4723e */ /* 0x000fe200000010ff */
[----:B------:R-:W-:Y:S01]  /*ea40*/  FADD.FTZ R15, R195, R130 ;  /* 0x00000082c30f7221 */ /* 0x000fe20000010000 */
[----:B------:R-:W-:Y:S01]  /*ea50*/  F2FP.BF16.F32.PACK_AB R195, R140, R195 ;  /* 0x000000c38cc3723e */ /* 0x000fe200000010ff */
[----:B------:R-:W-:Y:S01]  /*ea60*/  FADD.FTZ R138, R198, R3 ;  /* 0x00000003c68a7221 */ /* 0x000fe20000010000 */
[----:B------:R-:W-:Y:S01]  /*ea70*/  FFMA.FTZ R3, R122, R5, -R145 ;  /* 0x000000057a037223 */ /* 0x000fe20000010891 */
[----:B------:R-:W-:Y:S01]  /*ea80*/  FADD.FTZ R130, R140, R15 ;  /* 0x0000000f8c827221 */ /* 0x000fe20000010000 */
[----:B------:R1:W2:Y:S01]  /*ea90*/  MUFU.EX2 R122, R190 ;  /* 0x000000be007a7308 */ /* 0x0002a20000000800 */
[C---:B------:R-:W-:Y:S01]  /*eaa0*/  FADD.FTZ R138, R127.reuse, R138 ;  /* 0x0000008a7f8a7221 */ /* 0x040fe20000010000 */
[----:B------:R-:W-:Y:S01]  /*eab0*/  F2FP.BF16.F32.PACK_AB R198, R127, R198 ;  /* 0x000000c67fc6723e */ /* 0x000fe200000010ff */
[----:B------:R-:W-:Y:S01]  /*eac0*/  FADD.FTZ R21, R189, R130 ;  /* 0x00000082bd157221 */ /* 0x000fe20000010000 */
[----:B------:R-:W-:Y:S01]  /*ead0*/  F2FP.BF16.F32.PACK_AB R189, R144, R189 ;  /* 0x000000bd90bd723e */ /* 0x000fe200000010ff */
[----:B------:R-:W-:-:S02]  /*eae0*/  FADD.FTZ R147, R125, R138 ;  /* 0x0000008a7d937221 */ /* 0x000fc40000010000 */
[----:B------:R-:W-:Y:S01]  /*eaf0*/  FADD.FTZ R12, R144, R21 ;  /* 0x00000015900c7221 */ /* 0x000fe20000010000 */
[----:B------:R3:W4:Y:S01]  /*eb00*/  MUFU.EX2 R177, R3 ;  /* 0x0000000300b17308 */ /* 0x0007220000000800 */
[----:B------:R-:W-:Y:S01]  /*eb10*/  FADD.FTZ R147, R174, R147 ;  /* 0x00000093ae937221 */ /* 0x000fe20000010000 */
[----:B-1----:R-:W-:Y:S01]  /*eb20*/  F2FP.BF16.F32.PACK_AB R190, R170, R121 ;  /* 0x00000079aabe723e */ /* 0x002fe200000010ff */
[----:B------:R-:W-:Y:S01]  /*eb30*/  FADD.FTZ R21, R191, R12 ;  /* 0x0000000cbf157221 */ /* 0x000fe20000010000 */
[----:B------:R-:W-:Y:S01]  /*eb40*/  F2FP.BF16.F32.PACK_AB R191, R124, R191 ;  /* 0x000000bf7cbf723e */ /* 0x000fe200000010ff */
[----:B------:R-:W-:Y:S01]  /*eb50*/  FADD.FTZ R10, R194, R147 ;  /* 0x00000093c20a7221 */ /* 0x000fe20000010000 */
[----:B------:R-:W-:-:S03]  /*eb60*/  F2FP.BF16.F32.PACK_AB R194, R129, R194 ;  /* 0x000000c281c2723e */ /* 0x000fc600000010ff */
[----:B------:R-:W-:-:S04]  /*eb70*/  FADD.FTZ R10, R129, R10 ;  /* 0x0000000a810a7221 */ /* 0x000fc80000010000 */
[----:B------:R-:W-:-:S04]  /*eb80*/  FADD.FTZ R15, R123, R10 ;  /* 0x0000000a7b0f7221 */ /* 0x000fc80000010000 */
[----:B------:R-:W-:-:S04]  /*eb90*/  FADD.FTZ R10, R168, R15 ;  /* 0x0000000fa80a7221 */ /* 0x000fc80000010000 */
[----:B------:R-:W-:Y:S01]  /*eba0*/  FADD.FTZ R15, R121, R10 ;  /* 0x0000000a790f7221 */ /* 0x000fe20000010000 */
[----:B------:R-:W-:-:S03]  /*ebb0*/  FADD.FTZ R10, R124, R21 ;  /* 0x000000157c0a7221 */ /* 0x000fc60000010000 */
[----:B------:R-:W-:-:S04]  /*ebc0*/  FADD.FTZ R15, R170, R15 ;  /* 0x0000000faa0f7221 */ /* 0x000fc80000010000 */
[----:B------:R-:W-:Y:S01]  /*ebd0*/  FADD.FTZ R12, R184, R15 ;  /* 0x0000000fb80c7221 */ /* 0x000fe20000010000 */
[----:B------:R-:W-:Y:S01]  /*ebe0*/  FADD.FTZ R15, R185, R10 ;  /* 0x0000000ab90f7221 */ /* 0x000fe20000010000 */
[C---:B0-----:R-:W-:Y:S02]  /*ebf0*/  F2FP.BF16.F32.PACK_AB R185, R4.reuse, R185 ;  /* 0x000000b904b9723e */ /* 0x041fe400000010ff */
        /* <DEDUP_REMOVED lines=31> */
[----:B------:R-:W-:Y:S02]  /*edf0*/  IMAD.MOV.U32 R9, RZ, RZ, R6 ;  /* 0x000000ffff097224 */ /* 0x000fe400078e0006 */
[----:B------:R-:W-:Y:S01]  /*ee00*/  IMAD.MOV.U32 R10, RZ, RZ, R7 ;  /* 0x000000ffff0a7224 */ /* 0x000fe200078e0007 */
[----:B------:R-:W-:Y:S06]  /*ee10*/  @P2 BRA `(.L_x_2290) ;  /* 0xffffffbc00882947 */ /* 0x000fec000383ffff */
.L_x_2281:
        /* <DEDUP_REMOVED lines=99> */
.L_x_2291:
[----:B------:R-:W-:Y:S01]  /*f450*/  ULEA UR5, UR36, UR37, 0x3 ;  /* 0x0000002524057291 */ /* 0x000fe2000f8e183f */
[----:B------:R-:W-:-:S05]  /*f460*/  IMAD.U32 R0, RZ, RZ, UR39 ;  /* 0x00000027ff007e24 */ /* 0x000fca000f8e00ff */
[----:B------:R-:W-:-:S04]  /*f470*/  SHF.L.U32 R0, R0, 0x1f, RZ ;  /* 0x0000001f00007819 */ /* 0x000fc800000006ff */
[----:B------:R0:W1:Y:S01]  /*f480*/  SYNCS.PHASECHK.TRANS64.TRYWAIT P2, [UR5+0x36850], R0 ;  /* 0x03685000ff0075a7 */ /* 0x0000620008040145 */
[----:B------:R-:W-:Y:S05]  /*f490*/  @!P0 BRA `(.L_x_2292) ;  /* 0x0000000000048947 */ /* 0x000fea0003800000 */
[----:B------:R-:W-:Y:S01]  /*f4a0*/  BPT.TRAP 0x1 ;  /* 0x000000040000795c */ /* 0x000fe20000300000 */
.L_x_2292:
[----:B-1----:R-:W-:Y:S05]  /*f4b0*/  @P2 BRA `(.L_x_2293) ;  /* 0x0000000000082947 */ /* 0x002fea0003800000 */
[----:B------:R-:W1:Y:S02]  /*f4c0*/  SYNCS.PHASECHK.TRANS64.TRYWAIT P0, [UR5+0x36850], R0 ;  /* 0x03685000ff0075a7 */ /* 0x000e640008000145 */
[----:B-1----:R-:W-:Y:S05]  /*f4d0*/  @!P0 BRA `(.L_x_2294) ;  /* 0x0000007c00788947 */ /* 0x002fea0003800000 */
.L_x_2293:
[----:B------:R-:W-:Y:S01]  /*f4e0*/  UIADD3 UR37, UR37, 0x400, URZ ;  /* 0x0000040025257890 */ /* 0x000fe2000fffe03f */
[----:B------:R-:W-:Y:S01]  /*f4f0*/  WARPGROUP.ARRIVE ;  /* 0x00000000000079c5 */ /* 0x000fe20000000000 */
[----:B------:R-:W-:Y:S01]  /*f500*/  UMOV UR7, 0x40000040 ;  /* 0x4000004000077882 */ /* 0x000fe20000000000 */
[----:B-1----:R-:W1:Y:S01]  /*f510*/  SHFL.BFLY PT, R9, R4, 0x2, 0x1f ;  /* 0x0c401f0004097f89 */ /* 0x002e6200000e0000 */
[----:B------:R-:W-:Y:S01]  /*f520*/  USHF.R.U32.HI UR37, URZ, 0x4, UR37 ;  /* 0x000000043f257899 */ /* 0x000fe20008011625 */
[----:B------:R-:W-:Y:S02]  /*f530*/  CS2R R20, SRZ ;  /* 0x0000000000147805 */ /* 0x000fe4000001ff00 */
[----:B------:R-:W-:Y:S01]  /*f540*/  IADD3 R209, R209, 0x1, RZ ;  /* 0x00000001d1d17810 */ /* 0x000fe20007ffe0ff */
[----:B0-----:R-:W0:Y:S01]  /*f550*/  SHFL.BFLY PT, R0, R3, 0x2, 0x1f ;  /* 0x0c401f0003007f89 */ /* 0x001e2200000e0000 */
[----:B------:R-:W-:-:S04]  /*f560*/  ULOP3.LUT UR37, UR37, 0x3fff, URZ, 0xc0, !UPT ;  /* 0x00003fff25257892 */ /* 0x000fc8000f8ec03f */
[----:B------:R-:W-:-:S04]  /*f570*/  ULOP3.LUT UR4, UR37, 0x3800000, URZ, 0xfc, !UPT ;  /* 0x0380000025047892 */ /* 0x000fc8000f8efc3f */
[----:B------:R-:W-:Y:S02]  /*f580*/  UIMAD UR4, UR36, 0xa80, UR4 ;  /* 0x00000a80240478a4 */ /* 0x000fe4000f8e0204 */
[----:B------:R-:W-:-:S04]  /*f590*/  UIADD3 UR36, UR36, 0x1, URZ ;  /* 0x0000000124247890 */ /* 0x000fc8000fffe03f */
[----:B------:R-:W-:Y:S01]  /*f5a0*/  UISETP.NE.AND UP0, UPT, UR36, 0x2, UPT ;  /* 0x000000022400788c */ /* 0x000fe2000bf05270 */
[----:B------:R-:W-:Y:S02]  /*f5b0*/  UMOV UR6, UR4 ;  /* 0x0000000400067c82 */ /* 0x000fe40008000000 */
[----:B------:R-:W-:Y:S01]  /*f5c0*/  HGMMA.64x192x16.F32.BF16 R24, R200, gdesc[UR4].tnspB, R24, gsb0 ;  /* 0x42e00004c8187df0 */ /* 0x000fe20008001818 */
[----:B------:R-:W-:Y:S01]  /*f5d0*/  UIADD3 UR6, UR4, 0x80, URZ ;  /* 0x0000008004067890 */ /* 0x000fe2000fffe03f */
[----:B-1----:R-:W-:Y:S01]  /*f5e0*/  FADD.FTZ R9, R9, R4 ;  /* 0x0000000409097221 */ /* 0x002fe20000010000 */
[----:B------:R-:W-:Y:S01]  /*f5f0*/  UMOV UR7, 0x40000040 ;  /* 0x4000004000077882 */ /* 0x000fe20000000000 */
[----:B------:R-:W-:Y:S01]  /*f600*/  USEL UR36, UR36, URZ, UP0 ;  /* 0x0000003f24247287 */ /* 0x000fe20008000000 */
[----:B0-----:R-:W-:Y:S02]  /*f610*/  FADD.FTZ R2, R0, R3 ;  /* 0x0000000300027221 */ /* 0x001fe40000010000 */
[----:B------:R-:W0:Y:S04]  /*f620*/  SHFL.BFLY PT, R0, R9, 0x1, 0x1f ;  /* 0x0c201f0009007f89 */ /* 0x000e2800000e0000 */
[----:B------:R-:W1:Y:S01]  /*f630*/  SHFL.BFLY PT, R11, R2, 0x1, 0x1f ;  /* 0x0c201f00020b7f89 */ /* 0x000e6200000e0000 */
[----:B0-----:R-:W-:Y:S01]  /*f640*/  FADD.FTZ R12, R9, R0 ;  /* 0x00000000090c7221 */ /* 0x001fe20000010000 */
[----:B------:R-:W-:-:S02]  /*f650*/  IMAD.U32 R9, RZ, RZ, UR5 ;  /* 0x00000005ff097e24 */ /* 0x000fc4000f8e00ff */
[----:B------:R-:W-:Y:S02]  /*f660*/  IMAD.MOV.U32 R0, RZ, RZ, -0x800000 ;  /* 0xff800000ff007424 */ /* 0x000fe400078e00ff */
[----:B-1----:R-:W-:Y:S01]  /*f670*/  FADD.FTZ R11, R2, R11 ;  /* 0x0000000b020b7221 */ /* 0x002fe20000010000 */
[----:B------:R-:W-:Y:S01]  /*f680*/  FSETP.NE.FTZ.AND P0, PT, R12, RZ, PT ;  /* 0x000000ff0c00720b */ /* 0x000fe20003f15000 */
[----:B------:R-:W-:-:S03]  /*f690*/  IMAD.MOV.U32 R2, RZ, RZ, -0x800000 ;  /* 0xff800000ff027424 */ /* 0x000fc600078e00ff */
[----:B------:R-:W-:-:S09]  /*f6a0*/  FSETP.NE.FTZ.AND P2, PT, R11, RZ, PT ;  /* 0x000000ff0b00720b */ /* 0x000fd20003f55000 */
[----:B------:R-:W0:Y:S01]  /*f6b0*/  @P0 MUFU.LG2 R8, R12 ;  /* 0x0000000c00080308 */ /* 0x000e220000000c00 */
[----:B------:R-:W-:-:S03]  /*f6c0*/  @P0 FMUL.FTZ R4, R5, 0.69314718246459960938 ;  /* 0x3f31721805040820 */ /* 0x000fc60000410000 */
[----:B------:R-:W-:-:S04]  /*f6d0*/  @P2 FMUL.FTZ R14, R5, 0.69314718246459960938 ;  /* 0x3f317218050e2820 */ /* 0x000fc80000410000 */
[----:B------:R-:W1:Y:S08]  /*f6e0*/  @P2 MUFU.LG2 R10, R11 ;  /* 0x0000000b000a2308 */ /* 0x000e700000000c00 */
[----:B------:R-:W2:Y:S01]  /*f6f0*/  @P2 MUFU.RCP R21, R11 ;  /* 0x0000000b00152308 */ /* 0x000ea20000001000 */
[----:B0-----:R-:W-:Y:S01]  /*f700*/  @P0 FMUL.FTZ R3, R8, 0.69314718246459960938 ;  /* 0x3f31721808030820 */ /* 0x001fe20000410000 */
[----:B------:R-:W-:-:S03]  /*f710*/  @!P1 VIADD R8, R9, 0x36860 ;  /* 0x0003686009089836 */ /* 0x000fc60000000000 */
[----:B------:R-:W-:Y:S02]  /*f720*/  @P0 FFMA.FTZ R2, R4, R7, R3 ;  /* 0x0000000704020223 */ /* 0x000fe40000010003 */
[----:B------:R-:W-:Y:S01]  /*f730*/  @!P1 PRMT R121, RZ, 0x654, R8 ;  /* 0x00000654ff799816 */ /* 0x000fe20000000008 */
        /* <DEDUP_REMOVED lines=37> */
[-C--:B------:R-:W-:Y:S01]  /*f990*/  FMUL.FTZ R127, R99, R21.reuse ;  /* 0x00000015637f7220 */ /* 0x080fe20000410000 */
[-C--:B0-----:R-:W-:Y:S01]  /*f9a0*/  FMUL.FTZ R122, R33, R20.reuse ;  /* 0x00000014217a7220 */ /* 0x081fe20000410000 */
[-C--:B------:R-:W-:Y:S01]  /*f9b0*/  FMUL.FTZ R120, R37, R20.reuse ;  /* 0x0000001425787220 */ /* 0x080fe20000410000 */
        /* <DEDUP_REMOVED lines=93> */
.L_x_2264:
[----:B------:R-:W0:Y:S01]  /*ff90*/  S2R R21, SR_CgaCtaId ;  /* 0x0000000000157919 */ /* 0x000e220000008800 */
[----:B------:R-:W-:Y:S01]  /*ffa0*/  MOV R90, 0x400 ;  /* 0x00000400005a7802 */ /* 0x000fe20000000f00 */
[----:B------:R-:W-:Y:S01]  /*ffb0*/  BSSY B0, `(.L_x_2295) ;  /* 0x000022a000007945 */ /* 0x000fe20003800000 */
[----:B------:R-:W-:Y:S02]  /*ffc0*/  BAR.SYNC.DEFER_BLOCKING 0x5, 0x180 ;  /* 0x0146000000007b1d */ /* 0x000fe40000010000 */
[----:B0-----:R-:W-:-:S05]  /*ffd0*/  LEA R90, R21, R90, 0x18 ;  /* 0x0000005a155a7211 */ /* 0x001fca00078ec0ff */
[----:B------:R0:W1:Y:S01]  /*ffe0*/  LDS R52, [R90+0x368d0] ;  /* 0x0368d0005a347984 */ /* 0x0000620000000800 */
[----:B------:R-:W-:Y:S06]  /*fff0*/  BAR.ARV 0x4, 0x180 ;  /* 0x0106000000007b1d */ /* 0x000fec0000002000 */
[----:B------:R-:W-:Y:S05]  /*10000*/  @P0 BRA `(.L_x_2296) ;  /* 0x0000001400fc0947 */ /* 0x000fea0003800000 */
[----:B------:R-:W2:Y:S01]  /*10010*/  S2R R21, SR_SWINHI ;  /* 0x0000000000157919 */ /* 0x000ea20000002f00 */
[----:B------:R-:W-:Y:S01]  /*10020*/  SHF.R.S32.HI R91, RZ, 0x1f, R207 ;  /* 0x0000001fff5b7819 */ /* 0x000fe200000114cf */
[----:B------:R-:W-:Y:S01]  /*10030*/  ULDC.64 UR4, c[0x0][0xb90] ;  /* 0x0002e40000047ab9 */ /* 0x000fe20000000a00 */
[----:B------:R-:W3:Y:S01]  /*10040*/  LDC R94, c[0x0][0xbe8] ;  /* 0x0002fa00ff5e7b82 */ /* 0x000ee20000000800 */
[----:B------:R-:W-:Y:S01]  /*10050*/  IMAD.WIDE.U32 R24, R207, UR4, RZ ;  /* 0x00000004cf187c25 */ /* 0x000fe2000f8e00ff */
[----:B------:R-:W-:Y:S01]  /*10060*/  F2FP.BF16.F32.PACK_AB R6, R7, R6 ;  /* 0x000000060706723e */ /* 0x000fe200000010ff */
[----:B------:R-:W-:Y:S01]  /*10070*/  ULDC UR6, c[0x0][0xa88] ;  /* 0x0002a20000067ab9 */ /* 0x000fe20000000800 */
[----:B------:R-:W-:Y:S01]  /*10080*/  F2FP.BF16.F32.PACK_AB R7, R158, R33 ;  /* 0x000000219e07723e */ /* 0x000fe200000010ff */
[----:B------:R-:W-:Y:S01]  /*10090*/  IMAD R20, R91, UR4, RZ ;  /* 0x000000045b147c24 */ /* 0x000fe2000f8e02ff */
[----:B------:R-:W-:Y:S01]  /*100a0*/  F2FP.BF16.F32.PACK_AB R4, R5, R4 ;  /* 0x000000040504723e */ /* 0x000fe200000010ff */
[----:B------:R-:W-:Y:S01]  /*100b0*/  ULDC.64 UR8, c[0x0][0x208] ;  /* 0x0000820000087ab9 */ /* 0x000fe20000000a00 */
[----:B------:R-:W-:Y:S01]  /*100c0*/  F2FP.BF16.F32.PACK_AB R5, R160, R37 ;  /* 0x00000025a005723e */ /* 0x000fe200000010ff */
[----:B------:R-:W-:Y:S01]  /*100d0*/  IMAD R29, R207, UR5, R20 ;  /* 0x00000005cf1d7c24 */ /* 0x000fe2000f8e0214 */
[----:B------:R-:W-:Y:S01]  /*100e0*/  F2FP.BF16.F32.PACK_AB R14, R53, R14 ;  /* 0x0000000e350e723e */ /* 0x000fe200000010ff */
[----:B------:R-:W-:Y:S01]  /*100f0*/  ULDC.64 UR4, c[0x0][0xb98] ;  /* 0x0002e60000047ab9 */ /* 0x000fe20000000a00 */
[----:B------:R-:W-:Y:S01]  /*10100*/  F2FP.BF16.F32.PACK_AB R10, R11, R10 ;  /* 0x0000000a0b0a723e */ /* 0x000fe200000010ff */
[----:B------:R-:W-:Y:S01]  /*10110*/  IMAD.IADD R25, R25, 0x1, R29 ;  /* 0x0000000119197824 */ /* 0x000fe200078e021d */
        /* <DEDUP_REMOVED lines=8> */
[----:B------:R-:W-:Y:S02]  /*101a0*/  MOV R48, R90 ;  /* 0x0000005a00307202 */ /* 0x000fe40000000f00 */
[----:B--2---:R-:W-:Y:S01]  /*101b0*/  MOV R49, R21 ;  /* 0x0000001500317202 */ /* 0x004fe20000000f00 */
[----:B------:R-:W-:Y:S01]  /*101c0*/  IMAD R21, R208, 0x40, R16 ;  /* 0x00000040d0157824 */ /* 0x000fe200078e0210 */
[----:B------:R-:W-:Y:S02]  /*101d0*/  F2FP.BF16.F32.PACK_AB R98, R101, R100 ;  /* 0x000000646562723e */ /* 0x000fe400000010ff */
[----:B------:R-:W-:Y:S01]  /*101e0*/  F2FP.BF16.F32.PACK_AB R99, R126, R99 ;  /* 0x000000637e63723e */ /* 0x000fe200000010ff */
[----:B------:R-:W-:Y:S01]  /*101f0*/  IMAD.WIDE R46, R213, 0x2, R48 ;  /* 0x00000002d52e7825 */ /* 0x000fe200078e0230 */
[----:B------:R-:W-:-:S02]  /*10200*/  F2FP.BF16.F32.PACK_AB R105, R95, R106 ;  /* 0x0000006a5f69723e */ /* 0x000fc400000010ff */
[----:B------:R-:W-:Y:S01]  /*10210*/  F2FP.BF16.F32.PACK_AB R112, R113, R112 ;  /* 0x000000707170723e */ /* 0x000fe200000010ff */
[----:B------:R-:W-:Y:S01]  /*10220*/  IMAD.WIDE R48, R21, 0x2, R48 ;  /* 0x0000000215307825 */ /* 0x000fe200078e0230 */
[C---:B------:R-:W-:Y:S02]  /*10230*/  IADD3 R27, P5, R46.reuse, 0x8060, RZ ;  /* 0x000080602e1b7810 */ /* 0x040fe40007fbe0ff */
[C---:B------:R-:W-:Y:S02]  /*10240*/  LOP3.LUT R21, R46.reuse, 0x380, RZ, 0xc0, !PT ;  /* 0x000003802e157812 */ /* 0x040fe400078ec0ff */
[----:B------:R-:W-:Y:S02]  /*10250*/  LOP3.LUT R26, R27, 0x380, RZ, 0xc0, !PT ;  /* 0x000003801b1a7812 */ /* 0x000fe400078ec0ff */
        /* <DEDUP_REMOVED lines=11> */
[----:B------:R-:W-:Y:S01]  /*10310*/  LOP3.LUT R32, R45, 0x380, RZ, 0xc0, !PT ;  /* 0x000003802d207812 */ /* 0x000fe200078ec0ff */
[----:B------:R-:W-:Y:S01]  /*10320*/  IMAD.X R63, RZ, RZ, R47, P2 ;  /* 0x000000ffff3f7224 */ /* 0x000fe200010e062f */
[----:B------:R-:W-:-:S02]  /*10330*/  LOP3.LUT R20, R43, 0x380, RZ, 0xc0, !PT ;  /* 0x000003802b147812 */ /* 0x000fc400078ec0ff */
        /* <DEDUP_REMOVED lines=8> */
[----:B------:R-:W-:Y:S01]  /*103c0*/  IADD3 R31, P1, R46, 0x40, RZ ;  /* 0x000000402e1f7810 */ /* 0x000fe20007f3e0ff */
[----:B------:R-:W-:Y:S01]  /*103d0*/  IMAD.X R79, RZ, RZ, R47, P6 ;  /* 0x000000ffff4f7224 */ /* 0x000fe200030e062f */
[----:B------:R-:W-:-:S02]  /*103e0*/  LOP3.LUT R46, R21, R46, RZ, 0x3c, !PT ;  /* 0x0000002e152e7212 */ /* 0x000fc400078e3cff */
[----:B------:R-:W-:Y:S01]  /*103f0*/  LOP3.LUT R21, R30, 0x380, RZ, 0xc0, !PT ;  /* 0x000003801e157812 */ /* 0x000fe200078ec0ff */
[----:B------:R-:W-:Y:S01]  /*10400*/  IMAD.X R87, RZ, RZ, R47, P1 ;  /* 0x000000ffff577224 */ /* 0x000fe200008e062f */
[----:B------:R-:W-:Y:S02]  /*10410*/  SHF.R.U64 R32, R32, 0x3, RZ ;  /* 0x0000000320207819 */ /* 0x000fe400000012ff */
[----:B------:R-:W-:Y:S02]  /*10420*/  SHF.R.U64 R20, R20, 0x3, RZ ;  /* 0x0000000314147819 */ /* 0x000fe400000012ff */
[----:B------:R-:W-:Y:S02]  /*10430*/  SHF.R.U64 R21, R21, 0x3, RZ ;  /* 0x0000000315157819 */ /* 0x000fe400000012ff */
[----:B------:R-:W-:Y:S02]  /*10440*/  LOP3.LUT R54, R32, R45, RZ, 0x3c, !PT ;  /* 0x0000002d20367212 */ /* 0x000fe400078e3cff */
[----:B------:R-:W-:-:S02]  /*10450*/  LOP3.LUT R62, R20, R43, RZ, 0x3c, !PT ;  /* 0x0000002b143e7212 */ /* 0x000fc400078e3cff */
[----:B------:R-:W-:Y:S02]  /*10460*/  LOP3.LUT R20, R29, 0x380, RZ, 0xc0, !PT ;  /* 0x000003801d147812 */ /* 0x000fe400078ec0ff */
[----:B------:R-:W-:Y:S02]  /*10470*/  LOP3.LUT R32, R41, 0x380, RZ, 0xc0, !PT ;  /* 0x0000038029207812 */ /* 0x000fe400078ec0ff */
[----:B------:R-:W-:Y:S02]  /*10480*/  LOP3.LUT R58, R21, R30, RZ, 0x3c, !PT ;  /* 0x0000001e153a7212 */ /* 0x000fe400078e3cff */
[----:B------:R-:W-:Y:S02]  /*10490*/  LOP3.LUT R21, R28, 0x380, RZ, 0xc0, !PT ;  /* 0x000003801c157812 */ /* 0x000fe400078ec0ff */
[----:B------:R-:W-:Y:S02]  /*104a0*/  SHF.R.U64 R20, R20, 0x3, RZ ;  /* 0x0000000314147819 */ /* 0x000fe400000012ff */
[----:B------:R-:W-:-:S02]  /*104b0*/  SHF.R.U64 R32, R32, 0x3, RZ ;  /* 0x0000000320207819 */ /* 0x000fc400000012ff */
[----:B------:R-:W-:Y:S02]  /*104c0*/  SHF.R.U64 R21, R21, 0x3, RZ ;  /* 0x0000000315157819 */ /* 0x000fe400000012ff */
[----:B------:R-:W-:Y:S02]  /*104d0*/  LOP3.LUT R66, R20, R29, RZ, 0x3c, !PT ;  /* 0x0000001d14427212 */ /* 0x000fe400078e3cff */
[----:B------:R-:W-:Y:S02]  /*104e0*/  LOP3.LUT R70, R32, R41, RZ, 0x3c, !PT ;  /* 0x0000002920467212 */ /* 0x000fe400078e3cff */
[----:B------:R-:W-:Y:S02]  /*104f0*/  IADD3 R29, P5, R48, 0x2000, RZ ;  /* 0x00002000301d7810 */ /* 0x000fe40007fbe0ff */
[----:B------:R-:W-:Y:S02]  /*10500*/  LOP3.LUT R32, R35, 0x380, RZ, 0xc0, !PT ;  /* 0x0000038023207812 */ /* 0x000fe400078ec0ff */
[----:B------:R-:W-:-:S02]  /*10510*/  LOP3.LUT R78, R21, R28, RZ, 0x3c, !PT ;  /* 0x0000001c154e7212 */ /* 0x000fc400078e3cff */
[----:B------:R-:W-:Y:S02]  /*10520*/  LOP3.LUT R34, R103, 0x380, RZ, 0xc0, !PT ;  /* 0x0000038067227812 */ /* 0x000fe400078ec0ff */
[----:B------:R-:W-:Y:S02]  /*10530*/  LOP3.LUT R28, R29, 0x380, RZ, 0xc0, !PT ;  /* 0x000003801d1c7812 */ /* 0x000fe400078ec0ff */
[----:B------:R-:W-:Y:S02]  /*10540*/  SHF.R.U64 R32, R32, 0x3, RZ ;  /* 0x0000000320207819 */ /* 0x000fe400000012ff */
[----:B------:R-:W-:Y:S02]  /*10550*/  IADD3.X R83, RZ, R47, RZ, P0, !PT ;  /* 0x0000002fff537210 */ /* 0x000fe400007fe4ff */
[----:B------:R-:W-:Y:S02]  /*10560*/  SHF.R.U64 R34, R34, 0x3, RZ ;  /* 0x0000000322227819 */ /* 0x000fe400000012ff */
[----:B------:R-:W-:-:S02]  /*10570*/  SHF.R.U64 R28, R28, 0x3, RZ ;  /* 0x000000031c1c7819 */ /* 0x000fc400000012ff */
[----:B------:R-:W-:Y:S02]  /*10580*/  LOP3.LUT R82, R32, R35, RZ, 0x3c, !PT ;  /* 0x0000002320527212 */ /* 0x000fe400078e3cff */
[----:B------:R-:W-:Y:S02]  /*10590*/  IADD3 R35, P0, R48, 0x5000, RZ ;  /* 0x0000500030237810 */ /* 0x000fe40007f1e0ff */
[----:B------:R-:W-:Y:S02]  /*105a0*/  LOP3.LUT R50, R34, R103, RZ, 0x3c, !PT ;  /* 0x0000006722327212 */ /* 0x000fe400078e3cff */
[----:B------:R-:W-:Y:S02]  /*105b0*/  LOP3.LUT R28, R28, R29, RZ, 0x3c, !PT ;  /* 0x0000001d1c1c7212 */ /* 0x000fe400078e3cff */
[----:B------:R-:W-:Y:S02]  /*105c0*/  IADD3 R29, P1, R48, 0x4000, RZ ;  /* 0x00004000301d7810 */ /* 0x000fe40007f3e0ff */
[----:B------:R-:W-:-:S02]  /*105d0*/  LOP3.LUT R34, R35, 0x380, RZ, 0xc0, !PT ;  /* 0x0000038023227812 */ /* 0x000fc400078ec0ff */
[----:B------:R-:W-:Y:S01]  /*105e0*/  MOV R111, R46 ;  /* 0x0000002e006f7202 */ /* 0x000fe20000000f00 */
[--C-:B------:R-:W-:Y:S01]  /*105f0*/  IMAD.X R33, RZ, RZ, R49.reuse, P1 ;  /* 0x000000ffff217224 */ /* 0x100fe200008e0631 */
[----:B------:R-:W-:Y:S01]  /*10600*/  SHF.R.U64 R34, R34, 0x3, RZ ;  /* 0x0000000322227819 */ /* 0x000fe200000012ff */
[----:B------:R-:W-:Y:S01]  /*10610*/  BAR.SYNC.DEFER_BLOCKING 0x1, 0x100 ;  /* 0x0044000000007b1d */ /* 0x000fe20000010000 */
[----:B---3--:R-:W-:Y:S02]  /*10620*/  ISETP.NE.AND P1, PT, R94, 0x1, PT ;  /* 0x000000015e00780c */ /* 0x008fe40003f25270 */
[----:B------:R-:W-:Y:S01]  /*10630*/  LOP3.LUT R34, R34, R35, RZ, 0x3c, !PT ;  /* 0x0000002322227212 */ /* 0x000fe200078e3cff */
[----:B------:R-:W-:Y:S01]  /*10640*/  IMAD.X R35, RZ, RZ, R49, P0 ;  /* 0x000000ffff237224 */ /* 0x000fe200000e0631 */
[----:B------:R-:W-:Y:S02]  /*10650*/  IADD3 R103, P0, R48, 0xb000, RZ ;  /* 0x0000b00030677810 */ /* 0x000fe40007f1e0ff */
[----:B------:R-:W-:-:S02]  /*10660*/  LOP3.LUT R30, R39, 0x380, RZ, 0xc0, !PT ;  /* 0x00000380271e7812 */ /* 0x000fc400078ec0ff */
[----:B------:R-:W-:Y:S02]  /*10670*/  LOP3.LUT R46, R103, 0x380, RZ, 0xc0, !PT ;  /* 0x00000380672e7812 */ /* 0x000fe400078ec0ff */
[----:B------:R-:W-:Y:S01]  /*10680*/  MOV R110, R50 ;  /* 0x00000032006e7202 */ /* 0x000fe20000000f00 */
[----:B------:R-:W-:Y:S01]  /*10690*/  IMAD.IADD R50, R22, 0x1, R17 ;  /* 0x0000000116327824 */ /* 0x000fe200078e0211 */
[----:B------:R-:W-:Y:S01]  /*106a0*/  SHF.R.U64 R46, R46, 0x3, RZ ;  /* 0x000000032e2e7819 */ /* 0x000fe200000012ff */
[----:B------:R-:W2:Y:S01]  /*106b0*/  @P1 LDC R155, c[0x0][0xbec] ;  /* 0x0002fb00ff9b1b82 */ /* 0x000ea20000000800 */
[----:B------:R-:W-:Y:S02]  /*106c0*/  SHF.R.U64 R30, R30, 0x3, RZ ;  /* 0x000000031e1e7819 */ /* 0x000fe400000012ff */
[----:B------:R-:W-:Y:S02]  /*106d0*/  LOP3.LUT R46, R46, R103, RZ, 0x3c, !PT ;  /* 0x000000672e2e7212 */ /* 0x000fe400078e3cff */
[----:B------:R-:W-:-:S02]  /*106e0*/  MOV R103, R26 ;  /* 0x0000001a00677202 */ /* 0x000fc40000000f00 */
[----:B------:R-:W-:Y:S01]  /*106f0*/  LOP3.LUT R74, R30, R39, RZ, 0x3c, !PT ;  /* 0x000000271e4a7212 */ /* 0x000fe200078e3cff */
[----:B------:R-:W3:Y:S01]  /*10700*/  @P1 LDC R27, c[0x0][0xbf0] ;  /* 0x0002fc00ff1b1b82 */ /* 0x000ee20000000800 */
[----:B------:R-:W-:Y:S01]  /*10710*/  LOP3.LUT R30, R31, 0x380, RZ, 0xc0, !PT ;  /* 0x000003801f1e7812 */ /* 0x000fe200078ec0ff */
[----:B------:R2:W-:Y:S01]  /*10720*/  STSM.16.M88.4 [R111], R4 ;  /* 0x000000046f007844 */ /* 0x0005e20000000200 */
[----:B------:R-:W-:Y:S01]  /*10730*/  MOV R54, R54 ;  /* 0x0000003600367202 */ /* 0x000fe20000000f00 */
[----:B------:R-:W-:Y:S01]  /*10740*/  IMAD.MOV.U32 R55, RZ, RZ, R50 ;  /* 0x000000ffff377224 */ /* 0x000fe200078e0032 */
[----:B------:R-:W-:Y:S02]  /*10750*/  SHF.R.U64 R30, R30, 0x3, RZ ;  /* 0x000000031e1e7819 */ /* 0x000fe400000012ff */
[----:B------:R-:W-:Y:S02]  /*10760*/  MOV R66, R66 ;  /* 0x0000004200427202 */ /* 0x000fe40000000f00 */
[----:B------:R-:W-:-:S02]  /*10770*/  LOP3.LUT R86, R30, R31, RZ, 0x3c, !PT ;  /* 0x0000001f1e567212 */ /* 0x000fc400078e3cff */
[----:B------:R-:W-:Y:S02]  /*10780*/  MOV R82, R82 ;  /* 0x0000005200527202 */ /* 0x000fe40000000f00 */
[----:B------:R-:W-:Y:S02]  /*10790*/  MOV R86, R86 ;  /* 0x0000005600567202 */ /* 0x000fe40000000f00 */
[----:B------:R-:W-:Y:S02]  /*107a0*/  IADD3 R21, P4, R48, 0x1000, RZ ;  /* 0x0000100030157810 */ /* 0x000fe40007f9e0ff */
[----:B------:R-:W-:Y:S01]  /*107b0*/  MOV R58, R58 ;  /* 0x0000003a003a7202 */ /* 0x000fe20000000f00 */
[----:B--2---:R-:W-:Y:S01]  /*107c0*/  @P1 IMAD.HI.U32 R4, R50, R155, RZ ;  /* 0x0000009b32041227 */ /* 0x004fe200078e00ff */
[----:B------:R-:W-:Y:S02]  /*107d0*/  F2FP.BF16.F32.PACK_AB R6, R120, R3 ;  /* 0x000000037806723e */ /* 0x000fe400000010ff */
[----:B------:R-:W-:-:S02]  /*107e0*/  SHF.R.S32.HI R3, RZ, 0x1f, R205 ;  /* 0x0000001fff037819 */ /* 0x000fc400000114cd */
[----:B------:R-:W-:Y:S02]  /*107f0*/  F2FP.BF16.F32.PACK_AB R5, R153, R150 ;  /* 0x000000969905723e */ /* 0x000fe400000010ff */
[----:B---3--:R-:W-:Y:S01]  /*10800*/  @P1 SHF.R.U32.HI R55, RZ, R27, R4 ;  /* 0x0000001bff371219 */ /* 0x008fe20000011604 */
[----:B------:R-:W-:Y:S01]  /*10810*/  IMAD R26, R3, UR4, RZ ;  /* 0x00000004031a7c24 */ /* 0x000fe2000f8e02ff */
[----:B------:R-:W-:Y:S02]  /*10820*/  F2FP.BF16.F32.PACK_AB R4, R122, R9 ;  /* 0x000000097a04723e */ /* 0x000fe400000010ff */
[----:B------:R-:W-:Y:S01]  /*10830*/  F2FP.BF16.F32.PACK_AB R7, R156, R149 ;  /* 0x000000959c07723e */ /* 0x000fe200000010ff */
[----:B------:R-:W-:Y:S01]  /*10840*/  IMAD.MOV R53, RZ, RZ, -R55 ;  /* 0x000000ffff357224 */ /* 0x000fe200078e0a37 */
[----:B------:R-:W-:Y:S01]  /*10850*/  F2FP.BF16.F32.PACK_AB R9, R151, R148 ;  /* 0x000000949709723e */ /* 0x000fe200000010ff */
[C---:B------:R-:W-:Y:S01]  /*10860*/  IMAD R59, R205.reuse, UR5, R26 ;  /* 0x00000005cd3b7c24 */ /* 0x040fe2000f8e021a */
[----:B------:R-:W-:Y:S01]  /*10870*/  IADD3.X R47, RZ, R49, RZ, P0, !PT ;  /* 0x00000031ff2f7210 */ /* 0x000fe200007fe4ff */
[----:B------:R-:W-:Y:S01]  /*10880*/  IMAD R53, R94, R53, R50 ;  /* 0x000000355e357224 */ /* 0x000fe200078e0232 */
[----:B------:R-:W-:Y:S01]  /*10890*/  STSM.16.M88.4 [R66], R4 ;  /* 0x0000000442007844 */ /* 0x000fe20000000200 */
[----:B------:R-:W-:Y:S01]  /*108a0*/  IMAD.WIDE.U32 R50, R205, UR4, R24 ;  /* 0x00000004cd327c25 */ /* 0x000fe2000f8e0018 */
[----:B------:R-:W-:Y:S01]  /*108b0*/  IADD3 R39, P3, R48, 0x7000, RZ ;  /* 0x0000700030277810 */ /* 0x000fe20007f7e0ff */
[----:B------:R-:W-:Y:S01]  /*108c0*/  ULDC.64 UR4, c[0x0][0xb88] ;  /* 0x0002e20000047ab9 */ /* 0x000fe20000000a00 */
[----:B------:R2:W-:Y:S01]  /*108d0*/  STSM.16.M88.4 [R86], R8 ;  /* 0x0000000856007844 */ /* 0x0005e20000000200 */
[----:B------:R-:W-:-:S02]  /*108e0*/  LOP3.LUT R20, R21, 0x380, RZ, 0xc0, !PT ;  /* 0x0000038015147812 */ /* 0x000fc400078ec0ff */
[----:B------:R-:W-:Y:S01]  /*108f0*/  LOP3.LUT R38, R39, 0x380, RZ, 0xc0, !PT ;  /* 0x0000038027267812 */ /* 0x000fe200078ec0ff */
[----:B------:R3:W-:Y:S01]  /*10900*/  STSM.16.M88.4 [R82], R12 ;  /* 0x0000000c52007844 */ /* 0x0007e20000000200 */
[----:B------:R-:W-:Y:S02]  /*10910*/  SHF.R.U64 R20, R20, 0x3, RZ ;  /* 0x0000000314147819 */ /* 0x000fe400000012ff */
[----:B------:R-:W-:Y:S02]  /*10920*/  MOV R78, R78 ;  /* 0x0000004e004e7202 */ /* 0x000fe40000000f00 */
[----:B------:R-:W-:Y:S02]  /*10930*/  F2FP.BF16.F32.PACK_AB R24, R57, R56 ;  /* 0x000000383918723e */ /* 0x000fe400000010ff */
[----:B------:R-:W-:Y:S02]  /*10940*/  F2FP.BF16.F32.PACK_AB R25, R142, R137 ;  /* 0x000000898e19723e */ /* 0x000fe400000010ff */
[----:B------:R-:W-:-:S02]  /*10950*/  F2FP.BF16.F32.PACK_AB R26, R61, R60 ;  /* 0x0000003c3d1a723e */ /* 0x000fc400000010ff */
[----:B------:R-:W-:Y:S02]  /*10960*/  F2FP.BF16.F32.PACK_AB R27, R141, R136 ;  /* 0x000000888d1b723e */ /* 0x000fe400000010ff */
[----:B--2---:R-:W-:Y:S02]  /*10970*/  SHF.R.S32.HI R9, RZ, 0x1f, R55 ;  /* 0x0000001fff097819 */ /* 0x004fe40000011437 */
[----:B------:R-:W-:Y:S01]  /*10980*/  SHF.R.S32.HI R8, RZ, 0x1f, R53 ;  /* 0x0000001fff087819 */ /* 0x000fe20000011435 */
[----:B---3--:R-:W-:Y:S01]  /*10990*/  IMAD.IADD R14, R212, 0x1, R17 ;  /* 0x00000001d40e7824 */ /* 0x008fe200078e0211 */
[----:B------:R-:W-:Y:S01]  /*109a0*/  IADD3 R12, P0, R55, R50, RZ ;  /* 0x00000032370c7210 */ /* 0x000fe20007f1e0ff */
[----:B------:R2:W-:Y:S01]  /*109b0*/  STSM.16.M88.4 [R78], R24 ;  /* 0x000000184e007844 */ /* 0x0005e20000000200 */
[----:B------:R-:W-:Y:S01]  /*109c0*/  MOV R74, R74 ;  /* 0x0000004a004a7202 */ /* 0x000fe20000000f00 */
[----:B------:R-:W-:Y:S01]  /*109d0*/  IMAD R8, R8, UR4, RZ ;  /* 0x0000000408087c24 */ /* 0x000fe2000f8e02ff */
[----:B------:R-:W-:Y:S01]  /*109e0*/  IADD3.X R13, R9, R51, R59, P0, !PT ;  /* 0x00000033090d7210 */ /* 0x000fe200007fe43b */
[----:B------:R-:W3:Y:S01]  /*109f0*/  @P1 LDC R55, c[0x0][0xbec] ;  /* 0x0002fb00ff371b82 */ /* 0x000ee20000000800 */
[----:B------:R-:W-:Y:S01]  /*10a00*/  F2FP.BF16.F32.PACK_AB R4, R65, R64 ;  /* 0x000000404104723e */ /* 0x000fe200000010ff */
[C---:B------:R-:W-:Y:S01]  /*10a10*/  IMAD R15, R53.reuse, UR5, R8 ;  /* 0x00000005350f7c24 */ /* 0x040fe2000f8e0208 */
[----:B------:R-:W-:Y:S01]  /*10a20*/  F2FP.BF16.F32.PACK_AB R5, R144, R135 ;  /* 0x000000879005723e */ /* 0x000fe200000010ff */
[----:B------:R-:W-:Y:S01]  /*10a30*/  IMAD.WIDE.U32 R12, R53, UR4, R12 ;  /* 0x00000004350c7c25 */ /* 0x000fe2000f8e000c */
[----:B------:R-:W-:Y:S01]  /*10a40*/  F2FP.BF16.F32.PACK_AB R6, R69, R68 ;  /* 0x000000444506723e */ /* 0x000fe200000010ff */
[----:B------:R-:W-:Y:S01]  /*10a50*/  ULDC.64 UR4, c[0x0][0xb50] ;  /* 0x0002d40000047ab9 */ /* 0x000fe20000000a00 */
[----:B------:R-:W-:Y:S01]  /*10a60*/  F2FP.BF16.F32.PACK_AB R7, R139, R134 ;  /* 0x000000868b07723e */ /* 0x000fe200000010ff */
[----:B------:R-:W-:Y:S01]  /*10a70*/  IMAD R53, R94, UR6, RZ ;  /* 0x000000065e357c24 */ /* 0x000fe2000f8e02ff */
[----:B------:R-:W-:-:S02]  /*10a80*/  SHF.R.U64 R38, R38, 0x3, RZ ;  /* 0x0000000326267819 */ /* 0x000fc400000012ff */
[----:B------:R-:W-:Y:S01]  /*10a90*/  LOP3.LUT R20, R20, R21, RZ, 0x3c, !PT ;  /* 0x0000001514147212 */ /* 0x000fe200078e3cff */
[----:B------:R4:W-:Y:S01]  /*10aa0*/  STSM.16.M88.4 [R74], R4 ;  /* 0x000000044a007844 */ /* 0x0009e20000000200 */
[----:B------:R-:W-:Y:S02]  /*10ab0*/  IADD3 R21, P2, R48, 0x6000, RZ ;  /* 0x0000600030157810 */ /* 0x000fe40007f5e0ff */
[----:B------:R-:W-:Y:S01]  /*10ac0*/  LOP3.LUT R38, R38, R39, RZ, 0x3c, !PT ;  /* 0x0000002726267212 */ /* 0x000fe200078e3cff */
[--C-:B------:R-:W-:Y:S01]  /*10ad0*/  IMAD.X R39, RZ, RZ, R49.reuse, P3 ;  /* 0x000000ffff277224 */ /* 0x100fe200018e0631 */
[----:B------:R-:W-:Y:S01]  /*10ae0*/  LOP3.LUT P0, RZ, R210, 0x3, RZ, 0xc0, !PT ;  /* 0x00000003d2ff7812 */ /* 0x000fe2000780c0ff */
[----:B------:R-:W-:Y:S01]  /*10af0*/  IMAD.X R37, RZ, RZ, R49, P2 ;  /* 0x000000ffff257224 */ /* 0x000fe200010e0631 */
[----:B--2---:R-:W-:Y:S02]  /*10b00*/  LEA R24, P3, R12, UR4, 0x2 ;  /* 0x000000040c187c11 */ /* 0x004fe4000f8610ff */
[----:B------:R-:W-:-:S02]  /*10b10*/  ISETP.GE.OR P2, PT, R14, R53, P0 ;  /* 0x000000350e00720c */ /* 0x000fc40000746670 */
[----:B------:R-:W-:Y:S01]  /*10b20*/  MOV R70, R70 ;  /* 0x0000004600467202 */ /* 0x000fe20000000f00 */
[----:B------:R-:W-:Y:S01]  /*10b30*/  SHFL.IDX PT, R64, R24, RZ, 0x1c1f ;  /* 0x001c1fff18407589 */ /* 0x000fe200000e0000 */
[----:B------:R-:W-:Y:S02]  /*10b40*/  F2FP.BF16.F32.PACK_AB R8, R73, R72 ;  /* 0x000000484908723e */ /* 0x000fe400000010ff */
[----:B------:R-:W-:Y:S01]  /*10b50*/  F2FP.BF16.F32.PACK_AB R9, R140, R133 ;  /* 0x000000858c09723e */ /* 0x000fe200000010ff */
[----:B----4-:R-:W-:Y:S01]  /*10b60*/  VIADD R4, R14, 0x8 ;  /* 0x000000080e047836 */ /* 0x010fe20000000000 */
[----:B------:R-:W-:Y:S01]  /*10b70*/  F2FP.BF16.F32.PACK_AB R10, R77, R76 ;  /* 0x0000004c4d0a723e */ /* 0x000fe200000010ff */
[----:B------:R-:W-:Y:S01]  /*10b80*/  IMAD.IADD R5, R13, 0x1, R15 ;  /* 0x000000010d057824 */ /* 0x000fe200078e020f */
[----:B------:R-:W-:Y:S01]  /*10b90*/  F2FP.BF16.F32.PACK_AB R11, R138, R131 ;  /* 0x000000838a0b723e */ /* 0x000fe200000010ff */
[----:B------:R-:W-:Y:S01]  /*10ba0*/  SHFL.IDX PT, R66, R24, 0x1, 0x1c1f ;  /* 0x003c1f0018427f89 */ /* 0x000fe200000e0000 */
[----:B------:R-:W-:-:S02]  /*10bb0*/  ISETP.GE.OR P0, PT, R4, R53, P0 ;  /* 0x000000350400720c */ /* 0x000fc40000706670 */
[----:B------:R-:W-:Y:S01]  /*10bc0*/  LEA.HI.X R25, R12, UR5, R5, 0x2, P3 ;  /* 0x000000050c197c11 */ /* 0x000fe200098f1405 */
[----:B------:R-:W-:Y:S01]  /*10bd0*/  STSM.16.M88.4 [R70], R8 ;  /* 0x0000000846007844 */ /* 0x000fe20000000200 */
[----:B------:R-:W-:Y:S01]  /*10be0*/  MOV R62, R62 ;  /* 0x0000003e003e7202 */ /* 0x000fe20000000f00 */
[----:B------:R-:W-:Y:S01]  /*10bf0*/  ULDC.64 UR4, c[0x0][0xae8] ;  /* 0x0002ba0000047ab9 */ /* 0x000fe20000000a00 */
[----:B------:R-:W-:Y:S01]  /*10c00*/  F2FP.BF16.F32.PACK_AB R4, R81, R80 ;  /* 0x000000505104723e */ /* 0x000fe200000010ff */
[----:B------:R-:W2:Y:S01]  /*10c10*/  SHFL.IDX PT, R65, R25, RZ, 0x1c1f ;  /* 0x001c1fff19417589 */ /* 0x000ea200000e0000 */
[----:B------:R-:W-:Y:S02]  /*10c20*/  F2FP.BF16.F32.PACK_AB R5, R130, R121 ;  /* 0x000000798205723e */ /* 0x000fe400000010ff */
[----:B------:R-:W-:Y:S01]  /*10c30*/  F2FP.BF16.F32.PACK_AB R6, R85, R84 ;  /* 0x000000545506723e */ /* 0x000fe200000010ff */
[----:B------:R-:W4:Y:S01]  /*10c40*/  SHFL.IDX PT, R67, R25, 0x1, 0x1c1f ;  /* 0x003c1f0019437f89 */ /* 0x000f2200000e0000 */
[----:B------:R-:W-:Y:S01]  /*10c50*/  F2FP.BF16.F32.PACK_AB R7, R132, R123 ;  /* 0x0000007b8407723e */ /* 0x000fe200000010ff */
[----:B------:R-:W0:Y:S01]  /*10c60*/  @P1 LDC R85, c[0x0][0xbf0] ;  /* 0x0002fc00ff551b82 */ /* 0x000e220000000800 */
        /* <DEDUP_REMOVED lines=8> */
[----:B------:R-:W-:-:S02]  /*10cf0*/  F2FP.BF16.F32.PACK_AB R113, R115, R114 ;  /* 0x000000727371723e */ /* 0x000fc400000010ff */
[----:B------:R-:W-:Y:S01]  /*10d00*/  F2FP.BF16.F32.PACK_AB R114, R117, R116 ;  /* 0x000000747572723e */ /* 0x000fe200000010ff */
[----:B------:R-:W-:Y:S01]  /*10d10*/  STSM.16.M88.4 [R54], R96 ;  /* 0x0000006036007844 */ /* 0x000fe20000000200 */
[----:B------:R-:W-:Y:S02]  /*10d20*/  F2FP.BF16.F32.PACK_AB R115, R119, R118 ;  /* 0x000000767773723e */ /* 0x000fe400000010ff */
[----:B------:R-:W-:Y:S01]  /*10d30*/  LOP3.LUT R32, R29, 0x380, RZ, 0xc0, !PT ;  /* 0x000003801d207812 */ /* 0x000fe200078ec0ff */
[----:B------:R-:W-:Y:S01]  /*10d40*/  STSM.16.M88.4 [R110], R104 ;  /* 0x000000686e007844 */ /* 0x000fe20000000200 */
[----:B------:R-:W-:Y:S02]  /*10d50*/  LOP3.LUT R36, R21, 0x380, RZ, 0xc0, !PT ;  /* 0x0000038015247812 */ /* 0x000fe400078ec0ff */
[----:B------:R-:W-:Y:S01]  /*10d60*/  SHF.R.U64 R32, R32, 0x3, RZ ;  /* 0x0000000320207819 */ /* 0x000fe200000012ff */
[----:B------:R-:W-:Y:S01]  /*10d70*/  STSM.16.M88.4 [R103], R112 ;  /* 0x0000007067007844 */ /* 0x000fe20000000200 */
[----:B------:R-:W-:Y:S01]  /*10d80*/  BAR.SYNC.DEFER_BLOCKING 0x1, 0x100 ;  /* 0x0044000000007b1d */ /* 0x000fe20000010000 */
[----:B------:R-:W-:-:S02]  /*10d90*/  IADD3 R31, P6, R48, 0x3000, RZ ;  /* 0x00003000301f7810 */ /* 0x000fc40007fde0ff */
[----:B------:R-:W-:Y:S02]  /*10da0*/  SHF.R.U64 R36, R36, 0x3, RZ ;  /* 0x0000000324247819 */ /* 0x000fe400000012ff */
[----:B------:R-:W-:Y:S01]  /*10db0*/  LOP3.LUT R32, R32, R29, RZ, 0x3c, !PT ;  /* 0x0000001d20207212 */ /* 0x000fe200078e3cff */
[--C-:B------:R-:W-:Y:S01]  /*10dc0*/  IMAD.X R29, RZ, RZ, R49.reuse, P5 ;  /* 0x000000ffff1d7224 */ /* 0x100fe200028e0631 */
[----:B------:R-:W-:Y:S02]  /*10dd0*/  LOP3.LUT R30, R31, 0x380, RZ, 0xc0, !PT ;  /* 0x000003801f1e7812 */ /* 0x000fe400078ec0ff */
[----:B------:R-:W-:Y:S02]  /*10de0*/  IADD3 R43, P5, R48, 0x9000, RZ ;  /* 0x00009000302b7810 */ /* 0x000fe40007fbe0ff */
[----:B------:R-:W-:Y:S01]  /*10df0*/  LOP3.LUT R36, R36, R21, RZ, 0x3c, !PT ;  /* 0x0000001524247212 */ /* 0x000fe200078e3cff */
[----:B------:R-:W-:Y:S01]  /*10e00*/  IMAD.X R21, RZ, RZ, R49, P4 ;  /* 0x000000ffff157224 */ /* 0x000fe200020e0631 */
[----:B------:R-:W-:-:S02]  /*10e10*/  SHF.R.U64 R30, R30, 0x3, RZ ;  /* 0x000000031e1e7819 */ /* 0x000fc400000012ff */
[----:B------:R-:W-:Y:S02]  /*10e20*/  LOP3.LUT R42, R43, 0x380, RZ, 0xc0, !PT ;  /* 0x000003802b2a7812 */ /* 0x000fe400078ec0ff */
[----:B------:R-:W-:Y:S01]  /*10e30*/  LOP3.LUT R30, R30, R31, RZ, 0x3c, !PT ;  /* 0x0000001f1e1e7212 */ /* 0x000fe200078e3cff */
[----:B------:R-:W-:Y:S01]  /*10e40*/  IMAD.X R31, RZ, RZ, R49, P6 ;  /* 0x000000ffff1f7224 */ /* 0x000fe200030e0631 */
[----:B------:R-:W-:Y:S02]  /*10e50*/  SHF.R.U64 R42, R42, 0x3, RZ ;  /* 0x000000032a2a7819 */ /* 0x000fe400000012ff */
[C---:B------:R-:W-:Y:S02]  /*10e60*/  IADD3 R41, P4, R48.reuse, 0x8000, RZ ;  /* 0x0000800030297810 */ /* 0x040fe40007f9e0ff */
[----:B------:R-:W-:Y:S01]  /*10e70*/  IADD3 R45, P6, R48, 0xa000, RZ ;  /* 0x0000a000302d7810 */ /* 0x000fe20007fde0ff */
[----:B--2---:R2:W-:Y:S01]  /*10e80*/  @!P2 ST.E desc[UR8][R64.64], R2 ;  /* 0x000000024000a985 */ /* 0x0045e2000c101908 */
[----:B------:R-:W-:-:S02]  /*10e90*/  LOP3.LUT R42, R42, R43, RZ, 0x3c, !PT ;  /* 0x0000002b2a2a7212 */ /* 0x000fc400078e3cff */
[----:B------:R-:W-:Y:S01]  /*10ea0*/  LOP3.LUT R40, R41, 0x380, RZ, 0xc0, !PT ;  /* 0x0000038029287812 */ /* 0x000fe200078ec0ff */
[----:B----4-:R4:W-:Y:S01]  /*10eb0*/  @!P0 ST.E desc[UR8][R66.64], R0 ;  /* 0x0000000042008985 */ /* 0x0109e2000c101908 */
[----:B------:R-:W-:Y:S02]  /*10ec0*/  LOP3.LUT R44, R45, 0x380, RZ, 0xc0, !PT ;  /* 0x000003802d2c7812 */ /* 0x000fe400078ec0ff */
[----:B------:R-:W-:Y:S01]  /*10ed0*/  LOP3.LUT R43, R48, 0x380, RZ, 0xc0, !PT ;  /* 0x00000380302b7812 */ /* 0x000fe200078ec0ff */
[----:B------:R1:W5:Y:S01]  /*10ee0*/  LD.E.128 R24, desc[UR8][R28.64] ;  /* 0x000000081c187980 */ /* 0x000362000c101d00 */
[----:B------:R-:W-:Y:S02]  /*10ef0*/  SHF.R.U64 R40, R40, 0x3, RZ ;  /* 0x0000000328287819 */ /* 0x000fe400000012ff */
[----:B------:R-:W-:Y:S01]  /*10f00*/  SHF.R.U64 R44, R44, 0x3, RZ ;  /* 0x000000032c2c7819 */ /* 0x000fe200000012ff */
[----:B--2---:R-:W-:Y:S01]  /*10f10*/  IMAD R2, R91, UR4, RZ ;  /* 0x000000045b027c24 */ /* 0x004fe2000f8e02ff */
[----:B------:R2:W5:Y:S01]  /*10f20*/  LD.E.128 R8, desc[UR8][R20.64] ;  /* 0x0000000814087980 */ /* 0x000562000c101d00 */
[----:B------:R-:W-:Y:S01]  /*10f30*/  SHF.R.U64 R43, R43, 0x3, RZ ;  /* 0x000000032b2b7819 */ /* 0x000fe200000012ff */
[----:B----4-:R-:W-:-:S02]  /*10f40*/  IMAD R0, R206, 0x20, R208 ;  /* 0x00000020ce007824 */ /* 0x010fc400078e02d0 */
[----:B------:R4:W5:Y:S01]  /*10f50*/  LD.E.128 R4, desc[UR8][R30.64] ;  /* 0x000000081e047980 */ /* 0x000962000c101d00 */
[----:B-1----:R-:W-:Y:S01]  /*10f60*/  IMAD R29, R207, UR5, R2 ;  /* 0x00000005cf1d7c24 */ /* 0x002fe2000f8e0202 */
[----:B------:R-:W-:Y:S01]  /*10f70*/  LOP3.LUT R40, R40, R41, RZ, 0x3c, !PT ;  /* 0x0000002928287212 */ /* 0x000fe200078e3cff */
[----:B------:R-:W-:Y:S01]  /*10f80*/  IMAD.IADD R28, R17, 0x1, R0 ;  /* 0x00000001111c7824 */ /* 0x000fe200078e0200 */
[----:B------:R-:W-:Y:S01]  /*10f90*/  LOP3.LUT R44, R44, R45, RZ, 0x3c, !PT ;  /* 0x0000002d2c2c7212 */ /* 0x000fe200078e3cff */
[----:B------:R-:W-:Y:S01]  /*10fa0*/  IMAD.X R41, RZ, RZ, R49, P4 ;  /* 0x000000ffff297224 */ /* 0x000fe200020e0631 */
[----:B------:R-:W-:Y:S01]  /*10fb0*/  LOP3.LUT R48, R43, R48, RZ, 0x3c, !PT ;  /* 0x000000302b307212 */ /* 0x000fe200078e3cff */
[----:B--2---:R-:W-:Y:S01]  /*10fc0*/  IMAD.WIDE.U32 R20, R207, UR4, RZ ;  /* 0x00000004cf147c25 */ /* 0x004fe2000f8e00ff */
[----:B------:R-:W-:Y:S01]  /*10fd0*/  ULDC.64 UR4, c[0x0][0xaf0] ;  /* 0x0002bc0000047ab9 */ /* 0x000fe20000000a00 */
[----:B------:R1:W5:Y:S02]  /*10fe0*/  LD.E.128 R68, desc[UR8][R32.64] ;  /* 0x0000000820447980 */ /* 0x000364000c101d00 */
[----:B---3--:R-:W-:-:S02]  /*10ff0*/  @P1 IMAD.HI.U32 R0, R28, R55, RZ ;  /* 0x000000371c001227 */ /* 0x008fc400078e00ff */
[----:B------:R2:W5:Y:S02]  /*11000*/  LD.E.128 R60, desc[UR8][R34.64] ;  /* 0x00000008223c7980 */ /* 0x000564000c101d00 */
[----:B------:R-:W-:Y:S02]  /*11010*/  IMAD.IADD R21, R21, 0x1, R29 ;  /* 0x0000000115157824 */ /* 0x000fe400078e021d */
[----:B------:R-:W-:Y:S01]  /*11020*/  IMAD.MOV.U32 R29, RZ, RZ, R28 ;  /* 0x000000ffff1d7224 */ /* 0x000fe200078e001c */
[----:B0-----:R-:W-:Y:S01]  /*11030*/  @P1 SHF.R.U32.HI R29, RZ, R85, R0 ;  /* 0x00000055ff1d1219 */ /* 0x001fe20000011600 */
[----:B------:R-:W-:Y:S01]  /*11040*/  IMAD R2, R3, UR4, RZ ;  /* 0x0000000403027c24 */ /* 0x000fe2000f8e02ff */
[----:B------:R2:W5:Y:S01]  /*11050*/  LD.E.128 R12, desc[UR8][R36.64] ;  /* 0x00000008240c7980 */ /* 0x000562000c101d00 */
[----:B------:R-:W-:Y:S01]  /*11060*/  IMAD.X R43, RZ, RZ, R49, P5 ;  /* 0x000000ffff2b7224 */ /* 0x000fe200028e0631 */
[----:B------:R-:W-:Y:S01]  /*11070*/  SHF.R.S32.HI R0, RZ, 0x1f, R29 ;  /* 0x0000001fff007819 */ /* 0x000fe2000001141d */
[C---:B----4-:R-:W-:Y:S01]  /*11080*/  IMAD R31, R205.reuse, UR5, R2 ;  /* 0x00000005cd1f7c24 */ /* 0x050fe2000f8e0202 */
[----:B------:R2:W5:Y:S01]  /*11090*/  LD.E.128 R56, desc[UR8][R38.64] ;  /* 0x0000000826387980 */ /* 0x000562000c101d00 */
[----:B------:R-:W-:Y:S01]  /*110a0*/  IMAD.WIDE.U32 R2, R205, UR4, R20 ;  /* 0x00000004cd027c25 */ /* 0x000fe2000f8e0014 */
[----:B------:R-:W-:-:S02]  /*110b0*/  ULDC.64 UR4, c[0x0][0xae0] ;  /* 0x0002b80000047ab9 */ /* 0x000fc40000000a00 */
[----:B------:R2:W5:Y:S01]  /*110c0*/  LD.E.128 R80, desc[UR8][R40.64] ;  /* 0x0000000828507980 */ /* 0x000562000c101d00 */
[----:B------:R-:W-:Y:S02]  /*110d0*/  IMAD.MOV R21, RZ, RZ, -R29 ;  /* 0x000000ffff157224 */ /* 0x000fe400078e0a1d */
[----:B------:R-:W-:Y:S01]  /*110e0*/  IMAD.X R45, RZ, RZ, R49, P6 ;  /* 0x000000ffff2d7224 */ /* 0x000fe200030e0631 */
[----:B------:R-:W-:Y:S01]  /*110f0*/  IADD3 R3, R3, R31, RZ ;  /* 0x0000001f03037210 */ /* 0x000fe20007ffe0ff */
[----:B------:R-:W-:Y:S01]  /*11100*/  IMAD R0, R0, UR4, RZ ;  /* 0x0000000400007c24 */ /* 0x000fe2000f8e02ff */
[----:B------:R-:W5:Y:S01]  /*11110*/  LD.E.128 R48, desc[UR8][R48.64] ;  /* 0x0000000830307980 */ /* 0x000f62000c101d00 */
[----:B------:R-:W-:Y:S02]  /*11120*/  IMAD R21, R94, R21, R28 ;  /* 0x000000155e157224 */ /* 0x000fe400078e021c */
[C---:B------:R-:W-:Y:S01]  /*11130*/  IMAD R31, R29.reuse, UR5, R0 ;  /* 0x000000051d1f7c24 */ /* 0x040fe2000f8e0200 */
[----:B------:R2:W5:Y:S01]  /*11140*/  LD.E.128 R76, desc[UR8][R42.64] ;  /* 0x000000082a4c7980 */ /* 0x000562000c101d00 */
[----:B------:R-:W-:Y:S01]  /*11150*/  IMAD.WIDE.U32 R2, R29, UR4, R2 ;  /* 0x000000041d027c25 */ /* 0x000fe2000f8e0002 */
[----:B------:R-:W-:Y:S01]  /*11160*/  SHF.R.S32.HI R0, RZ, 0x1f, R21 ;  /* 0x0000001fff007819 */ /* 0x000fe20000011415 */
[----:B------:R-:W-:Y:S01]  /*11170*/  ULDC.64 UR4, c[0x0][0xad8] ;  /* 0x0002b60000047ab9 */ /* 0x000fe20000000a00 */
[----:B------:R2:W5:Y:S04]  /*11180*/  LD.E.128 R72, desc[UR8][R44.64] ;  /* 0x000000082c487980 */ /* 0x000568000c101d00 */
[----:B------:R2:W5:Y:S01]  /*11190*/  LD.E.128 R64, desc[UR8][R46.64] ;  /* 0x000000082e407980 */ /* 0x000562000c101d00 */
        /* <DEDUP_REMOVED lines=8> */
[----:B-1----:R-:W-:Y:S02]  /*11220*/  IMAD.IADD R32, R208, 0x1, R17 ;  /* 0x00000001d0207824 */ /* 0x002fe400078e0211 */
        /* <DEDUP_REMOVED lines=13> */
[----:B------:R2:W0:Y:S01]  /*11300*/  SHFL.IDX PT, R21, R17, RZ, 0x181f ;  /* 0x00181fff11157589 */ /* 0x00042200000e0000 */
[----:B------:R-:W-:Y:S03]  /*11310*/  BSSY B1, `(.L_x_2297) ;  /* 0x0000012000017945 */ /* 0x000fe60003800000 */
[----:B------:R2:W1:Y:S01]  /*11320*/  SHFL.IDX PT, R29, R30, RZ, 0x181f ;  /* 0x00181fff1e1d7589 */ /* 0x00046200000e0000 */
[----:B------:R-:W-:Y:S01]  /*11330*/  ISETP.GE.AND P0, PT, R0, R53, PT ;  /* 0x000000350000720c */ /* 0x000fe20003f06270 */
[----:B------:R-:W-:-:S12]  /*11340*/  @P2 BRA `(.L_x_2298) ;  /* 0x0000000000382947 */ /* 0x000fd80003800000 */
[----:B------:R-:W-:Y:S01]  /*11350*/  ULDC UR4, c[0x0][0xac8] ;  /* 0x0002b20000047ab9 */ /* 0x000fe20000000800 */
[----:B------:R-:W-:Y:S01]  /*11360*/  ULDC.64 UR6, c[0x0][0x208] ;  /* 0x0000820000067ab9 */ /* 0x000fe20000000a00 */
[----:B------:R-:W-:Y:S02]  /*11370*/  ISETP.GE.AND P4, PT, R16, UR4, PT ;  /* 0x0000000410007c0c */ /* 0x000fe4000bf86270 */
[----:B------:R-:W-:Y:S02]  /*11380*/  ISETP.GE.AND P3, PT, R23, UR4, PT ;  /* 0x0000000417007c0c */ /* 0x000fe4000bf66270 */
[----:B------:R-:W-:-:S09]  /*11390*/  ISETP.GE.AND P2, PT, R204, UR4, PT ;  /* 0x00000004cc007c0c */ /* 0x000fd2000bf46270 */
[CC--:B0-----:R-:W-:Y:S02]  /*113a0*/  @!P4 LEA R2, P6, R16.reuse, R21.reuse, 0x1 ;  /* 0x000000151002c211 */ /* 0x0c1fe400078c08ff */
[C---:B------:R-:W-:Y:S02]  /*113b0*/  @!P3 LEA R20, P5, R23.reuse, R21, 0x1 ;  /* 0x000000151714b211 */ /* 0x040fe400078a08ff */
[----:B-1----:R-:W-:Y:S02]  /*113c0*/  @!P4 LEA.HI.X R3, R16, R29, R216, 0x1, P6 ;  /* 0x0000001d1003c211 */ /* 0x002fe400030f0cd8 */
[C---:B------:R-:W-:Y:S02]  /*113d0*/  @!P2 LEA R28, P6, R204.reuse, R21, 0x1 ;  /* 0x00000015cc1ca211 */ /* 0x040fe400078c08ff */
[-C--:B------:R-:W-:Y:S01]  /*113e0*/  @!P3 LEA.HI.X R21, R23, R29.reuse, R215, 0x1, P5 ;  /* 0x0000001d1715b211 */ /* 0x080fe200028f0cd7 */
[----:B-----5:R3:W-:Y:S01]  /*113f0*/  @!P4 ST.E.128 desc[UR6][R2.64], R48 ;  /* 0x000000300200c985 */ /* 0x0207e2000c101d06 */
[----:B------:R-:W-:-:S03]  /*11400*/  @!P2 LEA.HI.X R29, R204, R29, R214, 0x1, P6 ;  /* 0x0000001dcc1da211 */ /* 0x000fc600030f0cd6 */
[----:B------:R3:W-:Y:S04]  /*11410*/  @!P3 ST.E.128 desc[UR6][R20.64], R68 ;  /* 0x000000441400b985 */ /* 0x0007e8000c101d06 */
[----:B------:R3:W-:Y:S02]  /*11420*/  @!P2 ST.E.128 desc[UR6][R28.64], R80 ;  /* 0x000000501c00a985 */ /* 0x0007e4000c101d06 */
.L_x_2298:
[----:B------:R-:W-:Y:S05]  /*11430*/  BSYNC B1 ;  /* 0x0000000000017941 */ /* 0x000fea0003800000 */
.L_x_2297:
[----:B-1-3--:R1:W3:Y:S01]  /*11440*/  SHFL.IDX PT, R29, R30, 0x1, 0x181f ;  /* 0x00381f001e1d7f89 */ /* 0x00a2e200000e0000 */
        /* <DEDUP_REMOVED lines=9> */
[CC--:B------:R-:W-:Y:S02]  /*114e0*/  @!P5 LEA R20, P2, R23.reuse, R3.reuse, 0x1 ;  /* 0x000000031714d211 */ /* 0x0c0fe400078408ff */
[----:B------:R-:W-:Y:S02]  /*114f0*/  @!P6 LEA R28, P3, R204, R3, 0x1 ;  /* 0x00000003cc1ce211 */ /* 0x000fe400078608ff */
[-C--:B---3--:R-:W-:Y:S02]  /*11500*/  @!P4 LEA.HI.X R3, R16, R29.reuse, R216, 0x1, P1 ;  /* 0x0000001d1003c211 */ /* 0x088fe400008f0cd8 */
[-C--:B0-----:R-:W-:Y:S02]  /*11510*/  @!P5 LEA.HI.X R21, R23, R29.reuse, R215, 0x1, P2 ;  /* 0x0000001d1715d211 */ /* 0x081fe400010f0cd7 */
[----:B------:R-:W-:Y:S01]  /*11520*/  @!P6 LEA.HI.X R29, R204, R29, R214, 0x1, P3 ;  /* 0x0000001dcc1de211 */ /* 0x000fe200018f0cd6 */
[----:B-----5:R0:W-:Y:S04]  /*11530*/  @!P4 ST.E.128 desc[UR6][R2.64], R8 ;  /* 0x000000080200c985 */ /* 0x0201e8000c101d06 */
[----:B------:R0:W-:Y:S04]  /*11540*/  @!P5 ST.E.128 desc[UR6][R20.64], R60 ;  /* 0x0000003c1400d985 */ /* 0x0001e8000c101d06 */
[----:B------:R0:W-:Y:S02]  /*11550*/  @!P6 ST.E.128 desc[UR6][R28.64], R76 ;  /* 0x0000004c1c00e985 */ /* 0x0001e4000c101d06 */
.L_x_2300:
[----:B------:R-:W-:Y:S05]  /*11560*/  BSYNC B1 ;  /* 0x0000000000017941 */ /* 0x000fea0003800000 */
.L_x_2299:
[----:B0----5:R0:W0:Y:S01]  /*11570*/  SHFL.IDX PT, R11, R30, 0x2, 0x181f ;  /* 0x00581f001e0b7f89 */ /* 0x02102200000e0000 */
[----:B------:R-:W-:Y:S03]  /*11580*/  BSSY B1, `(.L_x_2301) ;  /* 0x0000011000017945 */ /* 0x000fe60003800000 */
[----:B----4-:R4:W0:Y:S01]  /*11590*/  SHFL.IDX PT, R3, R17, 0x2, 0x181f ;  /* 0x00581f0011037f89 */ /* 0x01082200000e0000 */
        /* <DEDUP_REMOVED lines=9> */
[-C--:B------:R-:W-:Y:S02]  /*11630*/  @!P3 LEA.HI.X R3, R16, R11.reuse, R216, 0x1, P0 ;  /* 0x0000000b1003b211 */ /* 0x080fe400000f0cd8 */
[-C--:B------:R-:W-:Y:S02]  /*11640*/  @!P4 LEA.HI.X R9, R23, R11.reuse, R215, 0x1, P1 ;  /* 0x0000000b1709c211 */ /* 0x080fe400008f0cd7 */
[----:B------:R-:W-:Y:S01]  /*11650*/  @!P5 LEA.HI.X R11, R204, R11, R214, 0x1, P2 ;  /* 0x0000000bcc0bd211 */ /* 0x000fe200010f0cd6 */
[----:B------:R0:W-:Y:S04]  /*11660*/  @!P3 ST.E.128 desc[UR6][R2.64], R24 ;  /* 0x000000180200b985 */ /* 0x0001e8000c101d06 */
[----:B------:R0:W-:Y:S04]  /*11670*/  @!P4 ST.E.128 desc[UR6][R8.64], R12 ;  /* 0x0000000c0800c985 */ /* 0x0001e8000c101d06 */
[----:B------:R0:W-:Y:S02]  /*11680*/  @!P5 ST.E.128 desc[UR6][R10.64], R72 ;  /* 0x000000480a00d985 */ /* 0x0001e4000c101d06 */
.L_x_2302:
[----:B------:R-:W-:Y:S05]  /*11690*/  BSYNC B1 ;  /* 0x0000000000017941 */ /* 0x000fea0003800000 */
.L_x_2301:
[----:B------:R-:W-:Y:S01]  /*116a0*/  VIADD R0, R32, 0x60 ;  /* 0x0000006020007836 */ /* 0x000fe20000000000 */
[----:B0-----:R0:W0:Y:S04]  /*116b0*/  SHFL.IDX PT, R11, R30, 0x3, 0x181f ;  /* 0x00781f001e0b7f89 */ /* 0x00102800000e0000 */
[----:B------:R-:W-:Y:S01]  /*116c0*/  ISETP.GE.AND P0, PT, R0, R53, PT ;  /* 0x000000350000720c */ /* 0x000fe20003f06270 */
[----:B-12-4-:R-:W4:-:S12]  /*116d0*/  SHFL.IDX PT, R17, R17, 0x3, 0x181f ;  /* 0x00781f0011117f89 */ /* 0x016f1800000e0000 */
[----:B------:R-:W-:Y:S05]  /*116e0*/  @P0 BRA `(.L_x_2303) ;  /* 0x0000000800d80947 */ /* 0x000fea0003800000 */
[----:B------:R-:W-:Y:S01]  /*116f0*/  ULDC UR4, c[0x0][0xac8] ;  /* 0x0002b20000047ab9 */ /* 0x000fe20000000800 */
[----:B------:R-:W-:Y:S01]  /*11700*/  ULDC.64 UR6, c[0x0][0x208] ;  /* 0x0000820000067ab9 */ /* 0x000fe20000000a00 */
[----:B------:R-:W-:Y:S02]  /*11710*/  ISETP.GE.AND P2, PT, R16, UR4, PT ;  /* 0x0000000410007c0c */ /* 0x000fe4000bf46270 */
[----:B------:R-:W-:-:S11]  /*11720*/  ISETP.GE.AND P3, PT, R23, UR4, PT ;  /* 0x0000000417007c0c */ /* 0x000fd6000bf66270 */
[CC--:B----4-:R-:W-:Y:S02]  /*11730*/  @!P2 LEA R2, P0, R16.reuse, R17.reuse, 0x1 ;  /* 0x000000111002a211 */ /* 0x0d0fe400078008ff */
[C---:B------:R-:W-:Y:S02]  /*11740*/  @!P3 LEA R8, P1, R23.reuse, R17, 0x1 ;  /* 0x000000111708b211 */ /* 0x040fe400078208ff */
        /* <DEDUP_REMOVED lines=11> */
.L_x_2296:
[----:B------:R-:W2:Y:S01]  /*11800*/  LDC R12, c[0x0][0xbe8] ;  /* 0x0002fa00ff0c7b82 */ /* 0x000ea20000000800 */
[----:B------:R-:W-:Y:S01]  /*11810*/  ISETP.GE.AND P0, PT, R217, 0x80, PT ;  /* 0x00000080d900780c */ /* 0x000fe20003f06270 */
[----:B------:R-:W-:Y:S01]  /*11820*/  IMAD R0, R206, 0x20, R208 ;  /* 0x00000020ce007824 */ /* 0x000fe200078e02d0 */
[----:B------:R-:W-:Y:S01]  /*11830*/  BSSY B1, `(.L_x_2304) ;  /* 0x000002f000017945 */ /* 0x000fe20003800000 */
[----:B------:R-:W-:Y:S02]  /*11840*/  SHF.R.S32.HI R8, RZ, 0x1f, R207 ;  /* 0x0000001fff087819 */ /* 0x000fe400000114cf */
[----:B------:R-:W-:Y:S01]  /*11850*/  IMAD.IADD R13, R17, 0x1, R0 ;  /* 0x00000001110d7824 */ /* 0x000fe200078e0200 */
[----:B------:R-:W-:Y:S02]  /*11860*/  SHF.R.S32.HI R10, RZ, 0x1f, R205 ;  /* 0x0000001fff0a7819 */ /* 0x000fe400000114cd */
[----:B--2---:R-:W-:-:S13]  /*11870*/  ISETP.NE.AND P1, PT, R12, 0x1, PT ;  /* 0x000000010c00780c */ /* 0x004fda0003f25270 */
[----:B------:R-:W2:Y:S08]  /*11880*/  @P1 LDC R14, c[0x0][0xbec] ;  /* 0x0002fb00ff0e1b82 */ /* 0x000eb00000000800 */
[----:B------:R-:W3:Y:S01]  /*11890*/  @P1 LDC R15, c[0x0][0xbf0] ;  /* 0x0002fc00ff0f1b82 */ /* 0x000ee20000000800 */
[----:B------:R-:W-:Y:S05]  /*118a0*/  @P0 BRA `(.L_x_2305) ;  /* 0x00000000009c0947 */ /* 0x000fea0003800000 */
[----:B------:R-:W4:Y:S01]  /*118b0*/  S2R R2, SR_TID.X ;  /* 0x0000000000027919 */ /* 0x000f220000002100 */
[----:B------:R-:W5:Y:S01]  /*118c0*/  LDC R9, c[0x0][0xbe8] ;  /* 0x0002fa00ff097b82 */ /* 0x000f620000000800 */
[----:B------:R-:W-:Y:S02]  /*118d0*/  ULDC UR4, c[0x0][0xa88] ;  /* 0x0002a20000047ab9 */ /* 0x000fe40000000800 */
[----:B-----5:R-:W-:Y:S01]  /*118e0*/  IMAD R3, R9, UR4, RZ ;  /* 0x0000000409037c24 */ /* 0x020fe2000f8e02ff */
[----:B----4-:R-:W-:-:S04]  /*118f0*/  IADD3 R6, R17, -0x80, R2 ;  /* 0xffffff8011067810 */ /* 0x010fc80007ffe002 */
[----:B------:R-:W-:-:S13]  /*11900*/  ISETP.GE.AND P0, PT, R6, R3, PT ;  /* 0x000000030600720c */ /* 0x000fda0003f06270 */
[----:B------:R-:W-:Y:S05]  /*11910*/  @P0 BRA `(.L_x_2305) ;  /* 0x0000000000800947 */ /* 0x000fea0003800000 */
[----:B------:R-:W-:Y:S01]  /*11920*/  ISETP.NE.AND P0, PT, R9, 0x1, PT ;  /* 0x000000010900780c */ /* 0x000fe20003f05270 */
[----:B------:R-:W-:Y:S01]  /*11930*/  ULDC.64 UR4, c[0x0][0xb90] ;  /* 0x0002e40000047ab9 */ /* 0x000fe20000000a00 */
[----:B------:R-:W-:Y:S01]  /*11940*/  IMAD.MOV.U32 R5, RZ, RZ, R6 ;  /* 0x000000ffff057224 */ /* 0x000fe200078e0006 */
[----:B------:R-:W-:Y:S01]  /*11950*/  ULDC.64 UR6, c[0x0][0x208] ;  /* 0x0000820000067ab9 */ /* 0x000fe20000000a00 */
[----:B------:R-:W-:-:S04]  /*11960*/  IMAD R4, R8, UR4, RZ ;  /* 0x0000000408047c24 */ /* 0x000fc8000f8e02ff */
[----:B------:R-:W-:-:S05]  /*11970*/  IMAD R7, R207, UR5, R4 ;  /* 0x00000005cf077c24 */ /* 0x000fca000f8e0204 */
[----:B------:R-:W4:Y:S08]  /*11980*/  @P0 LDC R3, c[0x0][0xbec] ;  /* 0x0002fb00ff030b82 */ /* 0x000f300000000800 */
[----:B------:R-:W5:Y:S01]  /*11990*/  @P0 LDC R11, c[0x0][0xbf0] ;  /* 0x0002fc00ff0b0b82 */ /* 0x000f620000000800 */
[----:B----4-:R-:W-:-:S04]  /*119a0*/  @P0 IMAD.HI.U32 R0, R6, R3, RZ ;  /* 0x0000000306000227 */ /* 0x010fc800078e00ff */
[----:B------:R-:W-:Y:S01]  /*119b0*/  IMAD.WIDE.U32 R2, R207, UR4, RZ ;  /* 0x00000004cf027c25 */ /* 0x000fe2000f8e00ff */
[----:B------:R-:W-:Y:S01]  /*119c0*/  ULDC.64 UR4, c[0x0][0xb98] ;  /* 0x0002e60000047ab9 */ /* 0x000fe20000000a00 */
[----:B-----5:R-:W-:Y:S02]  /*119d0*/  @P0 SHF.R.U32.HI R5, RZ, R11, R0 ;  /* 0x0000000bff050219 */ /* 0x020fe40000011600 */
[----:B------:R-:W-:Y:S02]  /*119e0*/  IMAD.IADD R3, R3, 0x1, R7 ;  /* 0x0000000103037824 */ /* 0x000fe400078e0207 */
[----:B------:R-:W-:Y:S01]  /*119f0*/  IMAD R0, R10, UR4, RZ ;  /* 0x000000040a007c24 */ /* 0x000fe2000f8e02ff */
[----:B------:R-:W-:Y:S01]  /*11a00*/  IADD3 R7, -R5, RZ, RZ ;  /* 0x000000ff05077210 */ /* 0x000fe20007ffe1ff */
        /* <DEDUP_REMOVED lines=17> */
.L_x_2305:
[----:B------:R-:W-:Y:S05]  /*11b20*/  BSYNC B1 ;  /* 0x0000000000017941 */ /* 0x000fea0003800000 */
.L_x_2304:
[----:B------:R-:W-:Y:S01]  /*11b30*/  ULDC.64 UR4, c[0x0][0xae8] ;  /* 0x0002ba0000047ab9 */ /* 0x000fe20000000a00 */
[----:B--2---:R-:W-:Y:S01]  /*11b40*/  @P1 IMAD.HI.U32 R0, R13, R14, RZ ;  /* 0x0000000e0d001227 */ /* 0x004fe200078e00ff */
[----:B------:R-:W-:Y:S01]  /*11b50*/  ULDC UR6, c[0x0][0xa88] ;  /* 0x0002a20000067ab9 */ /* 0x000fe20000000800 */
[----:B------:R-:W-:Y:S02]  /*11b60*/  BSSY B1, `(.L_x_2306) ;  /* 0x0000035000017945 */ /* 0x000fe40003800000 */
[----:B------:R-:W-:Y:S02]  /*11b70*/  IMAD R2, R8, UR4, RZ ;  /* 0x0000000408027c24 */ /* 0x000fe4000f8e02ff */
[----:B----4-:R-:W-:Y:S01]  /*11b80*/  IMAD.MOV.U32 R5, RZ, RZ, R13 ;  /* 0x000000ffff057224 */ /* 0x010fe200078e000d */
[----:B---3--:R-:W-:Y:S01]  /*11b90*/  @P1 SHF.R.U32.HI R5, RZ, R15, R0 ;  /* 0x0000000fff051219 */ /* 0x008fe20000011600 */
[C---:B------:R-:W-:Y:S02]  /*11ba0*/  IMAD R7, R207.reuse, UR5, R2 ;  /* 0x00000005cf077c24 */ /* 0x040fe4000f8e0202 */
[----:B------:R-:W-:Y:S01]  /*11bb0*/  IMAD.WIDE.U32 R2, R207, UR4, RZ ;  /* 0x00000004cf027c25 */ /* 0x000fe2000f8e00ff */
[----:B------:R-:W-:Y:S01]  /*11bc0*/  ULDC.64 UR4, c[0x0][0xaf0] ;  /* 0x0002bc0000047ab9 */ /* 0x000fe20000000a00 */
[----:B------:R-:W-:-:S02]  /*11bd0*/  SHF.R.S32.HI R0, RZ, 0x1f, R5 ;  /* 0x0000001fff007819 */ /* 0x000fc40000011405 */
[----:B------:R-:W-:Y:S02]  /*11be0*/  IMAD R4, R10, UR4, RZ ;  /* 0x000000040a047c24 */ /* 0x000fe4000f8e02ff */
[----:B------:R-:W-:Y:S02]  /*11bf0*/  IMAD.IADD R3, R3, 0x1, R7 ;  /* 0x0000000103037824 */ /* 0x000fe400078e0207 */
        /* <DEDUP_REMOVED lines=13> */
[----:B------:R-:W-:Y:S02]  /*11cd0*/  IMAD.IADD R6, R208, 0x1, R17 ;  /* 0x00000001d0067824 */ /* 0x000fe400078e0211 */
[----:B------:R-:W-:Y:S02]  /*11ce0*/  IMAD R9, R12, UR6, RZ ;  /* 0x000000060c097c24 */ /* 0x000fe4000f8e02ff */
        /* <DEDUP_REMOVED lines=8> */
[----:B------:R2:W3:Y:S01]  /*11d70*/  SHFL.IDX PT, R7, R4, RZ, 0x181f ;  /* 0x00181fff04077589 */ /* 0x0004e200000e0000 */
[-C--:B------:R-:W-:Y:S01]  /*11d80*/  ISETP.GE.AND P1, PT, R0, R9.reuse, PT ;  /* 0x000000090000720c */ /* 0x080fe20003f26270 */
[----:B------:R-:W-:Y:S02]  /*11d90*/  VIADD R0, R6, 0x40 ;  /* 0x0000004006007836 */ /* 0x000fe40000000000 */
[----:B------:R2:W4:Y:S03]  /*11da0*/  SHFL.IDX PT, R3, R5, RZ, 0x181f ;  /* 0x00181fff05037589 */ /* 0x00052600000e0000 */
[----:B------:R-:W-:Y:S01]  /*11db0*/  ISETP.GE.AND P0, PT, R0, R9, PT ;  /* 0x000000090000720c */ /* 0x000fe20003f06270 */
[----:B------:R-:W-:-:S12]  /*11dc0*/  @P2 BRA `(.L_x_2307) ;  /* 0x0000000000382947 */ /* 0x000fd80003800000 */
[----:B------:R-:W-:Y:S01]  /*11dd0*/  ULDC UR4, c[0x0][0xac8] ;  /* 0x0002b20000047ab9 */ /* 0x000fe20000000800 */
[----:B------:R-:W-:Y:S01]  /*11de0*/  ULDC.64 UR6, c[0x0][0x208] ;  /* 0x0000820000067ab9 */ /* 0x000fe20000000a00 */
[----:B------:R-:W-:Y:S02]  /*11df0*/  ISETP.GE.AND P4, PT, R16, UR4, PT ;  /* 0x0000000410007c0c */ /* 0x000fe4000bf86270 */
[----:B------:R-:W-:Y:S02]  /*11e00*/  ISETP.GE.AND P3, PT, R23, UR4, PT ;  /* 0x0000000417007c0c */ /* 0x000fe4000bf66270 */
[----:B------:R-:W-:-:S09]  /*11e10*/  ISETP.GE.AND P2, PT, R204, UR4, PT ;  /* 0x00000004cc007c0c */ /* 0x000fd2000bf46270 */
[CC--:B---3--:R-:W-:Y:S02]  /*11e20*/  @!P4 LEA R10, P6, R16.reuse, R7.reuse, 0x1 ;  /* 0x00000007100ac211 */ /* 0x0c8fe400078c08ff */
[C---:B------:R-:W-:Y:S02]  /*11e30*/  @!P3 LEA R12, P5, R23.reuse, R7, 0x1 ;  /* 0x00000007170cb211 */ /* 0x040fe400078a08ff */
[----:B----4-:R-:W-:Y:S02]  /*11e40*/  @!P4 LEA.HI.X R11, R16, R3, R216, 0x1, P6 ;  /* 0x00000003100bc211 */ /* 0x010fe400030f0cd8 */
[C---:B------:R-:W-:Y:S02]  /*11e50*/  @!P2 LEA R2, P6, R204.reuse, R7, 0x1 ;  /* 0x00000007cc02a211 */ /* 0x040fe400078c08ff */
[-C--:B------:R-:W-:Y:S01]  /*11e60*/  @!P3 LEA.HI.X R13, R23, R3.reuse, R215, 0x1, P5 ;  /* 0x00000003170db211 */ /* 0x080fe200028f0cd7 */
[----:B------:R3:W-:Y:S01]  /*11e70*/  @!P4 ST.E.128 desc[UR6][R10.64], RZ ;  /* 0x000000ff0a00c985 */ /* 0x0007e2000c101d06 */
[----:B------:R-:W-:-:S03]  /*11e80*/  @!P2 LEA.HI.X R3, R204, R3, R214, 0x1, P6 ;  /* 0x00000003cc03a211 */ /* 0x000fc600030f0cd6 */
[----:B------:R3:W-:Y:S04]  /*11e90*/  @!P3 ST.E.128 desc[UR6][R12.64], RZ ;  /* 0x000000ff0c00b985 */ /* 0x0007e8000c101d06 */
[----:B------:R3:W-:Y:S02]  /*11ea0*/  @!P2 ST.E.128 desc[UR6][R2.64], RZ ;  /* 0x000000ff0200a985 */ /* 0x0007e4000c101d06 */
.L_x_2307:
[----:B------:R-:W-:Y:S05]  /*11eb0*/  BSYNC B1 ;  /* 0x0000000000017941 */ /* 0x000fea0003800000 */
.L_x_2306:
[----:B---34-:R3:W4:Y:S01]  /*11ec0*/  SHFL.IDX PT, R3, R5, 0x1, 0x181f ;  /* 0x00381f0005037f89 */ /* 0x01872200000e0000 */
        /* <DEDUP_REMOVED lines=17> */
.L_x_2309:
[----:B------:R-:W-:Y:S05]  /*11fe0*/  BSYNC B1 ;  /* 0x0000000000017941 */ /* 0x000fea0003800000 */
.L_x_2308:
        /* <DEDUP_REMOVED lines=18> */
.L_x_2311:
[----:B------:R-:W-:Y:S05]  /*12110*/  BSYNC B1 ;  /* 0x0000000000017941 */ /* 0x000fea0003800000 */
.L_x_2310:
[----:B------:R-:W-:Y:S01]  /*12120*/  IADD3 R0, R6, 0x60, RZ ;  /* 0x0000006006007810 */ /* 0x000fe20007ffe0ff */
[----:B0-23--:R-:W0:Y:S03]  /*12130*/  SHFL.IDX PT, R5, R5, 0x3, 0x181f ;  /* 0x00781f0005057f89 */ /* 0x00de2600000e0000 */
[----:B------:R-:W-:Y:S01]  /*12140*/  ISETP.GE.AND P0, PT, R0, R9, PT ;  /* 0x000000090000720c */ /* 0x000fe20003f06270 */
[----:B----4-:R2:W3:-:S12]  /*12150*/  SHFL.IDX PT, R3, R4, 0x3, 0x181f ;  /* 0x00781f0004037f89 */ /* 0x0104d800000e0000 */
[----:B--2---:R-:W-:Y:S05]  /*12160*/  @P0 BRA `(.L_x_2303) ;  /* 0x0000000000380947 */ /* 0x004fea0003800000 */
[----:B------:R-:W-:Y:S01]  /*12170*/  ULDC UR4, c[0x0][0xac8] ;  /* 0x0002b20000047ab9 */ /* 0x000fe20000000800 */
[----:B------:R-:W-:Y:S01]  /*12180*/  ULDC.64 UR6, c[0x0][0x208] ;  /* 0x0000820000067ab9 */ /* 0x000fe20000000a00 */
[----:B------:R-:W-:Y:S02]  /*12190*/  ISETP.GE.AND P3, PT, R16, UR4, PT ;  /* 0x0000000410007c0c */ /* 0x000fe4000bf66270 */
[----:B------:R-:W-:Y:S02]  /*121a0*/  ISETP.GE.AND P4, PT, R23, UR4, PT ;  /* 0x0000000417007c0c */ /* 0x000fe4000bf86270 */
[----:B------:R-:W-:-:S09]  /*121b0*/  ISETP.GE.AND P5, PT, R204, UR4, PT ;  /* 0x00000004cc007c0c */ /* 0x000fd2000bfa6270 */
[-C--:B---3--:R-:W-:Y:S02]  /*121c0*/  @!P3 LEA R6, P0, R16, R3.reuse, 0x1 ;  /* 0x000000031006b211 */ /* 0x088fe400078008ff */
        /* <DEDUP_REMOVED lines=8> */
.L_x_2303:
[----:B------:R-:W-:Y:S05]  /*12250*/  BSYNC B0 ;  /* 0x0000000000007941 */ /* 0x000fea0003800000 */
.L_x_2295:
[----:B------:R-:W-:Y:S02]  /*12260*/  ULDC UR4, c[0x0][0xc38] ;  /* 0x00030e0000047ab9 */ /* 0x000fe40000000800 */
[----:B-1----:R-:W-:-:S13]  /*12270*/  ISETP.GE.AND P0, PT, R52, UR4, PT ;  /* 0x0000000434007c0c */ /* 0x002fda000bf06270 */
[----:B------:R-:W-:Y:S05]  /*12280*/  @!P0 BRA `(.L_x_2312) ;  /* 0xfffffee800c08947 */ /* 0x000fea000383ffff */
[----:B------:R-:W-:Y:S05]  /*12290*/  EXIT ;  /* 0x000000000000794d */ /* 0x000fea0003800000 */
.L_x_2260:
[----:B------:R-:W-:-:S08]  /*122a0*/  NOP ;  /* 0x0000000000007918 */ /* 0x000fd00000000000 */
[----:B0-----:R-:W0:-:S00]  /*122b0*/  USETMAXREG.DEALLOC.CTAPOOL 0x18 ;  /* 0x00000018000079c8 */ /* 0x001e0000080e0500 */
[----:B0-----:R-:W-:-:S06]  /*122c0*/  LOP3.LUT R0, R0, 0x3, RZ, 0xc0, !PT ;  /* 0x0000000300007812 */ /* 0x001fcc00078ec0ff */
[----:B------:R-:W0:Y:S01]  /*122d0*/  S2UR UR6, SR_CTAID.X ;  /* 0x00000000000679c3 */ /* 0x000e220000002500 */
[----:B------:R-:W-:Y:S01]  /*122e0*/  IMAD.MOV.U32 R18, RZ, RZ, RZ ;  /* 0x000000ffff127224 */ /* 0x000fe200078e00ff */
[----:B------:R-:W1:Y:S02]  /*122f0*/  SHFL.IDX PT, R0, R0, RZ, 0x1f ;  /* 0x00001fff00007589 */ /* 0x000e6400000e0000 */
[----:B-1----:R-:W-:-:S04]  /*12300*/  ISETP.NE.AND P0, PT, R0, RZ, PT ;  /* 0x000000ff0000720c */ /* 0x002fc80003f05270 */
[----:B------:R-:W0:Y:S01]  /*12310*/  LDC R0, c[0x0][0xc38] ;  /* 0x00030e00ff007b82 */ /* 0x000e220000000800 */
[----:B------:R-:W-:-:S05]  /*12320*/  P2R R2, PR, RZ, 0x1 ;  /* 0x00000001ff027803 */ /* 0x000fca0000000000 */
[----:B------:R1:W-:Y:S03]  /*12330*/  STL [R1+0x2c], R2 ;  /* 0x00002c0201007387 */ /* 0x0003e60000100800 */
[----:B------:R-:W-:Y:S06]  /*12340*/  @P0 BAR.ARV 0x4, 0x180 ;  /* 0x0106000000000b1d */ /* 0x000fec0000002000 */
[----:B------:R1:W-:Y:S01]  /*12350*/  STL [R1+0x28], RZ ;  /* 0x000028ff01007387 */ /* 0x0003e20000100800 */
[----:B0-----:R-:W-:Y:S01]  /*12360*/  ISETP.LE.AND P0, PT, R0, UR6, PT ;  /* 0x0000000600007c0c */ /* 0x001fe2000bf03270 */
[----:B------:R-:W-:-:S05]  /*12370*/  IMAD.MOV.U32 R0, RZ, RZ, 0x1 ;  /* 0x00000001ff007424 */ /* 0x000fca00078e00ff */
[----:B------:R1:W-:Y:S07]  /*12380*/  STL [R1+0x4], R0 ;  /* 0x0000040001007387 */ /* 0x0003ee0000100800 */
[----:B------:R-:W-:Y:S05]  /*12390*/  @P0 BRA `(.L_x_2313) ;  /* 0x0000004800500947 */ /* 0x000fea0003800000 */
[----:B------:R-:W0:Y:S01]  /*123a0*/  S2R R6, SR_TID.X ;  /* 0x0000000000067919 */ /* 0x000e220000002100 */
[----:B------:R-:W2:Y:S01]  /*123b0*/  S2UR UR5, SR_CgaCtaId ;  /* 0x00000000000579c3 */ /* 0x000ea20000008800 */
[----:B------:R-:W-:Y:S01]  /*123c0*/  UMOV UR4, 0x400 ;  /* 0x0000040000047882 */ /* 0x000fe20000000000 */
[----:B------:R-:W-:Y:S01]  /*123d0*/  IMAD.MOV.U32 R18, RZ, RZ, RZ ;  /* 0x000000ffff127224 */ /* 0x000fe200078e00ff */
[----:B------:R-:W-:Y:S01]  /*123e0*/  ULDC UR40, c[0x0][0xc] ;  /* 0x0000030000287ab9 */ /* 0x000fe20000000800 */
[----:B------:R-:W-:Y:S01]  /*123f0*/  ULDC.64 UR38, c[0x0][0x198] ;  /* 0x0000660000267ab9 */ /* 0x000fe20000000a00 */
[----:B--2---:R-:W-:-:S06]  /*12400*/  ULEA UR4, UR5, UR4, 0x18 ;  /* 0x0000000405047291 */ /* 0x004fcc000f8ec03f */
[----:B------:R-:W-:Y:S01]  /*12410*/  IMAD.U32 R17, RZ, RZ, UR4 ;  /* 0x00000004ff117e24 */ /* 0x000fe2000f8e00ff */
[C---:B0-----:R-:W-:Y:S01]  /*12420*/  LOP3.LUT R5, R6.reuse, 0x7f, RZ, 0xc0, !PT ;  /* 0x0000007f06057812 */ /* 0x041fe200078ec0ff */
[----:B-1----:R-:W-:-:S05]  /*12430*/  IMAD.SHL.U32 R0, R6, 0x8, RZ ;  /* 0x0000000806007824 */ /* 0x002fca00078e00ff */
        /* <DEDUP_REMOVED lines=13> */
[----:B------:R0:W-:Y:S04]  /*12510*/  STL [R1+0x4], R2 ;  /* 0x0000040201007387 */ /* 0x0001e80000100800 */
[----:B------:R1:W-:Y:S01]  /*12520*/  STL [R1+0x28], RZ ;  /* 0x000028ff01007387 */ /* 0x0003e20000100800 */
[----:B0-----:R-:W-:-:S02]  /*12530*/  LOP3.LUT R2, R0, 0x40, RZ, 0xfc, !PT ;  /* 0x0000004000027812 */ /* 0x001fc400078efcff */
[----:B-1----:R-:W-:-:S07]  /*12540*/  LOP3.LUT R0, R0, 0x80, RZ, 0xfc, !PT ;  /* 0x0000008000007812 */ /* 0x002fce00078efcff */
.L_x_2407:
[----:B--2---:R-:W2:Y:S01]  /*12550*/  LDL R5, [R1+0x18] ;  /* 0x0000180001057983 */ /* 0x004ea20000100800 */
[----:B0-----:R-:W0:Y:S01]  /*12560*/  LDC R0, c[0x0][0xc60] ;  /* 0x00031800ff007b82 */ /* 0x001e220000000800 */
[----:B------:R-:W-:Y:S01]  /*12570*/  ULDC UR4, c[0x0][0xc78] ;  /* 0x00031e0000047ab9 */ /* 0x000fe20000000800 */
[----:B0-----:R-:W-:-:S13]  /*12580*/  ISETP.NE.AND P0, PT, R0, 0x1, PT ;  /* 0x000000010000780c */ /* 0x001fda0003f05270 */
[----:B---3--:R-:W2:Y:S08]  /*12590*/  @P0 LDC R2, c[0x0][0xc64] ;  /* 0x00031900ff020b82 */ /* 0x008eb00000000800 */
[----:B-1----:R-:W0:Y:S01]  /*125a0*/  @P0 LDC R3, c[0x0][0xc68] ;  /* 0x00031a00ff030b82 */ /* 0x002e220000000800 */
[----:B--2---:R-:W-:-:S04]  /*125b0*/  @P0 IMAD.HI.U32 R2, R5, R2, RZ ;  /* 0x0000000205020227 */ /* 0x004fc800078e00ff */
[----:B------:R-:W-:Y:S01]  /*125c0*/  IMAD.MOV.U32 R4, RZ, RZ, R5 ;  /* 0x000000ffff047224 */ /* 0x000fe200078e0005 */
[----:B0-----:R-:W-:-:S04]  /*125d0*/  @P0 SHF.R.U32.HI R4, RZ, R3, R2 ;  /* 0x00000003ff040219 */ /* 0x001fc80000011602 */
[C---:B------:R-:W-:Y:S02]  /*125e0*/  ISETP.GE.AND P0, PT, R4.reuse, UR4, PT ;  /* 0x0000000404007c0c */ /* 0x040fe4000bf06270 */
[----:B------:R-:W-:-:S05]  /*125f0*/  IADD3 R3, -R4, RZ, RZ ;  /* 0x000000ff04037210 */ /* 0x000fca0007ffe1ff */
[----:B------:R-:W-:-:S06]  /*12600*/  IMAD R0, R0, R3, R5 ;  /* 0x0000000300007224 */ /* 0x000fcc00078e0205 */
[----:B------:R-:W-:Y:S05]  /*12610*/  @!P0 BRA `(.L_x_2314) ;  /* 0x0000000000208947 */ /* 0x000fea0003800000 */
[----:B------:R-:W0:Y:S02]  /*12620*/  LDC R5, c[0x0][0xc6c] ;  /* 0x00031b00ff057b82 */ /* 0x000e240000000800 */
[----:B0-----:R-:W-:-:S13]  /*12630*/  ISETP.NE.AND P0, PT, R5, 0x1, PT ;  /* 0x000000010500780c */ /* 0x001fda0003f05270 */
[----:B------:R-:W0:Y:S02]  /*12640*/  @P0 LDC.64 R2, c[0x0][0xc70] ;  /* 0x00031c00ff020b82 */ /* 0x000e240000000a00 */
[----:B0-----:R-:W-:-:S04]  /*12650*/  @P0 IMAD.HI.U32 R6, R0, R2, RZ ;  /* 0x0000000200060227 */ /* 0x001fc800078e00ff */
[----:B------:R-:W-:Y:S01]  /*12660*/  IMAD.MOV.U32 R2, RZ, RZ, R0 ;  /* 0x000000ffff027224 */ /* 0x000fe200078e0000 */
[----:B------:R-:W-:-:S05]  /*12670*/  @P0 SHF.R.U32.HI R2, RZ, R3, R6 ;  /* 0x00000003ff020219 */ /* 0x000fca0000011606 */
[----:B------:R-:W-:Y:S01]  /*12680*/  IMAD R5, R2, R5, RZ ;  /* 0x0000000502057224 */ /* 0x000fe200078e02ff */
[----:B------:R-:W-:Y:S06]  /*12690*/  BRA `(.L_x_2315) ;  /* 0x00000000001c7947 */ /* 0x000fec0003800000 */
.L_x_2314:
[----:B------:R-:W0:Y:S02]  /*126a0*/  LDC R5, c[0x0][0xc54] ;  /* 0x00031500ff057b82 */ /* 0x000e240000000800 */
[----:B0-----:R-:W-:-:S13]  /*126b0*/  ISETP.NE.AND P0, PT, R5, 0x1, PT ;  /* 0x000000010500780c */ /* 0x001fda0003f05270 */
[----:B------:R-:W0:Y:S02]  /*126c0*/  @P0 LDC.64 R2, c[0x0][0xc58] ;  /* 0x00031600ff020b82 */ /* 0x000e240000000a00 */
[----:B0-----:R-:W-:-:S04]  /*126d0*/  @P0 IMAD.HI.U32 R6, R0, R2, RZ ;  /* 0x0000000200060227 */ /* 0x001fc800078e00ff */
[----:B------:R-:W-:Y:S01]  /*126e0*/  IMAD.MOV.U32 R2, RZ, RZ, R0 ;  /* 0x000000ffff027224 */ /* 0x000fe200078e0000 */
[----:B------:R-:W-:-:S05]  /*126f0*/  @P0 SHF.R.U32.HI R2, RZ, R3, R6 ;  /* 0x00000003ff020219 */ /* 0x000fca0000011606 */
[----:B------:R-:W-:-:S07]  /*12700*/  IMAD R5, R2, R5, RZ ;  /* 0x0000000502057224 */ /* 0x000fce00078e02ff */
.L_x_2315:
[----:B------:R-:W0:Y:S01]  /*12710*/  LDC R3, c[0x0][0xc48] ;  /* 0x00031200ff037b82 */ /* 0x000e220000000800 */
[----:B------:R-:W-:Y:S01]  /*12720*/  IMAD.IADD R5, R0, 0x1, -R5 ;  /* 0x0000000100057824 */ /* 0x000fe200078e0a05 */
[----:B------:R-:W-:Y:S01]  /*12730*/  LOP3.LUT R2, RZ, R2, RZ, 0x33, !PT ;  /* 0x00000002ff027212 */ /* 0x000fe200078e33ff */
[----:B------:R-:W-:Y:S01]  /*12740*/  ULDC UR4, c[0x0][0xc3c] ;  /* 0x00030f0000047ab9 */ /* 0x000fe20000000800 */
[----:B------:R-:W-:Y:S03]  /*12750*/  BSSY B7, `(.L_x_2316) ;  /* 0x000043b000077945 */ /* 0x000fe60003800000 */
[----:B------:R-:W-:Y:S01]  /*12760*/  VIADD R7, R2, UR4 ;  /* 0x0000000402077c36 */ /* 0x000fe20008000000 */
[----:B------:R-:W1:Y:S01]  /*12770*/  LDC R0, c[0x0][0xc54] ;  /* 0x00031500ff007b82 */ /* 0x000e620000000800 */
[----:B------:R-:W-:Y:S02]  /*12780*/  ULDC.64 UR4, c[0x0][0x418] ;  /* 0x0001060000047ab9 */ /* 0x000fe40000000a00 */
[----:B------:R-:W-:Y:S01]  /*12790*/  IMAD.SHL.U32 R2, R7, 0x80, RZ ;  /* 0x0000008007027824 */ /* 0x000fe200078e00ff */
[----:B------:R-:W-:-:S03]  /*127a0*/  UISETP.NE.U32.AND UP0, UPT, UR4, URZ, UPT ;  /* 0x0000003f0400728c */ /* 0x000fc6000bf05070 */
[----:B------:R-:W-:Y:S01]  /*127b0*/  VIADD R2, R2, 0x7f ;  /* 0x0000007f02027836 */ /* 0x000fe20000000000 */
[----:B------:R-:W-:Y:S01]  /*127c0*/  UISETP.NE.AND.EX UP0, UPT, UR5, URZ, UPT, UP0 ;  /* 0x0000003f0500728c */ /* 0x000fe2000bf05300 */
[----:B------:R-:W-:Y:S02]  /*127d0*/  ULDC UR4, c[0x0][0x424] ;  /* 0x0001090000047ab9 */ /* 0x000fe40000000800 */
[----:B------:R-:W-:Y:S01]  /*127e0*/  ULDC UR5, c[0x0][0x288] ;  /* 0x0000a20000057ab9 */ /* 0x000fe20000000800 */
[----:B------:R-:W-:Y:S02]  /*127f0*/  USEL UR4, UR4, 0x1, UP0 ;  /* 0x0000000104047887 */ /* 0x000fe40008000000 */
[----:B------:R-:W-:Y:S01]  /*12800*/  UIADD3 UR6, -UR5, 0x70, URZ ;  /* 0x0000007005067890 */ /* 0x000fe2000fffe13f */
[C---:B0-----:R-:W-:Y:S02]  /*12810*/  ISETP.NE.AND P0, PT, R3.reuse, 0x1, PT ;  /* 0x000000010300780c */ /* 0x041fe40003f05270 */
[----:B------:R-:W-:Y:S01]  /*12820*/  ULDC UR5, c[0x0][0x2f0] ;  /* 0x0000bc0000057ab9 */ /* 0x000fe20000000800 */
[----:B------:R-:W-:Y:S01]  /*12830*/  R2UR UR36, R3 ;  /* 0x00000000032472ca */ /* 0x000fe200000e0000 */
[----:B------:R-:W-:-:S02]  /*12840*/  UIMAD UR6, UR4, UR5, UR6 ;  /* 0x00000005040672a4 */ /* 0x000fc4000f8e0206 */
[----:B------:R-:W-:Y:S01]  /*12850*/  UIMAD UR5, UR4, UR5, 0x6f ;  /* 0x0000006f040574a4 */ /* 0x000fe2000f8e0205 */
[----:B-1----:R-:W-:Y:S02]  /*12860*/  IMAD R0, R4, R0, R5 ;  /* 0x0000000004007224 */ /* 0x002fe400078e0205 */
[----:B------:R-:W-:Y:S02]  /*12870*/  UMOV UR4, URZ ;  /* 0x0000003f00047c82 */ /* 0x000fe40008000000 */
[----:B------:R-:W-:Y:S01]  /*12880*/  UIMAD.WIDE UR4, UR5, -0x6db6db6d, UR4 ;  /* 0x92492493050478a5 */ /* 0x000fe2000f8e0204 */
[----:B------:R-:W-:Y:S01]  /*12890*/  IMAD.MOV.U32 R6, RZ, RZ, R0 ;  /* 0x000000ffff067224 */ /* 0x000fe200078e0000 */
[----:B------:R-:W0:Y:S01]  /*128a0*/  @P0 LDC R5, c[0x0][0xc4c] ;  /* 0x00031300ff050b82 */ /* 0x000e220000000800 */
[----:B------:R-:W-:Y:S01]  /*128b0*/  R2UR UR7, R0 ;  /* 0x00000000000772ca */ /* 0x000fe200000e0000 */
[----:B------:R-:W-:-:S04]  /*128c0*/  USHF.R.U32.HI UR4, URZ, 0x1f, UR5 ;  /* 0x0000001f3f047899 */ /* 0x000fc80008011605 */
[----:B------:R-:W-:Y:S02]  /*128d0*/  ULEA.HI.SX32 UR4, UR5, UR4, 0x1a ;  /* 0x0000000405047291 */ /* 0x000fe4000f8fd23f */
[----:B------:R-:W1:Y:S01]  /*128e0*/  @P0 LDC R3, c[0x0][0xc50] ;  /* 0x00031400ff030b82 */ /* 0x000e620000000800 */
[----:B0-----:R-:W-:-:S07]  /*128f0*/  @P0 IMAD.HI.U32 R4, R0, R5, RZ ;  /* 0x0000000500040227 */ /* 0x001fce00078e00ff */
[----:B------:R-:W0:Y:S01]  /*12900*/  LDC R0, c[0x0][0x448] ;  /* 0x00011200ff007b82 */ /* 0x000e220000000800 */
[----:B-1----:R-:W-:-:S05]  /*12910*/  @P0 SHF.R.U32.HI R6, RZ, R3, R4 ;  /* 0x00000003ff060219 */ /* 0x002fca0000011604 */
[----:B------:R1:W-:Y:S04]  /*12920*/  STL [R1+0x1c], R6 ;  /* 0x00001c0601007387 */ /* 0x0003e80000100800 */
[----:B------:R1:W-:Y:S01]  /*12930*/  STL [R1+0x24], R7 ;  /* 0x0000240701007387 */ /* 0x0003e20000100800 */
[----:B0-----:R-:W-:-:S13]  /*12940*/  ISETP.NE.AND P0, PT, R0, 0x1, PT ;  /* 0x000000010000780c */ /* 0x001fda0003f05270 */
[----:B------:R-:W0:Y:S08]  /*12950*/  @P0 LDC R3, c[0x0][0x44c] ;  /* 0x00011300ff030b82 */ /* 0x000e300000000800 */
[----:B------:R-:W2:Y:S01]  /*12960*/  @P0 LDC R0, c[0x0][0x450] ;  /* 0x00011400ff000b82 */ /* 0x000ea20000000800 */
[----:B0-----:R-:W-:-:S05]  /*12970*/  @P0 IMAD.HI.U32 R3, R2, R3, RZ ;  /* 0x0000000302030227 */ /* 0x001fca00078e00ff */
[----:B--2---:R-:W-:Y:S01]  /*12980*/  @P0 SHF.R.U32.HI R2, RZ, R0, R3 ;  /* 0x00000000ff020219 */ /* 0x004fe20000011603 */
[----:B------:R-:W-:-:S04]  /*12990*/  IMAD.MOV R0, RZ, RZ, -R6 ;  /* 0x000000ffff007224 */ /* 0x000fc800078e0a06 */
[----:B------:R-:W-:Y:S01]  /*129a0*/  VIADD R3, R2, UR6 ;  /* 0x0000000602037c36 */ /* 0x000fe20008000000 */
[----:B------:R-:W-:Y:S01]  /*129b0*/  R2UR UR6, R0 ;  /* 0x00000000000672ca */ /* 0x000fe200000e0000 */
[----:B------:R-:W-:-:S04]  /*129c0*/  IMAD.MOV.U32 R2, RZ, RZ, RZ ;  /* 0x000000ffff027224 */ /* 0x000fc800078e00ff */
[----:B------:R-:W-:-:S05]  /*129d0*/  IMAD.HI R2, R3, -0x6db6db6d, R2 ;  /* 0x9249249303027827 */ /* 0x000fca00078e0202 */
[----:B------:R-:W-:-:S03]  /*129e0*/  SHF.R.U32.HI R3, RZ, 0x1f, R2 ;  /* 0x0000001fff037819 */ /* 0x000fc60000011602 */
[----:B------:R-:W-:Y:S01]  /*129f0*/  UIMAD UR36, UR36, UR6, UR7 ;  /* 0x00000006242472a4 */ /* 0x000fe2000f8e0207 */
[----:B------:R-:W-:-:S04]  /*12a00*/  LEA.HI.SX32 R3, R2, R3, 0x1a ;  /* 0x0000000302037211 */ /* 0x000fc800078fd2ff */
[----:B------:R-:W-:-:S04]  /*12a10*/  VIMNMX R19, R3, UR4, PT ;  /* 0x0000000403137c48 */ /* 0x000fc8000bfe0100 */
[----:B------:R-:W-:Y:S01]  /*12a20*/  ISETP.GT.AND P0, PT, R19, RZ, PT ;  /* 0x000000ff1300720c */ /* 0x000fe20003f04270 */
[----:B------:R1:W-:-:S12]  /*12a30*/  STL [R1+0x20], R19 ;  /* 0x0000201301007387 */ /* 0x0003d80000100800 */
[----:B-1----:R-:W-:Y:S05]  /*12a40*/  @P0 BRA `(.L_x_2317) ;  /* 0x00000000004c0947 */ /* 0x002fea0003800000 */
        /* <DEDUP_REMOVED lines=19> */
.L_x_2317:
        /* <DEDUP_REMOVED lines=8> */
[----:B------:R-:W-:Y:S01]  /*12c00*/  MOV R4, UR6 ;  /* 0x0000000600047c02 */ /* 0x000fe20008000f00 */
[----:B------:R-:W-:Y:S01]  /*12c10*/  IMAD.U32 R5, RZ, RZ, UR7 ;  /* 0x00000007ff057e24 */ /* 0x000fe2000f8e00ff */
        /* <DEDUP_REMOVED lines=10> */
.L_x_2320:
[----:B------:R-:W-:Y:S05]  /*12cc0*/  BSYNC B6 ;  /* 0x0000000000067941 */ /* 0x000fea0003800000 */
.L_x_2319:
        /* <DEDUP_REMOVED lines=20> */
.L_x_2323:
        /* <DEDUP_REMOVED lines=15> */
.L_x_2322:
[----:B------:R-:W-:Y:S05]  /*12f00*/  BSYNC B6 ;  /* 0x0000000000067941 */ /* 0x000fea0003800000 */
.L_x_2321:
[----:B------:R-:W2:Y:S01]  /*12f10*/  LDL R16, [R1+0x1c] ;  /* 0x00001c0001107983 */ /* 0x000ea20000100800 */
[----:B------:R-:W0:Y:S01]  /*12f20*/  LDC.64 R2, c[0x0][0x9f8] ;  /* 0x00027e00ff027b82 */ /* 0x000e220000000a00 */
[----:B------:R-:W-:Y:S01]  /*12f30*/  ULDC.64 UR4, c[0x0][0x208] ;  /* 0x0000820000047ab9 */ /* 0x000fe20000000a00 */
[----:B0-----:R-:W-:-:S04]  /*12f40*/  ISETP.NE.U32.AND P0, PT, R2, RZ, PT ;  /* 0x000000ff0200720c */ /* 0x001fc80003f05070 */
[----:B------:R-:W-:-:S13]  /*12f50*/  ISETP.NE.AND.EX P0, PT, R3, RZ, PT, P0 ;  /* 0x000000ff0300720c */ /* 0x000fda0003f05300 */
[----:B------:R-:W0:Y:S01]  /*12f60*/  @P0 LDC.64 R2, c[0x0][0x9f8] ;  /* 0x00027e00ff020b82 */ /* 0x000e220000000a00 */
[----:B--2---:R-:W-:Y:S02]  /*12f70*/  IMAD.MOV.U32 R7, RZ, RZ, R16 ;  /* 0x000000ffff077224 */ /* 0x004fe400078e0010 */
[----:B0-----:R-:W-:-:S05]  /*12f80*/  @P0 IMAD.WIDE R2, R16, 0x4, R2 ;  /* 0x0000000410020825 */ /* 0x001fca00078e0202 */
[----:B------:R0:W2:Y:S01]  /*12f90*/  @P0 LDG.E R7, desc[UR4][R2.64] ;  /* 0x0000000402070981 */ /* 0x0000a2000c1e1900 */
[----:B------:R-:W-:Y:S01]  /*12fa0*/  UMOV UR4, 0xffffffff ;  /* 0xffffffff00047882 */ /* 0x000fe20000000000 */
[----:B------:R-:W-:Y:S01]  /*12fb0*/  VIADD R19, R19, 0xffffffff ;  /* 0xffffffff13137836 */ /* 0x000fe20000000000 */
[----:B------:R-:W1:Y:S01]  /*12fc0*/  S2R R0, SR_TID.X ;  /* 0x0000000000007919 */ /* 0x000e620000002100 */
[----:B0-----:R-:W0:Y:S02]  /*12fd0*/  LDC.64 R2, c[0x0][0x418] ;  /* 0x00010600ff027b82 */ /* 0x001e240000000a00 */
[----:B0-----:R-:W-:Y:S02]  /*12fe0*/  ISETP.NE.U32.AND P0, PT, R2, RZ, PT ;  /* 0x000000ff0200720c */ /* 0x001fe40003f05070 */
[----:B-1----:R-:W-:Y:S02]  /*12ff0*/  SHF.R.U32.HI R0, RZ, 0x5, R0 ;  /* 0x00000005ff007819 */ /* 0x002fe40000011600 */
[----:B------:R-:W-:-:S02]  /*13000*/  ISETP.NE.AND.EX P1, PT, R3, RZ, PT, P0 ;  /* 0x000000ff0300720c */ /* 0x000fc40003f25300 */
[----:B------:R-:W-:Y:S02]  /*13010*/  LOP3.LUT R0, R0, 0x3, RZ, 0xc0, !PT ;  /* 0x0000000300007812 */ /* 0x000fe400078ec0ff */
[----:B------:R-:W-:Y:S02]  /*13020*/  P2R R4, PR, RZ, 0x2 ;  /* 0x00000002ff047803 */ /* 0x000fe40000000000 */
[----:B--2---:R-:W-:Y:S01]  /*13030*/  SHF.R.S32.HI R8, RZ, 0x1f, R7 ;  /* 0x0000001fff087819 */ /* 0x004fe20000011407 */
[----:B------:R0:W-:Y:S01]  /*13040*/  STL [R1], R7 ;  /* 0x0000000701007387 */ /* 0x0001e20000100800 */
[----:B------:R-:W-:-:S03]  /*13050*/  SEL R16, R7, RZ, !P1 ;  /* 0x000000ff07107207 */ /* 0x000fc60004800000 */
[----:B------:R0:W-:Y:S04]  /*13060*/  STL [R1+0x10], R4 ;  /* 0x0000100401007387 */ /* 0x0001e80000100800 */
[----:B------:R0:W-:Y:S01]  /*13070*/  STL [R1+0x8], R8 ;  /* 0x0000080801007387 */ /* 0x0001e20000100800 */
[----:B------:R-:W-:Y:S05]  /*13080*/  BRA.DIV UR4, `(.L_x_2324) ;  /* 0x0000004204a47947 */ /* 0x000fea000b800000 */
[----:B------:R1:W2:Y:S02]  /*13090*/  SHFL.IDX PT, R14, R0, RZ, 0x1f ;  /* 0x00001fff000e7589 */ /* 0x0002a400000e0000 */
.L_x_2422:
[----:B------:R-:W-:Y:S02]  /*130a0*/  PLOP3.LUT P2, PT, PT, PT, PT, 0x8, 0x0 ;  /* 0x000000000000781c */ /* 0x000fe40003f4e170 */
[----:B--2---:R-:W-:Y:S02]  /*130b0*/  ISETP.NE.AND P0, PT, R14, RZ, PT ;  /* 0x000000ff0e00720c */ /* 0x004fe40003f05270 */
[----:B-1----:R-:W-:-:S05]  /*130c0*/  P2R R0, PR, RZ, 0x4 ;  /* 0x00000004ff007803 */ /* 0x002fca0000000000 */
[----:B------:R1:W-:Y:S06]  /*130d0*/  STL [R1+0xc], R0 ;  /* 0x00000c0001007387 */ /* 0x0003ec0000100800 */
[----:B------:R-:W-:Y:S05]  /*130e0*/  @P0 BRA `(.L_x_2325) ;  /* 0x0000000400200947 */ /* 0x000fea0003800000 */
[----:B------:R-:W-:-:S03]  /*130f0*/  UMOV UR4, 0xffffffff ;  /* 0xffffffff00047882 */ /* 0x000fc60000000000 */
[----:B------:R-:W-:Y:S05]  /*13100*/  BRA.DIV UR4, `(.L_x_2326) ;  /* 0x0000004204a47947 */ /* 0x000fea000b800000 */
[----:B------:R-:W-:-:S13]  /*13110*/  ELECT P6, URZ, PT ;  /* 0x00000000003f782f */ /* 0x000fda00038c0000 */
.L_x_2425:
[----:B------:R-:W-:Y:S05]  /*13120*/  @!P6 BRA `(.L_x_2325) ;  /* 0x000000040010e947 */ /* 0x000fea0003800000 */
[----:B------:R-:W-:Y:S01]  /*13130*/  IMAD.MOV.U32 R16, RZ, RZ, R7 ;  /* 0x000000ffff107224 */ /* 0x000fe200078e0007 */
[----:B------:R-:W-:Y:S06]  /*13140*/  @!P1 BRA `(.L_x_2327) ;  /* 0x0000000000489947 */ /* 0x000fec0003800000 */
[----:B------:R-:W2:Y:S01]  /*13150*/  LDC R6, c[0x0][0x43c] ;  /* 0x00010f00ff067b82 */ /* 0x000ea20000000800 */
[----:B------:R-:W-:Y:S01]  /*13160*/  ULDC.64 UR4, c[0x0][0x428] ;  /* 0x00010a0000047ab9 */ /* 0x000fe20000000a00 */
[----:B------:R-:W-:Y:S01]  /*13170*/  ULDC.64 UR6, c[0x0][0x208] ;  /* 0x0000820000067ab9 */ /* 0x000fe20000000a00 */
[----:B--2---:R-:W-:-:S13]  /*13180*/  ISETP.NE.AND P0, PT, R6, 0x1, PT ;  /* 0x000000010600780c */ /* 0x004fda0003f05270 */
[----:B0-----:R-:W1:Y:S02]  /*13190*/  @P0 LDC.64 R4, c[0x0][0x440] ;  /* 0x00011000ff040b82 */ /* 0x001e640000000a00 */
[----:B-1----:R-:W-:-:S04]  /*131a0*/  @P0 IMAD.HI.U32 R0, R19, R4, RZ ;  /* 0x0000000413000227 */ /* 0x002fc800078e00ff */
        /* <DEDUP_REMOVED lines=12> */
.L_x_2327:
[----:B-1----:R-:W3:Y:S01]  /*13270*/  LDL R0, [R1+0x4] ;  /* 0x0000040001007983 */ /* 0x002ee20000100800 */
[----:B--2---:R-:W-:Y:S01]  /*13280*/  IMAD R2, R18, 0x8, R17 ;  /* 0x0000000812027824 */ /* 0x004fe200078e0211 */
[----:B---3--:R-:W-:-:S04]  /*13290*/  SHF.L.U32 R0, R0, 0x1f, RZ ;  /* 0x0000001f00007819 */ /* 0x008fc800000006ff */
[----:B------:R-:W1:Y:S02]  /*132a0*/  SYNCS.PHASECHK.TRANS64.TRYWAIT P0, [R2+URZ+0x36840], R0 ;  /* 0x03684000020075a7 */ /* 0x000e64000800017f */
[----:B-1----:R-:W-:Y:S05]  /*132b0*/  @!P0 BRA `(.L_x_2328) ;  /* 0x0000004000588947 */ /* 0x002fea0003800000 */
.L_x_2426:
        /* <DEDUP_REMOVED lines=11> */
.L_x_2329:
[----:B-1----:R-:W-:Y:S01]  /*13370*/  IMAD R0, R18, 0xa800, R17 ;  /* 0x0000a80012007824 */ /* 0x002fe200078e0211 */
[----:B------:R-:W-:Y:S01]  /*13380*/  R2UR UR33, R2 ;  /* 0x00000000022172ca */ /* 0x000fe200000e0000 */
[----:B------:R-:W-:Y:S01]  /*13390*/  UIADD3 UR4, UP0, UR38, 0x370, URZ ;  /* 0x0000037026047890 */ /* 0x000fe2000ff1e03f */
[----:B------:R-:W-:Y:S01]  /*133a0*/  R2UR UR35, R19 ;  /* 0x00000000132372ca */ /* 0x000fe200000e0000 */
[----:B------:R-:W-:Y:S01]  /*133b0*/  UMOV UR6, 0x0 ;  /* 0x0000000000067882 */ /* 0x000fe20000000000 */
[----:B------:R-:W-:Y:S01]  /*133c0*/  R2UR UR8, R0 ;  /* 0x00000000000872ca */ /* 0x000fe200000e0000 */
[----:B------:R-:W-:Y:S01]  /*133d0*/  UIADD3.X UR5, URZ, UR39, URZ, UP0, !UPT ;  /* 0x000000273f057290 */ /* 0x000fe200087fe43f */
[----:B-----5:R-:W-:Y:S01]  /*133e0*/  R2UR UR37, R16 ;  /* 0x00000000102572ca */ /* 0x020fe200000e0000 */
[----:B------:R-:W-:Y:S01]  /*133f0*/  UMOV UR7, 0x14f00000 ;  /* 0x14f0000000077882 */ /* 0x000fe20000000000 */
[----:B------:R-:W-:Y:S01]  /*13400*/  PLOP3.LUT P0, PT, PT, PT, PT, 0x80, 0x0 ;  /* 0x000000000000781c */ /* 0x000fe20003f0f070 */
[----:B------:R-:W-:Y:S01]  /*13410*/  UMOV UR34, URZ ;  /* 0x0000003f00227c82 */ /* 0x000fe20008000000 */
[----:B------:R-:W-:Y:S01]  /*13420*/  UMOV UR18, 0x40 ;  /* 0x0000004000127882 */ /* 0x000fe20000000000 */
[----:B------:R-:W-:Y:S01]  /*13430*/  UMOV UR20, UR36 ;  /* 0x0000002400147c82 */ /* 0x000fe20008000000 */
[----:B------:R-:W-:Y:S01]  /*13440*/  P2R R0, PR, RZ, 0x1 ;  /* 0x00000001ff007803 */ /* 0x000fe20000000000 */
[----:B------:R-:W-:-:S02]  /*13450*/  UIADD3 UR33, UR33, 0x36830, URZ ;  /* 0x0003683021217890 */ /* 0x000fc4000fffe03f */
[----:B------:R-:W-:Y:S02]  /*13460*/  UIMAD UR35, UR35, 0x70, URZ ;  /* 0x00000070232378a4 */ /* 0x000fe4000f8e023f */
[----:B------:R-:W-:Y:S01]  /*13470*/  UIADD3 UR32, UR8, 0x21400, URZ ;  /* 0x0002140008207890 */ /* 0x000fe2000fffe03f */
[----:B------:R2:W-:Y:S01]  /*13480*/  STL [R1+0xc], R0 ;  /* 0x00000c0001007387 */ /* 0x0005e20000100800 */
[----:B------:R-:W-:Y:S02]  /*13490*/  UIADD3 UR16, UR8, 0x24c00, URZ ;  /* 0x00024c0008107890 */ /* 0x000fe4000fffe03f */
[----:B------:R-:W-:Y:S01]  /*134a0*/  UIADD3 UR8, UR8, 0x28400, URZ ;  /* 0x0002840008087890 */ /* 0x000fe2000fffe03f */
[----:B------:R-:W-:Y:S01]  /*134b0*/  UMOV UR21, UR37 ;  /* 0x0000002500157c82 */ /* 0x000fe20008000000 */
[----:B------:R-:W-:Y:S01]  /*134c0*/  UMOV UR17, UR33 ;  /* 0x0000002100117c82 */ /* 0x000fe20008000000 */
[----:B------:R-:W-:Y:S01]  /*134d0*/  UMOV UR19, UR35 ;  /* 0x0000002300137c82 */ /* 0x000fe20008000000 */
[----:B------:R-:W-:Y:S01]  /*134e0*/  UMOV UR10, 0x80 ;  /* 0x00000080000a7882 */ /* 0x000fe20000000000 */
[----:B------:R-:W-:Y:S01]  /*134f0*/  UMOV UR12, UR36 ;  /* 0x00000024000c7c82 */ /* 0x000fe20008000000 */
[----:B------:R-:W-:Y:S01]  /*13500*/  UMOV UR13, UR37 ;  /* 0x00000025000d7c82 */ /* 0x000fe20008000000 */
[----:B------:R-:W-:Y:S01]  /*13510*/  UMOV UR9, UR33 ;  /* 0x0000002100097c82 */ /* 0x000fe20008000000 */
[----:B------:R-:W-:Y:S01]  /*13520*/  UMOV UR11, UR35 ;  /* 0x00000023000b7c82 */ /* 0x000fe20008000000 */
[----:B------:R2:W-:Y:S01]  /*13530*/  UTMALDG.4D [UR32], [UR4], desc[UR6] ;  /* 0x00000620040075b4 */ /* 0x0005e20008019000 */
[----:B------:R2:W-:Y:S01]  /*13540*/  UTMALDG.4D [UR16], [UR4], desc[UR6] ;  /* 0x00000610040075b4 */ /* 0x0005e20008019000 */
[----:B------:R2:W-:Y:S02]  /*13550*/  UTMALDG.4D [UR8], [UR4], desc[UR6] ;  /* 0x00000608040075b4 */ /* 0x0005e40008019000 */
[----:B--2---:R-:W-:Y:S01]  /*13560*/  NOP ;  /* 0x0000000000007918 */ /* 0x004fe20000000000 */
.L_x_2325:
[----:B-1----:R-:W-:Y:S01]  /*13570*/  IADD3 R0, R17, 0x15400, RZ ;  /* 0x0001540011007810 */ /* 0x002fe20007ffe0ff */
[----:B------:R-:W-:Y:S05]  /*13580*/  WARPSYNC.ALL ;  /* 0x0000000000007948 */ /* 0x000fea0003800000 */
[----:B------:R-:W-:Y:S01]  /*13590*/  BAR.SYNC.DEFER_BLOCKING 0x8, 0x180 ;  /* 0x0206000000007b1d */ /* 0x000fe20000010000 */
[----:B------:R-:W-:-:S05]  /*135a0*/  LOP3.LUT P0, RZ, R0, 0x3ff, RZ, 0xc0, !PT ;  /* 0x000003ff00ff7812 */ /* 0x000fca000780c0ff */
[----:B------:R-:W-:Y:S08]  /*135b0*/  BSSY B6, `(.L_x_2330) ;  /* 0x0000012000067945 */ /* 0x000ff00003800000 */
        /* <DEDUP_REMOVED lines=17> */
.L_x_2331:
[----:B------:R-:W-:Y:S05]  /*136d0*/  BSYNC B6 ;  /* 0x0000000000067941 */ /* 0x000fea0003800000 */
.L_x_2330:
[----:B------:R-:W2:Y:S01]  /*136e0*/  LDL.LU R6, [R1+0x1c] ;  /* 0x00001c0001067983 */ /* 0x000ea20000300800 */
[----:B0-----:R-:W0:Y:S08]  /*136f0*/  LDC R7, c[0x0][0x448] ;  /* 0x00011200ff077b82 */ /* 0x001e300000000800 */
[----:B------:R-:W1:Y:S01]  /*13700*/  LDC.64 R2, c[0x0][0x2e0] ;  /* 0x0000b800ff027b82 */ /* 0x000e620000000a00 */
[----:B------:R-:W3:Y:S01]  /*13710*/  LDL R8, [R1+0x24] ;  /* 0x0000240001087983 */ /* 0x000ee20000100800 */
[----:B------:R-:W-:Y:S01]  /*13720*/  USHF.R.S32.HI UR4, URZ, 0x1f, UR36 ;  /* 0x0000001f3f047899 */ /* 0x000fe20008011424 */
[----:B------:R-:W-:Y:S01]  /*13730*/  ULDC.64 UR8, c[0x0][0x2d8] ;  /* 0x0000b60000087ab9 */ /* 0x000fe20000000a00 */
[----:B------:R-:W4:Y:S02]  /*13740*/  S2R R4, SR_TID.X ;  /* 0x0000000000047919 */ /* 0x000f240000002100 */
[----:B------:R-:W-:-:S02]  /*13750*/  UIMAD UR6, UR4, UR8, URZ ;  /* 0x00000008040672a4 */ /* 0x000fc4000f8e023f */
[----:B------:R-:W-:Y:S01]  /*13760*/  UIMAD.WIDE.U32 UR4, UR36, UR8, URZ ;  /* 0x00000008240472a5 */ /* 0x000fe2000f8e003f */
[----:B------:R-:W4:Y:S01]  /*13770*/  S2R R9, SR_TID.X ;  /* 0x0000000000097919 */ /* 0x000f220000002100 */
[----:B------:R-:W-:-:S04]  /*13780*/  UIMAD UR6, UR36, UR9, UR6 ;  /* 0x00000009240672a4 */ /* 0x000fc8000f8e0206 */
[----:B------:R-:W-:Y:S01]  /*13790*/  UIADD3 UR5, UR5, UR6, URZ ;  /* 0x0000000605057290 */ /* 0x000fe2000fffe03f */
[----:B0-----:R-:W-:Y:S02]  /*137a0*/  ISETP.NE.AND P0, PT, R7, 0x1, PT ;  /* 0x000000010700780c */ /* 0x001fe40003f05270 */
[----:B------:R-:W-:Y:S01]  /*137b0*/  ULDC.64 UR6, c[0x0][0x280] ;  /* 0x0000a00000067ab9 */ /* 0x000fe20000000a00 */
[C---:B----4-:R-:W-:Y:S01]  /*137c0*/  LOP3.LUT R5, R4.reuse, 0x7f, RZ, 0xc0, !PT ;  /* 0x0000007f04057812 */ /* 0x050fe200078ec0ff */
[----:B------:R-:W-:-:S03]  /*137d0*/  IMAD.SHL.U32 R4, R4, 0x10, RZ ;  /* 0x0000001004047824 */ /* 0x000fc600078e00ff */
[----:B------:R-:W-:Y:S01]  /*137e0*/  SHF.R.U32.HI R5, RZ, 0x3, R5 ;  /* 0x00000003ff057819 */ /* 0x000fe20000011605 */
[----:B------:R-:W-:-:S03]  /*137f0*/  IMAD.SHL.U32 R9, R9, 0x8, RZ ;  /* 0x0000000809097824 */ /* 0x000fc600078e00ff */
[----:B------:R-:W-:Y:S02]  /*13800*/  LOP3.LUT R4, R5, 0x70, R4, 0xf8, !PT ;  /* 0x0000007005047812 */ /* 0x000fe400078ef804 */
[----:B------:R-:W0:Y:S01]  /*13810*/  @P0 LDC R5, c[0x0][0x44c] ;  /* 0x00011300ff050b82 */ /* 0x000e220000000800 */
[----:B------:R-:W-:-:S04]  /*13820*/  LOP3.LUT R9, R9, 0x38, RZ, 0xc0, !PT ;  /* 0x0000003809097812 */ /* 0x000fc800078ec0ff */
[C---:B------:R-:W-:Y:S02]  /*13830*/  LOP3.LUT R11, R9.reuse, 0x40, RZ, 0xfc, !PT ;  /* 0x00000040090b7812 */ /* 0x040fe400078efcff */
[----:B------:R-:W-:Y:S02]  /*13840*/  LOP3.LUT R9, R9, 0x80, RZ, 0xfc, !PT ;  /* 0x0000008009097812 */ /* 0x000fe400078efcff */
[----:B--2---:R-:W-:-:S05]  /*13850*/  SHF.R.S32.HI R0, RZ, 0x1f, R6 ;  /* 0x0000001fff007819 */ /* 0x004fca0000011406 */
[----:B-1----:R-:W-:-:S04]  /*13860*/  IMAD R0, R0, R2, RZ ;  /* 0x0000000200007224 */ /* 0x002fc800078e02ff */
[C---:B------:R-:W-:Y:S02]  /*13870*/  IMAD R0, R6.reuse, R3, R0 ;  /* 0x0000000306007224 */ /* 0x040fe400078e0200 */
[----:B------:R-:W-:Y:S01]  /*13880*/  IMAD.WIDE.U32 R2, R6, R2, UR4 ;  /* 0x0000000406027e25 */ /* 0x000fe2000f8e0002 */
[----:B------:R-:W-:Y:S01]  /*13890*/  ULDC.64 UR4, c[0x0][0x2d0] ;  /* 0x0000b40000047ab9 */ /* 0x000fe20000000a00 */
[----:B------:R-:W1:Y:S02]  /*138a0*/  @P0 LDC R6, c[0x0][0x450] ;  /* 0x00011400ff060b82 */ /* 0x000e640000000800 */
[----:B------:R-:W-:Y:S01]  /*138b0*/  IMAD.IADD R3, R3, 0x1, R0 ;  /* 0x0000000103037824 */ /* 0x000fe200078e0200 */
[----:B---3--:R-:W-:-:S05]  /*138c0*/  LEA R0, R8, R4, 0x7 ;  /* 0x0000000408007211 */ /* 0x008fca00078e38ff */
[----:B0-----:R-:W-:-:S04]  /*138d0*/  @P0 IMAD.HI.U32 R5, R0, R5, RZ ;  /* 0x0000000500050227 */ /* 0x001fc800078e00ff */
[----:B------:R-:W-:Y:S01]  /*138e0*/  IMAD.MOV.U32 R4, RZ, RZ, R0 ;  /* 0x000000ffff047224 */ /* 0x000fe200078e0000 */
[----:B-1----:R-:W-:Y:S02]  /*138f0*/  @P0 SHF.R.U32.HI R4, RZ, R6, R5 ;  /* 0x00000006ff040219 */ /* 0x002fe40000011605 */
[----:B------:R-:W0:Y:S03]  /*13900*/  S2R R6, SR_TID.X ;  /* 0x0000000000067919 */ /* 0x000e260000002100 */
        /* <DEDUP_REMOVED lines=10> */
[C---:B------:R-:W-:Y:S01]  /*139b0*/  IMAD.WIDE.U32 R2, R0.reuse, UR4, R2 ;  /* 0x0000000400027c25 */ /* 0x040fe2000f8e0002 */
[----:B------:R-:W-:Y:S02]  /*139c0*/  ULDC UR4, c[0x0][0x2b8] ;  /* 0x0000ae0000047ab9 */ /* 0x000fe40000000800 */
[----:B------:R-:W-:Y:S01]  /*139d0*/  ISETP.GE.AND P2, PT, R9, UR4, PT ;  /* 0x0000000409007c0c */ /* 0x000fe2000bf46270 */
[----:B------:R-:W-:Y:S01]  /*139e0*/  IMAD R4, R0, UR5, R4 ;  /* 0x0000000500047c24 */ /* 0x000fe2000f8e0204 */
[----:B------:R1:W5:Y:S01]  /*139f0*/  LDL R9, [R1+0x14] ;  /* 0x0000140001097983 */ /* 0x0003620000100800 */
[----:B0-----:R-:W-:Y:S01]  /*13a00*/  IMAD.SHL.U32 R10, R6, 0x8, RZ ;  /* 0x00000008060a7824 */ /* 0x001fe200078e00ff */
[----:B------:R-:W-:Y:S01]  /*13a10*/  LEA R0, P3, R2, UR6, 0x1 ;  /* 0x0000000602007c11 */ /* 0x000fe2000f8608ff */
[----:B------:R-:W-:Y:S01]  /*13a20*/  IMAD.IADD R4, R3, 0x1, R4 ;  /* 0x0000000103047824 */ /* 0x000fe200078e0204 */
[----:B------:R-:W-:-:S02]  /*13a30*/  ISETP.GE.AND P1, PT, R11, UR4, PT ;  /* 0x000000040b007c0c */ /* 0x000fc4000bf26270 */
[----:B------:R-:W-:-:S04]  /*13a40*/  LOP3.LUT R10, R10, 0x38, RZ, 0xc0, !PT ;  /* 0x000000380a0a7812 */ /* 0x000fc800078ec0ff */
[----:B------:R-:W-:Y:S01]  /*13a50*/  ISETP.GE.AND P0, PT, R10, UR4, PT ;  /* 0x000000040a007c0c */ /* 0x000fe2000bf06270 */
[----:B------:R-:W-:Y:S01]  /*13a60*/  UMOV UR4, 0xffffffff ;  /* 0xffffffff00047882 */ /* 0x000fe20000000000 */
[----:B------:R-:W-:Y:S02]  /*13a70*/  LEA.HI.X R4, R2, UR7, R4, 0x1, P3 ;  /* 0x0000000702047c11 */ /* 0x000fe400098f0c04 */
[----:B-1----:R-:W-:Y:S09]  /*13a80*/  BRA.DIV UR4, `(.L_x_2332) ;  /* 0x0000003a04787947 */ /* 0x002ff2000b800000 */
[----:B------:R-:W2:Y:S01]  /*13a90*/  LDL.LU R8, [R1+0x24] ;  /* 0x0000240001087983 */ /* 0x000ea20000300800 */
[----:B------:R-:W-:Y:S01]  /*13aa0*/  ULDC UR4, c[0x0][0x288] ;  /* 0x0000a20000047ab9 */ /* 0x000fe20000000800 */
[----:B------:R-:W0:Y:S02]  /*13ab0*/  S2R R5, SR_TID.X ;  /* 0x0000000000057919 */ /* 0x000e240000002100 */
[----:B------:R-:W1:Y:S01]  /*13ac0*/  SHFL.IDX PT, R6, R0, RZ, 0x181f ;  /* 0x00181fff00067589 */ /* 0x000e6200000e0000 */
[----:B------:R-:W-:Y:S01]  /*13ad0*/  IMAD R3, R7, UR4, RZ ;  /* 0x0000000407037c24 */ /* 0x000fe2000f8e02ff */
[----:B0-----:R-:W-:-:S04]  /*13ae0*/  LOP3.LUT R5, R5, 0x7f, RZ, 0xc0, !PT ;  /* 0x0000007f05057812 */ /* 0x001fc800078ec0ff */
[----:B------:R-:W-:Y:S02]  /*13af0*/  SHF.R.U32.HI R11, RZ, 0x3, R5 ;  /* 0x00000003ff0b7819 */ /* 0x000fe40000011605 */
[----:B------:R-:W0:Y:S01]  /*13b00*/  SHFL.IDX PT, R5, R4, RZ, 0x181f ;  /* 0x00181fff04057589 */ /* 0x000e2200000e0000 */
[----:B------:R-:W-:Y:S02]  /*13b10*/  ULDC.64 UR6, c[0x0][0x208] ;  /* 0x0000820000067ab9 */ /* 0x000fe40000000a00 */
[----:B--2---:R-:W-:-:S05]  /*13b20*/  IMAD R2, R8, 0x80, R11 ;  /* 0x0000008008027824 */ /* 0x004fca00078e020b */
[----:B------:R-:W-:-:S13]  /*13b30*/  ISETP.GE.AND P4, PT, R2, R3, PT ;  /* 0x000000030200720c */ /* 0x000fda0003f86270 */
[----:B-1----:R-:W-:-:S05]  /*13b40*/  @!P4 LEA R6, P3, R10, R6, 0x1 ;  /* 0x000000060a06c211 */ /* 0x002fca00078608ff */
[----:B0-----:R-:W-:-:S04]  /*13b50*/  @!P4 IMAD.X R5, RZ, RZ, R5, P3 ;  /* 0x000000ffff05c224 */ /* 0x001fc800018e0605 */
[----:B------:R-:W-:Y:S02]  /*13b60*/  @!P4 IMAD.MOV.U32 R7, RZ, RZ, R5 ;  /* 0x000000ffff07c224 */ /* 0x000fe400078e0005 */
[----:B------:R-:W-:-:S03]  /*13b70*/  VIADD R5, R2, 0x10 ;  /* 0x0000001002057836 */ /* 0x000fc60000000000 */
[----:B------:R-:W-:Y:S01]  /*13b80*/  @!PT LDS RZ, [RZ] ;  /* 0x00000000fffff984 */ /* 0x000fe20000000800 */
[----:B-----5:R-:W-:Y:S04]  /*13b90*/  @!P4 LDGSTS.E.BYPASS.LTC128B.128 [R9+0x15400], desc[UR6][R6.64], !P0 ;  /* 0x154000000609cfae */ /* 0x020fe8000c101d46 */
        /* <DEDUP_REMOVED lines=54> */
[----:B0-----:R-:W0:Y:S04]  /*13f00*/  SHFL.IDX PT, R6, R0, 0x6, 0x181f ;  /* 0x00d81f0000067f89 */ /* 0x001e2800000e0000 */
[----:B------:R-:W1:Y:S04]  /*13f10*/  SHFL.IDX PT, R4, R4, 0x7, 0x181f ;  /* 0x00f81f0004047f89 */ /* 0x000e6800000e0000 */
[----:B------:R-:W2:Y:S01]  /*13f20*/  SHFL.IDX PT, R0, R0, 0x7, 0x181f ;  /* 0x00f81f0000007f89 */ /* 0x000ea200000e0000 */
[----:B0-----:R-:W-:-:S05]  /*13f30*/  @!P4 LEA R6, P3, R10, R6, 0x1 ;  /* 0x000000060a06c211 */ /* 0x001fca00078608ff */
[----:B------:R-:W-:-:S04]  /*13f40*/  @!P4 IMAD.X R5, RZ, RZ, R5, P3 ;  /* 0x000000ffff05c224 */ /* 0x000fc800018e0605 */
[----:B------:R-:W-:-:S05]  /*13f50*/  @!P4 IMAD.MOV.U32 R7, RZ, RZ, R5 ;  /* 0x000000ffff07c224 */ /* 0x000fca00078e0005 */
[----:B------:R0:W-:Y:S04]  /*13f60*/  @!P4 LDGSTS.E.BYPASS.LTC128B.128 [R9+0x18400], desc[UR6][R6.64], !P0 ;  /* 0x184000000609cfae */ /* 0x0001e8000c101d46 */
[----:B------:R0:W-:Y:S04]  /*13f70*/  @!P4 LDGSTS.E.BYPASS.LTC128B.128 [R9+0x1c400], desc[UR6][R6.64+0x80], !P1 ;  /* 0x1c4000800609cfae */ /* 0x0001e8000c901d46 */
[----:B-12---:R0:W-:Y:S02]  /*13f80*/  @!P4 LDGSTS.E.BYPASS.LTC128B.128 [R9+0x20400], desc[UR6][R6.64+0x100], !P2 ;  /* 0x204001000609cfae */ /* 0x0061e4000d101d46 */
.L_x_2443:
[----:B------:R-:W-:Y:S01]  /*13f90*/  VIADD R2, R2, 0x70 ;  /* 0x0000007002027836 */ /* 0x000fe20000000000 */
[----:B------:R-:W-:Y:S04]  /*13fa0*/  BSSY B0, `(.L_x_2333) ;  /* 0x000000c000007945 */ /* 0x000fe80003800000 */
[----:B------:R-:W-:-:S13]  /*13fb0*/  ISETP.GE.AND P3, PT, R2, R3, PT ;  /* 0x000000030200720c */ /* 0x000fda0003f66270 */
[----:B------:R-:W-:Y:S05]  /*13fc0*/  @P3 BRA `(.L_x_2334) ;  /* 0x0000000000243947 */ /* 0x000fea0003800000 */
[----:B------:R-:W-:Y:S01]  /*13fd0*/  LEA R2, P3, R10, R0, 0x1 ;  /* 0x000000000a027211 */ /* 0x000fe200078608ff */
        /* <DEDUP_REMOVED lines=8> */
.L_x_2334:
[----:B------:R-:W-:Y:S05]  /*14060*/  BSYNC B0 ;  /* 0x0000000000007941 */ /* 0x000fea0003800000 */
.L_x_2333:
[----:B------:R-:W-:Y:S01]  /*14070*/  NOP ;  /* 0x0000000000007918 */ /* 0x000fe20000000000 */
[----:B------:R-:W-:Y:S01]  /*14080*/  PLOP3.LUT P0, PT, PT, PT, PT, 0x80, 0x0 ;  /* 0x000000000000781c */ /* 0x000fe20003f0f070 */
[----:B0-----:R-:W-:-:S12]  /*14090*/  VIADD R6, R17, 0x36800 ;  /* 0x0003680011067836 */ /* 0x001fd80000000000 */
.L_x_2335:
[----:B------:R-:W-:Y:S02]  /*140a0*/  PLOP3.LUT P1, PT, P1, P0, PT, 0xa2, 0x0 ;  /* 0x000000000000781c */ /* 0x000fe40000f21472 */
[----:B------:R-:W-:-:S08]  /*140b0*/  @P0 R2UR P1, UR4, R17 ;  /* 0x00000000110402ca */ /* 0x000fd00000020000 */
[----:B------:R-:W-:-:S05]  /*140c0*/  @P0 PLOP3.LUT P0, PT, P1, PT, PT, 0x80, 0x0 ;  /* 0x000000000000081c */ /* 0x000fca0000f0f070 */
[----:B------:R-:W-:Y:S01]  /*140d0*/  @!P1 SYNCS.ARRIVE.TRANS64.RED.A0T1 RZ, [UR4+0x36800], RZ ;  /* 0x036800ffffff99a7 */ /* 0x000fe20008200404 */
[----:B------:R-:W-:Y:S07]  /*140e0*/  @!P1 ARRIVES.LDGSTSBAR.64.TRANSCNT [UR4+0x36800] ;  /* 0x03680000ff0099b0 */ /* 0x000fee0008000a84 */
[----:B------:R-:W-:Y:S05]  /*140f0*/  @P0 BRA.U.ANY `(.L_x_2335) ;  /* 0xfffffffd00e80947 */ /* 0x000fea000393ffff */
[----:B-1----:R-:W2:Y:S02]  /*14100*/  LDL.LU R2, [R1+0x28] ;  /* 0x0000280001027983 */ /* 0x002ea40000300800 */
        /* <DEDUP_REMOVED lines=11> */
.L_x_2444:
[----:B------:R-:W-:Y:S05]  /*141c0*/  BSYNC B0 ;  /* 0x0000000000007941 */ /* 0x000fea0003800000 */
.L_x_2336:
[----:B------:R-:W2:Y:S02]  /*141d0*/  LDL R2, [R1+0x20] ;  /* 0x0000200001027983 */ /* 0x000ea40000100800 */
[----:B--2---:R-:W-:-:S13]  /*141e0*/  ISETP.GE.AND P0, PT, R2, 0x2, PT ;  /* 0x000000020200780c */ /* 0x004fda0003f06270 */
[----:B------:R-:W-:Y:S05]  /*141f0*/  @!P0 BRA `(.L_x_2338) ;  /* 0x0000002000b08947 */ /* 0x000fea0003800000 */
[C---:B0-----:R-:W-:Y:S01]  /*14200*/  LOP3.LUT R0, R2.reuse, 0x1, RZ, 0xc0, !PT ;  /* 0x0000000102007812 */ /* 0x041fe200078ec0ff */
[----:B------:R-:W-:-:S03]  /*14210*/  VIADD R7, R2, 0xfffffffe ;  /* 0xfffffffe02077836 */ /* 0x000fc60000000000 */
[----:B------:R-:W-:Y:S01]  /*14220*/  ISETP.NE.U32.AND P0, PT, R0, 0x1, PT ;  /* 0x000000010000780c */ /* 0x000fe20003f05070 */
[----:B------:R-:W-:-:S12]  /*14230*/  IMAD.MOV.U32 R0, RZ, RZ, R7 ;  /* 0x000000ffff007224 */ /* 0x000fd800078e0007 */
[----:B------:R-:W-:Y:S05]  /*14240*/  @!P0 BRA `(.L_x_2339) ;  /* 0x0000000800e08947 */ /* 0x000fea0003800000 */
[----:B------:R-:W2:Y:S04]  /*14250*/  LDL R3, [R1+0xc] ;  /* 0x00000c0001037983 */ /* 0x000ea80000100800 */
[----:B------:R-:W3:Y:S01]  /*14260*/  LDL R2, [R1+0x4] ;  /* 0x0000040001027983 */ /* 0x000ee20000100800 */
[----:B------:R-:W-:Y:S01]  /*14270*/  VIADD R8, R18, 0x1 ;  /* 0x0000000112087836 */ /* 0x000fe20000000000 */
[----:B------:R-:W-:Y:S04]  /*14280*/  BSSY B0, `(.L_x_2340) ;  /* 0x00000b0000007945 */ /* 0x000fe80003800000 */
[----:B------:R-:W-:-:S04]  /*14290*/  ISETP.NE.AND P0, PT, R8, 0x2, PT ;  /* 0x000000020800780c */ /* 0x000fc80003f05270 */
[----:B------:R-:W-:Y:S02]  /*142a0*/  SEL R9, RZ, 0x1, P0 ;  /* 0x00000001ff097807 */ /* 0x000fe40000000000 */
[----:B------:R-:W-:Y:S02]  /*142b0*/  SEL R8, R8, RZ, P0 ;  /* 0x000000ff08087207 */ /* 0x000fe40000000000 */
[----:B--2---:R-:W-:Y:S02]  /*142c0*/  ISETP.NE.AND P1, PT, R3, RZ, PT ;  /* 0x000000ff0300720c */ /* 0x004fe40003f25270 */
[----:B---3--:R-:W-:-:S11]  /*142d0*/  LOP3.LUT R9, R2, R9, RZ, 0x3c, !PT ;  /* 0x0000000902097212 */ /* 0x008fd600078e3cff */
[----:B------:R-:W-:Y:S05]  /*142e0*/  @!P1 BRA `(.L_x_2341) ;  /* 0x0000000800a49947 */ /* 0x000fea0003800000 */
[----:B------:R-:W2:Y:S01]  /*142f0*/  LDL R2, [R1+0x10] ;  /* 0x0000100001027983 */ /* 0x000ea20000100800 */
[----:B------:R-:W-:Y:S01]  /*14300*/  MOV R4, R16 ;  /* 0x0000001000047202 */ /* 0x000fe20000000f00 */
[----:B------:R-:W-:Y:S01]  /*14310*/  IMAD.MOV.U32 R0, RZ, RZ, R7 ;  /* 0x000000ffff007224 */ /* 0x000fe200078e0007 */
[----:B--2---:R-:W-:-:S13]  /*14320*/  ISETP.NE.AND P1, PT, R2, RZ, PT ;  /* 0x000000ff0200720c */ /* 0x004fda0003f25270 */
        /* <DEDUP_REMOVED lines=10> */
[----:B------:R-:W-:Y:S02]  /*143d0*/  @P0 SHF.R.U32.HI R4, RZ, R3, R2 ;  /* 0x00000003ff040219 */ /* 0x000fe40000011602 */
[----:B------:R-:W0:Y:S03]  /*143e0*/  LDC.64 R2, c[0x0][0x418] ;  /* 0x00010600ff027b82 */ /* 0x000e260000000a00 */
[----:B------:R-:W-:-:S04]  /*143f0*/  IMAD.MOV R0, RZ, RZ, -R4 ;  /* 0x000000ffff007224 */ /* 0x000fc800078e0a04 */
[----:B------:R-:W-:Y:S01]  /*14400*/  IMAD R0, R5, R0, R7 ;  /* 0x0000000005007224 */ /* 0x000fe200078e0207 */
[----:B------:R-:W-:Y:S01]  /*14410*/  SHF.R.S32.HI R5, RZ, 0x1f, R4 ;  /* 0x0000001fff057819 */ /* 0x000fe20000011404 */
[----:B--2---:R-:W-:-:S04]  /*14420*/  IMAD R10, R10, UR4, RZ ;  /* 0x000000040a0a7c24 */ /* 0x004fc8000f8e02ff */
[C---:B---3--:R-:W-:Y:S02]  /*14430*/  IMAD R10, R11.reuse, UR5, R10 ;  /* 0x000000050b0a7c24 */ /* 0x048fe4000f8e020a */
[----:B------:R-:W-:-:S04]  /*14440*/  IMAD.WIDE.U32 R4, R11, UR4, R4 ;  /* 0x000000040b047c25 */ /* 0x000fc8000f8e0004 */
[----:B------:R-:W-:Y:S01]  /*14450*/  IMAD.IADD R5, R10, 0x1, R5 ;  /* 0x000000010a057824 */ /* 0x000fe200078e0205 */
[----:B0-----:R-:W-:-:S04]  /*14460*/  LEA R2, P0, R4, R2, 0x2 ;  /* 0x0000000204027211 */ /* 0x001fc800078010ff */
[----:B------:R-:W-:-:S05]  /*14470*/  LEA.HI.X R3, R4, R3, R5, 0x2, P0 ;  /* 0x0000000304037211 */ /* 0x000fca00000f1405 */
[----:B------:R0:W5:Y:S04]  /*14480*/  LDG.E R4, desc[UR6][R2.64] ;  /* 0x0000000602047981 */ /* 0x000168000c1e1900 */
.L_x_2342:
[----:B0-----:R-:W-:Y:S01]  /*14490*/  IMAD R2, R8, 0x8, R17 ;  /* 0x0000000808027824 */ /* 0x001fe200078e0211 */
[----:B------:R-:W-:Y:S01]  /*144a0*/  SHF.L.U32 R3, R9, 0x1f, RZ ;  /* 0x0000001f09037819 */ /* 0x000fe200000006ff */
[----:B------:R-:W-:Y:S03]  /*144b0*/  BSSY B1, `(.L_x_2343) ;  /* 0x0000003000017945 */ /* 0x000fe60003800000 */
[----:B------:R-:W0:Y:S02]  /*144c0*/  SYNCS.PHASECHK.TRANS64.TRYWAIT P0, [R2+URZ+0x36840], R3 ;  /* 0x03684003020075a7 */ /* 0x000e24000800017f */
[----:B0-----:R-:W-:Y:S05]  /*144d0*/  @!P0 BRA `(.L_x_2344) ;  /* 0x0000003800c48947 */ /* 0x001fea0003800000 */
.L_x_2445:
[----:B------:R-:W-:Y:S05]  /*144e0*/  BSYNC B1 ;  /* 0x0000000000017941 */ /* 0x000fea0003800000 */
.L_x_2343:
        /* <DEDUP_REMOVED lines=12> */
.L_x_2346:
[----:B------:R-:W-:Y:S05]  /*145b0*/  BSYNC B1 ;  /* 0x0000000000017941 */ /* 0x000fea0003800000 */
.L_x_2345:
[----:B------:R-:W-:Y:S01]  /*145c0*/  IMAD.MOV.U32 R10, RZ, RZ, RZ ;  /* 0x000000ffff0a7224 */ /* 0x000fe200078e00ff */
[----:B------:R-:W-:Y:S01]  /*145d0*/  R2UR UR11, R0 ;  /* 0x00000000000b72ca */ /* 0x000fe200000e0000 */
[----:B0-----:R-:W-:Y:S01]  /*145e0*/  IMAD R3, R8, 0xa800, R17 ;  /* 0x0000a80008037824 */ /* 0x001fe200078e0211 */
[----:B------:R-:W-:Y:S01]  /*145f0*/  UIADD3 UR4, UP0, UR38, 0x370, URZ ;  /* 0x0000037026047890 */ /* 0x000fe2000ff1e03f */
[----:B------:R-:W-:Y:S01]  /*14600*/  PLOP3.LUT P0, PT, PT, PT, PT, 0x80, 0x0 ;  /* 0x000000000000781c */ /* 0x000fe20003f0f070 */
[----:B------:R-:W-:Y:S01]  /*14610*/  VIADD R2, R2, 0x36830 ;  /* 0x0003683002027836 */ /* 0x000fe20000000000 */
[----:B------:R-:W-:Y:S01]  /*14620*/  R2UR UR10, R10 ;  /* 0x000000000a0a72ca */ /* 0x000fe200000e0000 */
[----:B------:R-:W-:Y:S01]  /*14630*/  VIADD R5, R3, 0x21400 ;  /* 0x0002140003057836 */ /* 0x000fe20000000000 */
[----:B------:R-:W-:Y:S01]  /*14640*/  UIADD3.X UR5, URZ, UR39, URZ, UP0, !UPT ;  /* 0x000000273f057290 */ /* 0x000fe200087fe43f */
[----:B------:R-:W-:Y:S01]  /*14650*/  UMOV UR6, 0x0 ;  /* 0x0000000000067882 */ /* 0x000fe20000000000 */
[----:B------:R-:W-:-:S04]  /*14660*/  UMOV UR7, 0x14f00000 ;  /* 0x14f0000000077882 */ /* 0x000fc80000000000 */
[----:B------:R-:W-:-:S12]  /*14670*/  UIMAD UR11, UR11, 0x70, URZ ;  /* 0x000000700b0b78a4 */ /* 0x000fd8000f8e023f */
.L_x_2347:
[----:B------:R-:W-:-:S13]  /*14680*/  @P0 ELECT P2, URZ, PT ;  /* 0x00000000003f082f */ /* 0x000fda0003840000 */
[----:B-----5:R-:W-:Y:S01]  /*14690*/  @P2 R2UR UR13, R4 ;  /* 0x00000000040d22ca */ /* 0x020fe200000e0000 */
[----:B------:R-:W-:Y:S01]  /*146a0*/  UMOV UR12, UR36 ;  /* 0x00000024000c7c82 */ /* 0x000fe20008000000 */
        /* <DEDUP_REMOVED lines=12> */
.L_x_2348:
[----:B------:R-:W-:-:S13]  /*14770*/  @P0 ELECT P2, URZ, PT ;  /* 0x00000000003f082f */ /* 0x000fda0003840000 */
[----:B------:R-:W-:Y:S01]  /*14780*/  @P2 R2UR UR13, R4 ;  /* 0x00000000040d22ca */ /* 0x000fe200000e0000 */
[----:B------:R-:W-:Y:S01]  /*14790*/  UMOV UR12, UR36 ;  /* 0x00000024000c7c82 */ /* 0x000fe20008000000 */
[----:B------:R-:W-:Y:S02]  /*147a0*/  @P2 R2UR UR9, R2 ;  /* 0x00000000020922ca */ /* 0x000fe400000e0000 */
[----:B------:R-:W-:Y:S02]  /*147b0*/  @P2 R2UR UR8, R5 ;  /* 0x00000000050822ca */ /* 0x000fe400000e0000 */
[----:B------:R-:W-:Y:S02]  /*147c0*/  @P2 PLOP3.LUT P0, PT, P2, PT, PT, 0x8, 0x0 ;  /* 0x000000000000281c */ /* 0x000fe4000170e170 */
        /* <DEDUP_REMOVED lines=9> */
.L_x_2349:
        /* <DEDUP_REMOVED lines=15> */
.L_x_2446:
[----:B------:R-:W-:Y:S05]  /*14950*/  BSYNC B1 ;  /* 0x0000000000017941 */ /* 0x000fea0003800000 */
.L_x_2350:
        /* <DEDUP_REMOVED lines=12> */
.L_x_2353:
[----:B------:R-:W-:Y:S05]  /*14a20*/  BSYNC B1 ;  /* 0x0000000000017941 */ /* 0x000fea0003800000 */
.L_x_2352:
[----:B------:R-:W-:Y:S01]  /*14a30*/  R2UR UR6, R12 ;  /* 0x000000000c0672ca */ /* 0x000fe200000e0000 */
[C-C-:B0-----:R-:W-:Y:S01]  /*14a40*/  IMAD R2, R18.reuse, 0x8, R17.reuse ;  /* 0x0000000812027824 */ /* 0x141fe200078e0211 */
        /* <DEDUP_REMOVED lines=9> */
.L_x_2354:
        /* <DEDUP_REMOVED lines=15> */
.L_x_2355:
        /* <DEDUP_REMOVED lines=15> */
.L_x_2356:
        /* <DEDUP_REMOVED lines=10> */
[----:B------:R-:W-:Y:S01]  /*14d60*/  MOV R16, R4 ;  /* 0x0000000400107202 */ /* 0x000fe20000000f00 */
[----:B------:R-:W-:-:S07]  /*14d70*/  IMAD.MOV.U32 R19, RZ, RZ, R0 ;  /* 0x000000ffff137224 */ /* 0x000fce00078e0000 */
.L_x_2341:
[----:B------:R-:W-:Y:S05]  /*14d80*/  BSYNC B0 ;  /* 0x0000000000007941 */ /* 0x000fea0003800000 */
.L_x_2340:
[----:B------:R-:W2:Y:S01]  /*14d90*/  LDL.LU R0, [R1+0x20] ;  /* 0x0000200001007983 */ /* 0x000ea20000300800 */
[----:B------:R-:W-:-:S03]  /*14da0*/  IMAD.MOV.U32 R18, RZ, RZ, R8 ;  /* 0x000000ffff127224 */ /* 0x000fc600078e0008 */
[----:B------:R0:W-:Y:S02]  /*14db0*/  STL [R1+0x4], R9 ;  /* 0x0000040901007387 */ /* 0x0001e40000100800 */
[----:B0-2---:R-:W-:-:S07]  /*14dc0*/  VIADD R0, R0, 0xfffffffd ;  /* 0xfffffffd00007836 */ /* 0x005fce0000000000 */
.L_x_2339:
[----:B------:R-:W-:Y:S01]  /*14dd0*/  ISETP.NE.AND P0, PT, R7, RZ, PT ;  /* 0x000000ff0700720c */ /* 0x000fe20003f05270 */
[----:B------:R-:W-:-:S12]  /*14de0*/  BSSY B0, `(.L_x_2338) ;  /* 0x000016d000007945 */ /* 0x000fd80003800000 */
[----:B------:R-:W-:Y:S05]  /*14df0*/  @!P0 BRA `(.L_x_2357) ;  /* 0x0000001400ac8947 */ /* 0x000fea0003800000 */
[----:B------:R-:W-:-:S07]  /*14e00*/  IMAD.MOV.U32 R8, RZ, RZ, R16 ;  /* 0x000000ffff087224 */ /* 0x000fce00078e0010 */
.L_x_2392:
        /* <DEDUP_REMOVED lines=8> */
[----:B--2---:R-:W-:Y:S02]  /*14e90*/  ISETP.NE.AND P1, PT, R3, RZ, PT ;  /* 0x000000ff0300720c */ /* 0x004fe40003f25270 */
[----:B---3--:R-:W-:-:S11]  /*14ea0*/  LOP3.LUT R5, R2, R5, RZ, 0x3c, !PT ;  /* 0x0000000502057212 */ /* 0x008fd600078e3cff */
[----:B0-----:R-:W-:Y:S05]  /*14eb0*/  @!P1 BRA `(.L_x_2359) ;  /* 0x0000000800a09947 */ /* 0x001fea0003800000 */
[----:B------:R-:W2:Y:S01]  /*14ec0*/  LDL R2, [R1+0x10] ;  /* 0x0000100001027983 */ /* 0x000ea20000100800 */
[----:B------:R-:W-:Y:S01]  /*14ed0*/  IMAD.MOV.U32 R7, RZ, RZ, R0 ;  /* 0x000000ffff077224 */ /* 0x000fe200078e0000 */
[----:B--2---:R-:W-:-:S13]  /*14ee0*/  ISETP.NE.AND P1, PT, R2, RZ, PT ;  /* 0x000000ff0200720c */ /* 0x004fda0003f25270 */
        /* <DEDUP_REMOVED lines=22> */
.L_x_2360:
[----:B------:R-:W-:Y:S01]  /*15050*/  IMAD R3, R4, 0x8, R17 ;  /* 0x0000000804037824 */ /* 0x000fe200078e0211 */
[----:B------:R-:W-:Y:S01]  /*15060*/  SHF.L.U32 R2, R5, 0x1f, RZ ;  /* 0x0000001f05027819 */ /* 0x000fe200000006ff */
[----:B------:R-:W-:Y:S03]  /*15070*/  BSSY B2, `(.L_x_2361) ;  /* 0x0000003000027945 */ /* 0x000fe60003800000 */
[----:B------:R-:W1:Y:S02]  /*15080*/  SYNCS.PHASECHK.TRANS64.TRYWAIT P0, [R3+URZ+0x36840], R2 ;  /* 0x03684002030075a7 */ /* 0x000e64000800017f */
[----:B-1----:R-:W-:Y:S05]  /*15090*/  @!P0 BRA `(.L_x_2362) ;  /* 0x0000002c00fc8947 */ /* 0x002fea0003800000 */
.L_x_2447:
[----:B------:R-:W-:Y:S05]  /*150a0*/  BSYNC B2 ;  /* 0x0000000000027941 */ /* 0x000fea0003800000 */
.L_x_2361:
        /* <DEDUP_REMOVED lines=12> */
.L_x_2364:
[----:B------:R-:W-:Y:S05]  /*15170*/  BSYNC B2 ;  /* 0x0000000000027941 */ /* 0x000fea0003800000 */
.L_x_2363:
[----:B------:R-:W-:Y:S01]  /*15180*/  MOV R12, RZ ;  /* 0x000000ff000c7202 */ /* 0x000fe20000000f00 */
[----:B------:R-:W-:Y:S01]  /*15190*/  IMAD R9, R4, 0xa800, R17 ;  /* 0x0000a80004097824 */ /* 0x000fe200078e0211 */
[----:B------:R-:W-:Y:S01]  /*151a0*/  UIADD3 UR4, UP0, UR38, 0x370, URZ ;  /* 0x0000037026047890 */ /* 0x000fe2000ff1e03f */
        /* <DEDUP_REMOVED lines=8> */
.L_x_2365:
        /* <DEDUP_REMOVED lines=16> */
.L_x_2366:
        /* <DEDUP_REMOVED lines=16> */
.L_x_2367:
        /* <DEDUP_REMOVED lines=16> */
.L_x_2448:
[----:B------:R-:W-:Y:S05]  /*15530*/  BSYNC B2 ;  /* 0x0000000000027941 */ /* 0x000fea0003800000 */
.L_x_2368:
        /* <DEDUP_REMOVED lines=11> */
.L_x_2371:
[----:B------:R-:W-:Y:S05]  /*155f0*/  BSYNC B2 ;  /* 0x0000000000027941 */ /* 0x000fea0003800000 */
.L_x_2370:
[----:B------:R-:W-:Y:S01]  /*15600*/  R2UR UR10, R12 ;  /* 0x000000000c0a72ca */ /* 0x000fe200000e0000 */
[----:B------:R-:W-:Y:S01]  /*15610*/  IMAD R18, R18, 0xa800, R17 ;  /* 0x0000a80012127824 */ /* 0x000fe200078e0211 */
[----:B------:R-:W-:Y:S01]  /*15620*/  R2UR UR6, R10 ;  /* 0x000000000a0672ca */ /* 0x000fe200000e0000 */
[----:B------:R-:W-:Y:S01]  /*15630*/  UIADD3 UR4, UP0, UR38, 0x470, URZ ;  /* 0x0000047026047890 */ /* 0x000fe2000ff1e03f */
[----:B------:R-:W-:Y:S01]  /*15640*/  R2UR UR7, R11 ;  /* 0x000000000b0772ca */ /* 0x000fe200000e0000 */
[----:B0-----:R-:W-:Y:S01]  /*15650*/  IMAD R3, R19, 0x70, RZ ;  /* 0x0000007013037824 */ /* 0x001fe200078e02ff */
[----:B------:R-:W-:Y:S01]  /*15660*/  PLOP3.LUT P0, PT, PT, PT, PT, 0x80, 0x0 ;  /* 0x000000000000781c */ /* 0x000fe20003f0f070 */
[----:B------:R-:W-:Y:S01]  /*15670*/  VIADD R2, R2, 0x50 ;  /* 0x0000005002027836 */ /* 0x000fe20000000000 */
[----:B------:R-:W-:Y:S01]  /*15680*/  IADD3 R9, R18, 0x400, RZ ;  /* 0x0000040012097810 */ /* 0x000fe20007ffe0ff */
[----:B------:R-:W-:-:S12]  /*15690*/  UIADD3.X UR5, URZ, UR39, URZ, UP0, !UPT ;  /* 0x000000273f057290 */ /* 0x000fd800087fe43f */
.L_x_2372:
        /* <DEDUP_REMOVED lines=15> */
.L_x_2373:
        /* <DEDUP_REMOVED lines=15> */
.L_x_2374:
        /* <DEDUP_REMOVED lines=12> */
.L_x_2359:
[----:B------:R-:W-:Y:S05]  /*15940*/  BSYNC B1 ;  /* 0x0000000000017941 */ /* 0x000fea0003800000 */
.L_x_2358:
[----:B------:R-:W2:Y:S01]  /*15950*/  LDL R2, [R1+0xc] ;  /* 0x00000c0001027983 */ /* 0x000ea20000100800 */
[----:B------:R-:W-:Y:S01]  /*15960*/  VIADD R18, R4, 0x1 ;  /* 0x0000000104127836 */ /* 0x000fe20000000000 */
[----:B------:R-:W-:Y:S04]  /*15970*/  BSSY B1, `(.L_x_2375) ;  /* 0x00000b0000017945 */ /* 0x000fe80003800000 */
[----:B------:R-:W-:-:S04]  /*15980*/  ISETP.NE.AND P0, PT, R18, 0x2, PT ;  /* 0x000000021200780c */ /* 0x000fc80003f05270 */
[----:B------:R-:W-:Y:S02]  /*15990*/  SEL R18, R18, RZ, P0 ;  /* 0x000000ff12127207 */ /* 0x000fe40000000000 */
[----:B--2---:R-:W-:Y:S02]  /*159a0*/  ISETP.NE.AND P1, PT, R2, RZ, PT ;  /* 0x000000ff0200720c */ /* 0x004fe40003f25270 */
[----:B------:R-:W-:-:S04]  /*159b0*/  SEL R2, RZ, 0x1, P0 ;  /* 0x00000001ff027807 */ /* 0x000fc80000000000 */
[----:B------:R-:W-:-:S05]  /*159c0*/  LOP3.LUT R10, R5, R2, RZ, 0x3c, !PT ;  /* 0x00000002050a7212 */ /* 0x000fca00078e3cff */
[----:B------:R0:W-:Y:S02]  /*159d0*/  STL [R1+0x4], R10 ;  /* 0x0000040a01007387 */ /* 0x0001e40000100800 */
[----:B------:R-:W-:Y:S05]  /*159e0*/  @!P1 BRA `(.L_x_2376) ;  /* 0x0000000800a09947 */ /* 0x000fea0003800000 */
[----:B------:R-:W2:Y:S01]  /*159f0*/  LDL R3, [R1+0x10] ;  /* 0x0000100001037983 */ /* 0x000ea20000100800 */
[----:B------:R-:W-:Y:S01]  /*15a00*/  VIADD R7, R0, 0xffffffff ;  /* 0xffffffff00077836 */ /* 0x000fe20000000000 */
[----:B--2---:R-:W-:-:S13]  /*15a10*/  ISETP.NE.AND P1, PT, R3, RZ, PT ;  /* 0x000000ff0300720c */ /* 0x004fda0003f25270 */
[----:B------:R-:W-:Y:S05]  /*15a20*/  @!P1 BRA `(.L_x_2377) ;  /* 0x0000000000549947 */ /* 0x000fea0003800000 */
[----:B------:R-:W2:Y:S01]  /*15a30*/  LDL R12, [R1+0x8] ;  /* 0x00000800010c7983 */ /* 0x000ea20000100800 */
[----:B------:R-:W1:Y:S01]  /*15a40*/  LDC R9, c[0x0][0x43c] ;  /* 0x00010f00ff097b82 */ /* 0x000e620000000800 */
[----:B------:R-:W-:Y:S02]  /*15a50*/  ULDC.64 UR4, c[0x0][0x428] ;  /* 0x00010a0000047ab9 */ /* 0x000fe40000000a00 */
[----:B------:R-:W3:Y:S01]  /*15a60*/  LDL R11, [R1] ;  /* 0x00000000010b7983 */ /* 0x000ee20000100800 */
[----:B------:R-:W-:Y:S01]  /*15a70*/  ULDC.64 UR6, c[0x0][0x208] ;  /* 0x0000820000067ab9 */ /* 0x000fe20000000a00 */
[----:B-1----:R-:W-:-:S13]  /*15a80*/  ISETP.NE.AND P0, PT, R9, 0x1, PT ;  /* 0x000000010900780c */ /* 0x002fda0003f05270 */
[----:B------:R-:W1:Y:S02]  /*15a90*/  @P0 LDC.64 R2, c[0x0][0x440] ;  /* 0x00011000ff020b82 */ /* 0x000e640000000a00 */
[----:B-1----:R-:W-:-:S04]  /*15aa0*/  @P0 IMAD.HI.U32 R8, R7, R2, RZ ;  /* 0x0000000207080227 */ /* 0x002fc800078e00ff */
        /* <DEDUP_REMOVED lines=13> */
.L_x_2377:
[----:B------:R-:W-:Y:S01]  /*15b80*/  IMAD R2, R18, 0x8, R17 ;  /* 0x0000000812027824 */ /* 0x000fe200078e0211 */
[----:B------:R-:W-:Y:S01]  /*15b90*/  SHF.L.U32 R3, R10, 0x1f, RZ ;  /* 0x0000001f0a037819 */ /* 0x000fe200000006ff */
[----:B------:R-:W-:Y:S03]  /*15ba0*/  BSSY B2, `(.L_x_2378) ;  /* 0x0000003000027945 */ /* 0x000fe60003800000 */
[----:B------:R-:W2:Y:S02]  /*15bb0*/  SYNCS.PHASECHK.TRANS64.TRYWAIT P0, [R2+URZ+0x36840], R3 ;  /* 0x03684003020075a7 */ /* 0x000ea4000800017f */
[----:B--2---:R-:W-:Y:S05]  /*15bc0*/  @!P0 BRA `(.L_x_2379) ;  /* 0x0000002400588947 */ /* 0x004fea0003800000 */
.L_x_2449:
[----:B------:R-:W-:Y:S05]  /*15bd0*/  BSYNC B2 ;  /* 0x0000000000027941 */ /* 0x000fea0003800000 */
.L_x_2378:
        /* <DEDUP_REMOVED lines=12> */
.L_x_2381:
[----:B------:R-:W-:Y:S05]  /*15ca0*/  BSYNC B2 ;  /* 0x0000000000027941 */ /* 0x000fea0003800000 */
.L_x_2380:
[----:B------:R-:W-:Y:S01]  /*15cb0*/  MOV R12, RZ ;  /* 0x000000ff000c7202 */ /* 0x000fe20000000f00 */
[C---:B--2---:R-:W-:Y:S01]  /*15cc0*/  IMAD R3, R18.reuse, 0x8, R6 ;  /* 0x0000000812037824 */ /* 0x044fe200078e0206 */
[----:B------:R-:W-:Y:S01]  /*15cd0*/  UIADD3 UR4, UP0, UR38, 0x370, URZ ;  /* 0x0000037026047890 */ /* 0x000fe2000ff1e03f */
[----:B------:R-:W-:Y:S01]  /*15ce0*/  IMAD R9, R18, 0xa800, R17 ;  /* 0x0000a80012097824 */ /* 0x000fe200078e0211 */
[----:B------:R-:W-:Y:S01]  /*15cf0*/  R2UR UR10, R12 ;  /* 0x000000000c0a72ca */ /* 0x000fe200000e0000 */
[----:B------:R-:W-:Y:S01]  /*15d00*/  VIADD R3, R3, 0x30 ;  /* 0x0000003003037836 */ /* 0x000fe20000000000 */
[----:B------:R-:W-:Y:S01]  /*15d10*/  PLOP3.LUT P0, PT, PT, PT, PT, 0x80, 0x0 ;  /* 0x000000000000781c */ /* 0x000fe20003f0f070 */
[----:B------:R-:W-:Y:S01]  /*15d20*/  IMAD R2, R7, 0x70, RZ ;  /* 0x0000007007027824 */ /* 0x000fe200078e02ff */
[----:B------:R-:W-:Y:S01]  /*15d30*/  UIADD3.X UR5, URZ, UR39, URZ, UP0, !UPT ;  /* 0x000000273f057290 */ /* 0x000fe200087fe43f */
[----:B0-----:R-:W-:Y:S01]  /*15d40*/  VIADD R10, R9, 0x21400 ;  /* 0x00021400090a7836 */ /* 0x001fe20000000000 */
[----:B------:R-:W-:Y:S01]  /*15d50*/  UMOV UR6, 0x0 ;  /* 0x0000000000067882 */ /* 0x000fe20000000000 */
[----:B------:R-:W-:-:S09]  /*15d60*/  UMOV UR7, 0x14f00000 ;  /* 0x14f0000000077882 */ /* 0x000fd20000000000 */
.L_x_2382:
        /* <DEDUP_REMOVED lines=16> */
.L_x_2383:
        /* <DEDUP_REMOVED lines=16> */
.L_x_2384:
        /* <DEDUP_REMOVED lines=15> */
.L_x_2450:
[----:B------:R-:W-:Y:S05]  /*16060*/  BSYNC B2 ;  /* 0x0000000000027941 */ /* 0x000fea0003800000 */
.L_x_2385:
        /* <DEDUP_REMOVED lines=11> */
.L_x_2388:
[----:B------:R-:W-:Y:S05]  /*16120*/  BSYNC B2 ;  /* 0x0000000000027941 */ /* 0x000fea0003800000 */
.L_x_2387:
        /* <DEDUP_REMOVED lines=8> */
[----:B------:R-:W-:Y:S01]  /*161b0*/  IADD3 R2, R2, 0x50, RZ ;  /* 0x0000005002027810 */ /* 0x000fe20007ffe0ff */
[----:B------:R-:W-:-:S12]  /*161c0*/  UIADD3.X UR5, URZ, UR39, URZ, UP0, !UPT ;  /* 0x000000273f057290 */ /* 0x000fd800087fe43f */
.L_x_2389:
        /* <DEDUP_REMOVED lines=15> */
.L_x_2390:
        /* <DEDUP_REMOVED lines=15> */
.L_x_2391:
        /* <DEDUP_REMOVED lines=12> */
.L_x_2376:
[----:B------:R-:W-:Y:S05]  /*16470*/  BSYNC B1 ;  /* 0x0000000000017941 */ /* 0x000fea0003800000 */
.L_x_2375:
[C---:B------:R-:W-:Y:S01]  /*16480*/  ISETP.GT.AND P0, PT, R0.reuse, 0x1, PT ;  /* 0x000000010000780c */ /* 0x040fe20003f04270 */
[----:B------:R-:W-:-:S12]  /*16490*/  VIADD R0, R0, 0xfffffffe ;  /* 0xfffffffe00007836 */ /* 0x000fd80000000000 */
[----:B------:R-:W-:Y:S05]  /*164a0*/  @P0 BRA `(.L_x_2392) ;  /* 0xffffffe800580947 */ /* 0x000fea000383ffff */
.L_x_2357:
[----:B------:R-:W-:Y:S05]  /*164b0*/  BSYNC B0 ;  /* 0x0000000000007941 */ /* 0x000fea0003800000 */
.L_x_2338:
[----:B0-----:R-:W0:Y:S01]  /*164c0*/  S2R R0, SR_TID.X ;  /* 0x0000000000007919 */ /* 0x001e220000002100 */
[----:B------:R-:W-:Y:S01]  /*164d0*/  BSSY B0, `(.L_x_2393) ;  /* 0x0000012000007945 */ /* 0x000fe20003800000 */
[----:B0-----:R-:W-:-:S04]  /*164e0*/  LOP3.LUT R6, R0, 0x7f, RZ, 0xc0, !PT ;  /* 0x0000007f00067812 */ /* 0x001fc800078ec0ff */
[----:B------:R-:W-:-:S13]  /*164f0*/  ISETP.NE.AND P1, PT, R6, RZ, PT ;  /* 0x000000ff0600720c */ /* 0x000fda0003f25270 */
[----:B------:R-:W-:Y:S05]  /*16500*/  @P1 BRA `(.L_x_2394) ;  /* 0x0000000000381947 */ /* 0x000fea0003800000 */
[----:B------:R-:W0:Y:S01]  /*16510*/  S2R R3, SR_LANEID ;  /* 0x0000000000037919 */ /* 0x000e220000000000 */
[----:B------:R-:W-:Y:S01]  /*16520*/  VOTEU.ANY UR4, UPT, PT ;  /* 0x0000000000047886 */ /* 0x000fe200038e0100 */
[----:B------:R-:W1:Y:S01]  /*16530*/  LDC.64 R4, c[0x0][0xc80] ;  /* 0x00032000ff047b82 */ /* 0x000e620000000a00 */
[----:B------:R-:W0:Y:S01]  /*16540*/  FLO.U32 R0, UR4 ;  /* 0x0000000400007d00 */ /* 0x000e2200080e0000 */
[----:B------:R-:W-:-:S07]  /*16550*/  ULDC.64 UR6, c[0x0][0x208] ;  /* 0x0000820000067ab9 */ /* 0x000fce0000000a00 */
[----:B------:R-:W1:Y:S01]  /*16560*/  POPC R2, UR4 ;  /* 0x0000000400027d09 */ /* 0x000e620008000000 */
[----:B0-----:R-:W-:-:S13]  /*16570*/  ISETP.EQ.U32.AND P0, PT, R0, R3, PT ;  /* 0x000000030000720c */ /* 0x001fda0003f02070 */
[----:B-1----:R-:W2:Y:S01]  /*16580*/  @P0 ATOMG.E.ADD.STRONG.GPU PT, R5, desc[UR6][R4.64], R2 ;  /* 0x00000002040509a8 */ /* 0x002ea200081ee1c6 */
[----:B------:R-:W0:Y:S02]  /*16590*/  S2R R3, SR_LTMASK ;  /* 0x0000000000037919 */ /* 0x000e240000003900 */
[----:B0-----:R-:W-:-:S06]  /*165a0*/  LOP3.LUT R3, R3, UR4, RZ, 0xc0, !PT ;  /* 0x0000000403037c12 */ /* 0x001fcc000f8ec0ff */
[----:B------:R-:W0:Y:S01]  /*165b0*/  POPC R3, R3 ;  /* 0x0000000300037309 */ /* 0x000e220000000000 */
[----:B--2---:R-:W0:Y:S02]  /*165c0*/  SHFL.IDX PT, R0, R5, R0, 0x1f ;  /* 0x00001f0005007589 */ /* 0x004e2400000e0000 */
[----:B0-----:R-:W-:-:S05]  /*165d0*/  IADD3 R0, R0, UR40, R3 ;  /* 0x0000002800007c10 */ /* 0x001fca000fffe003 */
[----:B------:R0:W-:Y:S02]  /*165e0*/  STL [R1+0x18], R0 ;  /* 0x0000180001007387 */ /* 0x0001e40000100800 */
.L_x_2394:
[----:B------:R-:W-:Y:S05]  /*165f0*/  BSYNC B0 ;  /* 0x0000000000007941 */ /* 0x000fea0003800000 */
.L_x_2393:
[----:B0-----:R-:W2:Y:S01]  /*16600*/  LDL.LU R0, [R1+0xc] ;  /* 0x00000c0001007983 */ /* 0x001ea20000300800 */
[----:B------:R-:W-:Y:S01]  /*16610*/  BSSY B0, `(.L_x_2395) ;  /* 0x0000047000007945 */ /* 0x000fe20003800000 */
[----:B--2---:R-:W-:-:S13]  /*16620*/  ISETP.NE.AND P0, PT, R0, RZ, PT ;  /* 0x000000ff0000720c */ /* 0x004fda0003f05270 */
        /* <DEDUP_REMOVED lines=8> */
.L_x_2451:
[----:B------:R-:W-:Y:S05]  /*166b0*/  BSYNC B1 ;  /* 0x0000000000017941 */ /* 0x000fea0003800000 */
.L_x_2397:
        /* <DEDUP_REMOVED lines=9> */
.L_x_2400:
[----:B------:R-:W-:Y:S05]  /*16750*/  BSYNC B1 ;  /* 0x0000000000017941 */ /* 0x000fea0003800000 */
.L_x_2399:
        /* <DEDUP_REMOVED lines=10> */
.L_x_2401:
        /* <DEDUP_REMOVED lines=15> */
.L_x_2402:
        /* <DEDUP_REMOVED lines=11> */
[----:B------:R-:W-:Y:S01]  /*169a0*/  UMOV UR6, 0x0 ;  /* 0x0000000000067882 */ /* 0x000fe20000000000 */
[----:B------:R-:W-:Y:S01]  /*169b0*/  IADD3 R0, R0, 0x7400, RZ ;  /* 0x0000740000007810 */ /* 0x000fe20007ffe0ff */
[----:B------:R-:W-:Y:S01]  /*169c0*/  UMOV UR7, 0x14f00000 ;  /* 0x14f0000000077882 */ /* 0x000fe20000000000 */
[----:B------:R-:W-:-:S09]  /*169d0*/  UMOV UR10, 0x80 ;  /* 0x00000080000a7882 */ /* 0x000fd20000000000 */
.L_x_2403:
        /* <DEDUP_REMOVED lines=10> */
.L_x_2396:
[----:B------:R-:W-:Y:S05]  /*16a80*/  BSYNC B0 ;  /* 0x0000000000007941 */ /* 0x000fea0003800000 */
.L_x_2395:
[----:B------:R-:W2:Y:S01]  /*16a90*/  LDL.LU R3, [R1+0x4] ;  /* 0x0000040001037983 */ /* 0x000ea20000300800 */
[----:B------:R-:W-:-:S05]  /*16aa0*/  VIADD R18, R18, 0x1 ;  /* 0x0000000112127836 */ /* 0x000fca0000000000 */
[----:B------:R-:W-:-:S04]  /*16ab0*/  ISETP.NE.AND P0, PT, R18, 0x2, PT ;  /* 0x000000021200780c */ /* 0x000fc80003f05270 */
[----:B------:R-:W-:Y:S02]  /*16ac0*/  SEL R0, RZ, 0x1, P0 ;  /* 0x00000001ff007807 */ /* 0x000fe40000000000 */
[----:B------:R-:W-:Y:S02]  /*16ad0*/  SEL R18, R18, RZ, P0 ;  /* 0x000000ff12127207 */ /* 0x000fe40000000000 */
[----:B--2---:R-:W-:-:S05]  /*16ae0*/  LOP3.LUT R3, R3, R0, RZ, 0x3c, !PT ;  /* 0x0000000003037212 */ /* 0x004fca00078e3cff */
[----:B------:R1:W-:Y:S02]  /*16af0*/  STL [R1+0x4], R3 ;  /* 0x0000040301007387 */ /* 0x0003e40000100800 */
.L_x_2318:
[----:B------:R-:W-:Y:S05]  /*16b00*/  BSYNC B7 ;  /* 0x0000000000077941 */ /* 0x000fea0003800000 */
.L_x_2316:
[----:B0-----:R-:W2:Y:S04]  /*16b10*/  LDL R0, [R1+0x2c] ;  /* 0x00002c0001007983 */ /* 0x001ea80000100800 */
[----:B------:R0:W5:Y:S01]  /*16b20*/  LDL R2, [R1+0x18] ;  /* 0x0000180001027983 */ /* 0x0001620000100800 */
[----:B--2---:R-:W-:-:S13]  /*16b30*/  ISETP.NE.AND P0, PT, R0, RZ, PT ;  /* 0x000000ff0000720c */ /* 0x004fda0003f05270 */
[----:B0-----:R-:W-:Y:S05]  /*16b40*/  @!P0 BRA `(.L_x_2404) ;  /* 0x0000000000288947 */ /* 0x001fea0003800000 */
[----:B------:R-:W-:Y:S05]  /*16b50*/  WARPSYNC.ALL ;  /* 0x0000000000007948 */ /* 0x000fea0003800000 */
[----:B------:R-:W0:Y:S08]  /*16b60*/  S2UR UR5, SR_CgaCtaId ;  /* 0x00000000000579c3 */ /* 0x000e300000008800 */
[----:B------:R-:W-:Y:S06]  /*16b70*/  BAR.SYNC.DEFER_BLOCKING 0x5, 0x180 ;  /* 0x0146000000007b1d */ /* 0x000fec0000010000 */
[----:B------:R-:W-:-:S02]  /*16b80*/  UMOV UR4, 0x400 ;  /* 0x0000040000047882 */ /* 0x000fc40000000000 */
[----:B0-----:R-:W-:-:S06]  /*16b90*/  ULEA UR4, UR5, UR4, 0x18 ;  /* 0x0000000405047291 */ /* 0x001fcc000f8ec03f */
[----:B------:R-:W-:-:S05]  /*16ba0*/  IMAD.U32 R17, RZ, RZ, UR4 ;  /* 0x00000004ff117e24 */ /* 0x000fca000f8e00ff */
[----:B-----5:R-:W0:Y:S04]  /*16bb0*/  LDS R2, [R17+0x368d0] ;  /* 0x0368d00011027984 */ /* 0x020e280000000800 */
[----:B0-----:R3:W-:Y:S01]  /*16bc0*/  STL [R1+0x18], R2 ;  /* 0x0000180201007387 */ /* 0x0017e20000100800 */
[----:B------:R-:W-:Y:S06]  /*16bd0*/  BAR.ARV 0x4, 0x180 ;  /* 0x0106000000007b1d */ /* 0x000fec0000002000 */
[----:B------:R-:W-:Y:S05]  /*16be0*/  BRA `(.L_x_2405) ;  /* 0x00000000002c7947 */ /* 0x000fea0003800000 */
.L_x_2404:
[----:B------:R-:W-:-:S03]  /*16bf0*/  UMOV UR4, 0xffffffff ;  /* 0xffffffff00047882 */ /* 0x000fc60000000000 */
[----:B------:R-:W-:Y:S05]  /*16c00*/  BRA.DIV UR4, `(.L_x_2406) ;  /* 0x0000001604847947 */ /* 0x000fea000b800000 */
[----:B-----5:R0:W2:Y:S02]  /*16c10*/  SHFL.IDX PT, R14, R2, RZ, 0x1f ;  /* 0x00001fff020e7589 */ /* 0x0200a400000e0000 */
.L_x_2454:
[----:B-1----:R-:W1:Y:S01]  /*16c20*/  @!P1 S2R R3, SR_CgaCtaId ;  /* 0x0000000000039919 */ /* 0x002e620000008800 */
[----:B------:R-:W-:Y:S05]  /*16c30*/  WARPSYNC.ALL ;  /* 0x0000000000007948 */ /* 0x000fea0003800000 */
[----:B------:R-:W-:Y:S01]  /*16c40*/  BAR.SYNC.DEFER_BLOCKING 0x4, 0x180 ;  /* 0x0106000000007b1d */ /* 0x000fe20000010000 */
[----:B------:R-:W-:-:S05]  /*16c50*/  @!P1 MOV R0, 0x400 ;  /* 0x0000040000009802 */ /* 0x000fca0000000f00 */
[----:B--2---:R2:W-:Y:S01]  /*16c60*/  STL [R1+0x18], R14 ;  /* 0x0000180e01007387 */ /* 0x0045e20000100800 */
[----:B-1----:R-:W-:-:S05]  /*16c70*/  @!P1 LEA R17, R3, R0, 0x18 ;  /* 0x0000000003119211 */ /* 0x002fca00078ec0ff */
[----:B------:R2:W-:Y:S01]  /*16c80*/  @!P1 STS [R17+0x368d0], R2 ;  /* 0x0368d00211009388 */ /* 0x0005e20000000800 */
[----:B------:R-:W-:Y:S06]  /*16c90*/  BAR.ARV 0x5, 0x180 ;  /* 0x0146000000007b1d */ /* 0x000fec0000002000 */
.L_x_2405:
[----:B------:R-:W4:Y:S01]  /*16ca0*/  LDL R0, [R1+0x18] ;  /* 0x0000180001007983 */ /* 0x000f220000100800 */
[----:B------:R-:W-:Y:S02]  /*16cb0*/  ULDC UR4, c[0x0][0xc38] ;  /* 0x00030e0000047ab9 */ /* 0x000fe40000000800 */
[----:B----4-:R-:W-:-:S13]  /*16cc0*/  ISETP.GE.AND P0, PT, R0, UR4, PT ;  /* 0x0000000400007c0c */ /* 0x010fda000bf06270 */
[----:B------:R-:W-:Y:S05]  /*16cd0*/  @!P0 BRA `(.L_x_2407) ;  /* 0xffffffb8001c8947 */ /* 0x000fea000383ffff */
.L_x_2313:
[----:B-1----:R-:W4:Y:S01]  /*16ce0*/  LDL.LU R0, [R1+0x28] ;  /* 0x0000280001007983 */ /* 0x002f220000300800 */
[----:B------:R-:W-:Y:S01]  /*16cf0*/  BSSY B0, `(.L_x_2408) ;  /* 0x000000b000007945 */ /* 0x000fe20003800000 */
[----:B------:R-:W1:Y:S01]  /*16d00*/  S2R R5, SR_CgaCtaId ;  /* 0x0000000000057919 */ /* 0x000e620000008800 */
[----:B----4-:R-:W-:-:S05]  /*16d10*/  VIADD R0, R0, 0x1 ;  /* 0x0000000100007836 */ /* 0x010fca0000000000 */
[----:B0-23--:R-:W-:-:S04]  /*16d20*/  LEA.HI R2, R0, R0, RZ, 0x1 ;  /* 0x0000000000027211 */ /* 0x00dfc800078f08ff */
[----:B------:R-:W-:-:S05]  /*16d30*/  LOP3.LUT R3, R2, 0xfffffffe, RZ, 0xc0, !PT ;  /* 0xfffffffe02037812 */ /* 0x000fca00078ec0ff */
[----:B------:R-:W-:Y:S01]  /*16d40*/  IMAD.IADD R3, R0, 0x1, -R3 ;  /* 0x0000000100037824 */ /* 0x000fe200078e0a03 */
[----:B------:R-:W-:-:S04]  /*16d50*/  MOV R0, 0x400 ;  /* 0x0000040000007802 */ /* 0x000fc80000000f00 */
[----:B-1----:R-:W-:Y:S02]  /*16d60*/  LEA R0, R5, R0, 0x18 ;  /* 0x0000000005007211 */ /* 0x002fe400078ec0ff */
[----:B------:R-:W-:-:S04]  /*16d70*/  SHF.L.U32 R3, R3, 0x1f, RZ ;  /* 0x0000001f03037819 */ /* 0x000fc800000006ff */
[----:B------:R-:W0:Y:S02]  /*16d80*/  SYNCS.PHASECHK.TRANS64.TRYWAIT P0, [R0+URZ+0x36820], R3 ;  /* 0x03682003000075a7 */ /* 0x000e24000800017f */
[----:B0-----:R-:W-:Y:S05]  /*16d90*/  @!P0 BRA `(.L_x_2409) ;  /* 0x0000001400488947 */ /* 0x001fea0003800000 */
.L_x_2455:
[----:B------:R-:W-:Y:S05]  /*16da0*/  BSYNC B0 ;  /* 0x0000000000007941 */ /* 0x000fea0003800000 */
.L_x_2408:
[----:B------:R-:W-:-:S03]  /*16db0*/  UMOV UR4, 0xffffffff ;  /* 0xffffffff00047882 */ /* 0x000fc60000000000 */
[----:B------:R-:W-:Y:S05]  /*16dc0*/  BRA.DIV UR4, `(.L_x_2410) ;  /* 0x0000001604507947 */ /* 0x000fea000b800000 */
[----:B------:R-:W1:Y:S02]  /*16dd0*/  S2R R2, SR_TID.X ;  /* 0x0000000000027919 */ /* 0x000e640000002100 */
[----:B-1----:R-:W-:-:S04]  /*16de0*/  SHF.R.U32.HI R2, RZ, 0x5, R2 ;  /* 0x00000005ff027819 */ /* 0x002fc80000011602 */
[----:B------:R-:W-:-:S05]  /*16df0*/  LOP3.LUT R2, R2, 0x3, RZ, 0xc0, !PT ;  /* 0x0000000302027812 */ /* 0x000fca00078ec0ff */
[----:B------:R1:W2:Y:S02]  /*16e00*/  SHFL.IDX PT, R14, R2, RZ, 0x1f ;  /* 0x00001fff020e7589 */ /* 0x0002a400000e0000 */
.L_x_2458:
[----:B--2---:R-:W-:Y:S01]  /*16e10*/  ISETP.NE.AND P0, PT, R14, RZ, PT ;  /* 0x000000ff0e00720c */ /* 0x004fe20003f05270 */
[----:B------:R-:W-:-:S12]  /*16e20*/  BSSY B0, `(.L_x_2411) ;  /* 0x0000025000007945 */ /* 0x000fd80003800000 */
[----:B------:R-:W-:Y:S05]  /*16e30*/  @P0 BRA `(.L_x_2412) ;  /* 0x00000000008c0947 */ /* 0x000fea0003800000 */
[----:B------:R-:W-:-:S03]  /*16e40*/  UMOV UR4, 0xffffffff ;  /* 0xffffffff00047882 */ /* 0x000fc60000000000 */
[----:B------:R-:W-:Y:S05]  /*16e50*/  BRA.DIV UR4, `(.L_x_2413) ;  /* 0x0000001604607947 */ /* 0x000fea000b800000 */
[----:B------:R-:W-:-:S13]  /*16e60*/  ELECT P6, URZ, PT ;  /* 0x00000000003f782f */ /* 0x000fda00038c0000 */
.L_x_2461:
[----:B------:R-:W-:Y:S05]  /*16e70*/  @!P6 BRA `(.L_x_2412) ;  /* 0x00000000007ce947 */ /* 0x000fea0003800000 */
[----:B-1----:R-:W2:Y:S02]  /*16e80*/  LDL.LU R2, [R1+0x30] ;  /* 0x0000300001027983 */ /* 0x002ea40000300800 */
[----:B--2---:R-:W-:-:S04]  /*16e90*/  LOP3.LUT R2, R2, 0x2, RZ, 0xfc, !PT ;  /* 0x0000000202027812 */ /* 0x004fc800078efcff */
[----:B------:R-:W-:-:S13]  /*16ea0*/  ISETP.NE.AND P2, PT, R2, 0x3, PT ;  /* 0x000000030200780c */ /* 0x000fda0003f45270 */
[----:B------:R-:W-:Y:S05]  /*16eb0*/  @!P2 BRA `(.L_x_2414) ;  /* 0x000000000004a947 */ /* 0x000fea0003800000 */
[----:B------:R-:W-:Y:S01]  /*16ec0*/  BPT.TRAP 0x1 ;  /* 0x000000040000795c */ /* 0x000fe20000300000 */
.L_x_2414:
        /* <DEDUP_REMOVED lines=13> */
.L_x_2462:
[----:B------:R-:W1:Y:S02]  /*16fa0*/  SYNCS.PHASECHK.TRANS64.TRYWAIT P0, [R3+URZ], R2 ;  /* 0x00000002030075a7 */ /* 0x000e64000800017f */
[----:B-1----:R-:W-:Y:S05]  /*16fb0*/  @!P0 BRA `(.L_x_2416) ;  /* 0x00000014003c8947 */ /* 0x002fea0003800000 */
.L_x_2463:
[----:B------:R-:W-:Y:S05]  /*16fc0*/  @!P2 BRA `(.L_x_2417) ;  /* 0x000000000004a947 */ /* 0x000fea0003800000 */
[----:B------:R-:W-:Y:S01]  /*16fd0*/  BPT.TRAP 0x1 ;  /* 0x000000040000795c */ /* 0x000fe20000300000 */
.L_x_2417:
[----:B-1----:R-:W-:-:S04]  /*16fe0*/  VIADD R3, R0, 0x36860 ;  /* 0x0003686000037836 */ /* 0x002fc80000000000 */
[----:B------:R-:W-:-:S04]  /*16ff0*/  IMAD R18, R18, 0x8, R3 ;  /* 0x0000000812127824 */ /* 0x000fc800078e0203 */
[----:B------:R-:W1:Y:S02]  /*17000*/  SYNCS.PHASECHK.TRANS64.TRYWAIT P0, [R18+URZ], R5 ;  /* 0x00000005120075a7 */ /* 0x000e64000800017f */
[----:B-1----:R-:W-:Y:S05]  /*17010*/  @!P0 BRA `(.L_x_2418) ;  /* 0x0000001400388947 */ /* 0x002fea0003800000 */
.L_x_2464:
[----:B------:R-:W-:-:S07]  /*17020*/  IMAD R3, R4, 0x8, R3 ;  /* 0x0000000804037824 */ /* 0x000fce00078e0203 */
.L_x_2419:
[----:B--2---:R2:W3:Y:S02]  /*17030*/  SYNCS.PHASECHK.TRANS64.TRYWAIT P0, [R3+URZ], R2 ;  /* 0x00000002030075a7 */ /* 0x0044e4000800017f */
[----:B---3--:R-:W-:Y:S05]  /*17040*/  @!P0 NANOSLEEP.SYNCS 0x989680 ;  /* 0x009896800000895d */ /* 0x008fea0003900000 */
[----:B------:R-:W3:Y:S02]  /*17050*/  @!P0 SYNCS.PHASECHK.TRANS64 P0, [R3+URZ], R2 ;  /* 0x00000002030085a7 */ /* 0x000ee4000800007f */
[----:B---3--:R-:W-:Y:S05]  /*17060*/  @!P0 BRA `(.L_x_2419) ;  /* 0xfffffffc00f08947 */ /* 0x008fea000383ffff */
.L_x_2412:
[----:B------:R-:W-:Y:S05]  /*17070*/  BSYNC B0 ;  /* 0x0000000000007941 */ /* 0x000fea0003800000 */
.L_x_2411:
[----:B------:R-:W-:Y:S05]  /*17080*/  EXIT ;  /* 0x000000000000794d */ /* 0x000fea0003800000 */
.L_x_2266:
[----:B0-----:R-:W-:-:S04]  /*17090*/  MOV R3, UR37 ;  /* 0x0000002500037c02 */ /* 0x001fc80008000f00 */
[----:B------:R0:W1:Y:S03]  /*170a0*/  SYNCS.PHASECHK.TRANS64.TRYWAIT P1, [R3+URZ+0x36800], R0 ;  /* 0x03680000030075a7 */ /* 0x000066000802017f */
[----:B-1----:R-:W-:Y:S05]  /*170b0*/  @!P1 NANOSLEEP.SYNCS 0x989680 ;  /* 0x009896800000995d */ /* 0x002fea0003900000 */
[----:B------:R-:W1:Y:S02]  /*170c0*/  @!P1 SYNCS.PHASECHK.TRANS64 P1, [R3+URZ+0x36800], R0 ;  /* 0x03680000030095a7 */ /* 0x000e64000802007f */
[----:B-1----:R-:W-:Y:S05]  /*170d0*/  @!P1 BRA `(.L_x_2266) ;  /* 0xfffffffc00ec9947 */ /* 0x002fea000383ffff */
[----:B------:R-:W-:Y:S05]  /*170e0*/  BRA `(.L_x_2420) ;  /* 0xfffffea400bc7947 */ /* 0x000fea000383ffff */
.L_x_2270:
[----:B-1----:R1:W2:Y:S02]  /*170f0*/  SYNCS.PHASECHK.TRANS64.TRYWAIT P2, [R0+URZ+0x36830], R3 ;  /* 0x03683003000075a7 */ /* 0x0022a4000804017f */
[----:B--2---:R-:W-:Y:S05]  /*17100*/  @!P2 NANOSLEEP.SYNCS 0x989680 ;  /* 0x009896800000a95d */ /* 0x004fea0003900000 */
[----:B------:R-:W2:Y:S02]  /*17110*/  @!P2 SYNCS.PHASECHK.TRANS64 P2, [R0+URZ+0x36830], R3 ;  /* 0x036830030000a5a7 */ /* 0x000ea4000804007f */
[----:B--2---:R-:W-:Y:S05]  /*17120*/  @!P2 BRA `(.L_x_2270) ;  /* 0xfffffffc00f0a947 */ /* 0x004fea000383ffff */
[----:B------:R-:W-:Y:S05]  /*17130*/  BRA `(.L_x_2269) ;  /* 0xfffffea400e07947 */ /* 0x000fea000383ffff */
.L_x_2275:
[----:B-1----:R-:W-:-:S04]  /*17140*/  IMAD.U32 R6, RZ, RZ, UR7 ;  /* 0x00000007ff067e24 */ /* 0x002fc8000f8e00ff */
[----:B------:R1:W2:Y:S03]  /*17150*/  SYNCS.PHASECHK.TRANS64.TRYWAIT P3, [R6+URZ+0x36830], R5 ;  /* 0x03683005060075a7 */ /* 0x0002a6000806017f */
[----:B--2---:R-:W-:Y:S05]  /*17160*/  @!P3 NANOSLEEP.SYNCS 0x989680 ;  /* 0x009896800000b95d */ /* 0x004fea0003900000 */
[----:B------:R-:W2:Y:S02]  /*17170*/  @!P3 SYNCS.PHASECHK.TRANS64 P3, [R6+URZ+0x36830], R5 ;  /* 0x036830050600b5a7 */ /* 0x000ea4000806007f */
[----:B--2---:R-:W-:Y:S05]  /*17180*/  @!P3 BRA `(.L_x_2275) ;  /* 0xfffffffc00ecb947 */ /* 0x004fea000383ffff */
[----:B------:R-:W-:Y:S05]  /*17190*/  BRA `(.L_x_2274) ;  /* 0xfffffef000307947 */ /* 0x000fea000383ffff */
.L_x_2279:
[----:B01----:R-:W-:-:S04]  /*171a0*/  IMAD.U32 R5, RZ, RZ, UR10 ;  /* 0x0000000aff057e24 */ /* 0x003fc8000f8e00ff */
[----:B------:R0:W1:Y:S03]  /*171b0*/  SYNCS.PHASECHK.TRANS64.TRYWAIT P3, [R5+URZ+0x36850], R0 ;  /* 0x03685000050075a7 */ /* 0x000066000806017f */
[----:B-1----:R-:W-:Y:S05]  /*171c0*/  @!P3 NANOSLEEP.SYNCS 0x989680 ;  /* 0x009896800000b95d */ /* 0x002fea0003900000 */
[----:B------:R-:W1:Y:S02]  /*171d0*/  @!P3 SYNCS.PHASECHK.TRANS64 P3, [R5+URZ+0x36850], R0 ;  /* 0x036850000500b5a7 */ /* 0x000e64000806007f */
[----:B-1----:R-:W-:Y:S05]  /*171e0*/  @!P3 BRA `(.L_x_2279) ;  /* 0xfffffffc00ecb947 */ /* 0x002fea000383ffff */
[----:B------:R-:W-:Y:S05]  /*171f0*/  BRA `(.L_x_2278) ;  /* 0xffffff1400787947 */ /* 0x000fea000383ffff */
.L_x_2285:
[----:B-1----:R-:W-:-:S04]  /*17200*/  IMAD.U32 R6, RZ, RZ, UR4 ;  /* 0x00000004ff067e24 */ /* 0x002fc8000f8e00ff */
[----:B------:R1:W2:Y:S03]  /*17210*/  SYNCS.PHASECHK.TRANS64.TRYWAIT P2, [R6+URZ+0x36830], R5 ;  /* 0x03683005060075a7 */ /* 0x0002a6000804017f */
[----:B--2---:R-:W-:Y:S05]  /*17220*/  @!P2 NANOSLEEP.SYNCS 0x989680 ;  /* 0x009896800000a95d */ /* 0x004fea0003900000 */
[----:B------:R-:W2:Y:S02]  /*17230*/  @!P2 SYNCS.PHASECHK.TRANS64 P2, [R6+URZ+0x36830], R5 ;  /* 0x036830050600a5a7 */ /* 0x000ea4000804007f */
[----:B--2---:R-:W-:Y:S05]  /*17240*/  @!P2 BRA `(.L_x_2285) ;  /* 0xfffffffc00eca947 */ /* 0x004fea000383ffff */
[----:B------:R-:W-:Y:S05]  /*17250*/  BRA `(.L_x_2284) ;  /* 0xffffff3800b87947 */ /* 0x000fea000383ffff */
.L_x_2289:
[----:B01----:R-:W-:-:S04]  /*17260*/  IMAD.U32 R5, RZ, RZ, UR10 ;  /* 0x0000000aff057e24 */ /* 0x003fc8000f8e00ff */
[----:B------:R0:W1:Y:S03]  /*17270*/  SYNCS.PHASECHK.TRANS64.TRYWAIT P2, [R5+URZ+0x36850], R0 ;  /* 0x03685000050075a7 */ /* 0x000066000804017f */
[----:B-1----:R-:W-:Y:S05]  /*17280*/  @!P2 NANOSLEEP.SYNCS 0x989680 ;  /* 0x009896800000a95d */ /* 0x002fea0003900000 */
[----:B------:R-:W1:Y:S02]  /*17290*/  @!P2 SYNCS.PHASECHK.TRANS64 P2, [R5+URZ+0x36850], R0 ;  /* 0x036850000500a5a7 */ /* 0x000e64000804007f */
[----:B-1----:R-:W-:Y:S05]  /*172a0*/  @!P2 BRA `(.L_x_2289) ;  /* 0xfffffffc00eca947 */ /* 0x002fea000383ffff */
[----:B------:R-:W-:Y:S05]  /*172b0*/  BRA `(.L_x_2288) ;  /* 0xffffff6000007947 */ /* 0x000fea000383ffff */
.L_x_2294:
[----:B-1----:R-:W-:-:S04]  /*172c0*/  IMAD.U32 R9, RZ, RZ, UR5 ;  /* 0x00000005ff097e24 */ /* 0x002fc8000f8e00ff */
[----:B------:R1:W2:Y:S03]  /*172d0*/  SYNCS.PHASECHK.TRANS64.TRYWAIT P0, [R9+URZ+0x36850], R0 ;  /* 0x03685000090075a7 */ /* 0x0002a6000800017f */
[----:B--2---:R-:W-:Y:S05]  /*172e0*/  @!P0 NANOSLEEP.SYNCS 0x989680 ;  /* 0x009896800000895d */ /* 0x004fea0003900000 */
[----:B------:R-:W2:Y:S02]  /*172f0*/  @!P0 SYNCS.PHASECHK.TRANS64 P0, [R9+URZ+0x36850], R0 ;  /* 0x03685000090085a7 */ /* 0x000ea4000800007f */
[----:B--2---:R-:W-:Y:S05]  /*17300*/  @!P0 BRA `(.L_x_2294) ;  /* 0xfffffffc00ec8947 */ /* 0x004fea000383ffff */
[----:B------:R-:W-:Y:S05]  /*17310*/  BRA `(.L_x_2293) ;  /* 0xffffff8000707947 */ /* 0x000fea000383ffff */
.L_x_2324:
[----:B------:R-:W-:Y:S02]  /*17320*/  IMAD.MOV.U32 R13, RZ, RZ, R0 ;  /* 0x000000ffff0d7224 */ /* 0x000fe400078e0000 */
[----:B------:R-:W-:Y:S02]  /*17330*/  IMAD.MOV.U32 R12, RZ, RZ, RZ ;  /* 0x000000ffff0c7224 */ /* 0x000fe400078e00ff */
[----:B------:R-:W-:Y:S02]  /*17340*/  IMAD.MOV.U32 R11, RZ, RZ, 0x1f ;  /* 0x0000001fff0b7424 */ /* 0x000fe400078e00ff */
[----:B------:R-:W-:-:S07]  /*17350*/  IMAD.MOV.U32 R15, RZ, RZ, -0x1 ;  /* 0xffffffffff0f7424 */ /* 0x000fce00078e00ff */
[----:B0-----:R-:W-:Y:S05]  /*17360*/  WARPSYNC.COLLECTIVE R15, `(.L_x_2421) ;  /* 0x000000000f087348 */ /* 0x001fea0003c00000 */
[----:B------:R1:W2:Y:S02]  /*17370*/  SHFL.IDX P6, R14, R13, R12, R11 ;  /* 0x0000000c0d0e7389 */ /* 0x0002a400000c000b */
[----:B012---:R-:W-:Y:S01]  /*17380*/  ENDCOLLECTIVE ;  /* 0x000000000000791b */ /* 0x007fe20003800000 */
.L_x_2421:
[----:B------:R-:W-:Y:S05]  /*17390*/  BRA `(.L_x_2422) ;  /* 0xffffffbc00407947 */ /* 0x000fea000383ffff */
.L_x_2326:
[----:B------:R-:W-:Y:S01]  /*173a0*/  BSSY B0, `(.L_x_2423) ;  /* 0x0000006000007945 */ /* 0x000fe20003800000 */
[----:B------:R-:W-:-:S07]  /*173b0*/  IMAD.MOV.U32 R15, RZ, RZ, -0x1 ;  /* 0xffffffffff0f7424 */ /* 0x000fce00078e00ff */
[----:B01----:R-:W-:Y:S05]  /*173c0*/  WARPSYNC.COLLECTIVE R15, `(.L_x_2424) ;  /* 0x000000000f0c7348 */ /* 0x003fea0003c00000 */
[----:B------:R-:W-:Y:S02]  /*173d0*/  ELECT P6, UR62, PT ;  /* 0x00000000003e782f */ /* 0x000fe400038c0000 */
[----:B------:R-:W-:Y:S01]  /*173e0*/  MOV R14, UR62 ;  /* 0x0000003e000e7c02 */ /* 0x000fe20008000f00 */
[----:B01----:R-:W-:Y:S10]  /*173f0*/  ENDCOLLECTIVE ;  /* 0x000000000000791b */ /* 0x003ff40003800000 */
.L_x_2424:
[----:B------:R-:W-:Y:S05]  /*17400*/  BSYNC B0 ;  /* 0x0000000000007941 */ /* 0x000fea0003800000 */
.L_x_2423:
[----:B------:R-:W-:Y:S05]  /*17410*/  BRA `(.L_x_2425) ;  /* 0xffffffbc00407947 */ /* 0x000fea000383ffff */
.L_x_2328:
[----:B-1----:R1:W2:Y:S02]  /*17420*/  SYNCS.PHASECHK.TRANS64.TRYWAIT P0, [R2+URZ+0x36840], R0 ;  /* 0x03684000020075a7 */ /* 0x0022a4000800017f */
[----:B--2---:R-:W-:Y:S05]  /*17430*/  @!P0 NANOSLEEP.SYNCS 0x989680 ;  /* 0x009896800000895d */ /* 0x004fea0003900000 */
[----:B------:R-:W2:Y:S02]  /*17440*/  @!P0 SYNCS.PHASECHK.TRANS64 P0, [R2+URZ+0x36840], R0 ;  /* 0x03684000020085a7 */ /* 0x000ea4000800007f */
[----:B--2---:R-:W-:Y:S05]  /*17450*/  @!P0 BRA `(.L_x_2328) ;  /* 0xfffffffc00f08947 */ /* 0x004fea000383ffff */
[----:B------:R-:W-:Y:S05]  /*17460*/  BRA `(.L_x_2426) ;  /* 0xffffffbc00947947 */ /* 0x000fea000383ffff */
.L_x_2332:
[----:B------:R-:W-:Y:S01]  /*17470*/  IMAD.MOV.U32 R13, RZ, RZ, R4 ;  /* 0x000000ffff0d7224 */ /* 0x000fe200078e0004 */
[----:B------:R-:W-:Y:S01]  /*17480*/  MOV R12, RZ ;  /* 0x000000ff000c7202 */ /* 0x000fe20000000f00 */
[----:B------:R-:W-:Y:S01]  /*17490*/  IMAD.MOV.U32 R11, RZ, RZ, 0x181f ;  /* 0x0000181fff0b7424 */ /* 0x000fe200078e00ff */
[----:B------:R-:W-:Y:S01]  /*174a0*/  LOP3.LUT R6, R6, 0x7f, RZ, 0xc0, !PT ;  /* 0x0000007f06067812 */ /* 0x000fe200078ec0ff */
[----:B------:R-:W-:-:S03]  /*174b0*/  IMAD.MOV.U32 R15, RZ, RZ, -0x1 ;  /* 0xffffffffff0f7424 */ /* 0x000fc600078e00ff */
[----:B------:R-:W-:-:S07]  /*174c0*/  SHF.R.U32.HI R2, RZ, 0x3, R6 ;  /* 0x00000003ff027819 */ /* 0x000fce0000011606 */
[----:B-----5:R-:W-:Y:S05]  /*174d0*/  WARPSYNC.COLLECTIVE R15, `(.L_x_2427) ;  /* 0x000000000f087348 */ /* 0x020fea0003c00000 */
[----:B------:R0:W1:Y:S02]  /*174e0*/  SHFL.IDX P6, R14, R13, R12, R11 ;  /* 0x0000000c0d0e7389 */ /* 0x00006400000c000b */
[----:B01---5:R-:W-:Y:S01]  /*174f0*/  ENDCOLLECTIVE ;  /* 0x000000000000791b */ /* 0x023fe20003800000 */
.L_x_2427:
[----:B------:R-:W-:-:S04]  /*17500*/  IMAD R2, R8, 0x80, R2 ;  /* 0x0000008008027824 */ /* 0x000fc800078e0202 */
[----:B------:R-:W-:Y:S02]  /*17510*/  VIADD R8, R2, 0x10 ;  /* 0x0000001002087836 */ /* 0x000fe40000000000 */
[----:B------:R-:W-:Y:S02]  /*17520*/  IMAD.MOV.U32 R13, RZ, RZ, R0 ;  /* 0x000000ffff0d7224 */ /* 0x000fe400078e0000 */
[----:B------:R-:W-:-:S07]  /*17530*/  IMAD.MOV.U32 R5, RZ, RZ, R14 ;  /* 0x000000ffff057224 */ /* 0x000fce00078e000e */
[----:B------:R-:W-:Y:S05]  /*17540*/  WARPSYNC.COLLECTIVE R15, `(.L_x_2428) ;  /* 0x000000000f087348 */ /* 0x000fea0003c00000 */
[----:B------:R0:W1:Y:S02]  /*17550*/  SHFL.IDX P6, R14, R13, R12, R11 ;  /* 0x0000000c0d0e7389 */ /* 0x00006400000c000b */
[----:B01----:R-:W-:Y:S01]  /*17560*/  ENDCOLLECTIVE ;  /* 0x000000000000791b */ /* 0x003fe20003800000 */
.L_x_2428:
        /* <DEDUP_REMOVED lines=8> */
[----:B------:R-:W-:-:S04]  /*175f0*/  @!P4 IMAD.X R5, RZ, RZ, R5, P3 ;  /* 0x000000ffff05c224 */ /* 0x000fc800018e0605 */
[----:B------:R-:W-:-:S05]  /*17600*/  @!P4 IMAD.MOV.U32 R7, RZ, RZ, R5 ;  /* 0x000000ffff07c224 */ /* 0x000fca00078e0005 */
        /* <DEDUP_REMOVED lines=10> */
.L_x_2429:
[----:B------:R-:W-:Y:S01]  /*176b0*/  IMAD.MOV.U32 R13, RZ, RZ, R0 ;  /* 0x000000ffff0d7224 */ /* 0x000fe200078e0000 */
[----:B------:R-:W-:-:S07]  /*176c0*/  MOV R5, R14 ;  /* 0x0000000e00057202 */ /* 0x000fce0000000f00 */
[----:B------:R-:W-:Y:S05]  /*176d0*/  WARPSYNC.COLLECTIVE R15, `(.L_x_2430) ;  /* 0x000000000f087348 */ /* 0x000fea0003c00000 */
[----:B------:R0:W1:Y:S02]  /*176e0*/  SHFL.IDX P6, R14, R13, R12, R11 ;  /* 0x0000000c0d0e7389 */ /* 0x00006400000c000b */
[----:B01----:R-:W-:Y:S01]  /*176f0*/  ENDCOLLECTIVE ;  /* 0x000000000000791b */ /* 0x003fe20003800000 */
.L_x_2430:
[----:B------:R-:W-:Y:S01]  /*17700*/  ULDC.64 UR4, c[0x0][0x208] ;  /* 0x0000820000047ab9 */ /* 0x000fe20000000a00 */
[----:B------:R-:W-:Y:S02]  /*17710*/  IMAD.MOV.U32 R13, RZ, RZ, R4 ;  /* 0x000000ffff0d7224 */ /* 0x000fe400078e0004 */
[----:B------:R-:W-:Y:S02]  /*17720*/  IMAD.MOV.U32 R12, RZ, RZ, 0x2 ;  /* 0x00000002ff0c7424 */ /* 0x000fe400078e00ff */
[----:B------:R-:W-:-:S05]  /*17730*/  IMAD.MOV.U32 R6, RZ, RZ, R14 ;  /* 0x000000ffff067224 */ /* 0x000fca00078e000e */
[----:B------:R-:W-:-:S05]  /*17740*/  @!P4 LEA R6, P3, R10, R6, 0x1 ;  /* 0x000000060a06c211 */ /* 0x000fca00078608ff */
[----:B------:R-:W-:-:S04]  /*17750*/  @!P4 IMAD.X R5, RZ, RZ, R5, P3 ;  /* 0x000000ffff05c224 */ /* 0x000fc800018e0605 */
        /* <DEDUP_REMOVED lines=12> */
.L_x_2431:
[----:B------:R-:W-:Y:S02]  /*17820*/  IMAD.MOV.U32 R13, RZ, RZ, R0 ;  /* 0x000000ffff0d7224 */ /* 0x000fe400078e0000 */
[----:B------:R-:W-:-:S07]  /*17830*/  IMAD.MOV.U32 R5, RZ, RZ, R14 ;  /* 0x000000ffff057224 */ /* 0x000fce00078e000e */
[----:B------:R-:W-:Y:S05]  /*17840*/  WARPSYNC.COLLECTIVE R15, `(.L_x_2432) ;  /* 0x000000000f087348 */ /* 0x000fea0003c00000 */
[----:B------:R0:W1:Y:S02]  /*17850*/  SHFL.IDX P6, R14, R13, R12, R11 ;  /* 0x0000000c0d0e7389 */ /* 0x00006400000c000b */
[----:B01----:R-:W-:Y:S01]  /*17860*/  ENDCOLLECTIVE ;  /* 0x000000000000791b */ /* 0x003fe20003800000 */
.L_x_2432:
[----:B------:R-:W-:Y:S01]  /*17870*/  ULDC.64 UR4, c[0x0][0x208] ;  /* 0x0000820000047ab9 */ /* 0x000fe20000000a00 */
[----:B------:R-:W-:Y:S02]  /*17880*/  IMAD.MOV.U32 R13, RZ, RZ, R4 ;  /* 0x000000ffff0d7224 */ /* 0x000fe400078e0004 */
[----:B------:R-:W-:Y:S02]  /*17890*/  IMAD.MOV.U32 R12, RZ, RZ, 0x3 ;  /* 0x00000003ff0c7424 */ /* 0x000fe400078e00ff */
[----:B------:R-:W-:-:S05]  /*178a0*/  IMAD.MOV.U32 R6, RZ, RZ, R14 ;  /* 0x000000ffff067224 */ /* 0x000fca00078e000e */
[----:B------:R-:W-:-:S05]  /*178b0*/  @!P4 LEA R6, P3, R10, R6, 0x1 ;  /* 0x000000060a06c211 */ /* 0x000fca00078608ff */
[----:B------:R-:W-:-:S05]  /*178c0*/  @!P4 IMAD.X R5, RZ, RZ, R5, P3 ;  /* 0x000000ffff05c224 */ /* 0x000fca00018e0605 */
[----:B------:R-:W-:Y:S01]  /*178d0*/  @!P4 MOV R7, R5 ;  /* 0x000000050007c202 */ /* 0x000fe20000000f00 */
[----:B------:R-:W-:-:S04]  /*178e0*/  VIADD R5, R2, 0x30 ;  /* 0x0000003002057836 */ /* 0x000fc80000000000 */
        /* <DEDUP_REMOVED lines=10> */
.L_x_2433:
[----:B------:R-:W-:Y:S02]  /*17990*/  IMAD.MOV.U32 R13, RZ, RZ, R0 ;  /* 0x000000ffff0d7224 */ /* 0x000fe400078e0000 */
[----:B------:R-:W-:-:S07]  /*179a0*/  IMAD.MOV.U32 R5, RZ, RZ, R14 ;  /* 0x000000ffff057224 */ /* 0x000fce00078e000e */
[----:B------:R-:W-:Y:S05]  /*179b0*/  WARPSYNC.COLLECTIVE R15, `(.L_x_2434) ;  /* 0x000000000f087348 */ /* 0x000fea0003c00000 */
[----:B------:R0:W1:Y:S02]  /*179c0*/  SHFL.IDX P6, R14, R13, R12, R11 ;  /* 0x0000000c0d0e7389 */ /* 0x00006400000c000b */
[----:B01----:R-:W-:Y:S01]  /*179d0*/  ENDCOLLECTIVE ;  /* 0x000000000000791b */ /* 0x003fe20003800000 */
.L_x_2434:
        /* <DEDUP_REMOVED lines=18> */
.L_x_2435:
[----:B------:R-:W-:Y:S01]  /*17b00*/  IMAD.MOV.U32 R13, RZ, RZ, R0 ;  /* 0x000000ffff0d7224 */ /* 0x000fe200078e0000 */
[----:B------:R-:W-:-:S07]  /*17b10*/  MOV R5, R14 ;  /* 0x0000000e00057202 */ /* 0x000fce0000000f00 */
[----:B------:R-:W-:Y:S05]  /*17b20*/  WARPSYNC.COLLECTIVE R15, `(.L_x_2436) ;  /* 0x000000000f087348 */ /* 0x000fea0003c00000 */
[----:B------:R0:W1:Y:S02]  /*17b30*/  SHFL.IDX P6, R14, R13, R12, R11 ;  /* 0x0000000c0d0e7389 */ /* 0x00006400000c000b */
[----:B01----:R-:W-:Y:S01]  /*17b40*/  ENDCOLLECTIVE ;  /* 0x000000000000791b */ /* 0x003fe20003800000 */
.L_x_2436:
        /* <DEDUP_REMOVED lines=18> */
.L_x_2437:
[----:B------:R-:W-:Y:S02]  /*17c70*/  IMAD.MOV.U32 R13, RZ, RZ, R0 ;  /* 0x000000ffff0d7224 */ /* 0x000fe400078e0000 */
[----:B------:R-:W-:-:S07]  /*17c80*/  IMAD.MOV.U32 R5, RZ, RZ, R14 ;  /* 0x000000ffff057224 */ /* 0x000fce00078e000e */
[----:B------:R-:W-:Y:S05]  /*17c90*/  WARPSYNC.COLLECTIVE R15, `(.L_x_2438) ;  /* 0x000000000f087348 */ /* 0x000fea0003c00000 */
[----:B------:R0:W1:Y:S02]  /*17ca0*/  SHFL.IDX P6, R14, R13, R12, R11 ;  /* 0x0000000c0d0e7389 */ /* 0x00006400000c000b */
[----:B01----:R-:W-:Y:S01]  /*17cb0*/  ENDCOLLECTIVE ;  /* 0x000000000000791b */ /* 0x003fe20003800000 */
.L_x_2438:
        /* <DEDUP_REMOVED lines=18> */
.L_x_2439:
[----:B------:R-:W-:Y:S02]  /*17de0*/  IMAD.MOV.U32 R13, RZ, RZ, R0 ;  /* 0x000000ffff0d7224 */ /* 0x000fe400078e0000 */
[----:B------:R-:W-:-:S07]  /*17df0*/  IMAD.MOV.U32 R5, RZ, RZ, R14 ;  /* 0x000000ffff057224 */ /* 0x000fce00078e000e */
[----:B------:R-:W-:Y:S05]  /*17e00*/  WARPSYNC.COLLECTIVE R15, `(.L_x_2440) ;  /* 0x000000000f087348 */ /* 0x000fea0003c00000 */
[----:B------:R0:W1:Y:S02]  /*17e10*/  SHFL.IDX P6, R14, R13, R12, R11 ;  /* 0x0000000c0d0e7389 */ /* 0x00006400000c000b */
[----:B01----:R-:W-:Y:S01]  /*17e20*/  ENDCOLLECTIVE ;  /* 0x000000000000791b */ /* 0x003fe20003800000 */
.L_x_2440:
[----:B------:R-:W-:Y:S01]  /*17e30*/  ULDC.64 UR4, c[0x0][0x208] ;  /* 0x0000820000047ab9 */ /* 0x000fe20000000a00 */
[----:B------:R-:W-:Y:S02]  /*17e40*/  IMAD.MOV.U32 R13, RZ, RZ, R4 ;  /* 0x000000ffff0d7224 */ /* 0x000fe400078e0004 */
[----:B------:R-:W-:Y:S02]  /*17e50*/  IMAD.MOV.U32 R12, RZ, RZ, 0x7 ;  /* 0x00000007ff0c7424 */ /* 0x000fe400078e00ff */
[----:B------:R-:W-:-:S05]  /*17e60*/  IMAD.MOV.U32 R6, RZ, RZ, R14 ;  /* 0x000000ffff067224 */ /* 0x000fca00078e000e */
        /* <DEDUP_REMOVED lines=12> */
.L_x_2441:
[----:B------:R-:W-:Y:S01]  /*17f30*/  MOV R13, R0 ;  /* 0x00000000000d7202 */ /* 0x000fe20000000f00 */
[----:B------:R-:W-:-:S07]  /*17f40*/  IMAD.MOV.U32 R4, RZ, RZ, R14 ;  /* 0x000000ffff047224 */ /* 0x000fce00078e000e */
[----:B------:R-:W-:Y:S05]  /*17f50*/  WARPSYNC.COLLECTIVE R15, `(.L_x_2442) ;  /* 0x000000000f087348 */ /* 0x000fea0003c00000 */
[----:B------:R0:W1:Y:S02]  /*17f60*/  SHFL.IDX P6, R14, R13, R12, R11 ;  /* 0x0000000c0d0e7389 */ /* 0x00006400000c000b */
[----:B01----:R-:W-:Y:S01]  /*17f70*/  ENDCOLLECTIVE ;  /* 0x000000000000791b */ /* 0x003fe20003800000 */
.L_x_2442:
[----:B------:R-:W-:Y:S01]  /*17f80*/  IMAD.MOV.U32 R0, RZ, RZ, R14 ;  /* 0x000000ffff007224 */ /* 0x000fe200078e000e */
[----:B------:R-:W-:Y:S06]  /*17f90*/  BRA `(.L_x_2443) ;  /* 0xffffffbc00fc7947 */ /* 0x000fec000383ffff */
.L_x_2337:
[----:B0-----:R0:W1:Y:S02]  /*17fa0*/  SYNCS.PHASECHK.TRANS64.TRYWAIT P0, [R17+URZ+0x36820], R0 ;  /* 0x03682000110075a7 */ /* 0x001064000800017f */
[----:B-1----:R-:W-:Y:S05]  /*17fb0*/  @!P0 NANOSLEEP.SYNCS 0x989680 ;  /* 0x009896800000895d */ /* 0x002fea0003900000 */
[----:B------:R-:W1:Y:S02]  /*17fc0*/  @!P0 SYNCS.PHASECHK.TRANS64 P0, [R17+URZ+0x36820], R0 ;  /* 0x03682000110085a7 */ /* 0x000e64000800007f */
[----:B-1----:R-:W-:Y:S05]  /*17fd0*/  @!P0 BRA `(.L_x_2337) ;  /* 0xfffffffc00f08947 */ /* 0x002fea000383ffff */
[----:B------:R-:W-:Y:S05]  /*17fe0*/  BRA `(.L_x_2444) ;  /* 0xffffffc000747947 */ /* 0x000fea000383ffff */
.L_x_2344:
[----:B0-----:R0:W1:Y:S02]  /*17ff0*/  SYNCS.PHASECHK.TRANS64.TRYWAIT P0, [R2+URZ+0x36840], R3 ;  /* 0x03684003020075a7 */ /* 0x001064000800017f */
[----:B-1----:R-:W-:Y:S05]  /*18000*/  @!P0 NANOSLEEP.SYNCS 0x989680 ;  /* 0x009896800000895d */ /* 0x002fea0003900000 */
[----:B------:R-:W1:Y:S02]  /*18010*/  @!P0 SYNCS.PHASECHK.TRANS64 P0, [R2+URZ+0x36840], R3 ;  /* 0x03684003020085a7 */ /* 0x000e64000800007f */
[----:B-1----:R-:W-:Y:S05]  /*18020*/  @!P0 BRA `(.L_x_2344) ;  /* 0xfffffffc00f08947 */ /* 0x002fea000383ffff */
[----:B------:R-:W-:Y:S05]  /*18030*/  BRA `(.L_x_2445) ;  /* 0xffffffc400287947 */ /* 0x000fea000383ffff */
.L_x_2351:
[----:B0-----:R0:W1:Y:S02]  /*18040*/  SYNCS.PHASECHK.TRANS64.TRYWAIT P0, [R3+URZ+0x60], R2 ;  /* 0x00006002030075a7 */ /* 0x001064000800017f */
[----:B-1----:R-:W-:Y:S05]  /*18050*/  @!P0 NANOSLEEP.SYNCS 0x989680 ;  /* 0x009896800000895d */ /* 0x002fea0003900000 */
[----:B------:R-:W1:Y:S02]  /*18060*/  @!P0 SYNCS.PHASECHK.TRANS64 P0, [R3+URZ+0x60], R2 ;  /* 0x00006002030085a7 */ /* 0x000e64000800007f */
[----:B-1----:R-:W-:Y:S05]  /*18070*/  @!P0 BRA `(.L_x_2351) ;  /* 0xfffffffc00f08947 */ /* 0x002fea000383ffff */
[----:B------:R-:W-:Y:S05]  /*18080*/  BRA `(.L_x_2446) ;  /* 0xffffffc800307947 */ /* 0x000fea000383ffff */
.L_x_2362:
[----:B-1----:R1:W2:Y:S02]  /*18090*/  SYNCS.PHASECHK.TRANS64.TRYWAIT P0, [R3+URZ+0x36840], R2 ;  /* 0x03684002030075a7 */ /* 0x0022a4000800017f */
[----:B--2---:R-:W-:Y:S05]  /*180a0*/  @!P0 NANOSLEEP.SYNCS 0x989680 ;  /* 0x009896800000895d */ /* 0x004fea0003900000 */
[----:B------:R-:W2:Y:S02]  /*180b0*/  @!P0 SYNCS.PHASECHK.TRANS64 P0, [R3+URZ+0x36840], R2 ;  /* 0x03684002030085a7 */ /* 0x000ea4000800007f */
[----:B--2---:R-:W-:Y:S05]  /*180c0*/  @!P0 BRA `(.L_x_2362) ;  /* 0xfffffffc00f08947 */ /* 0x004fea000383ffff */
[----:B------:R-:W-:Y:S05]  /*180d0*/  BRA `(.L_x_2447) ;  /* 0xffffffcc00f07947 */ /* 0x000fea000383ffff */
.L_x_2369:
[----:B0-----:R0:W1:Y:S02]  /*180e0*/  SYNCS.PHASECHK.TRANS64.TRYWAIT P0, [R2+URZ+0x60], R3 ;  /* 0x00006003020075a7 */ /* 0x001064000800017f */
[----:B-1----:R-:W-:Y:S05]  /*180f0*/  @!P0 NANOSLEEP.SYNCS 0x989680 ;  /* 0x009896800000895d */ /* 0x002fea0003900000 */
[----:B------:R-:W1:Y:S02]  /*18100*/  @!P0 SYNCS.PHASECHK.TRANS64 P0, [R2+URZ+0x60], R3 ;  /* 0x00006003020085a7 */ /* 0x000e64000800007f */
[----:B-1----:R-:W-:Y:S05]  /*18110*/  @!P0 BRA `(.L_x_2369) ;  /* 0xfffffffc00f08947 */ /* 0x002fea000383ffff */
[----:B------:R-:W-:Y:S05]  /*18120*/  BRA `(.L_x_2448) ;  /* 0xffffffd400007947 */ /* 0x000fea000383ffff */
.L_x_2379:
[----:B--2---:R2:W3:Y:S02]  /*18130*/  SYNCS.PHASECHK.TRANS64.TRYWAIT P0, [R2+URZ+0x36840], R3 ;  /* 0x03684003020075a7 */ /* 0x0044e4000800017f */
[----:B---3--:R-:W-:Y:S05]  /*18140*/  @!P0 NANOSLEEP.SYNCS 0x989680 ;  /* 0x009896800000895d */ /* 0x008fea0003900000 */
[----:B------:R-:W3:Y:S02]  /*18150*/  @!P0 SYNCS.PHASECHK.TRANS64 P0, [R2+URZ+0x36840], R3 ;  /* 0x03684003020085a7 */ /* 0x000ee4000800007f */
[----:B---3--:R-:W-:Y:S05]  /*18160*/  @!P0 BRA `(.L_x_2379) ;  /* 0xfffffffc00f08947 */ /* 0x008fea000383ffff */
[----:B------:R-:W-:Y:S05]  /*18170*/  BRA `(.L_x_2449) ;  /* 0xffffffd800947947 */ /* 0x000fea000383ffff */
.L_x_2386:
[----:B0-----:R0:W1:Y:S02]  /*18180*/  SYNCS.PHASECHK.TRANS64.TRYWAIT P0, [R2+URZ+0x60], R5 ;  /* 0x00006005020075a7 */ /* 0x001064000800017f */
[----:B-1----:R-:W-:Y:S05]  /*18190*/  @!P0 NANOSLEEP.SYNCS 0x989680 ;  /* 0x009896800000895d */ /* 0x002fea0003900000 */
[----:B------:R-:W1:Y:S02]  /*181a0*/  @!P0 SYNCS.PHASECHK.TRANS64 P0, [R2+URZ+0x60], R5 ;  /* 0x00006005020085a7 */ /* 0x000e64000800007f */
[----:B-1----:R-:W-:Y:S05]  /*181b0*/  @!P0 BRA `(.L_x_2386) ;  /* 0xfffffffc00f08947 */ /* 0x002fea000383ffff */
[----:B------:R-:W-:Y:S05]  /*181c0*/  BRA `(.L_x_2450) ;  /* 0xffffffdc00a47947 */ /* 0x000fea000383ffff */
.L_x_2398:
[----:B0-----:R0:W1:Y:S02]  /*181d0*/  SYNCS.PHASECHK.TRANS64.TRYWAIT P0, [R2+URZ+0x36860], R3 ;  /* 0x03686003020075a7 */ /* 0x001064000800017f */
[----:B-1----:R-:W-:Y:S05]  /*181e0*/  @!P0 NANOSLEEP.SYNCS 0x989680 ;  /* 0x009896800000895d */ /* 0x002fea0003900000 */
[----:B------:R-:W1:Y:S02]  /*181f0*/  @!P0 SYNCS.PHASECHK.TRANS64 P0, [R2+URZ+0x36860], R3 ;  /* 0x03686003020085a7 */ /* 0x000e64000800007f */
[----:B-1----:R-:W-:Y:S05]  /*18200*/  @!P0 BRA `(.L_x_2398) ;  /* 0xfffffffc00f08947 */ /* 0x002fea000383ffff */
[----:B------:R-:W-:Y:S05]  /*18210*/  BRA `(.L_x_2451) ;  /* 0xffffffe400247947 */ /* 0x000fea000383ffff */
.L_x_2406:
[----:B------:R-:W-:Y:S01]  /*18220*/  BSSY B0, `(.L_x_2452) ;  /* 0x0000008000007945 */ /* 0x000fe20003800000 */
[----:B-----5:R-:W-:Y:S02]  /*18230*/  IMAD.MOV.U32 R13, RZ, RZ, R2 ;  /* 0x000000ffff0d7224 */ /* 0x020fe400078e0002 */
[----:B------:R-:W-:Y:S02]  /*18240*/  IMAD.MOV.U32 R12, RZ, RZ, RZ ;  /* 0x000000ffff0c7224 */ /* 0x000fe400078e00ff */
[----:B------:R-:W-:Y:S02]  /*18250*/  IMAD.MOV.U32 R11, RZ, RZ, 0x1f ;  /* 0x0000001fff0b7424 */ /* 0x000fe400078e00ff */
[----:B------:R-:W-:-:S07]  /*18260*/  IMAD.MOV.U32 R15, RZ, RZ, -0x1 ;  /* 0xffffffffff0f7424 */ /* 0x000fce00078e00ff */
[----:B-1----:R-:W-:Y:S05]  /*18270*/  WARPSYNC.COLLECTIVE R15, `(.L_x_2453) ;  /* 0x000000000f087348 */ /* 0x002fea0003c00000 */
[----:B------:R0:W2:Y:S02]  /*18280*/  SHFL.IDX P6, R14, R13, R12, R11 ;  /* 0x0000000c0d0e7389 */ /* 0x0000a400000c000b */
[----:B012---:R-:W-:Y:S01]  /*18290*/  ENDCOLLECTIVE ;  /* 0x000000000000791b */ /* 0x007fe20003800000 */
.L_x_2453:
[----:B------:R-:W-:Y:S05]  /*182a0*/  BSYNC B0 ;  /* 0x0000000000007941 */ /* 0x000fea0003800000 */
.L_x_2452:
[----:B------:R-:W-:Y:S05]  /*182b0*/  BRA `(.L_x_2454) ;  /* 0xffffffe800587947 */ /* 0x000fea000383ffff */
.L_x_2409:
[----:B0-----:R0:W1:Y:S02]  /*182c0*/  SYNCS.PHASECHK.TRANS64.TRYWAIT P0, [R0+URZ+0x36820], R3 ;  /* 0x03682003000075a7 */ /* 0x001064000800017f */
[----:B-1----:R-:W-:Y:S05]  /*182d0*/  @!P0 NANOSLEEP.SYNCS 0x989680 ;  /* 0x009896800000895d */ /* 0x002fea0003900000 */
[----:B------:R-:W1:Y:S02]  /*182e0*/  @!P0 SYNCS.PHASECHK.TRANS64 P0, [R0+URZ+0x36820], R3 ;  /* 0x03682003000085a7 */ /* 0x000e64000800007f */
[----:B-1----:R-:W-:Y:S05]  /*182f0*/  @!P0 BRA `(.L_x_2409) ;  /* 0xfffffffc00f08947 */ /* 0x002fea000383ffff */
[----:B------:R-:W-:Y:S05]  /*18300*/  BRA `(.L_x_2455) ;  /* 0xffffffe800a47947 */ /* 0x000fea000383ffff */
.L_x_2410:
        /* <DEDUP_REMOVED lines=11> */
.L_x_2457:
[----:B------:R-:W-:Y:S05]  /*183c0*/  BSYNC B0 ;  /* 0x0000000000007941 */ /* 0x000fea0003800000 */
.L_x_2456:
[----:B------:R-:W-:Y:S05]  /*183d0*/  BRA `(.L_x_2458) ;  /* 0xffffffe8008c7947 */ /* 0x000fea000383ffff */
.L_x_2413:
[----:B------:R-:W-:Y:S01]  /*183e0*/  BSSY B1, `(.L_x_2459) ;  /* 0x0000006000017945 */ /* 0x000fe20003800000 */
[----:B------:R-:W-:-:S07]  /*183f0*/  IMAD.MOV.U32 R15, RZ, RZ, -0x1 ;  /* 0xffffffffff0f7424 */ /* 0x000fce00078e00ff */
[----:B01----:R-:W-:Y:S05]  /*18400*/  WARPSYNC.COLLECTIVE R15, `(.L_x_2460) ;  /* 0x000000000f0c7348 */ /* 0x003fea0003c00000 */
[----:B------:R-:W-:Y:S02]  /*18410*/  ELECT P6, UR62, PT ;  /* 0x00000000003e782f */ /* 0x000fe400038c0000 */
[----:B------:R-:W-:Y:S01]  /*18420*/  MOV R14, UR62 ;  /* 0x0000003e000e7c02 */ /* 0x000fe20008000f00 */
[----:B01----:R-:W-:Y:S10]  /*18430*/  ENDCOLLECTIVE ;  /* 0x000000000000791b */ /* 0x003ff40003800000 */
.L_x_2460:
[----:B------:R-:W-:Y:S05]  /*18440*/  BSYNC B1 ;  /* 0x0000000000017941 */ /* 0x000fea0003800000 */
.L_x_2459:
[----:B------:R-:W-:Y:S05]  /*18450*/  BRA `(.L_x_2461) ;  /* 0xffffffe800847947 */ /* 0x000fea000383ffff */
.L_x_2415:
[----:B0-----:R0:W1:Y:S02]  /*18460*/  SYNCS.PHASECHK.TRANS64.TRYWAIT P0, [R6+URZ], R5 ;  /* 0x00000005060075a7 */ /* 0x001064000800017f */
[----:B-1----:R-:W-:Y:S05]  /*18470*/  @!P0 NANOSLEEP.SYNCS 0x989680 ;  /* 0x009896800000895d */ /* 0x002fea0003900000 */
[----:B------:R-:W1:Y:S02]  /*18480*/  @!P0 SYNCS.PHASECHK.TRANS64 P0, [R6+URZ], R5 ;  /* 0x00000005060085a7 */ /* 0x000e64000800007f */
[----:B-1----:R-:W-:Y:S05]  /*18490*/  @!P0 BRA `(.L_x_2415) ;  /* 0xfffffffc00f08947 */ /* 0x002fea000383ffff */
[----:B------:R-:W-:Y:S05]  /*184a0*/  BRA `(.L_x_2462) ;  /* 0xffffffe800bc7947 */ /* 0x000fea000383ffff */
.L_x_2416:
[----:B-1----:R1:W2:Y:S02]  /*184b0*/  SYNCS.PHASECHK.TRANS64.TRYWAIT P0, [R3+URZ], R2 ;  /* 0x00000002030075a7 */ /* 0x0022a4000800017f */
[----:B--2---:R-:W-:Y:S05]  /*184c0*/  @!P0 NANOSLEEP.SYNCS 0x989680 ;  /* 0x009896800000895d */ /* 0x004fea0003900000 */
[----:B------:R-:W2:Y:S02]  /*184d0*/  @!P0 SYNCS.PHASECHK.TRANS64 P0, [R3+URZ], R2 ;  /* 0x00000002030085a7 */ /* 0x000ea4000800007f */
[----:B--2---:R-:W-:Y:S05]  /*184e0*/  @!P0 BRA `(.L_x_2416) ;  /* 0xfffffffc00f08947 */ /* 0x004fea000383ffff */
[----:B------:R-:W-:Y:S05]  /*184f0*/  BRA `(.L_x_2463) ;  /* 0xffffffe800b07947 */ /* 0x000fea000383ffff */
.L_x_2418:
[----:B-1----:R1:W2:Y:S02]  /*18500*/  SYNCS.PHASECHK.TRANS64.TRYWAIT P0, [R18+URZ], R5 ;  /* 0x00000005120075a7 */ /* 0x0022a4000800017f */
[----:B--2---:R-:W-:Y:S05]  /*18510*/  @!P0 NANOSLEEP.SYNCS 0x989680 ;  /* 0x009896800000895d */ /* 0x004fea0003900000 */
[----:B------:R-:W2:Y:S02]  /*18520*/  @!P0 SYNCS.PHASECHK.TRANS64 P0, [R18+URZ], R5 ;  /* 0x00000005120085a7 */ /* 0x000ea4000800007f */
[----:B--2---:R-:W-:Y:S05]  /*18530*/  @!P0 BRA `(.L_x_2418) ;  /* 0xfffffffc00f08947 */ /* 0x004fea000383ffff */
[----:B------:R-:W-:Y:S05]  /*18540*/  BRA `(.L_x_2464) ;  /* 0xffffffe800b47947 */ /* 0x000fea000383ffff */
.L_x_2465:
        /* <DEDUP_REMOVED lines=11> */
.L_x_3243:


//--------------------- .text._ZN7cutlass13device_kernelIN5flash11enable_sm90INS1_16FlashAttnFwdSm90INS1_25CollectiveMainloopFwdSm90ILi2EN4cute5tupleIJNS5_1CILi1EEES8_S8_EEENS6_IJNS7_ILi128EEENS7_ILi112EEENS7_ILi192EEEEEELi192ENS_10bfloat16_tEfNS_4arch4Sm90ELb1ELb0ELb1ELb1ELb0ELb0ELb0ELb1ELb1ELb1ELb0ELb0EEENS1_21CollectiveEpilogueFwdINS6_IJSA_SC_SB_EEES9_SE_SG_Li256ELb1ELb1ELb0ELb0EEENS1_36VarlenDynamicPersistentTileSchedulerILi128ELi112ELi256ELi128ELb0ELb1ELb1ELb1ELb1ELb1EEEEEEEEEvNT_6ParamsE --------------------------
	.section	.text._ZN7cutlass13device_kernelIN5flash11enable_sm90INS1_16FlashAttnFwdSm90INS1_25CollectiveMainloopFwdSm90ILi2EN4cute5tupleIJNS5_1CILi1EEES8_S8_EEENS6_IJNS7_ILi128EEENS7_ILi112EEENS7_ILi192EEEEEELi192ENS_10bfloat16_tEfNS_4arch4Sm90ELb1ELb0ELb1ELb1ELb0ELb0ELb0ELb1ELb1ELb1ELb0ELb0EEENS1_21CollectiveEpilogueFwdINS6_IJSA_SC_SB_EEES9_SE_SG_Li256ELb1ELb1ELb0ELb0EEENS1_36VarlenDynamicPersistentTileSchedulerILi128ELi112ELi256ELi128ELb0ELb1ELb1ELb1ELb1ELb1EEEEEEEEEvNT_6ParamsE,"ax",@progbits
	.align	128
.text._ZN7cutlass13device_kernelIN5flash11enable_sm90INS1_16FlashAttnFwdSm90INS1_25CollectiveMainloopFwdSm90ILi2EN4cute5tupleIJNS5_1CILi1EEES8_S8_EEENS6_IJNS7_ILi128EEENS7_ILi112EEENS7_ILi192EEEEEELi192ENS_10bfloat16_tEfNS_4arch4Sm90ELb1ELb0ELb1ELb1ELb0ELb0ELb0ELb1ELb1ELb1ELb0ELb0EEENS1_21CollectiveEpilogueFwdINS6_IJSA_SC_SB_EEES9_SE_SG_Li256ELb1ELb1ELb0ELb0EEENS1_36VarlenDynamicPersistentTileSchedulerILi128ELi112ELi256ELi128ELb0ELb1ELb1ELb1ELb1ELb1EEEEEEEEEvNT_6ParamsE:
        .type           _ZN7cutlass13device_kernelIN5flash11enable_sm90INS1_16FlashAttnFwdSm90INS1_25CollectiveMainloopFwdSm90ILi2EN4cute5tupleIJNS5_1CILi1EEES8_S8_EEENS6_IJNS7_ILi128EEENS7_ILi112EEENS7_ILi192EEEEEELi192ENS_10bfloat16_tEfNS_4arch4Sm90ELb1ELb0ELb1ELb1ELb0ELb0ELb0ELb1ELb1ELb1ELb0ELb0EEENS1_21CollectiveEpilogueFwdINS6_IJSA_SC_SB_EEES9_SE_SG_Li256ELb1ELb1ELb0ELb0EEENS1_36VarlenDynamicPersistentTileSchedulerILi128ELi112ELi256ELi128ELb0ELb1ELb1ELb1ELb1ELb1EEEEEEEEEvNT_6ParamsE,@function
        .size           _ZN7cutlass13device_kernelIN5flash11enable_sm90INS1_16FlashAttnFwdSm90INS1_25CollectiveMainloopFwdSm90ILi2EN4cute5tupleIJNS5_1CILi1EEES8_S8_EEENS6_IJNS7_ILi128EEENS7_ILi112EEENS7_ILi192EEEEEELi192ENS_10bfloat16_tEfNS_4arch4Sm90ELb1ELb0ELb1ELb1ELb0ELb0ELb0ELb1ELb1ELb1ELb0ELb0EEENS1_21CollectiveEpilogueFwdINS6_IJSA_SC_SB_EEES9_SE_SG_Li256ELb1ELb1ELb0ELb0EEENS1_36VarlenDynamicPersistentTileSchedulerILi128ELi112ELi256ELi128ELb0ELb1ELb1ELb1ELb1ELb1EEEEEEEEEvNT_6ParamsE,(.L_x_3244 - _ZN7cutlass13device_kernelIN5flash11enable_sm90INS1_16FlashAttnFwdSm90INS1_25CollectiveMainloopFwdSm90ILi2EN4cute5tupleIJNS5_1CILi1EEES8_S8_EEENS6_IJNS7_ILi128EEENS7_ILi112EEENS7_ILi192EEEEEELi192ENS_10bfloat16_tEfNS_4arch4Sm90ELb1ELb0ELb1ELb1ELb0ELb0ELb0ELb1ELb1ELb1ELb0ELb0EEENS1_21CollectiveEpilogueFwdINS6_IJSA_SC_SB_EEES9_SE_SG_Li256ELb1ELb1ELb0ELb0EEENS1_36VarlenDynamicPersistentTileSchedulerILi128ELi112ELi256ELi128ELb0ELb1ELb1ELb1ELb1ELb1EEEEEEEEEvNT_6ParamsE)
        .other          _ZN7cutlass13device_kernelIN5flash11enable_sm90INS1_16FlashAttnFwdSm90INS1_25CollectiveMainloopFwdSm90ILi2EN4cute5tupleIJNS5_1CILi1EEES8_S8_EEENS6_IJNS7_ILi128EEENS7_ILi112EEENS7_ILi192EEEEEELi192ENS_10bfloat16_tEfNS_4arch4Sm90ELb1ELb0ELb1ELb1ELb0ELb0ELb0ELb1ELb1ELb1ELb0ELb0EEENS1_21CollectiveEpilogueFwdINS6_IJSA_SC_SB_EEES9_SE_SG_Li256ELb1ELb1ELb0ELb0EEENS1_36VarlenDynamicPersistentTileSchedulerILi128ELi112ELi256ELi128ELb0ELb1ELb1ELb1ELb1ELb1EEEEEEEEEvNT_6ParamsE,@"STO_CUDA_ENTRY STV_DEFAULT"
_ZN7cutlass13device_kernelIN5flash11enable_sm90INS1_16FlashAttnFwdSm90INS1_25CollectiveMainloopFwdSm90ILi2EN4cute5tupleIJNS5_1CILi1EEES8_S8_EEENS6_IJNS7_ILi128EEENS7_ILi112EEENS7_ILi192EEEEEELi192ENS_10bfloat16_tEfNS_4arch4Sm90ELb1ELb0ELb1ELb1ELb0ELb0ELb0ELb1ELb1ELb1ELb0ELb0EEENS1_21CollectiveEpilogueFwdINS6_IJSA_SC_SB_EEES9_SE_SG_Li256ELb1ELb1ELb0ELb0EEENS1_36VarlenDynamicPersistentTileSchedulerILi128ELi112ELi256ELi128ELb0ELb1ELb1ELb1ELb1ELb1EEEEEEEEEvNT_6ParamsE:
        /* <DEDUP_REMOVED lines=18> */
.L_x_2467:
[----:B------:R-:W-:Y:S05]  /*0120*/  BSYNC B0 ;  /* 0x0000000000007941 */ /* 0x000fea0003800000 */
.L_x_2466:
        /* <DEDUP_REMOVED lines=41> */
.L_x_2468:
        /* <DEDUP_REMOVED lines=22> */
.L_x_2469:
        /* <DEDUP_REMOVED lines=18> */
.L_x_2470:
        /* <DEDUP_REMOVED lines=22> */
.L_x_2471:
        /* <DEDUP_REMOVED lines=22> */
.L_x_2472:
        /* <DEDUP_REMOVED lines=8> */
.L_x_2474:
        /* <DEDUP_REMOVED lines=19> */
[----:B------:R-:W-:Y:S01]  /*0ab0*/  UMOV UR36, URZ ;  /* 0x0000003f00247c82 */ /* 0x000fe20008000000 */
[----:B0-----:R-:W-:-:S05]  /*0ac0*/  VIADD R220, R0, 0xffffff80 ;  /* 0xffffff8000dc7836 */ /* 0x001fca0000000000 */
[----:B------:R-:W-:-:S04]  /*0ad0*/  SHF.R.S32.HI R3, RZ, 0x1f, R220 ;  /* 0x0000001fff037819 */ /* 0x000fc800000114dc */
[CC--:B------:R-:W-:Y:S02]  /*0ae0*/  LEA.HI R0, R3.reuse, R220.reuse, RZ, 0x7 ;  /* 0x000000dc03007211 */ /* 0x0c0fe400078f38ff */
[CC--:B------:R-:W-:Y:S02]  /*0af0*/  LEA.HI R4, R3.reuse, R220.reuse, RZ, 0x5 ;  /* 0x000000dc03047211 */ /* 0x0c0fe400078f28ff */
[----:B------:R-:W-:Y:S02]  /*0b00*/  LOP3.LUT R5, R0, 0xffffff80, RZ, 0xc0, !PT ;  /* 0xffffff8000057812 */ /* 0x000fe400078ec0ff */
[----:B------:R-:W-:Y:S01]  /*0b10*/  LEA.HI R10, R3, R220, RZ, 0x2 ;  /* 0x000000dc030a7211 */ /* 0x000fe200078f10ff */
[----:B------:R-:W-:Y:S01]  /*0b20*/  IMAD.SHL.U32 R4, R4, 0x20, RZ ;  /* 0x0000002004047824 */ /* 0x000fe200078e00ff */
[----:B------:R-:W-:Y:S01]  /*0b30*/  SHF.R.S32.HI R213, RZ, 0x7, R0 ;  /* 0x00000007ffd57819 */ /* 0x000fe20000011400 */
[----:B------:R-:W-:-:S03]  /*0b40*/  IMAD.IADD R212, R220, 0x1, -R5 ;  /* 0x00000001dcd47824 */ /* 0x000fc600078e0a05 */
[----:B------:R-:W-:Y:S02]  /*0b50*/  LOP3.LUT R4, R4, 0xfffffc00, RZ, 0xc0, !PT ;  /* 0xfffffc0004047812 */ /* 0x000fe400078ec0ff */
[----:B------:R-:W-:Y:S02]  /*0b60*/  SHF.R.S32.HI R9, RZ, 0x1f, R212 ;  /* 0x0000001fff097819 */ /* 0x000fe400000114d4 */
[----:B------:R-:W-:Y:S02]  /*0b70*/  LEA.HI R0, R0, R213, RZ, 0x1 ;  /* 0x000000d500007211 */ /* 0x000fe400078f08ff */
[CC--:B------:R-:W-:Y:S02]  /*0b80*/  LEA.HI R6, R9.reuse, R212.reuse, RZ, 0x2 ;  /* 0x000000d409067211 */ /* 0x0c0fe400078f10ff */
[----:B------:R-:W-:Y:S02]  /*0b90*/  LEA.HI R9, R9, R212, RZ, 0x5 ;  /* 0x000000d409097211 */ /* 0x000fe400078f28ff */
[----:B------:R-:W-:-:S02]  /*0ba0*/  SHF.R.S32.HI R8, RZ, 0x2, R6 ;  /* 0x00000002ff087819 */ /* 0x000fc40000011406 */
[----:B------:R-:W-:Y:S02]  /*0bb0*/  SHF.R.S32.HI R11, RZ, 0x1f, R6 ;  /* 0x0000001fff0b7819 */ /* 0x000fe40000011406 */
[----:B------:R-:W-:Y:S02]  /*0bc0*/  SHF.R.S32.HI R9, RZ, 0x5, R9 ;  /* 0x00000005ff097819 */ /* 0x000fe40000011409 */
[----:B------:R-:W-:Y:S02]  /*0bd0*/  LEA.HI R11, R11, R8, RZ, 0x3 ;  /* 0x000000080b0b7211 */ /* 0x000fe400078f18ff */
[----:B------:R-:W-:Y:S02]  /*0be0*/  LOP3.LUT R0, R0, 0x3fffffe, RZ, 0xc0, !PT ;  /* 0x03fffffe00007812 */ /* 0x000fe400078ec0ff */
[----:B------:R-:W-:-:S03]  /*0bf0*/  LOP3.LUT R11, R11, 0xfffffff8, RZ, 0xc0, !PT ;  /* 0xfffffff80b0b7812 */ /* 0x000fc600078ec0ff */
[----:B------:R-:W-:Y:S02]  /*0c00*/  IMAD.IADD R0, R213, 0x1, -R0 ;  /* 0x00000001d5007824 */ /* 0x000fe400078e0a00 */
[----:B------:R-:W-:-:S04]  /*0c10*/  IMAD.IADD R8, R8, 0x1, -R11 ;  /* 0x0000000108087824 */ /* 0x000fc800078e0a0b */
[----:B------:R-:W-:-:S04]  /*0c20*/  IMAD R9, R9, 0x10, R8 ;  /* 0x0000001009097824 */ /* 0x000fc800078e0208 */
[----:B------:R-:W-:Y:S01]  /*0c30*/  IMAD R214, R0, 0x40, R9 ;  /* 0x0000004000d67824 */ /* 0x000fe200078e0209 */
[----:B--2---:R-:W-:Y:S02]  /*0c40*/  R2UR UR4, R2 ;  /* 0x00000000020472ca */ /* 0x004fe400000e0000 */
[CC--:B------:R-:W-:Y:S02]  /*0c50*/  LEA.HI R2, R3.reuse, R220.reuse, RZ, 0x4 ;  /* 0x000000dc03027211 */ /* 0x0c0fe400078f20ff */
[----:B------:R-:W-:Y:S02]  /*0c60*/  LEA.HI R3, R3, R220, RZ, 0x3 ;  /* 0x000000dc03037211 */ /* 0x000fe400078f18ff */
[----:B------:R-:W-:Y:S02]  /*0c70*/  SHF.R.S32.HI R7, RZ, 0x4, R2 ;  /* 0x00000004ff077819 */ /* 0x000fe40000011402 */
[C---:B------:R-:W-:Y:S02]  /*0c80*/  LOP3.LUT R5, R2.reuse, 0x3fffff0, RZ, 0xc0, !PT ;  /* 0x03fffff002057812 */ /* 0x040fe400078ec0ff */
[----:B------:R-:W-:-:S02]  /*0c90*/  LEA.HI R2, R2, R7, RZ, 0x1 ;  /* 0x0000000702027211 */ /* 0x000fc400078f08ff */
[----:B------:R-:W-:Y:S01]  /*0ca0*/  SHF.R.S32.HI R209, RZ, 0x3, R3 ;  /* 0x00000003ffd17819 */ /* 0x000fe20000011403 */
[----:B------:R-:W-:Y:S01]  /*0cb0*/  IMAD.IADD R5, R220, 0x1, -R5 ;  /* 0x00000001dc057824 */ /* 0x000fe200078e0a05 */
[----:B------:R-:W-:Y:S01]  /*0cc0*/  LOP3.LUT R2, R2, 0x1ffffffe, RZ, 0xc0, !PT ;  /* 0x1ffffffe02027812 */ /* 0x000fe200078ec0ff */
[----:B------:R-:W-:Y:S02]  /*0cd0*/  ULOP3.LUT UR7, UR4, 0x1, URZ, 0xfc, !UPT ;  /* 0x0000000104077892 */ /* 0x000fe4000f8efc3f */
[----:B------:R-:W-:Y:S01]  /*0ce0*/  IMAD R5, R5, 0x40, R4 ;  /* 0x0000004005057824 */ /* 0x000fe200078e0204 */
[----:B------:R-:W-:Y:S01]  /*0cf0*/  UMOV UR4, URZ ;  /* 0x0000003f00047c82 */ /* 0x000fe20008000000 */
[----:B------:R-:W-:Y:S01]  /*0d00*/  IMAD.IADD R2, R7, 0x1, -R2 ;  /* 0x0000000107027824 */ /* 0x000fe200078e0a02 */
[----:B------:R-:W-:Y:S01]  /*0d10*/  LOP3.LUT R7, R10, 0xfffffffc, RZ, 0xc0, !PT ;  /* 0xfffffffc0a077812 */ /* 0x000fe200078ec0ff */
[----:B------:R-:W-:Y:S02]  /*0d20*/  IMAD.U32 R216, RZ, RZ, UR7 ;  /* 0x00000007ffd87e24 */ /* 0x000fe4000f8e00ff */
[----:B------:R-:W-:-:S02]  /*0d30*/  IMAD R215, R2, 0x8, R5 ;  /* 0x0000000802d77824 */ /* 0x000fc400078e0205 */
[----:B------:R-:W-:Y:S01]  /*0d40*/  IMAD.IADD R4, R220, 0x1, -R7 ;  /* 0x00000001dc047824 */ /* 0x000fe200078e0a07 */
[----:B------:R-:W-:Y:S01]  /*0d50*/  LOP3.LUT R7, R3, 0xfffffff8, RZ, 0xc0, !PT ;  /* 0xfffffff803077812 */ /* 0x000fe200078ec0ff */
[----:B------:R-:W-:Y:S01]  /*0d60*/  IMAD.U32 R211, RZ, RZ, UR4 ;  /* 0x00000004ffd37e24 */ /* 0x000fe2000f8e00ff */
[----:B------:R-:W-:Y:S02]  /*0d70*/  LOP3.LUT R3, R6, 0x7ffffffc, RZ, 0xc0, !PT ;  /* 0x7ffffffc06037812 */ /* 0x000fe400078ec0ff */
[----:B------:R-:W-:Y:S01]  /*0d80*/  LEA.HI R10, R4, R4, RZ, 0x1 ;  /* 0x00000004040a7211 */ /* 0x000fe200078f08ff */
[----:B------:R-:W-:Y:S02]  /*0d90*/  IMAD.IADD R206, R220, 0x1, -R7 ;  /* 0x00000001dcce7824 */ /* 0x000fe400078e0a07 */
[----:B------:R-:W-:Y:S01]  /*0da0*/  IMAD.IADD R22, R212, 0x1, -R3 ;  /* 0x00000001d4167824 */ /* 0x000fe200078e0a03 */
[----:B------:R-:W-:Y:S01]  /*0db0*/  LOP3.LUT R11, R10, 0x1ffffffe, RZ, 0xc0, !PT ;  /* 0x1ffffffe0a0b7812 */ /* 0x000fe200078ec0ff */
[----:B------:R-:W-:-:S04]  /*0dc0*/  IMAD.SHL.U32 R16, R206, 0x8, RZ ;  /* 0x00000008ce107824 */ /* 0x000fc800078e00ff */
[C---:B------:R-:W-:Y:S01]  /*0dd0*/  VIADD R204, R16.reuse, 0x40 ;  /* 0x0000004010cc7836 */ /* 0x040fe20000000000 */
[----:B------:R-:W-:Y:S01]  /*0de0*/  SHF.R.S32.HI R219, RZ, 0x1f, R16 ;  /* 0x0000001fffdb7819 */ /* 0x000fe20000011410 */
[----:B------:R-:W-:Y:S02]  /*0df0*/  VIADD R205, R16, 0x80 ;  /* 0x0000008010cd7836 */ /* 0x000fe40000000000 */
[----:B------:R-:W-:Y:S01]  /*0e00*/  IMAD.IADD R11, R4, 0x1, -R11 ;  /* 0x00000001040b7824 */ /* 0x000fe200078e0a0b */
[----:B------:R-:W-:Y:S02]  /*0e10*/  SHF.R.S32.HI R218, RZ, 0x1f, R204 ;  /* 0x0000001fffda7819 */ /* 0x000fe400000114cc */
[----:B------:R-:W-:Y:S01]  /*0e20*/  SHF.R.S32.HI R217, RZ, 0x1f, R205 ;  /* 0x0000001fffd97819 */ /* 0x000fe200000114cd */
[----:B------:R-:W-:-:S07]  /*0e30*/  IMAD R23, R11, 0x8, R214 ;  /* 0x000000080b177824 */ /* 0x000fce00078e02d6 */
.L_x_2528:
[----:B0-2---:R-:W0:Y:S01]  /*0e40*/  LDC.64 R2, c[0x0][0xc88] ;  /* 0x00032200ff027b82 */ /* 0x005e220000000a00 */
[----:B------:R-:W-:Y:S01]  /*0e50*/  ULDC.64 UR12, c[0x0][0x208] ;  /* 0x00008200000c7ab9 */ /* 0x000fe20000000a00 */
[----:B------:R-:W-:Y:S01]  /*0e60*/  ULDC.64 UR8, c[0x0][0xa28] ;  /* 0x00028a0000087ab9 */ /* 0x000fe20000000a00 */
[----:B------:R-:W-:Y:S01]  /*0e70*/  ULDC.64 UR10, c[0x0][0xa18] ;  /* 0x00028600000a7ab9 */ /* 0x000fe20000000a00 */
[----:B0-----:R-:W-:-:S06]  /*0e80*/  IMAD.WIDE R2, R39, 0x4, R2 ;  /* 0x0000000427027825 */ /* 0x001fcc00078e0202 */
[----:B------:R-:W2:Y:S01]  /*0e90*/  LDG.E R2, desc[UR12][R2.64] ;  /* 0x0000000c02027981 */ /* 0x000ea2000c1e1900 */
[----:B------:R-:W-:Y:S02]  /*0ea0*/  UISETP.NE.U32.AND UP0, UPT, UR8, URZ, UPT ;  /* 0x0000003f0800728c */ /* 0x000fe4000bf05070 */
[----:B------:R-:W-:Y:S02]  /*0eb0*/  UISETP.NE.U32.AND UP1, UPT, UR10, URZ, UPT ;  /* 0x0000003f0a00728c */ /* 0x000fe4000bf25070 */
[----:B------:R-:W-:Y:S02]  /*0ec0*/  UISETP.NE.AND.EX UP0, UPT, UR9, URZ, UPT, UP0 ;  /* 0x0000003f0900728c */ /* 0x000fe4000bf05300 */
[----:B------:R-:W-:-:S04]  /*0ed0*/  UISETP.NE.AND.EX UP1, UPT, UR11, URZ, UPT, UP1 ;  /* 0x0000003f0b00728c */ /* 0x000fc8000bf25310 */
[----:B------:R-:W-:Y:S02]  /*0ee0*/  PLOP3.LUT P0, PT, PT, PT, UP0, 0x80, 0x0 ;  /* 0x000000000000781c */ /* 0x000fe40003f0f008 */
[----:B------:R-:W-:Y:S02]  /*0ef0*/  PLOP3.LUT P2, PT, PT, PT, UP1, 0x80, 0x0 ;  /* 0x000000000000781c */ /* 0x000fe40003f4f018 */
[----:B--2---:R-:W-:-:S13]  /*0f00*/  R2UR UR4, R2 ;  /* 0x00000000020472ca */ /* 0x004fda00000e0000 */
[----:B------:R-:W-:Y:S02]  /*0f10*/  USHF.R.S32.HI UR7, URZ, 0x1f, UR4 ;  /* 0x0000001f3f077899 */ /* 0x000fe40008011404 */
[----:B------:R-:W-:Y:S01]  /*0f20*/  IMAD.U32 R207, RZ, RZ, UR4 ;  /* 0x00000004ffcf7e24 */ /* 0x000fe2000f8e00ff */
[----:B------:R-:W-:-:S04]  /*0f30*/  @UP0 ULEA UR8, UP2, UR4, UR8, 0x2 ;  /* 0x0000000804080291 */ /* 0x000fc8000f84103f */
[----:B------:R-:W-:Y:S02]  /*0f40*/  @UP0 ULEA.HI.X UR9, UR4, UR9, UR7, 0x2, UP2 ;  /* 0x0000000904090291 */ /* 0x000fe400090f1407 */
[----:B------:R-:W-:Y:S01]  /*0f50*/  IMAD.U32 R210, RZ, RZ, UR7 ;  /* 0x00000007ffd27e24 */ /* 0x000fe2000f8e00ff */
[----:B------:R-:W-:Y:S01]  /*0f60*/  @UP1 ULEA UR10, UP0, UR4, UR10, 0x2 ;  /* 0x0000000a040a1291 */ /* 0x000fe2000f80103f */
[----:B------:R-:W-:-:S03]  /*0f70*/  IMAD.U32 R2, RZ, RZ, UR8 ;  /* 0x00000008ff027e24 */ /* 0x000fc6000f8e00ff */
[----:B------:R-:W-:Y:S01]  /*0f80*/  @UP1 ULEA.HI.X UR11, UR4, UR11, UR7, 0x2, UP0 ;  /* 0x0000000b040b1291 */ /* 0x000fe200080f1407 */
[----:B------:R-:W-:Y:S01]  /*0f90*/  IMAD.U32 R3, RZ, RZ, UR9 ;  /* 0x00000009ff037e24 */ /* 0x000fe2000f8e00ff */
[----:B------:R-:W-:Y:S01]  /*0fa0*/  ULDC.64 UR8, c[0x0][0x418] ;  /* 0x0001060000087ab9 */ /* 0x000fe20000000a00 */
[----:B------:R-:W-:Y:S01]  /*0fb0*/  IMAD.U32 R4, RZ, RZ, UR10 ;  /* 0x0000000aff047e24 */ /* 0x000fe2000f8e00ff */
[----:B------:R-:W-:Y:S02]  /*0fc0*/  ULDC UR7, c[0x0][0x424] ;  /* 0x0001090000077ab9 */ /* 0x000fe40000000800 */
[----:B------:R-:W-:Y:S01]  /*0fd0*/  IMAD.U32 R5, RZ, RZ, UR11 ;  /* 0x0000000bff057e24 */ /* 0x000fe2000f8e00ff */
[----:B------:R-:W2:Y:S01]  /*0fe0*/  @P0 LDG.E R2, desc[UR12][R2.64] ;  /* 0x0000000c02020981 */ /* 0x000ea2000c1e1900 */
[----:B------:R-:W-:Y:S01]  /*0ff0*/  UISETP.NE.U32.AND UP0, UPT, UR8, URZ, UPT ;  /* 0x0000003f0800728c */ /* 0x000fe2000bf05070 */
[----:B------:R-:W-:Y:S02]  /*1000*/  ULDC.64 UR10, c[0x0][0xa20] ;  /* 0x00028800000a7ab9 */ /* 0x000fe40000000a00 */
[----:B---3--:R-:W3:Y:S01]  /*1010*/  @P2 LDG.E R4, desc[UR12][R4.64] ;  /* 0x0000000c04042981 */ /* 0x008ee2000c1e1900 */
[----:B------:R-:W-:Y:S01]  /*1020*/  ULDC UR12, c[0x0][0x288] ;  /* 0x0000a200000c7ab9 */ /* 0x000fe20000000800 */
[----:B------:R-:W-:Y:S01]  /*1030*/  UISETP.NE.AND.EX UP0, UPT, UR9, URZ, UPT, UP0 ;  /* 0x0000003f0900728c */ /* 0x000fe2000bf05300 */
[----:B------:R-:W-:Y:S01]  /*1040*/  ISETP.NE.U32.AND P1, PT, RZ, UR10, PT ;  /* 0x0000000aff007c0c */ /* 0x000fe2000bf25070 */
[----:B------:R-:W-:Y:S01]  /*1050*/  ULDC UR8, c[0x0][0x2f0] ;  /* 0x0000bc0000087ab9 */ /* 0x000fe20000000800 */
[----:B------:R-:W-:Y:S01]  /*1060*/  UMOV UR4, URZ ;  /* 0x0000003f00047c82 */ /* 0x000fe20008000000 */
[----:B------:R-:W-:Y:S01]  /*1070*/  USEL UR7, UR7, 0x1, UP0 ;  /* 0x0000000107077887 */ /* 0x000fe20008000000 */
[----:B------:R-:W-:Y:S01]  /*1080*/  ISETP.NE.AND.EX P1, PT, RZ, UR11, PT, P1 ;  /* 0x0000000bff007c0c */ /* 0x000fe2000bf25310 */
[----:B------:R-:W-:-:S02]  /*1090*/  IMAD.U32 R208, RZ, RZ, UR6 ;  /* 0x00000006ffd07e24 */ /* 0x000fc4000f8e00ff */
[----:B------:R-:W-:Y:S01]  /*10a0*/  UIMAD UR8, UR7, UR8, URZ ;  /* 0x00000008070872a4 */ /* 0x000fe2000f8e023f */
[----:B--2---:R-:W-:Y:S02]  /*10b0*/  @P0 R2UR UR4, R2 ;  /* 0x00000000020402ca */ /* 0x004fe400000e0000 */
[----:B---3--:R-:W-:-:S13]  /*10c0*/  @P2 R2UR UR12, R4 ;  /* 0x00000000040c22ca */ /* 0x008fda00000e0000 */
[----:B------:R-:W-:Y:S01]  /*10d0*/  IMAD.U32 R17, RZ, RZ, UR12 ;  /* 0x0000000cff117e24 */ /* 0x000fe2000f8e00ff */
[----:B-1--4-:R-:W-:Y:S06]  /*10e0*/  @P2 BRA `(.L_x_2475) ;  /* 0x0000000000402947 */ /* 0x012fec0003800000 */
[----:B------:R-:W-:Y:S02]  /*10f0*/  ULDC.64 UR6, c[0x0][0xa00] ;  /* 0x0002800000067ab9 */ /* 0x000fe40000000a00 */
[----:B------:R-:W-:-:S04]  /*1100*/  ISETP.NE.U32.AND P0, PT, RZ, UR6, PT ;  /* 0x00000006ff007c0c */ /* 0x000fc8000bf05070 */
[----:B------:R-:W-:-:S13]  /*1110*/  ISETP.NE.AND.EX P0, PT, RZ, UR7, PT, P0 ;  /* 0x00000007ff007c0c */ /* 0x000fda000bf05300 */
[----:B------:R-:W-:Y:S05]  /*1120*/  @!P0 BRA `(.L_x_2475) ;  /* 0x0000000000308947 */ /* 0x000fea0003800000 */
[----:B------:R-:W-:Y:S01]  /*1130*/  R2UR UR9, R207 ;  /* 0x00000000cf0972ca */ /* 0x000fe200000e0000 */
[----:B------:R-:W-:Y:S01]  /*1140*/  ULDC.64 UR6, c[0x0][0xa00] ;  /* 0x0002800000067ab9 */ /* 0x000fe20000000a00 */
[----:B------:R-:W-:-:S11]  /*1150*/  ULDC.64 UR12, c[0x0][0x208] ;  /* 0x00008200000c7ab9 */ /* 0x000fd60000000a00 */
[----:B------:R-:W-:-:S06]  /*1160*/  UIMAD.WIDE UR6, UR9, 0x4, UR6 ;  /* 0x00000004090678a5 */ /* 0x000fcc000f8e0206 */
[----:B------:R-:W-:Y:S02]  /*1170*/  IMAD.U32 R2, RZ, RZ, UR6 ;  /* 0x00000006ff027e24 */ /* 0x000fe4000f8e00ff */
[----:B------:R-:W-:-:S05]  /*1180*/  IMAD.U32 R3, RZ, RZ, UR7 ;  /* 0x00000007ff037e24 */ /* 0x000fca000f8e00ff */
[----:B------:R-:W2:Y:S04]  /*1190*/  LDG.E R4, desc[UR12][R2.64] ;  /* 0x0000000c02047981 */ /* 0x000ea8000c1e1900 */
[----:B------:R-:W3:Y:S01]  /*11a0*/  LDG.E R0, desc[UR12][R2.64+0x4] ;  /* 0x0000040c02007981 */ /* 0x000ee2000c1e1900 */
[----:B--2---:R-:W-:Y:S02]  /*11b0*/  R2UR UR6, R4 ;  /* 0x00000000040672ca */ /* 0x004fe400000e0000 */
[----:B---3--:R-:W-:-:S13]  /*11c0*/  R2UR UR7, R0 ;  /* 0x00000000000772ca */ /* 0x008fda00000e0000 */
[----:B------:R-:W-:-:S06]  /*11d0*/  UIADD3 UR6, -UR6, UR7, URZ ;  /* 0x0000000706067290 */ /* 0x000fcc000fffe13f */
[----:B------:R-:W-:-:S07]  /*11e0*/  IMAD.U32 R17, RZ, RZ, UR6 ;  /* 0x00000006ff117e24 */ /* 0x000fce000f8e00ff */
.L_x_2475:
[----:B------:R-:W-:Y:S05]  /*11f0*/  @!P1 BRA `(.L_x_2476) ;  /* 0x0000000000289947 */ /* 0x000fea0003800000 */
[----:B------:R-:W-:Y:S01]  /*1200*/  R2UR UR7, R207 ;  /* 0x00000000cf0772ca */ /* 0x000fe200000e0000 */
[----:B------:R-:W-:Y:S01]  /*1210*/  ULDC.64 UR8, c[0x0][0x208] ;  /* 0x0000820000087ab9 */ /* 0x000fe20000000a00 */
[----:B------:R-:W-:-:S11]  /*1220*/  R2UR UR12, R210 ;  /* 0x00000000d20c72ca */ /* 0x000fd600000e0000 */
[----:B------:R-:W-:-:S04]  /*1230*/  ULEA UR6, UP0, UR7, UR10, 0x2 ;  /* 0x0000000a07067291 */ /* 0x000fc8000f80103f */
[----:B------:R-:W-:Y:S02]  /*1240*/  ULEA.HI.X UR7, UR7, UR11, UR12, 0x2, UP0 ;  /* 0x0000000b07077291 */ /* 0x000fe400080f140c */
[----:B------:R-:W-:-:S04]  /*1250*/  IMAD.U32 R2, RZ, RZ, UR6 ;  /* 0x00000006ff027e24 */ /* 0x000fc8000f8e00ff */
[----:B------:R-:W-:-:S05]  /*1260*/  IMAD.U32 R3, RZ, RZ, UR7 ;  /* 0x00000007ff037e24 */ /* 0x000fca000f8e00ff */
[----:B------:R-:W2:Y:S02]  /*1270*/  LDG.E R2, desc[UR8][R2.64] ;  /* 0x0000000802027981 */ /* 0x000ea4000c1e1900 */
[----:B--2---:R-:W-:Y:S01]  /*1280*/  R2UR UR8, R2 ;  /* 0x00000000020872ca */ /* 0x004fe200000e0000 */
[----:B------:R-:W-:-:S14]  /*1290*/  BRA `(.L_x_2477) ;  /* 0x00000000003c7947 */ /* 0x000fdc0003800000 */
.L_x_2476:
        /* <DEDUP_REMOVED lines=14> */
[----:B------:R-:W-:-:S12]  /*1380*/  UIADD3 UR8, -UR8, UR6, URZ ;  /* 0x0000000608087290 */ /* 0x000fd8000fffe13f */
.L_x_2477:
[----:B------:R-:W-:Y:S01]  /*1390*/  UIADD3 UR9, -UR4, UR8, URZ ;  /* 0x0000000804097290 */ /* 0x000fe2000fffe13f */
[----:B------:R-:W-:Y:S01]  /*13a0*/  R2UR UR7, R17 ;  /* 0x00000000110772ca */ /* 0x000fe200000e0000 */
[----:B------:R-:W-:Y:S01]  /*13b0*/  USHF.L.U32 UR5, UR5, 0x7, URZ ;  /* 0x0000000705057899 */ /* 0x000fe2000800063f */
[----:B------:R-:W-:Y:S01]  /*13c0*/  PLOP3.LUT P0, PT, PT, PT, PT, 0x80, 0x0 ;  /* 0x000000000000781c */ /* 0x000fe20003f0f070 */
[----:B------:R-:W-:Y:S01]  /*13d0*/  ULDC UR4, c[0x0][0x448] ;  /* 0x0001120000047ab9 */ /* 0x000fe20000000800 */
[----:B------:R-:W-:Y:S01]  /*13e0*/  CS2R R2, SRZ ;  /* 0x0000000000027805 */ /* 0x000fe2000001ff00 */
[----:B------:R-:W-:Y:S01]  /*13f0*/  UISETP.NE.AND UP0, UPT, UR4, 0x1, UPT ;  /* 0x000000010400788c */ /* 0x000fe2000bf05270 */
[----:B------:R-:W-:Y:S01]  /*1400*/  IMAD.U32 R18, RZ, RZ, UR9 ;  /* 0x00000009ff127e24 */ /* 0x000fe2000f8e00ff */
[----:B------:R-:W-:Y:S02]  /*1410*/  UIADD3 UR6, UR5, 0x7f, URZ ;  /* 0x0000007f05067890 */ /* 0x000fe4000fffe03f */
[----:B------:R-:W-:Y:S01]  /*1420*/  IMAD.U32 R19, RZ, RZ, UR5 ;  /* 0x00000005ff137e24 */ /* 0x000fe2000f8e00ff */
[----:B------:R-:W-:Y:S01]  /*1430*/  CS2R R118, SRZ ;  /* 0x0000000000767805 */ /* 0x000fe2000001ff00 */
[----:B------:R-:W-:Y:S01]  /*1440*/  IMAD.MOV.U32 R0, RZ, RZ, RZ ;  /* 0x000000ffff007224 */ /* 0x000fe200078e00ff */
[----:B------:R-:W-:-:S02]  /*1450*/  CS2R R116, SRZ ;  /* 0x0000000000747805 */ /* 0x000fc4000001ff00 */
[----:B------:R-:W-:Y:S01]  /*1460*/  CS2R R114, SRZ ;  /* 0x0000000000727805 */ /* 0x000fe2000001ff00 */
[----:B------:R-:W-:Y:S01]  /*1470*/  UIADD3 UR7, UR9, 0x70, -UR7 ;  /* 0x0000007009077890 */ /* 0x000fe2000fffe807 */
[----:B------:R-:W-:Y:S02]  /*1480*/  CS2R R112, SRZ ;  /* 0x0000000000707805 */ /* 0x000fe4000001ff00 */
[----:B------:R-:W-:Y:S01]  /*1490*/  CS2R R110, SRZ ;  /* 0x00000000006e7805 */ /* 0x000fe2000001ff00 */
[----:B------:R-:W-:Y:S01]  /*14a0*/  @UP0 ULDC UR4, c[0x0][0x44c] ;  /* 0x0001130000040ab9 */ /* 0x000fe20000000800 */
[----:B------:R-:W-:Y:S01]  /*14b0*/  @UP0 ULDC UR8, c[0x0][0x450] ;  /* 0x0001140000080ab9 */ /* 0x000fe20000000800 */
[----:B------:R-:W-:Y:S01]  /*14c0*/  UIMAD.WIDE.U32 UR4, UR6, UR4, URZ ;  /* 0x00000004060472a5 */ /* 0x000fe2000f8e003f */
[----:B------:R-:W-:Y:S02]  /*14d0*/  CS2R R108, SRZ ;  /* 0x00000000006c7805 */ /* 0x000fe4000001ff00 */
[----:B------:R-:W-:-:S02]  /*14e0*/  CS2R R106, SRZ ;  /* 0x00000000006a7805 */ /* 0x000fc4000001ff00 */
[----:B------:R-:W-:Y:S01]  /*14f0*/  CS2R R104, SRZ ;  /* 0x0000000000687805 */ /* 0x000fe2000001ff00 */
[----:B------:R-:W-:Y:S01]  /*1500*/  @UP0 USHF.R.U32.HI UR6, URZ, UR8, UR5 ;  /* 0x000000083f060299 */ /* 0x000fe20008011605 */
[----:B------:R-:W-:Y:S01]  /*1510*/  CS2R R42, SRZ ;  /* 0x00000000002a7805 */ /* 0x000fe2000001ff00 */
[----:B------:R-:W-:Y:S01]  /*1520*/  UIADD3 UR5, UR9, 0x6f, URZ ;  /* 0x0000006f09057890 */ /* 0x000fe2000fffe03f */
[----:B------:R-:W-:Y:S01]  /*1530*/  CS2R R98, SRZ ;  /* 0x0000000000627805 */ /* 0x000fe2000001ff00 */
[----:B------:R-:W-:Y:S01]  /*1540*/  UIADD3 UR7, UR7, UR6, URZ ;  /* 0x0000000607077290 */ /* 0x000fe2000fffe03f */
[----:B------:R-:W-:Y:S01]  /*1550*/  CS2R R100, SRZ ;  /* 0x0000000000647805 */ /* 0x000fe2000001ff00 */
[----:B------:R-:W-:Y:S01]  /*1560*/  UMOV UR4, URZ ;  /* 0x0000003f00047c82 */ /* 0x000fe20008000000 */
[----:B------:R-:W-:Y:S01]  /*1570*/  UMOV UR6, URZ ;  /* 0x0000003f00067c82 */ /* 0x000fe20008000000 */
[----:B------:R-:W-:Y:S01]  /*1580*/  UIMAD.WIDE UR4, UR5, -0x6db6db6d, UR4 ;  /* 0x92492493050478a5 */ /* 0x000fe2000f8e0204 */
[----:B------:R-:W-:Y:S01]  /*1590*/  CS2R R96, SRZ ;  /* 0x0000000000607805 */ /* 0x000fe2000001ff00 */
[----:B------:R-:W-:Y:S01]  /*15a0*/  UIMAD.WIDE UR6, UR7, -0x6db6db6d, UR6 ;  /* 0x92492493070678a5 */ /* 0x000fe2000f8e0206 */
[----:B------:R-:W-:Y:S01]  /*15b0*/  CS2R R94, SRZ ;  /* 0x00000000005e7805 */ /* 0x000fe2000001ff00 */
[----:B------:R-:W-:Y:S01]  /*15c0*/  USHF.R.U32.HI UR4, URZ, 0x1f, UR5 ;  /* 0x0000001f3f047899 */ /* 0x000fe20008011605 */
[----:B------:R-:W-:Y:S01]  /*15d0*/  CS2R R92, SRZ ;  /* 0x00000000005c7805 */ /* 0x000fe2000001ff00 */
[----:B------:R-:W-:Y:S01]  /*15e0*/  USHF.R.U32.HI UR6, URZ, 0x1f, UR7 ;  /* 0x0000001f3f067899 */ /* 0x000fe20008011607 */
[----:B------:R-:W-:Y:S01]  /*15f0*/  CS2R R90, SRZ ;  /* 0x00000000005a7805 */ /* 0x000fe2000001ff00 */
[----:B------:R-:W-:Y:S01]  /*1600*/  ULEA.HI.SX32 UR4, UR5, UR4, 0x1a ;  /* 0x0000000405047291 */ /* 0x000fe2000f8fd23f */
        /* <DEDUP_REMOVED lines=9> */
[----:B------:R-:W-:Y:S01]  /*16a0*/  USEL UR37, UR4, UR6, UP0 ;  /* 0x0000000604257287 */ /* 0x000fe20008000000 */
[----:B------:R-:W-:-:S02]  /*16b0*/  CS2R R74, SRZ ;  /* 0x00000000004a7805 */ /* 0x000fc4000001ff00 */
[----:B------:R-:W-:Y:S02]  /*16c0*/  CS2R R72, SRZ ;  /* 0x0000000000487805 */ /* 0x000fe4000001ff00 */
[----:B------:R-:W-:Y:S01]  /*16d0*/  CS2R R70, SRZ ;  /* 0x0000000000467805 */ /* 0x000fe2000001ff00 */
[----:B------:R-:W-:Y:S01]  /*16e0*/  UISETP.GE.AND UP0, UPT, UR37, 0x1, UPT ;  /* 0x000000012500788c */ /* 0x000fe2000bf06270 */
[----:B------:R-:W-:Y:S02]  /*16f0*/  CS2R R68, SRZ ;  /* 0x0000000000447805 */ /* 0x000fe4000001ff00 */
[----:B------:R-:W-:Y:S02]  /*1700*/  CS2R R66, SRZ ;  /* 0x0000000000427805 */ /* 0x000fe4000001ff00 */
[----:B------:R-:W-:Y:S02]  /*1710*/  CS2R R64, SRZ ;  /* 0x0000000000407805 */ /* 0x000fe4000001ff00 */
[----:B------:R-:W-:-:S02]  /*1720*/  CS2R R62, SRZ ;  /* 0x00000000003e7805 */ /* 0x000fc4000001ff00 */
[----:B------:R-:W-:Y:S02]  /*1730*/  CS2R R60, SRZ ;  /* 0x00000000003c7805 */ /* 0x000fe4000001ff00 */
[----:B------:R-:W-:Y:S02]  /*1740*/  PLOP3.LUT P1, PT, PT, PT, UP0, 0x80, 0x0 ;  /* 0x000000000000781c */ /* 0x000fe40003f2f008 */
        /* <DEDUP_REMOVED lines=16> */
[----:B------:R-:W-:-:S02]  /*1850*/  CS2R R6, SRZ ;  /* 0x0000000000067805 */ /* 0x000fc4000001ff00 */
[----:B------:R-:W-:Y:S01]  /*1860*/  CS2R R132, SRZ ;  /* 0x0000000000847805 */ /* 0x000fe2000001ff00 */
        /* <DEDUP_REMOVED lines=32> */
.L_x_2479:
        /* <DEDUP_REMOVED lines=11> */
.L_x_2657:
[----:B------:R-:W-:Y:S05]  /*1b20*/  @!P0 BRA `(.L_x_2481) ;  /* 0x0000000000048947 */ /* 0x000fea0003800000 */
[----:B------:R-:W-:Y:S01]  /*1b30*/  BPT.TRAP 0x1 ;  /* 0x000000040000795c */ /* 0x000fe20000300000 */
.L_x_2481:
[----:B0-----:R-:W-:Y:S02]  /*1b40*/  IMAD.U32 R0, RZ, RZ, UR36 ;  /* 0x00000024ff007e24 */ /* 0x001fe4000f8e00ff */
[----:B------:R-:W-:-:S03]  /*1b50*/  IMAD.U32 R3, RZ, RZ, UR60 ;  /* 0x0000003cff037e24 */ /* 0x000fc6000f8e00ff */
[----:B------:R-:W-:Y:S02]  /*1b60*/  LEA R0, R0, UR38, 0x3 ;  /* 0x0000002600007c11 */ /* 0x000fe4000f8e18ff */
[----:B------:R-:W-:-:S04]  /*1b70*/  SHF.L.U32 R3, R3, 0x1f, RZ ;  /* 0x0000001f03037819 */ /* 0x000fc800000006ff */
[----:B------:R0:W1:Y:S01]  /*1b80*/  SYNCS.PHASECHK.TRANS64.TRYWAIT P2, [R0+URZ+0x36830], R3 ;  /* 0x03683003000075a7 */ /* 0x000062000804017f */
[----:B------:R-:W-:Y:S05]  /*1b90*/  @!P0 BRA `(.L_x_2482) ;  /* 0x0000000000048947 */ /* 0x000fea0003800000 */
[----:B------:R-:W-:Y:S01]  /*1ba0*/  BPT.TRAP 0x1 ;  /* 0x000000040000795c */ /* 0x000fe20000300000 */
.L_x_2482:
[----:B------:R-:W2:Y:S02]  /*1bb0*/  S2R R2, SR_TID.X ;  /* 0x0000000000027919 */ /* 0x000ea40000002100 */
[----:B--2---:R-:W-:Y:S01]  /*1bc0*/  LOP3.LUT P1, RZ, R2, 0x7f, RZ, 0xc0, !PT ;  /* 0x0000007f02ff7812 */ /* 0x004fe2000782c0ff */
[----:B-1----:R-:W-:-:S12]  /*1bd0*/  @P2 BRA `(.L_x_2483) ;  /* 0x0000000000082947 */ /* 0x002fd80003800000 */
[----:B------:R-:W1:Y:S02]  /*1be0*/  SYNCS.PHASECHK.TRANS64.TRYWAIT P2, [R0+URZ+0x36830], R3 ;  /* 0x03683003000075a7 */ /* 0x000e64000804017f */
[----:B-1----:R-:W-:Y:S05]  /*1bf0*/  @!P2 BRA `(.L_x_2484) ;  /* 0x0000017c0030a947 */ /* 0x002fea0003800000 */
.L_x_2483:
        /* <DEDUP_REMOVED lines=22> */
[----:B------:R-:W-:Y:S01]  /*1d60*/  IMAD.U32 R5, RZ, RZ, UR6 ;  /* 0x00000006ff057e24 */ /* 0x000fe2000f8e00ff */
[----:B------:R-:W-:Y:S01]  /*1d70*/  UIADD3 UR14, UR4, 0x100, URZ ;  /* 0x00000100040e7890 */ /* 0x000fe2000fffe03f */
[----:B01----:R-:W-:Y:S01]  /*1d80*/  @!P1 VIADD R0, R0, 0x36840 ;  /* 0x0003684000009836 */ /* 0x003fe20000000000 */
        /* <DEDUP_REMOVED lines=20> */
[----:B------:R-:W-:Y:S01]  /*1ed0*/  UIADD3 UR7, UR4, 0x2, URZ ;  /* 0x0000000204077890 */ /* 0x000fe2000fffe03f */
[----:B------:R-:W-:Y:S01]  /*1ee0*/  CS2R R112, SRZ ;  /* 0x0000000000707805 */ /* 0x000fe2000001ff00 */
[----:B------:R-:W-:Y:S01]  /*1ef0*/  UIADD3 UR30, UR4, 0x284, URZ ;  /* 0x00000284041e7890 */ /* 0x000fe2000fffe03f */
[----:B------:R-:W-:Y:S01]  /*1f00*/  CS2R R110, SRZ ;  /* 0x00000000006e7805 */ /* 0x000fe2000001ff00 */
[----:B------:R-:W-:Y:S01]  /*1f10*/  UMOV UR31, 0x40000040 ;  /* 0x40000040001f7882 */ /* 0x000fe20000000000 */
        /* <DEDUP_REMOVED lines=15> */
[----:B------:R-:W-:Y:S01]  /*2010*/  UMOV UR39, 0x40000040 ;  /* 0x4000004000277882 */ /* 0x000fe20000000000 */
[----:B------:R-:W-:Y:S01]  /*2020*/  UMOV UR59, 0x40000040 ;  /* 0x40000040003b7882 */ /* 0x000fe20000000000 */
[----:B------:R-:W-:-:S02]  /*2030*/  CS2R R98, SRZ ;  /* 0x0000000000627805 */ /* 0x000fc4000001ff00 */
[----:B------:R-:W-:Y:S02]  /*2040*/  CS2R R96, SRZ ;  /* 0x0000000000607805 */ /* 0x000fe4000001ff00 */
[----:B------:R-:W-:Y:S01]  /*2050*/  CS2R R94, SRZ ;  /* 0x00000000005e7805 */ /* 0x000fe2000001ff00 */
        /* <DEDUP_REMOVED lines=42> */
[----:B------:R-:W-:-:S02]  /*2300*/  UIADD3 UR6, UR5, 0x4, URZ ;  /* 0x0000000405067890 */ /* 0x000fc4000fffe03f */
        /* <DEDUP_REMOVED lines=99> */
[----:B------:R-:W-:Y:S01]  /*2940*/  ULDC UR10, c[0x0][0x9d8] ;  /* 0x00027600000a7ab9 */ /* 0x000fe20000000800 */
        /* <DEDUP_REMOVED lines=321> */
[----:B------:R-:W-:Y:S02]  /*3d60*/  R2UR UR14, R17 ;  /* 0x00000000110e72ca */ /* 0x000fe400000e0000 */
[----:B------:R-:W-:Y:S02]  /*3d70*/  R2UR UR13, R2 ;  /* 0x00000000020d72ca */ /* 0x000fe400000e0000 */
[----:B------:R-:W-:Y:S01]  /*3d80*/  R2UR UR12, R3 ;  /* 0x00000000030c72ca */ /* 0x000fe200000e0000 */
[----:B------:R-:W-:Y:S02]  /*3d90*/  WARPGROUP.DEPBAR.LE gsb0, 0x0 ;  /* 0x00008000000079c5 */ /* 0x000fe40000010000 */
[----:B------:R-:W-:-:S06]  /*3da0*/  WARPGROUP.ARRIVE ;  /* 0x00000000000079c5 */ /* 0x000fcc0000000000 */
[----:B------:R-:W-:Y:S01]  /*3db0*/  HGMMA.64x16x16.F32.BF16 R56, gdesc[UR56], R56, gsb0 ;  /* 0x00200000383879f0 */ /* 0x000fe20008001838 */
[----:B------:R-:W-:Y:S01]  /*3dc0*/  R2UR UR56, R6 ;  /* 0x00000000063872ca */ /* 0x000fe200000e0000 */
[----:B------:R-:W-:Y:S01]  /*3dd0*/  VIADD R6, R23, UR15 ;  /* 0x0000000f17067c36 */ /* 0x000fe20008000000 */
[----:B------:R-:W-:Y:S01]  /*3de0*/  R2UR UR57, R4 ;  /* 0x00000000043972ca */ /* 0x000fe200000e0000 */
[----:B------:R-:W-:Y:S02]  /*3df0*/  WARPGROUP.DEPBAR.LE gsb0, 0x0 ;  /* 0x00008000000079c5 */ /* 0x000fe40000010000 */
[----:B------:R-:W-:-:S06]  /*3e00*/  WARPGROUP.ARRIVE ;  /* 0x00000000000079c5 */ /* 0x000fcc0000000000 */
[----:B------:R-:W-:Y:S01]  /*3e10*/  HGMMA.64x16x16.F32.BF16 R48, gdesc[UR36], R48, gsb0 ;  /* 0x00200000243079f0 */ /* 0x000fe20008001830 */
[----:B------:R-:W-:Y:S02]  /*3e20*/  R2UR UR38, R7 ;  /* 0x00000000072672ca */ /* 0x000fe400000e0000 */
[----:B------:R-:W-:Y:S02]  /*3e30*/  R2UR UR37, R8 ;  /* 0x00000000082572ca */ /* 0x000fe400000e0000 */
[----:B------:R-:W-:Y:S01]  /*3e40*/  R2UR UR36, R9 ;  /* 0x00000000092472ca */ /* 0x000fe200000e0000 */
[----:B------:R-:W-:Y:S02]  /*3e50*/  WARPGROUP.DEPBAR.LE gsb0, 0x0 ;  /* 0x00008000000079c5 */ /* 0x000fe40000010000 */
[----:B------:R-:W-:-:S06]  /*3e60*/  WARPGROUP.ARRIVE ;  /* 0x00000000000079c5 */ /* 0x000fcc0000000000 */
[----:B------:R-:W-:Y:S01]  /*3e70*/  HGMMA.64x16x16.F32.BF16 R40, gdesc[UR48], R40, gsb0 ;  /* 0x00200000302879f0 */ /* 0x000fe20008001828 */
[----:B------:R-:W-:Y:S01]  /*3e80*/  UMOV UR50, UR6 ;  /* 0x0000000600327c82 */ /* 0x000fe20008000000 */
[----:B------:R-:W-:Y:S01]  /*3e90*/  UMOV UR51, 0x40000040 ;  /* 0x4000004000337882 */ /* 0x000fe20000000000 */
[----:B------:R-:W-:Y:S02]  /*3ea0*/  UMOV UR6, 0xffffff90 ;  /* 0xffffff9000067882 */ /* 0x000fe40000000000 */
[----:B------:R-:W-:Y:S01]  /*3eb0*/  UIMAD UR6, UR37, UR6, 0x71 ;  /* 0x00000071250674a4 */ /* 0x000fe2000f8e0206 */
[----:B------:R-:W-:Y:S02]  /*3ec0*/  WARPGROUP.DEPBAR.LE gsb0, 0x0 ;  /* 0x00008000000079c5 */ /* 0x000fe40000010000 */
[----:B------:R-:W-:-:S06]  /*3ed0*/  WARPGROUP.ARRIVE ;  /* 0x00000000000079c5 */ /* 0x000fcc0000000000 */
[----:B------:R-:W-:Y:S01]  /*3ee0*/  HGMMA.64x16x16.F32.BF16 R32, gdesc[UR52], R32, gsb0 ;  /* 0x00200000342079f0 */ /* 0x000fe20008001820 */
[----:B------:R-:W-:Y:S01]  /*3ef0*/  UMOV UR52, UR5 ;  /* 0x0000000500347c82 */ /* 0x000fe20008000000 */
[----:B------:R-:W-:Y:S01]  /*3f00*/  UMOV UR53, 0x40000040 ;  /* 0x4000004000357882 */ /* 0x000fe20000000000 */
[----:B------:R-:W-:Y:S01]  /*3f10*/  UMOV UR54, UR7 ;  /* 0x0000000700367c82 */ /* 0x000fe20008000000 */
[----:B------:R-:W-:Y:S01]  /*3f20*/  UMOV UR55, 0x40000040 ;  /* 0x4000004000377882 */ /* 0x000fe20000000000 */
[----:B------:R-:W-:Y:S01]  /*3f30*/  ULDC UR5, c[0x0][0x448] ;  /* 0x0001120000057ab9 */ /* 0x000fe20000000800 */
[----:B------:R-:W-:Y:S01]  /*3f40*/  UMOV UR7, 0x40000040 ;  /* 0x4000004000077882 */ /* 0x000fe20000000000 */
[----:B------:R-:W-:-:S06]  /*3f50*/  UISETP.NE.AND UP0, UPT, UR5, 0x1, UPT ;  /* 0x000000010500788c */ /* 0x000fcc000bf05270 */
[----:B------:R-:W-:-:S05]  /*3f60*/  PLOP3.LUT P2, PT, PT, PT, UP0, 0x80, 0x0 ;  /* 0x000000000000781c */ /* 0x000fca0003f4f008 */
[----:B------:R-:W-:-:S08]  /*3f70*/  @UP0 ULDC UR5, c[0x0][0x44c] ;  /* 0x0001130000050ab9 */ /* 0x000fd00000000800 */
[----:B------:R-:W-:Y:S01]  /*3f80*/  @P2 IMAD.HI.U32 R7, R6, UR5, RZ ;  /* 0x0000000506072c27 */ /* 0x000fe2000f8e00ff */
[----:B------:R-:W-:Y:S01]  /*3f90*/  @UP0 ULDC UR5, c[0x0][0x450] ;  /* 0x0001140000050ab9 */ /* 0x000fe20000000800 */
        /* <DEDUP_REMOVED lines=31> */
[----:B------:R-:W-:Y:S02]  /*4190*/  IMAD.U32 R65, RZ, RZ, UR14 ;  /* 0x0000000eff417e24 */ /* 0x000fe4000f8e00ff */
[----:B------:R-:W-:Y:S01]  /*41a0*/  FMUL.FTZ R66, R66, UR10 ;  /* 0x0000000a42427c20 */ /* 0x000fe20008410000 */
[----:B------:R-:W-:Y:S01]  /*41b0*/  FMUL.FTZ R67, R67, UR10 ;  /* 0x0000000a43437c20 */ /* 0x000fe20008410000 */
[----:B------:R-:W-:Y:S01]  /*41c0*/  FMUL.FTZ R70, R70, UR10 ;  /* 0x0000000a46467c20 */ /* 0x000fe20008410000 */
[----:B------:R-:W-:Y:S01]  /*41d0*/  HGMMA.64x16x16.F32.BF16 R56, gdesc[UR52], R56, gsb0 ;  /* 0x00200000343879f0 */ /* 0x000fe20008001838 */
[----:B------:R-:W-:Y:S01]  /*41e0*/  UIADD3 UR54, UR4, 0x886, URZ ;  /* 0x0000088604367890 */ /* 0x000fe2000fffe03f */
[----:B------:R-:W-:Y:S01]  /*41f0*/  FMUL.FTZ R10, R64, UR10 ;  /* 0x0000000a400a7c20 */ /* 0x000fe20008410000 */
[----:B------:R-:W-:Y:S01]  /*4200*/  UMOV UR55, 0x40000040 ;  /* 0x4000004000377882 */ /* 0x000fe20000000000 */
[----:B------:R-:W4:Y:S01]  /*4210*/  MUFU.TANH R66, R66 ;  /* 0x0000004200427308 */ /* 0x000f220000002400 */
[----:B------:R-:W-:Y:S01]  /*4220*/  FMUL.FTZ R11, R69, UR10 ;  /* 0x0000000a450b7c20 */ /* 0x000fe20008410000 */
[----:B------:R-:W-:Y:S01]  /*4230*/  FMUL.FTZ R71, R71, UR10 ;  /* 0x0000000a47477c20 */ /* 0x000fe20008410000 */
[----:B------:R-:W-:-:S05]  /*4240*/  FMUL.FTZ R12, R68, UR10 ;  /* 0x0000000a440c7c20 */ /* 0x000fca0008410000 */
[----:B------:R-:W5:Y:S08]  /*4250*/  MUFU.TANH R64, R67 ;  /* 0x0000004300407308 */ /* 0x000f700000002400 */
[----:B------:R-:W5:Y:S08]  /*4260*/  MUFU.TANH R70, R70 ;  /* 0x0000004600467308 */ /* 0x000f700000002400 */
[----:B------:R-:W5:Y:S08]  /*4270*/  MUFU.TANH R68, R71 ;  /* 0x0000004700447308 */ /* 0x000f700000002400 */
[----:B------:R-:W-:Y:S08]  /*4280*/  MUFU.TANH R4, R4 ;  /* 0x0000000400047308 */ /* 0x000ff00000002400 */
[----:B------:R-:W-:Y:S01]  /*4290*/  MUFU.TANH R10, R10 ;  /* 0x0000000a000a7308 */ /* 0x000fe20000002400 */
[----:B------:R-:W-:-:S02]  /*42a0*/  WARPGROUP.DEPBAR.LE gsb0, 0x0 ;  /* 0x00008000000079c5 */ /* 0x000fc40000010000 */
[----:B------:R-:W-:Y:S01]  /*42b0*/  WARPGROUP.ARRIVE ;  /* 0x00000000000079c5 */ /* 0x000fe20000000000 */
[----:B------:R-:W-:Y:S01]  /*42c0*/  FMUL.FTZ R14, R56, UR10 ;  /* 0x0000000a380e7c20 */ /* 0x000fe20008410000 */
[----:B------:R-:W-:Y:S01]  /*42d0*/  IMAD.MOV.U32 R56, RZ, RZ, R6 ;  /* 0x000000ffff387224 */ /* 0x000fe200078e0006 */
[----:B------:R-:W-:Y:S01]  /*42e0*/  @P2 SHF.R.U32.HI R56, RZ, UR5, R7 ;  /* 0x00000005ff382c19 */ /* 0x000fe20008011607 */
[----:B------:R-:W-:Y:S01]  /*42f0*/  UIMAD UR5, UR37, -0x70, UR11 ;  /* 0xffffff90250578a4 */ /* 0x000fe2000f8e020b */
[----:B------:R-:W-:Y:S01]  /*4300*/  FMUL.FTZ R13, R57, UR10 ;  /* 0x0000000a390d7c20 */ /* 0x000fe20008410000 */
[----:B------:R-:W-:Y:S01]  /*4310*/  HGMMA.64x16x16.F32.BF16 R48, gdesc[UR52], R48, gsb0 ;  /* 0x00200000343079f0 */ /* 0x000fe20008001830 */
[----:B------:R-:W-:Y:S01]  /*4320*/  UIADD3 UR54, UR4, 0x906, URZ ;  /* 0x0000090604367890 */ /* 0x000fe2000fffe03f */
[----:B------:R-:W0:Y:S01]  /*4330*/  SHFL.IDX PT, R7, R56, 0x1, 0x1c1f ;  /* 0x003c1f0038077f89 */ /* 0x000e2200000e0000 */
[----:B------:R-:W-:Y:S01]  /*4340*/  UMOV UR55, 0x40000040 ;  /* 0x4000004000377882 */ /* 0x000fe20000000000 */
[----:B------:R-:W-:Y:S01]  /*4350*/  UIADD3 UR5, UR5, 0x70, URZ ;  /* 0x0000007005057890 */ /* 0x000fe2000fffe03f */
[----:B------:R-:W-:-:S02]  /*4360*/  IMAD.U32 R57, RZ, RZ, UR6 ;  /* 0x00000006ff397e24 */ /* 0x000fc4000f8e00ff */
[----:B------:R-:W-:Y:S01]  /*4370*/  FMUL.FTZ R15, R61, UR10 ;  /* 0x0000000a3d0f7c20 */ /* 0x000fe20008410000 */
[----:B------:R-:W-:Y:S01]  /*4380*/  FMUL.FTZ R58, R58, UR10 ;  /* 0x0000000a3a3a7c20 */ /* 0x000fe20008410000 */
[----:B------:R-:W-:Y:S01]  /*4390*/  UIADD3 UR6, UR4, 0xa06, URZ ;  /* 0x00000a0604067890 */ /* 0x000fe2000fffe03f */
[----:B------:R-:W-:Y:S02]  /*43a0*/  IMAD R6, R22, -0x2, R57 ;  /* 0xfffffffe16067824 */ /* 0x000fe400078e0239 */
[----:B------:R-:W-:Y:S01]  /*43b0*/  FMUL.FTZ R59, R59, UR10 ;  /* 0x0000000a3b3b7c20 */ /* 0x000fe20008410000 */
[----:B------:R-:W-:Y:S02]  /*43c0*/  IMAD.U32 R61, RZ, RZ, UR5 ;  /* 0x00000005ff3d7e24 */ /* 0x000fe4000f8e00ff */
[----:B------:R-:W-:Y:S01]  /*43d0*/  FMUL.FTZ R62, R62, UR10 ;  /* 0x0000000a3e3e7c20 */ /* 0x000fe20008410000 */
[----:B------:R-:W5:Y:S01]  /*43e0*/  MUFU.TANH R58, R58 ;  /* 0x0000003a003a7308 */ /* 0x000f620000002400 */
[----:B------:R-:W-:Y:S01]  /*43f0*/  IADD3 R65, -R65, UR11, R6 ;  /* 0x0000000b41417c10 */ /* 0x000fe2000fffe106 */
[----:B------:R-:W-:Y:S01]  /*4400*/  UMOV UR5, UR53 ;  /* 0x0000003500057c82 */ /* 0x000fe20008000000 */
[----:B------:R-:W-:Y:S01]  /*4410*/  FMUL.FTZ R63, R63, UR10 ;  /* 0x0000000a3f3f7c20 */ /* 0x000fe20008410000 */
[----:B------:R-:W-:Y:S01]  /*4420*/  FMUL.FTZ R20, R60, UR10 ;  /* 0x0000000a3c147c20 */ /* 0x000fe20008410000 */
[----:B------:R-:W1:Y:S03]  /*4430*/  SHFL.IDX PT, R56, R56, RZ, 0x1c1f ;  /* 0x001c1fff38387589 */ /* 0x000e6600000e0000 */
[----:B------:R-:W5:Y:S08]  /*4440*/  MUFU.TANH R59, R59 ;  /* 0x0000003b003b7308 */ /* 0x000f700000002400 */
[----:B------:R-:W5:Y:S08]  /*4450*/  MUFU.TANH R62, R62 ;  /* 0x0000003e003e7308 */ /* 0x000f700000002400 */
[----:B------:R-:W5:Y:S08]  /*4460*/  MUFU.TANH R63, R63 ;  /* 0x0000003f003f7308 */ /* 0x000f700000002400 */
[----:B------:R-:W-:Y:S01]  /*4470*/  MUFU.TANH R9, R9 ;  /* 0x0000000900097308 */ /* 0x000fe20000002400 */
[----:B------:R-:W-:-:S02]  /*4480*/  WARPGROUP.DEPBAR.LE gsb0, 0x0 ;  /* 0x00008000000079c5 */ /* 0x000fc40000010000 */
[----:B------:R-:W-:Y:S01]  /*4490*/  WARPGROUP.ARRIVE ;  /* 0x00000000000079c5 */ /* 0x000fe20000000000 */
[----:B------:R-:W-:Y:S01]  /*44a0*/  FMUL.FTZ R50, R50, UR10 ;  /* 0x0000000a32327c20 */ /* 0x000fe20008410000 */
[----:B------:R-:W-:Y:S01]  /*44b0*/  FMUL.FTZ R21, R48, UR10 ;  /* 0x0000000a30157c20 */ /* 0x000fe20008410000 */
[----:B------:R-:W-:Y:S01]  /*44c0*/  FMUL.FTZ R48, R49, UR10 ;  /* 0x0000000a31307c20 */ /* 0x000fe20008410000 */
[----:B------:R-:W-:Y:S01]  /*44d0*/  FMUL.FTZ R54, R54, UR10 ;  /* 0x0000000a36367c20 */ /* 0x000fe20008410000 */
[----:B------:R2:W5:Y:S01]  /*44e0*/  MUFU.TANH R49, R50 ;  /* 0x0000003200317308 */ /* 0x0005620000002400 */
[----:B------:R-:W-:Y:S01]  /*44f0*/  HGMMA.64x16x16.F32.BF16 R40, gdesc[UR52], R40, gsb0 ;  /* 0x00200000342879f0 */ /* 0x000fe20008001828 */
[----:B------:R-:W-:Y:S01]  /*4500*/  UIADD3 UR54, UR4, 0x986, URZ ;  /* 0x0000098604367890 */ /* 0x000fe2000fffe03f */
[----:B------:R-:W-:Y:S01]  /*4510*/  FMUL.FTZ R51, R51, UR10 ;  /* 0x0000000a33337c20 */ /* 0x000fe20008410000 */
[----:B------:R-:W-:Y:S01]  /*4520*/  UMOV UR55, 0x40000040 ;  /* 0x4000004000377882 */ /* 0x000fe20000000000 */
[----:B------:R-:W-:Y:S01]  /*4530*/  UMOV UR4, UR52 ;  /* 0x0000003400047c82 */ /* 0x000fe20008000000 */
[----:B------:R-:W-:Y:S01]  /*4540*/  FMUL.FTZ R55, R55, UR10 ;  /* 0x0000000a37377c20 */ /* 0x000fe20008410000 */
[----:B------:R-:W-:Y:S01]  /*4550*/  FMUL.FTZ R52, R52, UR10 ;  /* 0x0000000a34347c20 */ /* 0x000fe20008410000 */
[----:B------:R3:W-:Y:S01]  /*4560*/  MUFU.TANH R57, R54 ;  /* 0x0000003600397308 */ /* 0x0007e20000002400 */
[----:B--2---:R-:W-:-:S02]  /*4570*/  IMAD R50, R22, -0x2, R61 ;  /* 0xfffffffe16327824 */ /* 0x004fc400078e023d */
[----:B------:R-:W-:-:S03]  /*4580*/  FMUL.FTZ R53, R53, UR10 ;  /* 0x0000000a35357c20 */ /* 0x000fc60008410000 */
[-CC-:B0-----:R-:W-:Y:S02]  /*4590*/  VIADDMNMX R7, R7, R65.reuse, R50.reuse, PT ;  /* 0x0000004107077246 */ /* 0x181fe40003800132 */
[----:B------:R-:W0:Y:S01]  /*45a0*/  MUFU.TANH R51, R51 ;  /* 0x0000003300337308 */ /* 0x000e220000002400 */
[----:B-1----:R-:W-:Y:S02]  /*45b0*/  VIADDMNMX R56, R56, R65, R50, PT ;  /* 0x0000004138387246 */ /* 0x002fe40003800132 */
[C---:B------:R-:W-:Y:S02]  /*45c0*/  ISETP.GT.AND P5, PT, R7.reuse, RZ, PT ;  /* 0x000000ff0700720c */ /* 0x040fe40003fa4270 */
[C---:B------:R-:W-:Y:S02]  /*45d0*/  ISETP.GT.AND P6, PT, R7.reuse, 0x1, PT ;  /* 0x000000010700780c */ /* 0x040fe40003fc4270 */
[----:B------:R-:W-:Y:S01]  /*45e0*/  ISETP.GT.AND P4, PT, R7, 0x8, PT ;  /* 0x000000080700780c */ /* 0x000fe20003f84270 */
[----:B------:R-:W1:Y:S01]  /*45f0*/  MUFU.TANH R55, R55 ;  /* 0x0000003700377308 */ /* 0x000e620000002400 */
[----:B------:R-:W-:-:S02]  /*4600*/  FSEL R67, R74, -INF , P5 ;  /* 0xff8000004a437808 */ /* 0x000fc40002800000 */
[----:B---3--:R-:W-:Y:S02]  /*4610*/  FSEL R54, R75, -INF , P6 ;  /* 0xff8000004b367808 */ /* 0x008fe40003000000 */
[----:B------:R-:W-:Y:S02]  /*4620*/  ISETP.GT.AND P3, PT, R7, 0x9, PT ;  /* 0x000000090700780c */ /* 0x000fe40003f64270 */
[----:B------:R-:W-:Y:S01]  /*4630*/  FSEL R69, R78, -INF , P4 ;  /* 0xff8000004e457808 */ /* 0x000fe20002000000 */
[----:B------:R-:W-:Y:S01]  /*4640*/  MUFU.TANH R12, R12 ;  /* 0x0000000c000c7308 */ /* 0x000fe20000002400 */
[----:B------:R-:W-:Y:S02]  /*4650*/  FMNMX.FTZ R6, R67, R54, !PT ;  /* 0x0000003643067209 */ /* 0x000fe40007810000 */
[----:B------:R-:W-:Y:S02]  /*4660*/  ISETP.GT.AND P5, PT, R7, 0x10, PT ;  /* 0x000000100700780c */ /* 0x000fe40003fa4270 */
[----:B------:R-:W-:-:S02]  /*4670*/  FSEL R71, R79, -INF , P3 ;  /* 0xff8000004f477808 */ /* 0x000fc40001800000 */
[----:B------:R-:W-:Y:S01]  /*4680*/  FMNMX.FTZ R6, R69, R6, !PT ;  /* 0x0000000645067209 */ /* 0x000fe20007810000 */
[----:B------:R-:W-:Y:S01]  /*4690*/  MUFU.TANH R11, R11 ;  /* 0x0000000b000b7308 */ /* 0x000fe20000002400 */
[----:B------:R-:W-:Y:S02]  /*46a0*/  ISETP.GT.AND P3, PT, R7, 0x11, PT ;  /* 0x000000110700780c */ /* 0x000fe40003f64270 */
[----:B----4-:R-:W-:Y:S02]  /*46b0*/  FSEL R73, R66, -INF , P5 ;  /* 0xff80000042497808 */ /* 0x010fe40002800000 */
[----:B------:R-:W-:Y:S02]  /*46c0*/  FMNMX.FTZ R6, R71, R6, !PT ;  /* 0x0000000647067209 */ /* 0x000fe40007810000 */
[----:B------:R-:W-:Y:S01]  /*46d0*/  ISETP.GT.AND P4, PT, R7, 0x18, PT ;  /* 0x000000180700780c */ /* 0x000fe20003f84270 */
[----:B------:R-:W-:Y:S01]  /*46e0*/  MUFU.TANH R14, R14 ;  /* 0x0000000e000e7308 */ /* 0x000fe20000002400 */
[----:B-----5:R-:W-:-:S02]  /*46f0*/  FSEL R75, R64, -INF , P3 ;  /* 0xff800000404b7808 */ /* 0x020fc40001800000 */
        /* <DEDUP_REMOVED lines=10> */
[----:B------:R-:W-:Y:S01]  /*47a0*/  MUFU.TANH R42, R42 ;  /* 0x0000002a002a7308 */ /* 0x000fe20000002400 */
[----:B------:R-:W-:Y:S01]  /*47b0*/  FSEL R79, R68, -INF , P3 ;  /* 0xff800000444f7808 */ /* 0x000fe20001800000 */
[----:B------:R-:W-:Y:S01]  /*47c0*/  FMUL.FTZ R46, R46, UR10 ;  /* 0x0000000a2e2e7c20 */ /* 0x000fe20008410000 */
[----:B------:R-:W-:Y:S01]  /*47d0*/  FMNMX.FTZ R6, R77, R6, !PT ;  /* 0x000000064d067209 */ /* 0x000fe20007810000 */
[----:B------:R-:W-:Y:S01]  /*47e0*/  FMUL.FTZ R47, R47, UR10 ;  /* 0x0000000a2f2f7c20 */ /* 0x000fe20008410000 */
[----:B------:R-:W-:Y:S01]  /*47f0*/  ISETP.GT.AND P3, PT, R7, 0x21, PT ;  /* 0x000000210700780c */ /* 0x000fe20003f64270 */
[----:B------:R-:W-:Y:S01]  /*4800*/  FMUL.FTZ R41, R41, UR10 ;  /* 0x0000000a29297c20 */ /* 0x000fe20008410000 */
[----:B------:R-:W-:Y:S01]  /*4810*/  FSEL R81, R58, -INF , P4 ;  /* 0xff8000003a517808 */ /* 0x000fe20002000000 */
[----:B------:R1:W2:Y:S01]  /*4820*/  MUFU.TANH R60, R43 ;  /* 0x0000002b003c7308 */ /* 0x0002a20000002400 */
[----:B------:R-:W-:Y:S01]  /*4830*/  FMNMX.FTZ R6, R79, R6, !PT ;  /* 0x000000064f067209 */ /* 0x000fe20007810000 */
[----:B------:R-:W-:Y:S01]  /*4840*/  FMUL.FTZ R45, R45, UR10 ;  /* 0x0000000a2d2d7c20 */ /* 0x000fe20008410000 */
[----:B------:R-:W-:Y:S01]  /*4850*/  ISETP.GT.AND P4, PT, R7, 0x28, PT ;  /* 0x000000280700780c */ /* 0x000fe20003f84270 */
[----:B------:R-:W-:Y:S01]  /*4860*/  FMUL.FTZ R40, R40, UR10 ;  /* 0x0000000a28287c20 */ /* 0x000fe20008410000 */
[----:B------:R-:W-:Y:S01]  /*4870*/  FSEL R83, R59, -INF , P3 ;  /* 0xff8000003b537808 */ /* 0x000fe20001800000 */
[----:B------:R-:W-:Y:S01]  /*4880*/  FMUL.FTZ R44, R44, UR10 ;  /* 0x0000000a2c2c7c20 */ /* 0x000fe20008410000 */
[----:B------:R-:W-:Y:S01]  /*4890*/  FMNMX.FTZ R6, R81, R6, !PT ;  /* 0x0000000651067209 */ /* 0x000fe20007810000 */
[----:B------:R-:W-:Y:S01]  /*48a0*/  MUFU.TANH R46, R46 ;  /* 0x0000002e002e7308 */ /* 0x000fe20000002400 */
[----:B------:R-:W-:-:S02]  /*48b0*/  ISETP.GT.AND P3, PT, R7, 0x29, PT ;  /* 0x000000290700780c */ /* 0x000fc40003f64270 */
[----:B------:R-:W-:Y:S02]  /*48c0*/  FSEL R85, R62, -INF , P4 ;  /* 0xff8000003e557808 */ /* 0x000fe40002000000 */
[----:B------:R-:W-:Y:S02]  /*48d0*/  FMNMX.FTZ R6, R83, R6, !PT ;  /* 0x0000000653067209 */ /* 0x000fe40007810000 */
[----:B------:R-:W-:Y:S01]  /*48e0*/  ISETP.GT.AND P4, PT, R7, 0x30, PT ;  /* 0x000000300700780c */ /* 0x000fe20003f84270 */
[----:B------:R2:W3:Y:S01]  /*48f0*/  MUFU.TANH R61, R47 ;  /* 0x0000002f003d7308 */ /* 0x0004e20000002400 */
[----:B------:R-:W-:Y:S02]  /*4900*/  FSEL R87, R63, -INF , P3 ;  /* 0xff8000003f577808 */ /* 0x000fe40001800000 */
[----:B------:R-:W-:Y:S02]  /*4910*/  FMNMX.FTZ R6, R85, R6, !PT ;  /* 0x0000000655067209 */ /* 0x000fe40007810000 */
[----:B------:R-:W-:-:S02]  /*4920*/  ISETP.GT.AND P3, PT, R7, 0x31, PT ;  /* 0x000000310700780c */ /* 0x000fc40003f64270 */
[----:B------:R-:W-:Y:S01]  /*4930*/  FSEL R59, R49, -INF , P4 ;  /* 0xff800000313b7808 */ /* 0x000fe20002000000 */
[----:B------:R-:W-:Y:S01]  /*4940*/  MUFU.TANH R13, R13 ;  /* 0x0000000d000d7308 */ /* 0x000fe20000002400 */
[----:B------:R-:W-:Y:S02]  /*4950*/  FMNMX.FTZ R6, R87, R6, !PT ;  /* 0x0000000657067209 */ /* 0x000fe40007810000 */
[----:B------:R-:W-:Y:S02]  /*4960*/  ISETP.GT.AND P4, PT, R7, 0x38, PT ;  /* 0x000000380700780c */ /* 0x000fe40003f84270 */
[----:B0-----:R-:W-:Y:S02]  /*4970*/  FSEL R49, R51, -INF , P3 ;  /* 0xff80000033317808 */ /* 0x001fe40001800000 */
[----:B------:R-:W-:Y:S01]  /*4980*/  ISETP.GT.AND P3, PT, R7, 0x39, PT ;  /* 0x000000390700780c */ /* 0x000fe20003f64270 */
[----:B------:R-:W-:Y:S01]  /*4990*/  MUFU.TANH R20, R20 ;  /* 0x0000001400147308 */ /* 0x000fe20000002400 */
[----:B------:R-:W-:-:S02]  /*49a0*/  ISETP.GT.AND P5, PT, R56, 0x8, PT ;  /* 0x000000083800780c */ /* 0x000fc40003fa4270 */
[----:B-1----:R-:W-:Y:S02]  /*49b0*/  FSEL R43, R55, -INF , P3 ;  /* 0xff800000372b7808 */ /* 0x002fe40001800000 */
[----:B------:R-:W-:-:S03]  /*49c0*/  ISETP.GT.AND P3, PT, R7, 0x41, PT ;  /* 0x000000410700780c */ /* 0x000fc60003f64270 */
[----:B------:R-:W-:Y:S01]  /*49d0*/  MUFU.TANH R15, R15 ;  /* 0x0000000f000f7308 */ /* 0x000fe20000002400 */
[----:B--2---:R-:W-:Y:S01]  /*49e0*/  FSEL R47, R60, -INF , P3 ;  /* 0xff8000003c2f7808 */ /* 0x004fe20001800000 */
[----:B------:R-:W-:Y:S02]  /*49f0*/  WARPGROUP.DEPBAR.LE gsb0, 0x0 ;  /* 0x00008000000079c5 */ /* 0x000fe40000010000 */
[----:B------:R-:W-:Y:S01]  /*4a00*/  WARPGROUP.ARRIVE ;  /* 0x00000000000079c5 */ /* 0x000fe20000000000 */
[----:B------:R-:W-:Y:S01]  /*4a10*/  FMUL.FTZ R34, R34, UR10 ;  /* 0x0000000a22227c20 */ /* 0x000fe20008410000 */
[----:B------:R-:W-:Y:S01]  /*4a20*/  FMUL.FTZ R35, R35, UR10 ;  /* 0x0000000a23237c20 */ /* 0x000fe20008410000 */
[----:B------:R-:W-:Y:S01]  /*4a30*/  FMUL.FTZ R38, R38, UR10 ;  /* 0x0000000a26267c20 */ /* 0x000fe20008410000 */
[----:B------:R-:W-:Y:S01]  /*4a40*/  ISETP.GT.AND P3, PT, R7, 0x49, PT ;  /* 0x000000490700780c */ /* 0x000fe20003f64270 */
[----:B------:R0:W-:Y:S01]  /*4a50*/  MUFU.TANH R58, R34 ;  /* 0x00000022003a7308 */ /* 0x0001e20000002400 */
[----:B------:R-:W-:Y:S01]  /*4a60*/  HGMMA.64x16x16.F32.BF16 R24, gdesc[UR4], R24, gsb0 ;  /* 0x00200000041879f0 */ /* 0x000fe20008001818 */
[----:B------:R-:W-:Y:S01]  /*4a70*/  ULDC UR4, c[0x0][0x988] ;  /* 0x0002620000047ab9 */ /* 0x000fe20000000800 */
[----:B------:R-:W-:Y:S01]  /*4a80*/  FMUL.FTZ R33, R33, UR10 ;  /* 0x0000000a21217c20 */ /* 0x000fe20008410000 */
[----:B------:R-:W-:Y:S01]  /*4a90*/  FMUL.FTZ R37, R37, UR10 ;  /* 0x0000000a25257c20 */ /* 0x000fe20008410000 */
[----:B------:R-:W-:Y:S01]  /*4aa0*/  FMUL.FTZ R32, R32, UR10 ;  /* 0x0000000a20207c20 */ /* 0x000fe20008410000 */
[----:B------:R-:W-:Y:S01]  /*4ab0*/  FMUL.FTZ R36, R36, UR10 ;  /* 0x0000000a24247c20 */ /* 0x000fe20008410000 */
[----:B------:R-:W-:Y:S01]  /*4ac0*/  UMOV UR6, UR15 ;  /* 0x0000000f00067c82 */ /* 0x000fe20008000000 */
[----:B------:R1:W2:Y:S01]  /*4ad0*/  MUFU.TANH R62, R35 ;  /* 0x00000023003e7308 */ /* 0x0002a20000002400 */
[----:B0-----:R-:W-:Y:S01]  /*4ae0*/  FMNMX.FTZ R34, R59, R6, !PT ;  /* 0x000000063b227209 */ /* 0x001fe20007810000 */
[----:B------:R-:W-:Y:S01]  /*4af0*/  FMUL.FTZ R6, R39, UR10 ;  /* 0x0000000a27067c20 */ /* 0x000fe20008410000 */
[----:B------:R-:W-:-:S02]  /*4b00*/  UIADD3 UR7, UR37, -0x2, URZ ;  /* 0xfffffffe25077890 */ /* 0x000fc4000fffe03f */
[----:B------:R-:W-:-:S03]  /*4b10*/  FMNMX.FTZ R34, R49, R34, !PT ;  /* 0x0000002231227209 */ /* 0x000fc60007810000 */
[----:B------:R-:W0:Y:S01]  /*4b20*/  MUFU.TANH R63, R6 ;  /* 0x00000006003f7308 */ /* 0x000e220000002400 */
[----:B-1----:R-:W-:Y:S02]  /*4b30*/  FSEL R35, R57, -INF , P4 ;  /* 0xff80000039237808 */ /* 0x002fe40002000000 */
[----:B------:R-:W-:Y:S02]  /*4b40*/  ISETP.GT.AND P4, PT, R7, 0x40, PT ;  /* 0x000000400700780c */ /* 0x000fe40003f84270 */
[----:B------:R-:W-:Y:S02]  /*4b50*/  FMNMX.FTZ R34, R35, R34, !PT ;  /* 0x0000002223227209 */ /* 0x000fe40007810000 */
[----:B------:R-:W-:Y:S01]  /*4b60*/  FSEL R39, R42, -INF , P4 ;  /* 0xff8000002a277808 */ /* 0x000fe20002000000 */
[----:B------:R-:W1:Y:S01]  /*4b70*/  MUFU.TANH R38, R38 ;  /* 0x0000002600267308 */ /* 0x000e620000002400 */
[----:B------:R-:W-:Y:S02]  /*4b80*/  FMNMX.FTZ R34, R43, R34, !PT ;  /* 0x000000222b227209 */ /* 0x000fe40007810000 */
[----:B------:R-:W-:-:S02]  /*4b90*/  ISETP.GT.AND P4, PT, R7, 0x48, PT ;  /* 0x000000480700780c */ /* 0x000fc40003f84270 */
[----:B------:R-:W-:Y:S02]  /*4ba0*/  FMNMX.FTZ R34, R39, R34, !PT ;  /* 0x0000002227227209 */ /* 0x000fe40007810000 */
[----:B---3--:R-:W-:Y:S01]  /*4bb0*/  FSEL R57, R61, -INF , P3 ;  /* 0xff8000003d397808 */ /* 0x008fe20001800000 */
[----:B------:R-:W-:Y:S01]  /*4bc0*/  MUFU.TANH R21, R21 ;  /* 0x0000001500157308 */ /* 0x000fe20000002400 */
[----:B------:R-:W-:Y:S02]  /*4bd0*/  FMNMX.FTZ R34, R47, R34, !PT ;  /* 0x000000222f227209 */ /* 0x000fe40007810000 */
[----:B------:R-:W-:-:S04]  /*4be0*/  ISETP.GT.AND P3, PT, R7, 0x51, PT ;  /* 0x000000510700780c */ /* 0x000fc80003f64270 */
[----:B--2---:R-:W-:Y:S01]  /*4bf0*/  FSEL R51, R62, -INF , P3 ;  /* 0xff8000003e337808 */ /* 0x004fe20001800000 */
[----:B------:R-:W-:Y:S01]  /*4c00*/  MUFU.TANH R48, R48 ;  /* 0x0000003000307308 */ /* 0x000fe20000002400 */
[----:B------:R-:W-:-:S04]  /*4c10*/  ISETP.GT.AND P3, PT, R7, 0x59, PT ;  /* 0x000000590700780c */ /* 0x000fc80003f64270 */
[----:B0-----:R-:W-:Y:S02]  /*4c20*/  FSEL R61, R63, -INF , P3 ;  /* 0xff8000003f3d7808 */ /* 0x001fe40001800000 */
[----:B------:R-:W-:Y:S01]  /*4c30*/  ISETP.GT.AND P3, PT, R7, 0x61, PT ;  /* 0x000000610700780c */ /* 0x000fe20003f64270 */
[----:B------:R-:W-:Y:S01]  /*4c40*/  MUFU.TANH R52, R52 ;  /* 0x0000003400347308 */ /* 0x000fe20000002400 */
[----:B------:R-:W-:Y:S02]  /*4c50*/  WARPGROUP.DEPBAR.LE gsb0, 0x0 ;  /* 0x00008000000079c5 */ /* 0x000fe40000010000 */
[----:B------:R-:W-:Y:S01]  /*4c60*/  FMUL.FTZ R6, R27, UR10 ;  /* 0x0000000a1b067c20 */ /* 0x000fe20008410000 */
[----:B------:R-:W-:Y:S01]  /*4c70*/  FSEL R27, R46, -INF , P4 ;  /* 0xff8000002e1b7808 */ /* 0x000fe20002000000 */
[----:B------:R-:W-:Y:S01]  /*4c80*/  FMUL.FTZ R26, R26, UR10 ;  /* 0x0000000a1a1a7c20 */ /* 0x000fe20008410000 */
[----:B------:R-:W-:Y:S01]  /*4c90*/  ISETP.GT.AND P4, PT, R7, 0x50, PT ;  /* 0x000000500700780c */ /* 0x000fe20003f84270 */
[----:B------:R-:W-:Y:S01]  /*4ca0*/  FMUL.FTZ R30, R30, UR10 ;  /* 0x0000000a1e1e7c20 */ /* 0x000fe20008410000 */
[----:B------:R-:W-:Y:S01]  /*4cb0*/  FMNMX.FTZ R34, R27, R34, !PT ;  /* 0x000000221b227209 */ /* 0x000fe20007810000 */
[----:B------:R0:W2:Y:S01]  /*4cc0*/  MUFU.TANH R89, R6 ;  /* 0x0000000600597308 */ /* 0x0000a20000002400 */
[----:B------:R-:W-:Y:S01]  /*4cd0*/  FSEL R55, R58, -INF , P4 ;  /* 0xff8000003a377808 */ /* 0x000fe20002000000 */
[----:B------:R-:W-:Y:S01]  /*4ce0*/  FMUL.FTZ R24, R24, UR10 ;  /* 0x0000000a18187c20 */ /* 0x000fe20008410000 */
[----:B------:R-:W-:Y:S01]  /*4cf0*/  FMNMX.FTZ R34, R57, R34, !PT ;  /* 0x0000002239227209 */ /* 0x000fe20007810000 */
[----:B------:R-:W-:Y:S01]  /*4d00*/  FMUL.FTZ R25, R25, UR10 ;  /* 0x0000000a19197c20 */ /* 0x000fe20008410000 */
[----:B------:R-:W-:Y:S01]  /*4d10*/  ISETP.GT.AND P4, PT, R7, 0x58, PT ;  /* 0x000000580700780c */ /* 0x000fe20003f84270 */
[----:B------:R-:W-:Y:S01]  /*4d20*/  FMUL.FTZ R29, R29, UR10 ;  /* 0x0000000a1d1d7c20 */ /* 0x000fe20008410000 */
[----:B------:R-:W-:Y:S01]  /*4d30*/  FMNMX.FTZ R34, R55, R34, !PT ;  /* 0x0000002237227209 */ /* 0x000fe20007810000 */
[----:B------:R-:W3:Y:S01]  /*4d40*/  MUFU.TANH R26, R26 ;  /* 0x0000001a001a7308 */ /* 0x000ee20000002400 */
[----:B0-----:R-:W-:Y:S01]  /*4d50*/  FMUL.FTZ R6, R31, UR10 ;  /* 0x0000000a1f067c20 */ /* 0x001fe20008410000 */
[----:B-1----:R-:W-:Y:S01]  /*4d60*/  FSEL R31, R38, -INF , P4 ;  /* 0xff800000261f7808 */ /* 0x002fe20002000000 */
[----:B------:R-:W-:Y:S01]  /*4d70*/  FMUL.FTZ R28, R28, UR10 ;  /* 0x0000000a1c1c7c20 */ /* 0x000fe20008410000 */
[----:B------:R-:W-:Y:S01]  /*4d80*/  FMNMX.FTZ R34, R51, R34, !PT ;  /* 0x0000002233227209 */ /* 0x000fe20007810000 */
[----:B------:R0:W-:Y:S01]  /*4d90*/  @!P1 SYNCS.ARRIVE.TRANS64.RED.A1T0 RZ, [R0+URZ], RZ ;  /* 0x000000ff00ff99a7 */ /* 0x0001e2000810043f */
[----:B------:R-:W-:Y:S01]  /*4da0*/  ISETP.GT.AND P4, PT, R7, 0x60, PT ;  /* 0x000000600700780c */ /* 0x000fe20003f84270 */
[----:B------:R-:W-:Y:S01]  /*4db0*/  @UP0 ULDC UR10, c[0x0][0x450] ;  /* 0x00011400000a0ab9 */ /* 0x000fe20000000800 */
[----:B------:R-:W1:Y:S01]  /*4dc0*/  MUFU.TANH R30, R30 ;  /* 0x0000001e001e7308 */ /* 0x000e620000002400 */
[----:B------:R-:W-:-:S02]  /*4dd0*/  FMNMX.FTZ R34, R31, R34, !PT ;  /* 0x000000221f227209 */ /* 0x000fc40007810000 */
[----:B--2---:R-:W-:Y:S02]  /*4de0*/  FSEL R89, R89, -INF , P3 ;  /* 0xff80000059597808 */ /* 0x004fe40001800000 */
[----:B------:R-:W-:Y:S02]  /*4df0*/  FMNMX.FTZ R34, R61, R34, !PT ;  /* 0x000000223d227209 */ /* 0x000fe40007810000 */
[C---:B------:R-:W-:Y:S01]  /*4e00*/  ISETP.GT.AND P3, PT, R7.reuse, 0x69, PT ;  /* 0x000000690700780c */ /* 0x040fe20003f64270 */
[----:B------:R-:W2:Y:S01]  /*4e10*/  MUFU.TANH R6, R6 ;  /* 0x0000000600067308 */ /* 0x000ea20000002400 */
[----:B---3--:R-:W-:Y:S02]  /*4e20*/  FSEL R63, R26, -INF , P4 ;  /* 0xff8000001a3f7808 */ /* 0x008fe40002000000 */
[----:B------:R-:W-:Y:S02]  /*4e30*/  ISETP.GT.AND P4, PT, R7, 0x68, PT ;  /* 0x000000680700780c */ /* 0x000fe40003f84270 */
[----:B------:R-:W-:-:S03]  /*4e40*/  FMNMX.FTZ R34, R63, R34, !PT ;  /* 0x000000223f227209 */ /* 0x000fc60007810000 */
[----:B------:R3:W-:Y:S01]  /*4e50*/  MUFU.TANH R58, R24 ;  /* 0x00000018003a7308 */ /* 0x0007e20000002400 */
[----:B-1----:R-:W-:Y:S02]  /*4e60*/  FSEL R91, R30, -INF , P4 ;  /* 0xff8000001e5b7808 */ /* 0x002fe40002000000 */
[----:B------:R-:W-:Y:S02]  /*4e70*/  FMNMX.FTZ R34, R89, R34, !PT ;  /* 0x0000002259227209 */ /* 0x000fe40007810000 */
[----:B------:R-:W-:Y:S02]  /*4e80*/  ISETP.GT.AND P4, PT, R56, 0x1, PT ;  /* 0x000000013800780c */ /* 0x000fe40003f84270 */
[----:B------:R-:W-:Y:S01]  /*4e90*/  FMNMX.FTZ R34, R91, R34, !PT ;  /* 0x000000225b227209 */ /* 0x000fe20007810000 */
[----:B------:R1:W-:Y:S01]  /*4ea0*/  MUFU.TANH R60, R25 ;  /* 0x00000019003c7308 */ /* 0x0003e20000002400 */
[----:B--2---:R-:W-:Y:S02]  /*4eb0*/  FSEL R93, R6, -INF , P3 ;  /* 0xff800000065d7808 */ /* 0x004fe40001800000 */
[----:B---3--:R-:W-:-:S02]  /*4ec0*/  FSEL R24, R2, -INF , P4 ;  /* 0xff80000002187808 */ /* 0x008fc40002000000 */
[----:B------:R-:W-:Y:S02]  /*4ed0*/  FMNMX.FTZ R34, R93, R34, !PT ;  /* 0x000000225d227209 */ /* 0x000fe40007810000 */
[----:B------:R-:W-:Y:S01]  /*4ee0*/  ISETP.GT.AND P4, PT, R56, 0x10, PT ;  /* 0x000000103800780c */ /* 0x000fe20003f84270 */
[----:B------:R-:W-:Y:S01]  /*4ef0*/  MUFU.TANH R50, R29 ;  /* 0x0000001d00327308 */ /* 0x000fe20000002400 */
[----:B-1----:R-:W-:Y:S01]  /*4f00*/  FSEL R25, R8, -INF , P5 ;  /* 0xff80000008197808 */ /* 0x002fe20002800000 */
[----:B------:R-:W1:Y:S06]  /*4f10*/  SHFL.BFLY PT, R7, R34, 0x2, 0x1f ;  /* 0x0c401f0022077f89 */ /* 0x000e6c00000e0000 */
[----:B------:R-:W-:Y:S08]  /*4f20*/  MUFU.TANH R46, R37 ;  /* 0x00000025002e7308 */ /* 0x000ff00000002400 */
[----:B------:R-:W-:Y:S08]  /*4f30*/  MUFU.TANH R38, R41 ;  /* 0x0000002900267308 */ /* 0x000ff00000002400 */
[----:B------:R-:W-:Y:S01]  /*4f40*/  MUFU.TANH R42, R45 ;  /* 0x0000002d002a7308 */ /* 0x000fe20000002400 */
[----:B-1----:R-:W-:-:S05]  /*4f50*/  FMNMX.FTZ R6, R34, R7, !PT ;  /* 0x0000000722067209 */ /* 0x002fca0007810000 */
[----:B------:R-:W1:Y:S02]  /*4f60*/  SHFL.BFLY PT, R7, R6, 0x1, 0x1f ;  /* 0x0c201f0006077f89 */ /* 0x000e6400000e0000 */
[----:B------:R2:W-:Y:S08]  /*4f70*/  MUFU.TANH R34, R33 ;  /* 0x0000002100227308 */ /* 0x0005f00000002400 */
[----:B------:R3:W4:Y:S01]  /*4f80*/  MUFU.TANH R30, R53 ;  /* 0x00000035001e7308 */ /* 0x0007220000002400 */
[----:B--2---:R-:W-:-:S02]  /*4f90*/  FSEL R33, R10, -INF , P4 ;  /* 0xff8000000a217808 */ /* 0x004fc40002000000 */
[----:B------:R-:W-:-:S04]  /*4fa0*/  ISETP.GT.AND P4, PT, R56, 0x18, PT ;  /* 0x000000183800780c */ /* 0x000fc80003f84270 */
[----:B------:R-:W-:Y:S01]  /*4fb0*/  FSEL R37, R12, -INF , P4 ;  /* 0xff8000000c257808 */ /* 0x000fe20002000000 */
[----:B------:R-:W2:Y:S01]  /*4fc0*/  MUFU.TANH R40, R40 ;  /* 0x0000002800287308 */ /* 0x000ea20000002400 */
[----:B------:R-:W-:-:S04]  /*4fd0*/  ISETP.GT.AND P4, PT, R56, 0x20, PT ;  /* 0x000000203800780c */ /* 0x000fc80003f84270 */
[----:B------:R-:W-:Y:S02]  /*4fe0*/  FSEL R41, R14, -INF , P4 ;  /* 0xff8000000e297808 */ /* 0x000fe40002000000 */
[----:B-1----:R-:W-:Y:S01]  /*4ff0*/  FMNMX.FTZ R7, R6, R7, !PT ;  /* 0x0000000706077209 */ /* 0x002fe20007810000 */
[----:B------:R-:W-:Y:S01]  /*5000*/  IMAD.U32 R6, RZ, RZ, UR4 ;  /* 0x00000004ff067e24 */ /* 0x000fe2000f8e00ff */
[----:B------:R-:W-:Y:S01]  /*5010*/  ISETP.GT.AND P4, PT, R56, 0x28, PT ;  /* 0x000000283800780c */ /* 0x000fe20003f84270 */
[----:B------:R-:W1:Y:S01]  /*5020*/  MUFU.TANH R44, R44 ;  /* 0x0000002c002c7308 */ /* 0x000e620000002400 */
[C---:B------:R-:W-:Y:S01]  /*5030*/  FSETP.NEU.FTZ.AND P3, PT, R7.reuse, -INF , PT ;  /* 0xff8000000700780b */ /* 0x040fe20003f7d000 */
[-C--:B------:R-:W-:Y:S01]  /*5040*/  FMUL.FTZ R26, R7, R6.reuse ;  /* 0x00000006071a7220 */ /* 0x080fe20000410000 */
[----:B------:R-:W-:Y:S01]  /*5050*/  FSEL R45, R20, -INF , P4 ;  /* 0xff800000142d7808 */ /* 0x000fe20002000000 */
[----:B------:R-:W-:Y:S01]  /*5060*/  @UP0 ULDC UR4, c[0x0][0x44c] ;  /* 0x0001130000040ab9 */ /* 0x000fe20000000800 */
[----:B------:R-:W-:Y:S01]  /*5070*/  ISETP.GT.AND P4, PT, R56, 0x30, PT ;  /* 0x000000303800780c */ /* 0x000fe20003f84270 */
[----:B------:R-:W-:Y:S01]  /*5080*/  UIMAD.WIDE.U32 UR4, UR15, UR4, URZ ;  /* 0x000000040f0472a5 */ /* 0x000fe2000f8e003f */
[----:B------:R-:W-:Y:S01]  /*5090*/  FSEL R26, R26, RZ, P3 ;  /* 0x000000ff1a1a7208 */ /* 0x000fe20001800000 */
[----:B------:R-:W5:Y:S01]  /*50a0*/  MUFU.TANH R32, R32 ;  /* 0x0000002000207308 */ /* 0x000f620000002400 */
[C---:B------:R-:W-:Y:S01]  /*50b0*/  ISETP.GT.AND P3, PT, R56.reuse, RZ, PT ;  /* 0x000000ff3800720c */ /* 0x040fe20003f64270 */
[----:B------:R-:W-:Y:S01]  /*50c0*/  @UP0 USHF.R.U32.HI UR6, URZ, UR10, UR5 ;  /* 0x0000000a3f060299 */ /* 0x000fe20008011605 */
[----:B------:R-:W-:Y:S01]  /*50d0*/  FSEL R21, R21, -INF , P4 ;  /* 0xff80000015157808 */ /* 0x000fe20002000000 */
[-CC-:B------:R-:W-:Y:S01]  /*50e0*/  FFMA.FTZ R201, R67, R6.reuse, -R26.reuse ;  /* 0x0000000643c97223 */ /* 0x180fe2000001081a */
[----:B------:R-:W-:Y:S01]  /*50f0*/  FSEL R3, R3, -INF , P3 ;  /* 0xff80000003037808 */ /* 0x000fe20001800000 */
[--C-:B------:R-:W-:Y:S01]  /*5100*/  FFMA.FTZ R203, R69, R6, -R26.reuse ;  /* 0x0000000645cb7223 */ /* 0x100fe2000001081a */
[----:B------:R-:W-:Y:S01]  /*5110*/  ISETP.GT.AND P3, PT, R56, 0x9, PT ;  /* 0x000000093800780c */ /* 0x000fe20003f64270 */
[----:B------:R-:W0:Y:S01]  /*5120*/  MUFU.TANH R36, R36 ;  /* 0x0000002400247308 */ /* 0x000e220000002400 */
        /* <DEDUP_REMOVED lines=9> */
[--C-:B------:R-:W-:Y:S01]  /*51c0*/  FFMA.FTZ R12, R79, R6, -R26.reuse ;  /* 0x000000064f0c7223 */ /* 0x100fe2000001081a */
[----:B------:R-:W-:Y:S01]  /*51d0*/  FSEL R9, R9, -INF , P3 ;  /* 0xff80000009097808 */ /* 0x000fe20001800000 */
[----:B------:R-:W0:Y:S01]  /*51e0*/  MUFU.TANH R62, R28 ;  /* 0x0000001c003e7308 */ /* 0x000e220000002400 */
[----:B------:R-:W-:Y:S01]  /*51f0*/  FMNMX.FTZ R8, R33, R8, !PT ;  /* 0x0000000821087209 */ /* 0x000fe20007810000 */
        /* <DEDUP_REMOVED lines=8> */
[--C-:B------:R-:W-:Y:S01]  /*5280*/  FFMA.FTZ R20, R59, R6, -R26.reuse ;  /* 0x000000063b147223 */ /* 0x100fe2000001081a */
[----:B------:R-:W-:Y:S01]  /*5290*/  ISETP.GT.AND P3, PT, R56, 0x21, PT ;  /* 0x000000213800780c */ /* 0x000fe20003f64270 */
[----:B------:R0:W-:Y:S01]  /*52a0*/  MUFU.EX2 R28, R87 ;  /* 0x00000057001c7308 */ /* 0x0001e20000000800 */
[----:B------:R-:W-:Y:S01]  /*52b0*/  FMNMX.FTZ R8, R11, R8, !PT ;  /* 0x000000080b087209 */ /* 0x000fe20007810000 */
[-CC-:B------:R-:W-:Y:S01]  /*52c0*/  FFMA.FTZ R2, R54, R6.reuse, -R26.reuse ;  /* 0x0000000636027223 */ /* 0x180fe2000001081a */
[----:B------:R-:W-:Y:S01]  /*52d0*/  FSEL R13, R13, -INF , P3 ;  /* 0xff8000000d0d7808 */ /* 0x000fe20001800000 */
[--C-:B------:R-:W-:Y:S01]  /*52e0*/  FFMA.FTZ R27, R27, R6, -R26.reuse ;  /* 0x000000061b1b7223 */ /* 0x100fe2000001081a */
[----:B------:R-:W-:Y:S01]  /*52f0*/  FMNMX.FTZ R8, R41, R8, !PT ;  /* 0x0000000829087209 */ /* 0x000fe20007810000 */
[--C-:B------:R-:W-:Y:S01]  /*5300*/  FFMA.FTZ R43, R43, R6, -R26.reuse ;  /* 0x000000062b2b7223 */ /* 0x100fe2000001081a */
[C---:B------:R-:W-:Y:S01]  /*5310*/  ISETP.GT.AND P3, PT, R56.reuse, 0x29, PT ;  /* 0x000000293800780c */ /* 0x040fe20003f64270 */
[----:B------:R-:W-:Y:S01]  /*5320*/  MUFU.EX2 R189, R20 ;  /* 0x0000001400bd7308 */ /* 0x000fe20000000800 */
        /* <DEDUP_REMOVED lines=10> */
[----:B------:R-:W-:Y:S01]  /*53d0*/  ISETP.GT.AND P4, PT, R56, 0x38, PT ;  /* 0x000000383800780c */ /* 0x000fe20003f84270 */
[-CC-:B------:R-:W-:Y:S01]  /*53e0*/  FFMA.FTZ R51, R51, R6.reuse, -R26.reuse ;  /* 0x0000000633337223 */ /* 0x180fe2000001081a */
[----:B---3--:R-:W-:Y:S01]  /*53f0*/  FSEL R53, R48, -INF , P3 ;  /* 0xff80000030357808 */ /* 0x008fe20001800000 */
[--C-:B------:R-:W-:Y:S01]  /*5400*/  FFMA.FTZ R31, R31, R6, -R26.reuse ;  /* 0x000000061f1f7223 */ /* 0x100fe2000001081a */
[----:B------:R-:W-:Y:S01]  /*5410*/  FMNMX.FTZ R8, R21, R8, !PT ;  /* 0x0000000815087209 */ /* 0x000fe20007810000 */
[----:B------:R-:W-:Y:S01]  /*5420*/  MUFU.EX2 R2, R2 ;  /* 0x0000000200027308 */ /* 0x000fe20000000800 */
[----:B------:R-:W-:Y:S01]  /*5430*/  ISETP.GT.AND P3, PT, R56, 0x39, PT ;  /* 0x000000393800780c */ /* 0x000fe20003f64270 */
[-CC-:B------:R-:W-:Y:S01]  /*5440*/  FFMA.FTZ R61, R61, R6.reuse, -R26.reuse ;  /* 0x000000063d3d7223 */ /* 0x180fe2000001081a */
[----:B------:R-:W-:Y:S01]  /*5450*/  FSEL R65, R52, -INF , P4 ;  /* 0xff80000034417808 */ /* 0x000fe20002000000 */
[--C-:B------:R-:W-:Y:S01]  /*5460*/  FFMA.FTZ R63, R63, R6, -R26.reuse ;  /* 0x000000063f3f7223 */ /* 0x100fe2000001081a */
[----:B------:R-:W-:Y:S01]  /*5470*/  FMNMX.FTZ R8, R53, R8, !PT ;  /* 0x0000000835087209 */ /* 0x000fe20007810000 */
[----:B------:R-:W-:Y:S01]  /*5480*/  UIADD3 UR5, UR6, UR11, -UR14 ;  /* 0x0000000b06057290 */ /* 0x000fe2000fffe80e */
[----:B------:R-:W-:Y:S01]  /*5490*/  ISETP.GT.AND P4, PT, R56, 0x40, PT ;  /* 0x000000403800780c */ /* 0x000fe20003f84270 */
[----:B------:R-:W-:Y:S01]  /*54a0*/  MUFU.EX2 R203, R203 ;  /* 0x000000cb00cb7308 */ /* 0x000fe20000000800 */
[----:B----4-:R-:W-:Y:S01]  /*54b0*/  FSEL R67, R30, -INF , P3 ;  /* 0xff8000001e437808 */ /* 0x010fe20001800000 */
[--C-:B------:R-:W-:Y:S01]  /*54c0*/  FFMA.FTZ R30, R49, R6, -R26.reuse ;  /* 0x00000006311e7223 */ /* 0x100fe2000001081a */
[----:B------:R-:W-:Y:S01]  /*54d0*/  FMNMX.FTZ R8, R65, R8, !PT ;  /* 0x0000000841087209 */ /* 0x000fe20007810000 */
[----:B------:R-:W-:Y:S01]  /*54e0*/  UMOV UR4, URZ ;  /* 0x0000003f00047c82 */ /* 0x000fe20008000000 */
[----:B------:R-:W-:Y:S01]  /*54f0*/  ISETP.GT.AND P3, PT, R56, 0x41, PT ;  /* 0x000000413800780c */ /* 0x000fe20003f64270 */
[--C-:B------:R-:W-:Y:S01]  /*5500*/  FFMA.FTZ R89, R89, R6, -R26.reuse ;  /* 0x0000000659597223 */ /* 0x100fe2000001081a */
[----:B--2---:R-:W-:Y:S01]  /*5510*/  FSEL R69, R40, -INF , P4 ;  /* 0xff80000028457808 */ /* 0x004fe20002000000 */
[----:B------:R-:W-:Y:S01]  /*5520*/  MUFU.EX2 R4, R4 ;  /* 0x0000000400047308 */ /* 0x000fe20000000800 */
[----:B------:R-:W-:Y:S01]  /*5530*/  FMNMX.FTZ R8, R67, R8, !PT ;  /* 0x0000000843087209 */ /* 0x000fe20007810000 */
[----:B------:R-:W-:Y:S01]  /*5540*/  UIMAD.WIDE UR4, UR5, -0x6db6db6d, UR4 ;  /* 0x92492493050478a5 */ /* 0x000fe2000f8e0204 */
[----:B------:R-:W-:Y:S01]  /*5550*/  ISETP.GT.AND P4, PT, R56, 0x48, PT ;  /* 0x000000483800780c */ /* 0x000fe20003f84270 */
[----:B------:R-:W-:Y:S01]  /*5560*/  FFMA.FTZ R91, R91, R6, -R26 ;  /* 0x000000065b5b7223 */ /* 0x000fe2000001081a */
[----:B------:R-:W-:Y:S01]  /*5570*/  FSEL R71, R38, -INF , P3 ;  /* 0xff80000026477808 */ /* 0x000fe20001800000 */
[----:B------:R-:W-:Y:S01]  /*5580*/  USHF.R.U32.HI UR4, URZ, 0x1f, UR5 ;  /* 0x0000001f3f047899 */ /* 0x000fe20008011605 */
[----:B------:R-:W-:Y:S01]  /*5590*/  FMNMX.FTZ R8, R69, R8, !PT ;  /* 0x0000000845087209 */ /* 0x000fe20007810000 */
[----:B------:R-:W-:Y:S01]  /*55a0*/  MUFU.EX2 R197, R197 ;  /* 0x000000c500c57308 */ /* 0x000fe20000000800 */
[----:B------:R-:W-:Y:S01]  /*55b0*/  ISETP.GT.AND P3, PT, R56, 0x49, PT ;  /* 0x000000493800780c */ /* 0x000fe20003f64270 */
[----:B------:R-:W-:Y:S01]  /*55c0*/  ULEA.HI.SX32 UR4, UR5, UR4, 0x1a ;  /* 0x0000000405047291 */ /* 0x000fe2000f8fd23f */
[----:B-1----:R-:W-:-:S02]  /*55d0*/  FSEL R73, R44, -INF , P4 ;  /* 0xff8000002c497808 */ /* 0x002fc40002000000 */
[----:B------:R-:W-:Y:S01]  /*55e0*/  FMNMX.FTZ R8, R71, R8, !PT ;  /* 0x0000000847087209 */ /* 0x000fe20007810000 */
[----:B------:R-:W-:Y:S01]  /*55f0*/  UISETP.LT.AND UP1, UPT, URZ, UR4, UPT ;  /* 0x000000043f00728c */ /* 0x000fe2000bf21270 */
[----:B------:R-:W-:Y:S01]  /*5600*/  ISETP.GT.AND P4, PT, R56, 0x50, PT ;  /* 0x000000503800780c */ /* 0x000fe20003f84270 */
[----:B------:R-:W-:Y:S01]  /*5610*/  MUFU.EX2 R187, R27 ;  /* 0x0000001b00bb7308 */ /* 0x000fe20000000800 */
[----:B------:R-:W-:Y:S01]  /*5620*/  FSEL R75, R42, -INF , P3 ;  /* 0xff8000002a4b7808 */ /* 0x000fe20001800000 */
[----:B------:R-:W-:Y:S01]  /*5630*/  USEL UR61, URZ, UR4, !UP1 ;  /* 0x000000043f3d7287 */ /* 0x000fe2000c800000 */
[----:B------:R-:W-:Y:S02]  /*5640*/  FMNMX.FTZ R8, R73, R8, !PT ;  /* 0x0000000849087209 */ /* 0x000fe40007810000 */
[----:B------:R-:W-:Y:S01]  /*5650*/  ISETP.GT.AND P3, PT, R56, 0x51, PT ;  /* 0x000000513800780c */ /* 0x000fe20003f64270 */
[----:B------:R-:W-:Y:S01]  /*5660*/  UISETP.GE.AND UP1, UPT, UR7, UR61, UPT ;  /* 0x0000003d0700728c */ /* 0x000fe2000bf26270 */
[----:B-----5:R-:W-:Y:S01]  /*5670*/  FSEL R77, R32, -INF , P4 ;  /* 0xff800000204d7808 */ /* 0x020fe20002000000 */
[--C-:B------:R-:W-:Y:S01]  /*5680*/  FFMA.FTZ R32, R35, R6, -R26.reuse ;  /* 0x0000000623207223 */ /* 0x100fe2000001081a */
[----:B------:R-:W-:Y:S01]  /*5690*/  FMNMX.FTZ R8, R75, R8, !PT ;  /* 0x000000084b087209 */ /* 0x000fe20007810000 */
[----:B------:R-:W-:Y:S01]  /*56a0*/  MUFU.EX2 R10, R10 ;  /* 0x0000000a000a7308 */ /* 0x000fe20000000800 */
[----:B------:R-:W-:Y:S01]  /*56b0*/  ISETP.GT.AND P4, PT, R56, 0x58, PT ;  /* 0x000000583800780c */ /* 0x000fe20003f84270 */
[----:B------:R-:W-:Y:S01]  /*56c0*/  FFMA.FTZ R26, R93, R6, -R26 ;  /* 0x000000065d1a7223 */ /* 0x000fe2000001081a */
[----:B------:R-:W-:-:S02]  /*56d0*/  FSEL R79, R34, -INF , P3 ;  /* 0xff800000224f7808 */ /* 0x000fc40001800000 */
[----:B------:R-:W-:Y:S02]  /*56e0*/  CS2R R92, SRZ ;  /* 0x00000000005c7805 */ /* 0x000fe4000001ff00 */
[----:B------:R-:W-:Y:S02]  /*56f0*/  FMNMX.FTZ R8, R77, R8, !PT ;  /* 0x000000084d087209 */ /* 0x000fe40007810000 */
[----:B------:R-:W-:Y:S01]  /*5700*/  ISETP.GT.AND P3, PT, R56, 0x59, PT ;  /* 0x000000593800780c */ /* 0x000fe20003f64270 */
[----:B------:R-:W-:Y:S01]  /*5710*/  MUFU.EX2 R199, R199 ;  /* 0x000000c700c77308 */ /* 0x000fe20000000800 */
[----:B0-----:R-:W-:Y:S02]  /*5720*/  FSEL R81, R36, -INF , P4 ;  /* 0xff80000024517808 */ /* 0x001fe40002000000 */
[----:B------:R-:W-:Y:S02]  /*5730*/  FMNMX.FTZ R8, R79, R8, !PT ;  /* 0x000000084f087209 */ /* 0x000fe40007810000 */
[----:B------:R-:W-:-:S02]  /*5740*/  ISETP.GT.AND P4, PT, R56, 0x60, PT ;  /* 0x000000603800780c */ /* 0x000fc40003f84270 */
[----:B------:R-:W-:Y:S01]  /*5750*/  FSEL R83, R46, -INF , P3 ;  /* 0xff8000002e537808 */ /* 0x000fe20001800000 */
[----:B------:R-:W-:Y:S01]  /*5760*/  MUFU.EX2 R12, R12 ;  /* 0x0000000c000c7308 */ /* 0x000fe20000000800 */
[----:B------:R-:W-:Y:S02]  /*5770*/  FMNMX.FTZ R8, R81, R8, !PT ;  /* 0x0000000851087209 */ /* 0x000fe40007810000 */
[----:B------:R-:W-:Y:S02]  /*5780*/  ISETP.GT.AND P3, PT, R56, 0x61, PT ;  /* 0x000000613800780c */ /* 0x000fe40003f64270 */
[----:B------:R-:W-:Y:S02]  /*5790*/  FSEL R85, R58, -INF , P4 ;  /* 0xff8000003a557808 */ /* 0x000fe40002000000 */
[----:B------:R-:W-:Y:S01]  /*57a0*/  FMNMX.FTZ R8, R83, R8, !PT ;  /* 0x0000000853087209 */ /* 0x000fe20007810000 */
[----:B------:R-:W-:Y:S01]  /*57b0*/  MUFU.EX2 R193, R193 ;  /* 0x000000c100c17308 */ /* 0x000fe20000000800 */
[----:B------:R-:W-:-:S02]  /*57c0*/  ISETP.GT.AND P4, PT, R56, 0x68, PT ;  /* 0x000000683800780c */ /* 0x000fc40003f84270 */
[----:B------:R-:W-:Y:S02]  /*57d0*/  FSEL R59, R60, -INF , P3 ;  /* 0xff8000003c3b7808 */ /* 0x000fe40001800000 */
[----:B------:R-:W-:Y:S02]  /*57e0*/  FMNMX.FTZ R8, R85, R8, !PT ;  /* 0x0000000855087209 */ /* 0x000fe40007810000 */
[----:B------:R-:W-:Y:S01]  /*57f0*/  ISETP.GT.AND P3, PT, R56, 0x69, PT ;  /* 0x000000693800780c */ /* 0x000fe20003f64270 */
[----:B------:R-:W-:Y:S01]  /*5800*/  MUFU.EX2 R14, R14 ;  /* 0x0000000e000e7308 */ /* 0x000fe20000000800 */
[----:B------:R-:W-:Y:S02]  /*5810*/  FSEL R87, R62, -INF , P4 ;  /* 0xff8000003e577808 */ /* 0x000fe40002000000 */
[----:B------:R-:W-:Y:S02]  /*5820*/  FMNMX.FTZ R8, R59, R8, !PT ;  /* 0x000000083b087209 */ /* 0x000fe40007810000 */
[----:B------:R-:W-:-:S02]  /*5830*/  FSEL R49, R50, -INF , P3 ;  /* 0xff80000032317808 */ /* 0x000fc40001800000 */
[----:B------:R-:W-:Y:S01]  /*5840*/  FMNMX.FTZ R8, R87, R8, !PT ;  /* 0x0000000857087209 */ /* 0x000fe20007810000 */
[----:B------:R-:W-:Y:S03]  /*5850*/  MUFU.EX2 R195, R195 ;  /* 0x000000c300c37308 */ /* 0x000fe60000000800 */
[----:B------:R-:W-:-:S05]  /*5860*/  FMNMX.FTZ R8, R49, R8, !PT ;  /* 0x0000000831087209 */ /* 0x000fca0007810000 */
[----:B------:R-:W0:Y:S01]  /*5870*/  SHFL.BFLY PT, R35, R8, 0x2, 0x1f ;  /* 0x0c401f0008237f89 */ /* 0x000e2200000e0000 */
[----:B------:R-:W-:Y:S08]  /*5880*/  MUFU.EX2 R30, R30 ;  /* 0x0000001e001e7308 */ /* 0x000ff00000000800 */
[----:B------:R-:W-:Y:S08]  /*5890*/  MUFU.EX2 R32, R32 ;  /* 0x0000002000207308 */ /* 0x000ff00000000800 */
[----:B------:R-:W1:Y:S01]  /*58a0*/  MUFU.EX2 R43, R43 ;  /* 0x0000002b002b7308 */ /* 0x000e620000000800 */
[----:B0-----:R-:W-:-:S07]  /*58b0*/  FMNMX.FTZ R35, R8, R35, !PT ;  /* 0x0000002308237209 */ /* 0x001fce0007810000 */
[----:B------:R-:W-:Y:S01]  /*58c0*/  MUFU.EX2 R39, R39 ;  /* 0x0000002700277308 */ /* 0x000fe20000000800 */
[----:B------:R-:W0:Y:S07]  /*58d0*/  SHFL.BFLY PT, R8, R35, 0x1, 0x1f ;  /* 0x0c201f0023087f89 */ /* 0x000e2e00000e0000 */
[----:B------:R2:W3:Y:S01]  /*58e0*/  MUFU.EX2 R34, R47 ;  /* 0x0000002f00227308 */ /* 0x0004e20000000800 */
[----:B-1----:R-:W-:-:S07]  /*58f0*/  F2FP.BF16.F32.PACK_AB R191, R43, R32 ;  /* 0x000000202bbf723e */ /* 0x002fce00000010ff */
[----:B------:R1:W-:Y:S01]  /*5900*/  MUFU.EX2 R36, R57 ;  /* 0x0000003900247308 */ /* 0x0003e20000000800 */
[----:B--2---:R-:W-:-:S07]  /*5910*/  CS2R R46, SRZ ;  /* 0x00000000002e7805 */ /* 0x004fce000001ff00 */
[----:B------:R-:W-:Y:S01]  /*5920*/  MUFU.EX2 R55, R55 ;  /* 0x0000003700377308 */ /* 0x000fe20000000800 */
[----:B---3--:R-:W-:Y:S02]  /*5930*/  F2FP.BF16.F32.PACK_AB R185, R34, R39 ;  /* 0x0000002722b9723e */ /* 0x008fe400000010ff */
[----:B-1----:R-:W-:Y:S02]  /*5940*/  CS2R R56, SRZ ;  /* 0x0000000000387805 */ /* 0x002fe4000001ff00 */
        /* <DEDUP_REMOVED lines=22> */
[----:B------:R0:W1:Y:S01]  /*5ab0*/  MUFU.EX2 R27, R24 ;  /* 0x00000018001b7308 */ /* 0x0000620000000800 */
[-CC-:B------:R-:W-:Y:S01]  /*5ac0*/  FFMA.FTZ R65, R65, R6.reuse, -R20.reuse ;  /* 0x0000000641417223 */ /* 0x180fe20000010814 */
[-CC-:B------:R-:W-:Y:S01]  /*5ad0*/  FFMA.FTZ R67, R67, R6.reuse, -R20.reuse ;  /* 0x0000000643437223 */ /* 0x180fe20000010814 */
[-CC-:B------:R-:W-:Y:S01]  /*5ae0*/  FFMA.FTZ R69, R69, R6.reuse, -R20.reuse ;  /* 0x0000000645457223 */ /* 0x180fe20000010814 */
[-CC-:B------:R-:W-:Y:S01]  /*5af0*/  FFMA.FTZ R71, R71, R6.reuse, -R20.reuse ;  /* 0x0000000647477223 */ /* 0x180fe20000010814 */
[-CC-:B------:R-:W-:Y:S01]  /*5b00*/  FFMA.FTZ R73, R73, R6.reuse, -R20.reuse ;  /* 0x0000000649497223 */ /* 0x180fe20000010814 */
[-CC-:B------:R-:W-:Y:S01]  /*5b10*/  FFMA.FTZ R75, R75, R6.reuse, -R20.reuse ;  /* 0x000000064b4b7223 */ /* 0x180fe20000010814 */
[-C--:B------:R-:W-:Y:S01]  /*5b20*/  FFMA.FTZ R77, R77, R6.reuse, -R20 ;  /* 0x000000064d4d7223 */ /* 0x080fe20000010814 */
[----:B------:R-:W2:Y:S01]  /*5b30*/  MUFU.EX2 R25, R25 ;  /* 0x0000001900197308 */ /* 0x000ea20000000800 */
[----:B0-----:R-:W-:Y:S01]  /*5b40*/  FADD.FTZ R24, R201, R2 ;  /* 0x00000002c9187221 */ /* 0x001fe20000010000 */
[----:B------:R-:W-:Y:S01]  /*5b50*/  F2FP.BF16.F32.PACK_AB R201, R2, R201 ;  /* 0x000000c902c9723e */ /* 0x000fe200000010ff */
        /* <DEDUP_REMOVED lines=9> */
[----:B------:R-:W-:Y:S01]  /*5bf0*/  FFMA.FTZ R20, R49, R6, -R20 ;  /* 0x0000000631147223 */ /* 0x000fe20000010814 */
[----:B------:R-:W-:Y:S01]  /*5c00*/  FADD.FTZ R3, R197, R24 ;  /* 0x00000018c5037221 */ /* 0x000fe20000010000 */
[----:B-1----:R-:W-:Y:S01]  /*5c10*/  FADD.FTZ R24, R200, R27 ;  /* 0x0000001bc8187221 */ /* 0x002fe20000010000 */
[----:B------:R-:W-:Y:S01]  /*5c20*/  F2FP.BF16.F32.PACK_AB R203, R4, R203 ;  /* 0x000000cb04cb723e */ /* 0x000fe200000010ff */
[----:B------:R-:W1:Y:S01]  /*5c30*/  MUFU.EX2 R33, R33 ;  /* 0x0000002100217308 */ /* 0x000e620000000800 */
[----:B------:R-:W-:Y:S01]  /*5c40*/  FADD.FTZ R44, R10, R3 ;  /* 0x000000030a2c7221 */ /* 0x000fe20000010000 */
[----:B--2---:R-:W-:Y:S01]  /*5c50*/  FADD.FTZ R3, R25, R24 ;  /* 0x0000001819037221 */ /* 0x004fe20000010000 */
[----:B------:R-:W-:-:S02]  /*5c60*/  F2FP.BF16.F32.PACK_AB R181, R38, R55 ;  /* 0x0000003726b5723e */ /* 0x000fc400000010ff */
[----:B------:R-:W-:Y:S02]  /*5c70*/  CS2R R50, SRZ ;  /* 0x0000000000327805 */ /* 0x000fe4000001ff00 */
[----:B------:R-:W-:Y:S02]  /*5c80*/  F2FP.BF16.F32.PACK_AB R200, R27, R200 ;  /* 0x000000c81bc8723e */ /* 0x000fe400000010ff */
[----:B------:R-:W-:Y:S02]  /*5c90*/  CS2R R48, SRZ ;  /* 0x0000000000307805 */ /* 0x000fe4000001ff00 */
[----:B------:R-:W-:Y:S01]  /*5ca0*/  F2FP.BF16.F32.PACK_AB R197, R10, R197 ;  /* 0x000000c50ac5723e */ /* 0x000fe200000010ff */
[----:B------:R2:W3:Y:S01]  /*5cb0*/  MUFU.EX2 R196, R9 ;  /* 0x0000000900c47308 */ /* 0x0004e20000000800 */
[C---:B0-----:R-:W-:Y:S01]  /*5cc0*/  FADD.FTZ R24, R202.reuse, R3 ;  /* 0x00000003ca187221 */ /* 0x041fe20000010000 */
[----:B------:R-:W-:-:S06]  /*5cd0*/  F2FP.BF16.F32.PACK_AB R202, R202, R25 ;  /* 0x00000019caca723e */ /* 0x000fcc00000010ff */
[----:B------:R-:W0:Y:S01]  /*5ce0*/  MUFU.EX2 R37, R37 ;  /* 0x0000002500257308 */ /* 0x000e220000000800 */
[----:B--2---:R-:W-:Y:S01]  /*5cf0*/  FADD.FTZ R9, R199, R44 ;  /* 0x0000002cc7097221 */ /* 0x004fe20000010000 */
[----:B-1----:R-:W-:Y:S01]  /*5d00*/  FADD.FTZ R3, R33, R24 ;  /* 0x0000001821037221 */ /* 0x002fe20000010000 */
[C---:B------:R-:W-:Y:S02]  /*5d10*/  F2FP.BF16.F32.PACK_AB R199, R12.reuse, R199 ;  /* 0x000000c70cc7723e */ /* 0x040fe400000010ff */
[----:B------:R-:W-:-:S03]  /*5d20*/  FADD.FTZ R44, R12, R9 ;  /* 0x000000090c2c7221 */ /* 0x000fc60000010000 */
[----:B------:R-:W1:Y:S01]  /*5d30*/  MUFU.EX2 R198, R11 ;  /* 0x0000000b00c67308 */ /* 0x000e620000000800 */
[----:B------:R-:W-:Y:S01]  /*5d40*/  FADD.FTZ R9, R193, R44 ;  /* 0x0000002cc1097221 */ /* 0x000fe20000010000 */
[C---:B---3--:R-:W-:Y:S01]  /*5d50*/  FADD.FTZ R24, R196.reuse, R3 ;  /* 0x00000003c4187221 */ /* 0x048fe20000010000 */
[----:B------:R-:W-:Y:S02]  /*5d60*/  F2FP.BF16.F32.PACK_AB R196, R196, R33 ;  /* 0x00000021c4c4723e */ /* 0x000fe400000010ff */
[C---:B------:R-:W-:Y:S01]  /*5d70*/  FADD.FTZ R44, R14.reuse, R9 ;  /* 0x000000090e2c7221 */ /* 0x040fe20000010000 */
[----:B------:R-:W-:Y:S02]  /*5d80*/  F2FP.BF16.F32.PACK_AB R193, R14, R193 ;  /* 0x000000c10ec1723e */ /* 0x000fe400000010ff */
[----:B------:R-:W2:Y:S01]  /*5d90*/  MUFU.EX2 R41, R41 ;  /* 0x0000002900297308 */ /* 0x000ea20000000800 */
[----:B0-----:R-:W-:Y:S01]  /*5da0*/  FADD.FTZ R3, R37, R24 ;  /* 0x0000001825037221 */ /* 0x001fe20000010000 */
[----:B------:R-:W-:Y:S01]  /*5db0*/  FADD.FTZ R9, R195, R44 ;  /* 0x0000002cc3097221 */ /* 0x000fe20000010000 */
[----:B------:R-:W-:-:S03]  /*5dc0*/  F2FP.BF16.F32.PACK_AB R195, R28, R195 ;  /* 0x000000c31cc3723e */ /* 0x000fc600000010ff */
[----:B------:R-:W-:Y:S01]  /*5dd0*/  FADD.FTZ R44, R28, R9 ;  /* 0x000000091c2c7221 */ /* 0x000fe20000010000 */
[----:B------:R-:W-:Y:S01]  /*5de0*/  CS2R R28, SRZ ;  /* 0x00000000001c7805 */ /* 0x000fe2000001ff00 */
[----:B------:R-:W0:Y:S01]  /*5df0*/  MUFU.EX2 R192, R13 ;  /* 0x0000000d00c07308 */ /* 0x000e220000000800 */
[----:B-1----:R-:W-:Y:S01]  /*5e00*/  FADD.FTZ R24, R198, R3 ;  /* 0x00000003c6187221 */ /* 0x002fe20000010000 */
[----:B------:R-:W-:Y:S01]  /*5e10*/  FADD.FTZ R9, R189, R44 ;  /* 0x0000002cbd097221 */ /* 0x000fe20000010000 */
[----:B------:R-:W-:Y:S02]  /*5e20*/  F2FP.BF16.F32.PACK_AB R189, R30, R189 ;  /* 0x000000bd1ebd723e */ /* 0x000fe400000010ff */
[----:B------:R-:W-:Y:S01]  /*5e30*/  F2FP.BF16.F32.PACK_AB R198, R198, R37 ;  /* 0x00000025c6c6723e */ /* 0x000fe200000010ff */
[----:B------:R-:W-:Y:S02]  /*5e40*/  FADD.FTZ R9, R30, R9 ;  /* 0x000000091e097221 */ /* 0x000fe40000010000 */
[----:B------:R-:W1:Y:S01]  /*5e50*/  MUFU.EX2 R45, R45 ;  /* 0x0000002d002d7308 */ /* 0x000e620000000800 */
[----:B--2---:R-:W-:Y:S01]  /*5e60*/  FADD.FTZ R3, R41, R24 ;  /* 0x0000001829037221 */ /* 0x004fe20000010000 */
[----:B------:R-:W-:Y:S01]  /*5e70*/  FADD.FTZ R24, R32, R9 ;  /* 0x0000000920187221 */ /* 0x000fe20000010000 */
[----:B------:R-:W-:-:S03]  /*5e80*/  CS2R R32, SRZ ;  /* 0x0000000000207805 */ /* 0x000fc6000001ff00 */
[----:B------:R-:W-:Y:S02]  /*5e90*/  FADD.FTZ R24, R43, R24 ;  /* 0x000000182b187221 */ /* 0x000fe40000010000 */
[----:B------:R-:W2:Y:S01]  /*5ea0*/  MUFU.EX2 R194, R15 ;  /* 0x0000000f00c27308 */ /* 0x000ea20000000800 */
[C---:B0-----:R-:W-:Y:S01]  /*5eb0*/  FADD.FTZ R0, R192.reuse, R3 ;  /* 0x00000003c0007221 */ /* 0x041fe20000010000 */
[----:B------:R-:W-:Y:S01]  /*5ec0*/  FADD.FTZ R9, R39, R24 ;  /* 0x0000001827097221 */ /* 0x000fe20000010000 */
[----:B------:R-:W-:-:S03]  /*5ed0*/  F2FP.BF16.F32.PACK_AB R192, R192, R41 ;  /* 0x00000029c0c0723e */ /* 0x000fc600000010ff */
[----:B------:R-:W-:Y:S01]  /*5ee0*/  FADD.FTZ R24, R34, R9 ;  /* 0x0000000922187221 */ /* 0x000fe20000010000 */
[----:B------:R-:W-:Y:S01]  /*5ef0*/  CS2R R34, SRZ ;  /* 0x0000000000227805 */ /* 0x000fe2000001ff00 */
[----:B------:R-:W0:Y:S01]  /*5f00*/  MUFU.EX2 R21, R21 ;  /* 0x0000001500157308 */ /* 0x000e220000000800 */
[----:B-1----:R-:W-:Y:S01]  /*5f10*/  FADD.FTZ R3, R45, R0 ;  /* 0x000000002d037221 */ /* 0x002fe20000010000 */
[----:B------:R-:W-:Y:S01]  /*5f20*/  FADD.FTZ R9, R187, R24 ;  /* 0x00000018bb097221 */ /* 0x000fe20000010000 */
[C---:B------:R-:W-:Y:S02]  /*5f30*/  F2FP.BF16.F32.PACK_AB R187, R36.reuse, R187 ;  /* 0x000000bb24bb723e */ /* 0x040fe400000010ff */
[----:B------:R-:W-:Y:S01]  /*5f40*/  CS2R R24, SRZ ;  /* 0x0000000000187805 */ /* 0x000fe2000001ff00 */
[----:B------:R-:W-:Y:S01]  /*5f50*/  FADD.FTZ R2, R36, R9 ;  /* 0x0000000924027221 */ /* 0x000fe20000010000 */
[----:B------:R-:W-:Y:S01]  /*5f60*/  CS2R R36, SRZ ;  /* 0x0000000000247805 */ /* 0x000fe2000001ff00 */
[----:B------:R1:W3:Y:S01]  /*5f70*/  MUFU.EX2 R188, R53 ;  /* 0x0000003500bc7308 */ /* 0x0002e20000000800 */
[C---:B--2---:R-:W-:Y:S01]  /*5f80*/  FADD.FTZ R0, R194.reuse, R3 ;  /* 0x00000003c2007221 */ /* 0x044fe20000010000 */
[----:B------:R-:W-:Y:S01]  /*5f90*/  FADD.FTZ R9, R55, R2 ;  /* 0x0000000237097221 */ /* 0x000fe20000010000 */
[----:B------:R-:W-:-:S02]  /*5fa0*/  F2FP.BF16.F32.PACK_AB R194, R194, R45 ;  /* 0x0000002dc2c2723e */ /* 0x000fc400000010ff */
[----:B------:R-:W-:Y:S02]  /*5fb0*/  CS2R R54, SRZ ;  /* 0x0000000000367805 */ /* 0x000fe4000001ff00 */
[----:B------:R-:W-:Y:S01]  /*5fc0*/  CS2R R44, SRZ ;  /* 0x00000000002c7805 */ /* 0x000fe2000001ff00 */
[----:B------:R-:W-:Y:S01]  /*5fd0*/  FADD.FTZ R2, R38, R9 ;  /* 0x0000000926027221 */ /* 0x000fe20000010000 */
[----:B------:R-:W-:Y:S01]  /*5fe0*/  CS2R R38, SRZ ;  /* 0x0000000000267805 */ /* 0x000fe2000001ff00 */
[----:B------:R-:W2:Y:S01]  /*5ff0*/  MUFU.EX2 R65, R65 ;  /* 0x0000004100417308 */ /* 0x000ea20000000800 */
[----:B0-----:R-:W-:Y:S01]  /*6000*/  FADD.FTZ R3, R21, R0 ;  /* 0x0000000015037221 */ /* 0x001fe20000010000 */
[----:B------:R-:W-:Y:S01]  /*6010*/  FADD.FTZ R9, R31, R2 ;  /* 0x000000021f097221 */ /* 0x000fe20000010000 */
[----:B-1----:R-:W-:-:S05]  /*6020*/  CS2R R52, SRZ ;  /* 0x0000000000347805 */ /* 0x002fca000001ff00 */
[----:B------:R0:W1:Y:S01]  /*6030*/  MUFU.EX2 R190, R67 ;  /* 0x0000004300be7308 */ /* 0x0000620000000800 */
[C---:B---3--:R-:W-:Y:S01]  /*6040*/  FADD.FTZ R0, R188.reuse, R3 ;  /* 0x00000003bc007221 */ /* 0x048fe20000010000 */
[----:B------:R-:W-:-:S06]  /*6050*/  F2FP.BF16.F32.PACK_AB R188, R188, R21 ;  /* 0x00000015bcbc723e */ /* 0x000fcc00000010ff */
[----:B------:R-:W3:Y:S01]  /*6060*/  MUFU.EX2 R69, R69 ;  /* 0x0000004500457308 */ /* 0x000ee20000000800 */
[----:B--2---:R-:W-:Y:S01]  /*6070*/  FADD.FTZ R3, R65, R0 ;  /* 0x0000000041037221 */ /* 0x004fe20000010000 */
[----:B0-----:R-:W-:-:S06]  /*6080*/  CS2R R66, SRZ ;  /* 0x0000000000427805 */ /* 0x001fcc000001ff00 */
[----:B------:R0:W2:Y:S01]  /*6090*/  MUFU.EX2 R184, R71 ;  /* 0x0000004700b87308 */ /* 0x0000a20000000800 */
[C---:B-1----:R-:W-:Y:S01]  /*60a0*/  FADD.FTZ R0, R190.reuse, R3 ;  /* 0x00000003be007221 */ /* 0x042fe20000010000 */
[----:B------:R-:W-:Y:S02]  /*60b0*/  F2FP.BF16.F32.PACK_AB R190, R190, R65 ;  /* 0x00000041bebe723e */ /* 0x000fe400000010ff */
[----:B------:R-:W-:-:S04]  /*60c0*/  CS2R R64, SRZ ;  /* 0x0000000000407805 */ /* 0x000fc8000001ff00 */
[----:B------:R-:W1:Y:S01]  /*60d0*/  MUFU.EX2 R73, R73 ;  /* 0x0000004900497308 */ /* 0x000e620000000800 */
[----:B---3--:R-:W-:Y:S01]  /*60e0*/  FADD.FTZ R3, R69, R0 ;  /* 0x0000000045037221 */ /* 0x008fe20000010000 */
[----:B0-----:R-:W-:-:S06]  /*60f0*/  CS2R R70, SRZ ;  /* 0x0000000000467805 */ /* 0x001fcc000001ff00 */
[----:B------:R0:W3:Y:S01]  /*6100*/  MUFU.EX2 R186, R75 ;  /* 0x0000004b00ba7308 */ /* 0x0000e20000000800 */
[C---:B--2---:R-:W-:Y:S01]  /*6110*/  FADD.FTZ R0, R184.reuse, R3 ;  /* 0x00000003b8007221 */ /* 0x044fe20000010000 */
[----:B------:R-:W-:Y:S02]  /*6120*/  F2FP.BF16.F32.PACK_AB R184, R184, R69 ;  /* 0x00000045b8b8723e */ /* 0x000fe400000010ff */
[----:B------:R-:W-:-:S04]  /*6130*/  CS2R R68, SRZ ;  /* 0x0000000000447805 */ /* 0x000fc8000001ff00 */
[----:B------:R2:W4:Y:S01]  /*6140*/  MUFU.EX2 R40, R61 ;  /* 0x0000003d00287308 */ /* 0x0005220000000800 */
[----:B-1----:R-:W-:Y:S01]  /*6150*/  FADD.FTZ R3, R73, R0 ;  /* 0x0000000049037221 */ /* 0x002fe20000010000 */
[----:B0-----:R-:W-:-:S06]  /*6160*/  CS2R R74, SRZ ;  /* 0x00000000004a7805 */ /* 0x001fcc000001ff00 */
[----:B------:R-:W0:Y:S01]  /*6170*/  MUFU.EX2 R77, R77 ;  /* 0x0000004d004d7308 */ /* 0x000e220000000800 */
[C---:B---3--:R-:W-:Y:S01]  /*6180*/  FADD.FTZ R0, R186.reuse, R3 ;  /* 0x00000003ba007221 */ /* 0x048fe20000010000 */
[----:B------:R-:W-:Y:S02]  /*6190*/  F2FP.BF16.F32.PACK_AB R186, R186, R73 ;  /* 0x00000049baba723e */ /* 0x000fe400000010ff */
[----:B------:R-:W-:Y:S02]  /*61a0*/  CS2R R72, SRZ ;  /* 0x0000000000487805 */ /* 0x000fe4000001ff00 */
[----:B--2---:R-:W-:Y:S02]  /*61b0*/  CS2R R60, SRZ ;  /* 0x00000000003c7805 */ /* 0x004fe4000001ff00 */
[----:B------:R-:W1:Y:S01]  /*61c0*/  MUFU.EX2 R63, R63 ;  /* 0x0000003f003f7308 */ /* 0x000e620000000800 */
[C---:B----4-:R-:W-:Y:S01]  /*61d0*/  FADD.FTZ R2, R40.reuse, R9 ;  /* 0x0000000928027221 */ /* 0x050fe20000010000 */
[----:B------:R-:W-:-:S02]  /*61e0*/  F2FP.BF16.F32.PACK_AB R183, R40, R31 ;  /* 0x0000001f28b7723e */ /* 0x000fc400000010ff */
[----:B------:R-:W-:Y:S02]  /*61f0*/  CS2R R40, SRZ ;  /* 0x0000000000287805 */ /* 0x000fe4000001ff00 */
[----:B------:R-:W-:Y:S02]  /*6200*/  CS2R R30, SRZ ;  /* 0x00000000001e7805 */ /* 0x000fe4000001ff00 */
[----:B------:R2:W3:Y:S01]  /*6210*/  MUFU.EX2 R180, R79 ;  /* 0x0000004f00b47308 */ /* 0x0004e20000000800 */
[----:B0-----:R-:W-:-:S07]  /*6220*/  FADD.FTZ R3, R77, R0 ;  /* 0x000000004d037221 */ /* 0x001fce0000010000 */
[----:B------:R0:W4:Y:S01]  /*6230*/  MUFU.EX2 R42, R89 ;  /* 0x00000059002a7308 */ /* 0x0001220000000800 */
[----:B-1----:R-:W-:Y:S01]  /*6240*/  FADD.FTZ R9, R63, R2 ;  /* 0x000000023f097221 */ /* 0x002fe20000010000 */
[----:B--2---:R-:W-:-:S06]  /*6250*/  CS2R R78, SRZ ;  /* 0x00000000004e7805 */ /* 0x004fcc000001ff00 */
[----:B------:R-:W1:Y:S01]  /*6260*/  MUFU.EX2 R81, R81 ;  /* 0x0000005100517308 */ /* 0x000e620000000800 */
[C---:B---3--:R-:W-:Y:S01]  /*6270*/  FADD.FTZ R0, R180.reuse, R3 ;  /* 0x00000003b4007221 */ /* 0x048fe20000010000 */
[----:B------:R-:W-:Y:S02]  /*6280*/  F2FP.BF16.F32.PACK_AB R180, R180, R77 ;  /* 0x0000004db4b4723e */ /* 0x000fe400000010ff */
[----:B0-----:R-:W-:Y:S02]  /*6290*/  CS2R R88, SRZ ;  /* 0x0000000000587805 */ /* 0x001fe4000001ff00 */
[----:B------:R-:W-:Y:S02]  /*62a0*/  CS2R R76, SRZ ;  /* 0x00000000004c7805 */ /* 0x000fe4000001ff00 */
[----:B------:R0:W2:Y:S01]  /*62b0*/  MUFU.EX2 R182, R83 ;  /* 0x0000005300b67308 */ /* 0x0000a20000000800 */
[C---:B----4-:R-:W-:Y:S01]  /*62c0*/  FADD.FTZ R2, R42.reuse, R9 ;  /* 0x000000092a027221 */ /* 0x050fe20000010000 */
[----:B------:R-:W-:-:S02]  /*62d0*/  F2FP.BF16.F32.PACK_AB R177, R42, R63 ;  /* 0x0000003f2ab1723e */ /* 0x000fc400000010ff */
        /* <DEDUP_REMOVED lines=8> */
[----:B------:R-:W-:-:S04]  /*6360*/  CS2R R80, SRZ ;  /* 0x0000000000507805 */ /* 0x000fc8000001ff00 */
[----:B------:R-:W2:Y:S01]  /*6370*/  MUFU.EX2 R91, R91 ;  /* 0x0000005b005b7308 */ /* 0x000ea20000000800 */
[----:B---3--:R-:W-:Y:S01]  /*6380*/  FADD.FTZ R9, R85, R0 ;  /* 0x0000000055097221 */ /* 0x008fe20000010000 */
[----:B0-----:R-:W-:-:S06]  /*6390*/  CS2R R58, SRZ ;  /* 0x00000000003a7805 */ /* 0x001fcc000001ff00 */
[----:B------:R-:W0:Y:S01]  /*63a0*/  MUFU.EX2 R87, R87 ;  /* 0x0000005700577308 */ /* 0x000e220000000800 */
[C---:B-1----:R-:W-:Y:S01]  /*63b0*/  FADD.FTZ R0, R176.reuse, R9 ;  /* 0x00000009b0007221 */ /* 0x042fe20000010000 */
[----:B------:R-:W-:Y:S02]  /*63c0*/  F2FP.BF16.F32.PACK_AB R176, R176, R85 ;  /* 0x00000055b0b0723e */ /* 0x000fe400000010ff */
[----:B------:R-:W-:-:S04]  /*63d0*/  CS2R R84, SRZ ;  /* 0x0000000000547805 */ /* 0x000fc8000001ff00 */
[----:B------:R-:W1:Y:S01]  /*63e0*/  MUFU.EX2 R26, R26 ;  /* 0x0000001a001a7308 */ /* 0x000e620000000800 */
[----:B--2---:R-:W-:Y:S01]  /*63f0*/  FADD.FTZ R3, R91, R2 ;  /* 0x000000025b037221 */ /* 0x004fe20000010000 */
[----:B------:R-:W-:-:S06]  /*6400*/  IMAD.MOV.U32 R2, RZ, RZ, 0x3f800000 ;  /* 0x3f800000ff027424 */ /* 0x000fcc00078e00ff */
[----:B------:R-:W2:Y:S01]  /*6410*/  MUFU.EX2 R20, R20 ;  /* 0x0000001400147308 */ /* 0x000ea20000000800 */
[----:B0-----:R-:W-:Y:S01]  /*6420*/  FADD.FTZ R9, R87, R0 ;  /* 0x0000000057097221 */ /* 0x001fe20000010000 */
[----:B------:R-:W-:Y:S02]  /*6430*/  IMAD.MOV.U32 R0, RZ, RZ, 0x3f800000 ;  /* 0x3f800000ff007424 */ /* 0x000fe400078e00ff */
[C---:B-1----:R-:W-:Y:S01]  /*6440*/  FADD.FTZ R3, R26.reuse, R3 ;  /* 0x000000031a037221 */ /* 0x042fe20000010000 */
[----:B------:R-:W-:Y:S02]  /*6450*/  F2FP.BF16.F32.PACK_AB R179, R26, R91 ;  /* 0x0000005b1ab3723e */ /* 0x000fe400000010ff */
[----:B------:R-:W-:Y:S02]  /*6460*/  CS2R R90, SRZ ;  /* 0x00000000005a7805 */ /* 0x000fe4000001ff00 */
[----:B------:R-:W-:Y:S02]  /*6470*/  CS2R R26, SRZ ;  /* 0x00000000001a7805 */ /* 0x000fe4000001ff00 */
[C---:B--2---:R-:W-:Y:S01]  /*6480*/  F2FP.BF16.F32.PACK_AB R178, R20.reuse, R87 ;  /* 0x0000005714b2723e */ /* 0x044fe200000010ff */
[----:B------:R-:W-:Y:S01]  /*6490*/  FADD.FTZ R4, R20, R9 ;  /* 0x0000000914047221 */ /* 0x000fe20000010000 */
[----:B------:R-:W-:Y:S01]  /*64a0*/  CS2R R86, SRZ ;  /* 0x0000000000567805 */ /* 0x000fe2000001ff00 */
[----:B------:R-:W-:Y:S06]  /*64b0*/  @!P3 BRA `(.L_x_2485) ;  /* 0x0000004800b4b947 */ /* 0x000fec0003800000 */
[----:B------:R-:W-:Y:S01]  /*64c0*/  IMAD.MOV.U32 R9, RZ, RZ, R7 ;  /* 0x000000ffff097224 */ /* 0x000fe200078e0007 */
[----:B------:R-:W-:Y:S01]  /*64d0*/  UMOV UR39, UR60 ;  /* 0x0000003c00277c82 */ /* 0x000fe20008000000 */
[----:B------:R-:W-:Y:S01]  /*64e0*/  IMAD.MOV.U32 R10, RZ, RZ, R8 ;  /* 0x000000ffff0a7224 */ /* 0x000fe200078e0008 */
[----:B------:R-:W-:Y:S01]  /*64f0*/  UMOV UR6, UR36 ;  /* 0x0000002400067c82 */ /* 0x000fe20008000000 */
[----:B------:R-:W-:Y:S01]  /*6500*/  IMAD.MOV.U32 R2, RZ, RZ, 0x3f800000 ;  /* 0x3f800000ff027424 */ /* 0x000fe200078e00ff */
[----:B------:R-:W-:Y:S01]  /*6510*/  ULDC UR5, c[0x0][0x9d8] ;  /* 0x0002760000057ab9 */ /* 0x000fe20000000800 */
[----:B------:R-:W-:-:S07]  /*6520*/  IMAD.MOV.U32 R119, RZ, RZ, RZ ;  /* 0x000000ffff777224 */ /* 0x000fce00078e00ff */
.L_x_2494:
[----:B------:R-:W-:-:S04]  /*6530*/  UIADD3 UR4, UR6, 0x1, URZ ;  /* 0x0000000106047890 */ /* 0x000fc8000fffe03f */
[----:B------:R-:W-:-:S04]  /*6540*/  UISETP.NE.AND UP1, UPT, UR4, 0x2, UPT ;  /* 0x000000020400788c */ /* 0x000fc8000bf25270 */
[----:B------:R-:W-:Y:S02]  /*6550*/  USEL UR60, URZ, 0x1, UP1 ;  /* 0x000000013f3c7887 */ /* 0x000fe40008800000 */
[----:B------:R-:W-:Y:S02]  /*6560*/  USEL UR36, UR4, URZ, UP1 ;  /* 0x0000003f04247287 */ /* 0x000fe40008800000 */
[----:B------:R-:W-:Y:S01]  /*6570*/  ULOP3.LUT UR60, UR39, UR60, URZ, 0x3c, !UPT ;  /* 0x0000003c273c7292 */ /* 0x000fe2000f8e3c3f */
[----:B------:R-:W-:Y:S11]  /*6580*/  @!P0 BRA `(.L_x_2486) ;  /* 0x0000000000048947 */ /* 0x000ff60003800000 */
[----:B------:R-:W-:Y:S01]  /*6590*/  BPT.TRAP 0x1 ;  /* 0x000000040000795c */ /* 0x000fe20000300000 */
.L_x_2486:
[----:B------:R-:W-:Y:S01]  /*65a0*/  ULEA UR37, UR36, UR38, 0x3 ;  /* 0x0000002624257291 */ /* 0x000fe2000f8e183f */
[----:B------:R-:W-:-:S05]  /*65b0*/  IMAD.U32 R6, RZ, RZ, UR60 ;  /* 0x0000003cff067e24 */ /* 0x000fca000f8e00ff */
[----:B------:R-:W-:-:S04]  /*65c0*/  SHF.L.U32 R6, R6, 0x1f, RZ ;  /* 0x0000001f06067819 */ /* 0x000fc800000006ff */
[----:B------:R0:W1:Y:S01]  /*65d0*/  SYNCS.PHASECHK.TRANS64.TRYWAIT P3, [UR37+0x36830], R6 ;  /* 0x03683006ff0075a7 */ /* 0x0000620008060165 */
[----:B------:R-:W-:Y:S05]  /*65e0*/  @!P0 BRA `(.L_x_2487) ;  /* 0x0000000000048947 */ /* 0x000fea0003800000 */
[----:B------:R-:W-:Y:S01]  /*65f0*/  BPT.TRAP 0x1 ;  /* 0x000000040000795c */ /* 0x000fe20000300000 */
.L_x_2487:
[----:B-1----:R-:W-:Y:S05]  /*6600*/  @P3 BRA `(.L_x_2488) ;  /* 0x0000000000083947 */ /* 0x002fea0003800000 */
[----:B------:R-:W1:Y:S02]  /*6610*/  SYNCS.PHASECHK.TRANS64.TRYWAIT P3, [UR37+0x36830], R6 ;  /* 0x03683006ff0075a7 */ /* 0x000e640008060165 */
[----:B-1----:R-:W-:Y:S05]  /*6620*/  @!P3 BRA `(.L_x_2489) ;  /* 0x0000013000b8b947 */ /* 0x002fea0003800000 */
.L_x_2488:
        /* <DEDUP_REMOVED lines=592> */
.L_x_2490:
[----:B------:R-:W-:Y:S01]  /*8b30*/  ULEA UR4, UR6, UR38, 0x3 ;  /* 0x0000002606047291 */ /* 0x000fe2000f8e183f */
[----:B------:R-:W-:-:S05]  /*8b40*/  IMAD.U32 R0, RZ, RZ, UR39 ;  /* 0x00000027ff007e24 */ /* 0x000fca000f8e00ff */
[----:B------:R-:W-:-:S04]  /*8b50*/  SHF.L.U32 R0, R0, 0x1f, RZ ;  /* 0x0000001f00007819 */ /* 0x000fc800000006ff */
[----:B------:R2:W3:Y:S01]  /*8b60*/  SYNCS.PHASECHK.TRANS64.TRYWAIT P3, [UR4+0x36850], R0 ;  /* 0x03685000ff0075a7 */ /* 0x0004e20008060144 */
[----:B------:R-:W-:Y:S05]  /*8b70*/  @!P0 BRA `(.L_x_2491) ;  /* 0x0000000000048947 */ /* 0x000fea0003800000 */
[----:B------:R-:W-:Y:S01]  /*8b80*/  BPT.TRAP 0x1 ;  /* 0x000000040000795c */ /* 0x000fe20000300000 */
.L_x_2491:
[----:B---3--:R-:W-:Y:S05]  /*8b90*/  @P3 BRA `(.L_x_2492) ;  /* 0x0000000000083947 */ /* 0x008fea0003800000 */
[----:B------:R-:W3:Y:S02]  /*8ba0*/  SYNCS.PHASECHK.TRANS64.TRYWAIT P3, [UR4+0x36850], R0 ;  /* 0x03685000ff0075a7 */ /* 0x000ee40008060144 */
[----:B---3--:R-:W-:Y:S05]  /*8bb0*/  @!P3 BRA `(.L_x_2493) ;  /* 0x0000010c006cb947 */ /* 0x008fea0003800000 */
.L_x_2492:
[----:B------:R-:W-:Y:S01]  /*8bc0*/  UIADD3 UR10, UR38, 0x400, URZ ;  /* 0x00000400260a7890 */ /* 0x000fe2000fffe03f */
[----:B------:R-:W-:Y:S01]  /*8bd0*/  WARPGROUP.ARRIVE ;  /* 0x00000000000079c5 */ /* 0x000fe20000000000 */
[----:B------:R-:W-:Y:S01]  /*8be0*/  UMOV UR11, 0x40000040 ;  /* 0x40000040000b7882 */ /* 0x000fe20000000000 */
[----:B------:R-:W-:Y:S01]  /*8bf0*/  R2UR UR18, R19 ;  /* 0x00000000131272ca */ /* 0x000fe200000e0000 */
[----:B------:R-:W-:Y:S01]  /*8c00*/  USHF.R.U32.HI UR10, URZ, 0x4, UR10 ;  /* 0x000000043f0a7899 */ /* 0x000fe2000801160a */
[----:B------:R-:W-:Y:S01]  /*8c10*/  FMUL.FTZ R20, R152, UR5 ;  /* 0x0000000598147c20 */ /* 0x000fe20008410000 */
[----:B------:R-:W-:Y:S01]  /*8c20*/  FMUL.FTZ R152, R157, UR5 ;  /* 0x000000059d987c20 */ /* 0x000fe20008410000 */
[----:B------:R-:W-:Y:S01]  /*8c30*/  FMUL.FTZ R8, R173, UR5 ;  /* 0x00000005ad087c20 */ /* 0x000fe20008410000 */
[----:B------:R-:W-:Y:S01]  /*8c40*/  ULOP3.LUT UR10, UR10, 0x3fff, URZ, 0xc0, !UPT ;  /* 0x00003fff0a0a7892 */ /* 0x000fe2000f8ec03f */
[----:B------:R-:W-:Y:S01]  /*8c50*/  FMUL.FTZ R173, R155, UR5 ;  /* 0x000000059bad7c20 */ /* 0x000fe20008410000 */
[----:B------:R-:W-:Y:S01]  /*8c60*/  R2UR UR15, R17 ;  /* 0x00000000110f72ca */ /* 0x000fe200000e0000 */
[----:B------:R-:W-:Y:S01]  /*8c70*/  FMUL.FTZ R13, R160, UR5 ;  /* 0x00000005a00d7c20 */ /* 0x000fe20008410000 */
[----:B------:R-:W-:Y:S01]  /*8c80*/  ULOP3.LUT UR10, UR10, 0x3800000, URZ, 0xfc, !UPT ;  /* 0x038000000a0a7892 */ /* 0x000fe2000f8efc3f */
[----:B------:R-:W-:Y:S01]  /*8c90*/  R2UR UR14, R18 ;  /* 0x00000000120e72ca */ /* 0x000fe200000e0000 */
[----:B------:R-:W-:Y:S01]  /*8ca0*/  FMUL.FTZ R160, R167, UR5 ;  /* 0x00000005a7a07c20 */ /* 0x000fe20008410000 */
[----:B------:R-:W-:Y:S01]  /*8cb0*/  FMUL.FTZ R167, R146, UR5 ;  /* 0x0000000592a77c20 */ /* 0x000fe20008410000 */
[----:B------:R-:W-:Y:S01]  /*8cc0*/  UIMAD UR6, UR6, 0xa80, UR10 ;  /* 0x00000a80060678a4 */ /* 0x000fe2000f8e020a */
[----:B-1----:R-:W-:-:S02]  /*8cd0*/  VIADD R7, R23, UR18 ;  /* 0x0000001217077c36 */ /* 0x002fc40008000000 */
[----:B------:R-:W-:Y:S01]  /*8ce0*/  FMUL.FTZ R14, R165, UR5 ;  /* 0x00000005a50e7c20 */ /* 0x000fe20008410000 */
[----:B------:R-:W-:Y:S01]  /*8cf0*/  FMUL.FTZ R165, R150, UR5 ;  /* 0x0000000596a57c20 */ /* 0x000fe20008410000 */
[----:B0-----:R-:W-:Y:S01]  /*8d00*/  FMUL.FTZ R6, R166, UR5 ;  /* 0x00000005a6067c20 */ /* 0x001fe20008410000 */
[----:B------:R-:W-:Y:S01]  /*8d10*/  MUFU.TANH R160, R160 ;  /* 0x000000a000a07308 */ /* 0x000fe20000002400 */
[----:B------:R-:W-:Y:S01]  /*8d20*/  FMUL.FTZ R2, R169, UR5 ;  /* 0x00000005a9027c20 */ /* 0x000fe20008410000 */
[----:B------:R-:W-:Y:S01]  /*8d30*/  UMOV UR10, UR6 ;  /* 0x00000006000a7c82 */ /* 0x000fe20008000000 */
[----:B------:R-:W-:Y:S01]  /*8d40*/  FMUL.FTZ R169, R159, UR5 ;  /* 0x000000059fa97c20 */ /* 0x000fe20008410000 */
[----:B------:R-:W-:Y:S01]  /*8d50*/  HGMMA.64x192x16.F32.BF16 R24, R200, gdesc[UR8].tnspB, R24, gsb0 ;  /* 0x42e00008c8187df0 */ /* 0x000fe20008001818 */
[----:B------:R-:W-:Y:S01]  /*8d60*/  UIADD3 UR10, UR6, 0x80, URZ ;  /* 0x00000080060a7890 */ /* 0x000fe2000fffe03f */
[----:B------:R-:W-:Y:S01]  /*8d70*/  FMUL.FTZ R147, R147, UR5 ;  /* 0x0000000593937c20 */ /* 0x000fe20008410000 */
[----:B------:R-:W-:Y:S01]  /*8d80*/  UMOV UR11, 0x40000040 ;  /* 0x40000040000b7882 */ /* 0x000fe20000000000 */
        /* <DEDUP_REMOVED lines=15> */
[----:B--2---:R-:W-:Y:S01]  /*8e80*/  FMUL.FTZ R0, R168, UR5 ;  /* 0x00000005a8007c20 */ /* 0x004fe20008410000 */
        /* <DEDUP_REMOVED lines=11> */
[----:B------:R-:W-:Y:S01]  /*8f40*/  UISETP.GT.AND UP1, UPT, UR7, UR61, UPT ;  /* 0x0000003d0700728c */ /* 0x000fe2000bf24270 */
[----:B------:R-:W-:-:S04]  /*8f50*/  UMOV UR39, UR60 ;  /* 0x0000003c00277c82 */ /* 0x000fc80008000000 */
        /* <DEDUP_REMOVED lines=31> */
[----:B------:R-:W0:Y:S08]  /*9150*/  MUFU.TANH R201, R201 ;  /* 0x000000c900c97308 */ /* 0x000e300000002400 */
[----:B------:R-:W1:Y:S08]  /*9160*/  MUFU.TANH R203, R203 ;  /* 0x000000cb00cb7308 */ /* 0x000e700000002400 */
        /* <DEDUP_REMOVED lines=14> */
[----:B------:R-:W-:Y:S01]  /*9250*/  @UP0 ULDC UR10, c[0x0][0x44c] ;  /* 0x00011300000a0ab9 */ /* 0x000fe20000000800 */
[----:B------:R-:W-:Y:S01]  /*9260*/  UMOV UR11, 0x40000040 ;  /* 0x40000040000b7882 */ /* 0x000fe20000000000 */
[----:B------:R-:W-:Y:S01]  /*9270*/  @P2 IMAD.HI.U32 R154, R7, UR10, RZ ;  /* 0x0000000a079a2c27 */ /* 0x000fe2000f8e00ff */
[----:B------:R-:W-:Y:S01]  /*9280*/  @UP0 ULDC UR10, c[0x0][0x450] ;  /* 0x00011400000a0ab9 */ /* 0x000fe20000000800 */
[----:B------:R-:W2:Y:S03]  /*9290*/  MUFU.TANH R199, R199 ;  /* 0x000000c700c77308 */ /* 0x000ea60000002400 */
[----:B------:R-:W-:Y:S01]  /*92a0*/  @P2 SHF.R.U32.HI R7, RZ, UR10, R154 ;  /* 0x0000000aff072c19 */ /* 0x000fe2000801169a */
[----:B------:R-:W-:Y:S02]  /*92b0*/  UMOV UR10, 0x1 ;  /* 0x00000001000a7882 */ /* 0x000fe40000000000 */
[----:B------:R-:W-:-:S02]  /*92c0*/  UIMAD UR10, UR7, -0x70, UR10 ;  /* 0xffffff90070a78a4 */ /* 0x000fc4000f8e020a */
[----:B------:R-:W3:Y:S01]  /*92d0*/  SHFL.IDX PT, R155, R7, 0x1, 0x1c1f ;  /* 0x003c1f00079b7f89 */ /* 0x000ee200000e0000 */
[----:B------:R-:W4:Y:S01]  /*92e0*/  MUFU.TANH R197, R197 ;  /* 0x000000c500c57308 */ /* 0x000f220000002400 */
[----:B------:R-:W-:Y:S02]  /*92f0*/  UIADD3 UR7, UR7, -0x1, URZ ;  /* 0xffffffff07077890 */ /* 0x000fe4000fffe03f */
[----:B------:R-:W-:Y:S01]  /*9300*/  IMAD.U32 R157, RZ, RZ, UR10 ;  /* 0x0000000aff9d7e24 */ /* 0x000fe2000f8e00ff */
[----:B------:R-:W-:Y:S01]  /*9310*/  UIADD3 UR10, UR6, 0x180, URZ ;  /* 0x00000180060a7890 */ /* 0x000fe2000fffe03f */
[----:B------:R-:W5:Y:S02]  /*9320*/  SHFL.IDX PT, R129, R7, RZ, 0x1c1f ;  /* 0x001c1fff07817589 */ /* 0x000f6400000e0000 */
[----:B------:R-:W-:Y:S01]  /*9330*/  IMAD R146, R22, -0x2, R157 ;  /* 0xfffffffe16927824 */ /* 0x000fe200078e029d */
[----:B------:R-:W-:Y:S01]  /*9340*/  MUFU.TANH R175, R175 ;  /* 0x000000af00af7308 */ /* 0x000fe20000002400 */
[----:B------:R-:W-:-:S05]  /*9350*/  IMAD.U32 R157, RZ, RZ, UR15 ;  /* 0x0000000fff9d7e24 */ /* 0x000fca000f8e00ff */
[----:B------:R-:W-:Y:S02]  /*9360*/  IADD3 R146, -R157, UR14, R146 ;  /* 0x0000000e9d927c10 */ /* 0x000fe4000fffe192 */
[----:B------:R-:W-:Y:S03]  /*9370*/  MUFU.TANH R154, R143 ;  /* 0x0000008f009a7308 */ /* 0x000fe60000002400 */
[----:B---3--:R-:W-:Y:S02]  /*9380*/  IMAD.IADD R150, R146, 0x1, R155 ;  /* 0x0000000192967824 */ /* 0x008fe400078e029b */
[----:B------:R-:W-:-:S03]  /*9390*/  FMUL.FTZ R155, R138, UR5 ;  /* 0x000000058a9b7c20 */ /* 0x000fc60008410000 */
[----:B------:R-:W-:Y:S01]  /*93a0*/  ISETP.GT.AND P3, PT, R150, RZ, PT ;  /* 0x000000ff9600720c */ /* 0x000fe20003f64270 */
[----:B-----5:R-:W-:Y:S01]  /*93b0*/  IMAD.IADD R146, R146, 0x1, R129 ;  /* 0x0000000192927824 */ /* 0x020fe200078e0281 */
[C---:B------:R-:W-:Y:S01]  /*93c0*/  ISETP.GT.AND P4, PT, R150.reuse, 0x1, PT ;  /* 0x000000019600780c */ /* 0x040fe20003f84270 */
[----:B------:R-:W-:Y:S01]  /*93d0*/  MUFU.TANH R155, R155 ;  /* 0x0000009b009b7308 */ /* 0x000fe20000002400 */
[----:B0-----:R-:W-:Y:S02]  /*93e0*/  FSEL R201, R201, -INF , P3 ;  /* 0xff800000c9c97808 */ /* 0x001fe40001800000 */
[----:B------:R-:W-:Y:S02]  /*93f0*/  ISETP.GT.AND P3, PT, R150, 0x8, PT ;  /* 0x000000089600780c */ /* 0x000fe40003f64270 */
[----:B-1----:R-:W-:Y:S02]  /*9400*/  FSEL R203, R203, -INF , P4 ;  /* 0xff800000cbcb7808 */ /* 0x002fe40002000000 */
[----:B------:R-:W-:-:S02]  /*9410*/  FMNMX.FTZ R138, R201, R9, !PT ;  /* 0x00000009c98a7209 */ /* 0x000fc40007810000 */
[C---:B------:R-:W-:Y:S02]  /*9420*/  ISETP.GT.AND P4, PT, R150.reuse, 0x9, PT ;  /* 0x000000099600780c */ /* 0x040fe40003f84270 */
[----:B--2---:R-:W-:Y:S02]  /*9430*/  FSEL R199, R199, -INF , P3 ;  /* 0xff800000c7c77808 */ /* 0x004fe40001800000 */
[----:B------:R-:W-:Y:S02]  /*9440*/  FMNMX.FTZ R138, R203, R138, !PT ;  /* 0x0000008acb8a7209 */ /* 0x000fe40007810000 */
[----:B------:R-:W-:Y:S02]  /*9450*/  ISETP.GT.AND P3, PT, R150, 0x10, PT ;  /* 0x000000109600780c */ /* 0x000fe40003f64270 */
[----:B----4-:R-:W-:Y:S02]  /*9460*/  FSEL R197, R197, -INF , P4 ;  /* 0xff800000c5c57808 */ /* 0x010fe40002000000 */
[----:B------:R-:W-:-:S02]  /*9470*/  FMNMX.FTZ R138, R199, R138, !PT ;  /* 0x0000008ac78a7209 */ /* 0x000fc40007810000 */
[----:B------:R-:W-:Y:S02]  /*9480*/  ISETP.GT.AND P4, PT, R150, 0x11, PT ;  /* 0x000000119600780c */ /* 0x000fe40003f84270 */
[----:B------:R-:W-:Y:S02]  /*9490*/  FMNMX.FTZ R138, R197, R138, !PT ;  /* 0x0000008ac58a7209 */ /* 0x000fe40007810000 */
[----:B------:R-:W-:Y:S01]  /*94a0*/  ISETP.GT.AND P5, PT, R146, 0x1, PT ;  /* 0x000000019200780c */ /* 0x000fe20003fa4270 */
[----:B------:R-:W-:Y:S02]  /*94b0*/  WARPGROUP.DEPBAR.LE gsb0, 0x0 ;  /* 0x00008000000079c5 */ /* 0x000fe40000010000 */
[----:B------:R-:W-:Y:S01]  /*94c0*/  WARPGROUP.ARRIVE ;  /* 0x00000000000079c5 */ /* 0x000fe20000000000 */
[----:B------:R-:W-:Y:S01]  /*94d0*/  FMUL.FTZ R195, R162, UR5 ;  /* 0x00000005a2c37c20 */ /* 0x000fe20008410000 */
[----:B------:R-:W-:-:S04]  /*94e0*/  FMUL.FTZ R193, R163, UR5 ;  /* 0x00000005a3c17c20 */ /* 0x000fc80008410000 */
[----:B------:R-:W-:Y:S01]  /*94f0*/  HGMMA.64x192x16.F32.BF16 R24, R188, gdesc[UR8].tnspB, R24, gsb0 ;  /* 0x42e00008bc187df0 */ /* 0x000fe20008001818 */
[----:B------:R-:W-:Y:S01]  /*9500*/  UIADD3 UR10, UR6, 0x200, URZ ;  /* 0x00000200060a7890 */ /* 0x000fe2000fffe03f */
[----:B------:R-:W0:Y:S01]  /*9510*/  MUFU.TANH R195, R195 ;  /* 0x000000c300c37308 */ /* 0x000e220000002400 */
[----:B------:R-:W-:-:S07]  /*9520*/  UMOV UR11, 0x40000040 ;  /* 0x40000040000b7882 */ /* 0x000fce0000000000 */
[----:B------:R-:W1:Y:S01]  /*9530*/  MUFU.TANH R193, R193 ;  /* 0x000000c100c17308 */ /* 0x000e620000002400 */
[----:B0-----:R-:W-:Y:S02]  /*9540*/  FSEL R195, R195, -INF , P3 ;  /* 0xff800000c3c37808 */ /* 0x001fe40001800000 */
[C---:B------:R-:W-:Y:S02]  /*9550*/  ISETP.GT.AND P3, PT, R150.reuse, 0x18, PT ;  /* 0x000000189600780c */ /* 0x040fe40003f64270 */
[----:B------:R-:W-:Y:S02]  /*9560*/  FMNMX.FTZ R138, R195, R138, !PT ;  /* 0x0000008ac38a7209 */ /* 0x000fe40007810000 */
[----:B-1----:R-:W-:Y:S02]  /*9570*/  FSEL R193, R193, -INF , P4 ;  /* 0xff800000c1c17808 */ /* 0x002fe40002000000 */
[----:B------:R-:W-:Y:S02]  /*9580*/  ISETP.GT.AND P4, PT, R150, 0x19, PT ;  /* 0x000000199600780c */ /* 0x000fe40003f84270 */
[----:B------:R-:W-:Y:S01]  /*9590*/  FMNMX.FTZ R138, R193, R138, !PT ;  /* 0x0000008ac18a7209 */ /* 0x000fe20007810000 */
[----:B------:R-:W-:-:S02]  /*95a0*/  WARPGROUP.DEPBAR.LE gsb0, 0x0 ;  /* 0x00008000000079c5 */ /* 0x000fc40000010000 */
[----:B------:R-:W-:Y:S01]  /*95b0*/  WARPGROUP.ARRIVE ;  /* 0x00000000000079c5 */ /* 0x000fe20000000000 */
[----:B------:R-:W-:Y:S01]  /*95c0*/  FSEL R191, R6, -INF , P3 ;  /* 0xff80000006bf7808 */ /* 0x000fe20001800000 */
[----:B------:R-:W-:Y:S01]  /*95d0*/  FMUL.FTZ R6, R131, UR5 ;  /* 0x0000000583067c20 */ /* 0x000fe20008410000 */
[----:B------:R-:W-:Y:S02]  /*95e0*/  ISETP.GT.AND P3, PT, R150, 0x20, PT ;  /* 0x000000209600780c */ /* 0x000fe40003f64270 */
[----:B------:R-:W-:Y:S01]  /*95f0*/  FSEL R189, R160, -INF , P4 ;  /* 0xff800000a0bd7808 */ /* 0x000fe20002000000 */
[----:B------:R-:W-:Y:S01]  /*9600*/  HGMMA.64x192x16.F32.BF16 R24, R184, gdesc[UR8].tnspB, R24, gsb0 ;  /* 0x42e00008b8187df0 */ /* 0x000fe20008001818 */
[----:B------:R-:W-:Y:S01]  /*9610*/  FMNMX.FTZ R138, R191, R138, !PT ;  /* 0x0000008abf8a7209 */ /* 0x000fe20007810000 */
[----:B------:R0:W1:Y:S01]  /*9620*/  MUFU.TANH R156, R6 ;  /* 0x00000006009c7308 */ /* 0x0000620000002400 */
[----:B------:R-:W-:Y:S01]  /*9630*/  ISETP.GT.AND P4, PT, R150, 0x21, PT ;  /* 0x000000219600780c */ /* 0x000fe20003f84270 */
[----:B------:R-:W-:Y:S01]  /*9640*/  UIADD3 UR10, UR6, 0x280, URZ ;  /* 0x00000280060a7890 */ /* 0x000fe2000fffe03f */
[----:B------:R-:W-:Y:S01]  /*9650*/  FSEL R175, R175, -INF , P3 ;  /* 0xff800000afaf7808 */ /* 0x000fe20001800000 */
[----:B------:R-:W-:Y:S01]  /*9660*/  UMOV UR11, 0x40000040 ;  /* 0x40000040000b7882 */ /* 0x000fe20000000000 */
[----:B------:R-:W-:-:S02]  /*9670*/  FMNMX.FTZ R138, R189, R138, !PT ;  /* 0x0000008abd8a7209 */ /* 0x000fc40007810000 */
[C---:B------:R-:W-:Y:S02]  /*9680*/  ISETP.GT.AND P3, PT, R150.reuse, 0x28, PT ;  /* 0x000000289600780c */ /* 0x040fe40003f64270 */
[----:B------:R-:W-:Y:S01]  /*9690*/  FSEL R173, R173, -INF , P4 ;  /* 0xff800000adad7808 */ /* 0x000fe20002000000 */
[----:B0-----:R-:W-:Y:S01]  /*96a0*/  FMUL.FTZ R6, R135, UR5 ;  /* 0x0000000587067c20 */ /* 0x001fe20008410000 */
[----:B------:R-:W-:Y:S02]  /*96b0*/  FMNMX.FTZ R138, R175, R138, !PT ;  /* 0x0000008aaf8a7209 */ /* 0x000fe40007810000 */
[----:B------:R-:W-:Y:S01]  /*96c0*/  ISETP.GT.AND P4, PT, R150, 0x29, PT ;  /* 0x000000299600780c */ /* 0x000fe20003f84270 */
[----:B------:R0:W2:Y:S01]  /*96d0*/  MUFU.TANH R163, R6 ;  /* 0x0000000600a37308 */ /* 0x0000a20000002400 */
[----:B------:R-:W-:Y:S02]  /*96e0*/  FSEL R171, R171, -INF , P3 ;  /* 0xff800000abab7808 */ /* 0x000fe40001800000 */
[----:B------:R-:W-:-:S02]  /*96f0*/  FMNMX.FTZ R138, R173, R138, !PT ;  /* 0x0000008aad8a7209 */ /* 0x000fc40007810000 */
[C---:B------:R-:W-:Y:S02]  /*9700*/  ISETP.GT.AND P3, PT, R150.reuse, 0x30, PT ;  /* 0x000000309600780c */ /* 0x040fe40003f64270 */
[----:B------:R-:W-:Y:S02]  /*9710*/  FSEL R169, R169, -INF , P4 ;  /* 0xff800000a9a97808 */ /* 0x000fe40002000000 */
[----:B------:R-:W-:Y:S01]  /*9720*/  FMNMX.FTZ R138, R171, R138, !PT ;  /* 0x0000008aab8a7209 */ /* 0x000fe20007810000 */
[----:B0-----:R-:W-:Y:S01]  /*9730*/  FMUL.FTZ R6, R123, UR5 ;  /* 0x000000057b067c20 */ /* 0x001fe20008410000 */
[C---:B------:R-:W-:Y:S02]  /*9740*/  ISETP.GT.AND P4, PT, R150.reuse, 0x31, PT ;  /* 0x000000319600780c */ /* 0x040fe40003f84270 */
[----:B------:R-:W-:Y:S02]  /*9750*/  FSEL R167, R167, -INF , P3 ;  /* 0xff800000a7a77808 */ /* 0x000fe40001800000 */
[----:B------:R-:W-:Y:S01]  /*9760*/  FMNMX.FTZ R138, R169, R138, !PT ;  /* 0x0000008aa98a7209 */ /* 0x000fe20007810000 */
[----:B------:R-:W0:Y:S01]  /*9770*/  MUFU.TANH R6, R6 ;  /* 0x0000000600067308 */ /* 0x000e220000002400 */
        /* <DEDUP_REMOVED lines=15> */
[----:B------:R-:W-:Y:S02]  /*9870*/  ISETP.GT.AND P4, PT, R150, 0x49, PT ;  /* 0x000000499600780c */ /* 0x000fe40003f84270 */
[----:B------:R-:W-:Y:S01]  /*9880*/  FSEL R143, R142, -INF , P3 ;  /* 0xff8000008e8f7808 */ /* 0x000fe20001800000 */
[----:B------:R-:W-:Y:S01]  /*9890*/  FMUL.FTZ R142, R125, UR5 ;  /* 0x000000057d8e7c20 */ /* 0x000fe20008410000 */
[----:B------:R-:W-:Y:S02]  /*98a0*/  FMNMX.FTZ R138, R139, R138, !PT ;  /* 0x0000008a8b8a7209 */ /* 0x000fe40007810000 */
[----:B------:R-:W-:-:S02]  /*98b0*/  ISETP.GT.AND P3, PT, R150, 0x50, PT ;  /* 0x000000509600780c */ /* 0x000fc40003f64270 */
[----:B------:R-:W-:Y:S01]  /*98c0*/  FSEL R123, R154, -INF , P4 ;  /* 0xff8000009a7b7808 */ /* 0x000fe20002000000 */
[----:B------:R-:W-:Y:S01]  /*98d0*/  MUFU.TANH R142, R142 ;  /* 0x0000008e008e7308 */ /* 0x000fe20000002400 */
[----:B------:R-:W-:Y:S02]  /*98e0*/  FMNMX.FTZ R138, R143, R138, !PT ;  /* 0x0000008a8f8a7209 */ /* 0x000fe40007810000 */
[----:B------:R-:W-:Y:S02]  /*98f0*/  ISETP.GT.AND P4, PT, R150, 0x51, PT ;  /* 0x000000519600780c */ /* 0x000fe40003f84270 */
[----:B------:R-:W-:Y:S01]  /*9900*/  FSEL R147, R130, -INF , P3 ;  /* 0xff80000082937808 */ /* 0x000fe20001800000 */
[----:B------:R-:W-:Y:S01]  /*9910*/  FMUL.FTZ R130, R149, UR5 ;  /* 0x0000000595827c20 */ /* 0x000fe20008410000 */
[----:B------:R-:W-:Y:S02]  /*9920*/  FMNMX.FTZ R138, R123, R138, !PT ;  /* 0x0000008a7b8a7209 */ /* 0x000fe40007810000 */
[----:B------:R-:W-:-:S02]  /*9930*/  ISETP.GT.AND P3, PT, R150, 0x58, PT ;  /* 0x000000589600780c */ /* 0x000fc40003f64270 */
[----:B-1----:R-:W-:Y:S01]  /*9940*/  FSEL R151, R156, -INF , P4 ;  /* 0xff8000009c977808 */ /* 0x002fe20002000000 */
[----:B------:R-:W1:Y:S01]  /*9950*/  MUFU.TANH R130, R130 ;  /* 0x0000008200827308 */ /* 0x000e620000002400 */
[----:B------:R-:W-:Y:S02]  /*9960*/  FMNMX.FTZ R138, R147, R138, !PT ;  /* 0x0000008a938a7209 */ /* 0x000fe40007810000 */
[----:B------:R-:W-:Y:S02]  /*9970*/  ISETP.GT.AND P4, PT, R150, 0x59, PT ;  /* 0x000000599600780c */ /* 0x000fe40003f84270 */
        /* <DEDUP_REMOVED lines=8> */
[----:B------:R-:W-:-:S02]  /*9a00*/  FMNMX.FTZ R138, R159, R138, !PT ;  /* 0x0000008a9f8a7209 */ /* 0x000fc40007810000 */
[----:B------:R-:W-:Y:S02]  /*9a10*/  ISETP.GT.AND P4, PT, R150, 0x61, PT ;  /* 0x000000619600780c */ /* 0x000fe40003f84270 */
[----:B------:R-:W-:Y:S02]  /*9a20*/  FSEL R157, R122, -INF , P3 ;  /* 0xff8000007a9d7808 */ /* 0x000fe40001800000 */
[----:B------:R-:W-:Y:S01]  /*9a30*/  FMNMX.FTZ R138, R163, R138, !PT ;  /* 0x0000008aa38a7209 */ /* 0x000fe20007810000 */
[----:B------:R-:W3:Y:S01]  /*9a40*/  MUFU.TANH R136, R136 ;  /* 0x0000008800887308 */ /* 0x000ee20000002400 */
[----:B------:R-:W-:Y:S02]  /*9a50*/  ISETP.GT.AND P3, PT, R150, 0x68, PT ;  /* 0x000000689600780c */ /* 0x000fe40003f64270 */
[----:B0-----:R-:W-:Y:S02]  /*9a60*/  FSEL R161, R6, -INF , P4 ;  /* 0xff80000006a17808 */ /* 0x001fe40002000000 */
[----:B------:R-:W-:Y:S01]  /*9a70*/  FMNMX.FTZ R138, R157, R138, !PT ;  /* 0x0000008a9d8a7209 */ /* 0x000fe20007810000 */
[----:B------:R-:W0:Y:S01]  /*9a80*/  LDC R6, c[0x0][0x988] ;  /* 0x00026200ff067b82 */ /* 0x000e220000000800 */
[----:B------:R-:W-:Y:S01]  /*9a90*/  ISETP.GT.AND P4, PT, R150, 0x69, PT ;  /* 0x000000699600780c */ /* 0x000fe20003f84270 */
[----:B------:R-:W-:Y:S01]  /*9aa0*/  MUFU.TANH R140, R140 ;  /* 0x0000008c008c7308 */ /* 0x000fe20000002400 */
[----:B------:R-:W-:Y:S01]  /*9ab0*/  FSEL R149, R126, -INF , P3 ;  /* 0xff8000007e957808 */ /* 0x000fe20001800000 */
[----:B------:R-:W-:Y:S01]  /*9ac0*/  FMUL.FTZ R126, R121, UR5 ;  /* 0x00000005797e7c20 */ /* 0x000fe20008410000 */
[----:B------:R-:W-:-:S02]  /*9ad0*/  FMNMX.FTZ R138, R161, R138, !PT ;  /* 0x0000008aa18a7209 */ /* 0x000fc40007810000 */
[----:B------:R-:W-:Y:S02]  /*9ae0*/  FSEL R127, R127, -INF , P4 ;  /* 0xff8000007f7f7808 */ /* 0x000fe40002000000 */
[----:B------:R-:W-:Y:S01]  /*9af0*/  FMNMX.FTZ R138, R149, R138, !PT ;  /* 0x0000008a958a7209 */ /* 0x000fe20007810000 */
[----:B------:R-:W-:Y:S01]  /*9b00*/  MUFU.TANH R126, R126 ;  /* 0x0000007e007e7308 */ /* 0x000fe20000002400 */
[----:B------:R-:W-:Y:S02]  /*9b10*/  ISETP.GT.AND P4, PT, R146, RZ, PT ;  /* 0x000000ff9200720c */ /* 0x000fe40003f84270 */
[----:B------:R-:W-:Y:S02]  /*9b20*/  FMNMX.FTZ R138, R127, R138, !PT ;  /* 0x0000008a7f8a7209 */ /* 0x000fe40007810000 */
[----:B------:R-:W-:Y:S02]  /*9b30*/  FSEL R121, R0, -INF , P4 ;  /* 0xff80000000797808 */ /* 0x000fe40002000000 */
[----:B------:R-:W-:Y:S01]  /*9b40*/  ISETP.GT.AND P4, PT, R146, 0x8, PT ;  /* 0x000000089200780c */ /* 0x000fe20003f84270 */
[----:B------:R-:W4:Y:S01]  /*9b50*/  SHFL.BFLY PT, R229, R138, 0x2, 0x1f ;  /* 0x0c401f008ae57f89 */ /* 0x000f2200000e0000 */
[----:B------:R-:W-:-:S02]  /*9b60*/  FSEL R125, R2, -INF , P5 ;  /* 0xff800000027d7808 */ /* 0x000fc40002800000 */
[----:B------:R-:W-:Y:S02]  /*9b70*/  FMNMX.FTZ R0, R121, R10, !PT ;  /* 0x0000000a79007209 */ /* 0x000fe40007810000 */
[C---:B------:R-:W-:Y:S02]  /*9b80*/  ISETP.GT.AND P5, PT, R146.reuse, 0x9, PT ;  /* 0x000000099200780c */ /* 0x040fe40003fa4270 */
[----:B------:R-:W-:Y:S02]  /*9b90*/  FSEL R11, R11, -INF , P4 ;  /* 0xff8000000b0b7808 */ /* 0x000fe40002000000 */
[----:B------:R-:W-:Y:S02]  /*9ba0*/  FMNMX.FTZ R0, R125, R0, !PT ;  /* 0x000000007d007209 */ /* 0x000fe40007810000 */
[----:B------:R-:W-:Y:S02]  /*9bb0*/  ISETP.GT.AND P4, PT, R146, 0x10, PT ;  /* 0x000000109200780c */ /* 0x000fe40003f84270 */
[----:B------:R-:W-:-:S02]  /*9bc0*/  FSEL R129, R8, -INF , P5 ;  /* 0xff80000008817808 */ /* 0x000fc40002800000 */
[----:B------:R-:W-:Y:S02]  /*9bd0*/  FMNMX.FTZ R0, R11, R0, !PT ;  /* 0x000000000b007209 */ /* 0x000fe40007810000 */
[C---:B------:R-:W-:Y:S02]  /*9be0*/  ISETP.GT.AND P5, PT, R146.reuse, 0x11, PT ;  /* 0x000000119200780c */ /* 0x040fe40003fa4270 */
[----:B------:R-:W-:Y:S02]  /*9bf0*/  FSEL R13, R13, -INF , P4 ;  /* 0xff8000000d0d7808 */ /* 0x000fe40002000000 */
[----:B------:R-:W-:Y:S02]  /*9c00*/  FMNMX.FTZ R0, R129, R0, !PT ;  /* 0x0000000081007209 */ /* 0x000fe40007810000 */
[----:B------:R-:W-:Y:S02]  /*9c10*/  ISETP.GT.AND P4, PT, R146, 0x18, PT ;  /* 0x000000189200780c */ /* 0x000fe40003f84270 */
[----:B----4-:R-:W-:Y:S01]  /*9c20*/  FMNMX.FTZ R122, R138, R229, !PT ;  /* 0x000000e58a7a7209 */ /* 0x010fe20007810000 */
[----:B------:R-:W-:Y:S01]  /*9c30*/  FMUL.FTZ R229, R133, UR5 ;  /* 0x0000000585e57c20 */ /* 0x000fe20008410000 */
[----:B------:R-:W-:Y:S01]  /*9c40*/  FSEL R133, R12, -INF , P5 ;  /* 0xff8000000c857808 */ /* 0x000fe20002800000 */
[----:B------:R-:W-:Y:S01]  /*9c50*/  FMUL.FTZ R138, R120, UR5 ;  /* 0x00000005788a7c20 */ /* 0x000fe20008410000 */
[----:B------:R-:W-:Y:S01]  /*9c60*/  FMNMX.FTZ R0, R13, R0, !PT ;  /* 0x000000000d007209 */ /* 0x000fe20007810000 */
[----:B------:R-:W4:Y:S01]  /*9c70*/  SHFL.BFLY PT, R137, R122, 0x1, 0x1f ;  /* 0x0c201f007a897f89 */ /* 0x000f2200000e0000 */
[----:B------:R-:W-:Y:S01]  /*9c80*/  ISETP.GT.AND P5, PT, R146, 0x19, PT ;  /* 0x000000199200780c */ /* 0x000fe20003fa4270 */
[----:B------:R-:W5:Y:S01]  /*9c90*/  MUFU.TANH R229, R229 ;  /* 0x000000e500e57308 */ /* 0x000f620000002400 */
[----:B------:R-:W-:-:S02]  /*9ca0*/  FSEL R15, R15, -INF , P4 ;  /* 0xff8000000f0f7808 */ /* 0x000fc40002000000 */
[----:B------:R-:W-:Y:S02]  /*9cb0*/  FMNMX.FTZ R0, R133, R0, !PT ;  /* 0x0000000085007209 */ /* 0x000fe40007810000 */
[----:B------:R-:W-:Y:S02]  /*9cc0*/  ISETP.GT.AND P4, PT, R146, 0x20, PT ;  /* 0x000000209200780c */ /* 0x000fe40003f84270 */
[----:B------:R-:W-:Y:S01]  /*9cd0*/  FMNMX.FTZ R0, R15, R0, !PT ;  /* 0x000000000f007209 */ /* 0x000fe20007810000 */
[----:B------:R-:W5:Y:S01]  /*9ce0*/  MUFU.TANH R138, R138 ;  /* 0x0000008a008a7308 */ /* 0x000f620000002400 */
[----:B------:R-:W-:Y:S02]  /*9cf0*/  FSEL R141, R20, -INF , P4 ;  /* 0xff800000148d7808 */ /* 0x000fe40002000000 */
[----:B------:R-:W-:-:S04]  /*9d00*/  ISETP.GT.AND P4, PT, R146, 0x28, PT ;  /* 0x000000289200780c */ /* 0x000fc80003f84270 */
[----:B------:R-:W-:Y:S02]  /*9d10*/  FSEL R153, R153, -INF , P4 ;  /* 0xff80000099997808 */ /* 0x000fe40002000000 */
[----:B------:R-:W-:Y:S02]  /*9d20*/  ISETP.GT.AND P4, PT, R146, 0x30, PT ;  /* 0x000000309200780c */ /* 0x000fe40003f84270 */
[----:B----4-:R-:W-:Y:S02]  /*9d30*/  FMNMX.FTZ R7, R122, R137, !PT ;  /* 0x000000897a077209 */ /* 0x010fe40007810000 */
[----:B------:R-:W-:Y:S02]  /*9d40*/  FSEL R137, R14, -INF , P5 ;  /* 0xff8000000e897808 */ /* 0x000fe40002800000 */
[----:B------:R-:W-:Y:S01]  /*9d50*/  ISETP.GT.AND P5, PT, R146, 0x21, PT ;  /* 0x000000219200780c */ /* 0x000fe20003fa4270 */
[----:B0-----:R-:W-:Y:S01]  /*9d60*/  FMUL.FTZ R120, R7, R6 ;  /* 0x0000000607787220 */ /* 0x001fe20000410000 */
[----:B------:R-:W-:-:S02]  /*9d70*/  FMNMX.FTZ R0, R137, R0, !PT ;  /* 0x0000000089007209 */ /* 0x000fc40007810000 */
[----:B------:R-:W-:Y:S02]  /*9d80*/  FSEL R21, R21, -INF , P5 ;  /* 0xff80000015157808 */ /* 0x000fe40002800000 */
[----:B------:R-:W-:Y:S02]  /*9d90*/  FMNMX.FTZ R0, R141, R0, !PT ;  /* 0x000000008d007209 */ /* 0x000fe40007810000 */
[----:B------:R-:W-:Y:S02]  /*9da0*/  ISETP.GT.AND P5, PT, R146, 0x29, PT ;  /* 0x000000299200780c */ /* 0x000fe40003fa4270 */
[----:B------:R-:W-:Y:S02]  /*9db0*/  FMNMX.FTZ R0, R21, R0, !PT ;  /* 0x0000000015007209 */ /* 0x000fe40007810000 */
[----:B------:R-:W-:Y:S02]  /*9dc0*/  FSETP.NEU.FTZ.AND P3, PT, R7, -INF , PT ;  /* 0xff8000000700780b */ /* 0x000fe40003f7d000 */
[----:B------:R-:W-:-:S02]  /*9dd0*/  FMNMX.FTZ R0, R153, R0, !PT ;  /* 0x0000000099007209 */ /* 0x000fc40007810000 */
[----:B------:R-:W-:Y:S01]  /*9de0*/  FSEL R120, R120, RZ, P3 ;  /* 0x000000ff78787208 */ /* 0x000fe20001800000 */
[----:B------:R-:W-:Y:S02]  /*9df0*/  WARPGROUP.DEPBAR.LE gsb0, 0x0 ;  /* 0x00008000000079c5 */ /* 0x000fe40000010000 */
[----:B------:R-:W-:Y:S01]  /*9e00*/  WARPGROUP.ARRIVE ;  /* 0x00000000000079c5 */ /* 0x000fe20000000000 */
[----:B------:R-:W-:Y:S01]  /*9e10*/  FSEL R185, R152, -INF , P5 ;  /* 0xff80000098b97808 */ /* 0x000fe20002800000 */
[-CC-:B------:R-:W-:Y:S01]  /*9e20*/  FFMA.FTZ R122, R203, R6.reuse, -R120.reuse ;  /* 0x00000006cb7a7223 */ /* 0x180fe20000010878 */
[----:B------:R-:W-:Y:S01]  /*9e30*/  ISETP.GT.AND P5, PT, R146, 0x31, PT ;  /* 0x000000319200780c */ /* 0x000fe20003fa4270 */
[--C-:B------:R-:W-:Y:S01]  /*9e40*/  FFMA.FTZ R203, R199, R6, -R120.reuse ;  /* 0x00000006c7cb7223 */ /* 0x100fe20000010878 */
[----:B------:R-:W-:Y:S01]  /*9e50*/  FSEL R187, R144, -INF , P4 ;  /* 0xff80000090bb7808 */ /* 0x000fe20002000000 */
[----:B------:R-:W-:Y:S01]  /*9e60*/  HGMMA.64x192x16.F32.BF16 R24, R180, gdesc[UR8].tnspB, R24, gsb0 ;  /* 0x42e00008b4187df0 */ /* 0x000fe20008001818 */
[----:B------:R-:W-:Y:S01]  /*9e70*/  FMNMX.FTZ R0, R185, R0, !PT ;  /* 0x00000000b9007209 */ /* 0x000fe20007810000 */
[-CC-:B------:R-:W-:Y:S01]  /*9e80*/  FFMA.FTZ R199, R191, R6.reuse, -R120.reuse ;  /* 0x00000006bfc77223 */ /* 0x180fe20000010878 */
[C---:B------:R-:W-:Y:S01]  /*9e90*/  ISETP.GT.AND P4, PT, R146.reuse, 0x38, PT ;  /* 0x000000389200780c */ /* 0x040fe20003f84270 */
[-CC-:B------:R-:W-:Y:S01]  /*9ea0*/  FFMA.FTZ R20, R189, R6.reuse, -R120.reuse ;  /* 0x00000006bd147223 */ /* 0x180fe20000010878 */
[----:B------:R-:W-:Y:S01]  /*9eb0*/  FSEL R145, R145, -INF , P5 ;  /* 0xff80000091917808 */ /* 0x000fe20002800000 */
[--C-:B------:R-:W-:Y:S01]  /*9ec0*/  FFMA.FTZ R14, R193, R6, -R120.reuse ;  /* 0x00000006c10e7223 */ /* 0x100fe20000010878 */
[----:B------:R-:W-:Y:S01]  /*9ed0*/  FMNMX.FTZ R0, R187, R0, !PT ;  /* 0x00000000bb007209 */ /* 0x000fe20007810000 */
[-CC-:B------:R-:W-:Y:S01]  /*9ee0*/  FFMA.FTZ R193, R175, R6.reuse, -R120.reuse ;  /* 0x00000006afc17223 */ /* 0x180fe20000010878 */
[C---:B------:R-:W-:Y:S01]  /*9ef0*/  ISETP.GT.AND P5, PT, R146.reuse, 0x39, PT ;  /* 0x000000399200780c */ /* 0x040fe20003fa4270 */
[--C-:B------:R-:W-:Y:S01]  /*9f00*/  FFMA.FTZ R124, R173, R6, -R120.reuse ;  /* 0x00000006ad7c7223 */ /* 0x100fe20000010878 */
[----:B------:R-:W-:Y:S01]  /*9f10*/  FSEL R221, R221, -INF , P4 ;  /* 0xff800000dddd7808 */ /* 0x000fe20002000000 */
[----:B------:R-:W-:Y:S01]  /*9f20*/  UIADD3 UR10, UR6, 0x300, URZ ;  /* 0x00000300060a7890 */ /* 0x000fe2000fffe03f */
[----:B------:R-:W-:Y:S01]  /*9f30*/  FMNMX.FTZ R0, R145, R0, !PT ;  /* 0x0000000091007209 */ /* 0x000fe20007810000 */
[-CC-:B------:R-:W-:Y:S01]  /*9f40*/  FFMA.FTZ R12, R197, R6.reuse, -R120.reuse ;  /* 0x00000006c50c7223 */ /* 0x180fe20000010878 */
[----:B------:R-:W-:Y:S01]  /*9f50*/  ISETP.GT.AND P4, PT, R146, 0x40, PT ;  /* 0x000000409200780c */ /* 0x000fe20003f84270 */
[-CC-:B------:R-:W-:Y:S01]  /*9f60*/  FFMA.FTZ R197, R195, R6.reuse, -R120.reuse ;  /* 0x00000006c3c57223 */ /* 0x180fe20000010878 */
[----:B-1----:R-:W-:Y:S01]  /*9f70*/  FSEL R191, R130, -INF , P5 ;  /* 0xff80000082bf7808 */ /* 0x002fe20002800000 */
[--C-:B------:R-:W-:Y:S01]  /*9f80*/  FFMA.FTZ R195, R171, R6, -R120.reuse ;  /* 0x00000006abc37223 */ /* 0x100fe20000010878 */
[----:B------:R-:W-:Y:S01]  /*9f90*/  FMNMX.FTZ R0, R221, R0, !PT ;  /* 0x00000000dd007209 */ /* 0x000fe20007810000 */
[----:B------:R-:W-:Y:S01]  /*9fa0*/  UMOV UR11, 0x40000040 ;  /* 0x40000040000b7882 */ /* 0x000fe20000000000 */
[----:B------:R-:W-:Y:S01]  /*9fb0*/  ISETP.GT.AND P5, PT, R146, 0x41, PT ;  /* 0x000000419200780c */ /* 0x000fe20003fa4270 */
[--C-:B------:R-:W-:Y:S01]  /*9fc0*/  FFMA.FTZ R201, R201, R6, -R120.reuse ;  /* 0x00000006c9c97223 */ /* 0x100fe20000010878 */
[----:B--2---:R-:W-:Y:S01]  /*9fd0*/  FSEL R189, R134, -INF , P4 ;  /* 0xff80000086bd7808 */ /* 0x004fe20002000000 */
[----:B------:R-:W-:Y:S01]  /*9fe0*/  MUFU.EX2 R122, R122 ;  /* 0x0000007a007a7308 */ /* 0x000fe20000000800 */
[----:B------:R-:W-:Y:S01]  /*9ff0*/  FMNMX.FTZ R0, R191, R0, !PT ;  /* 0x00000000bf007209 */ /* 0x000fe20007810000 */
[-CC-:B------:R-:W-:Y:S01]  /*a000*/  FFMA.FTZ R135, R135, R6.reuse, -R120.reuse ;  /* 0x0000000687877223 */ /* 0x180fe20000010878 */
[C---:B------:R-:W-:Y:S01]  /*a010*/  ISETP.GT.AND P4, PT, R146.reuse, 0x48, PT ;  /* 0x000000489200780c */ /* 0x040fe20003f84270 */
[-CC-:B------:R-:W-:Y:S01]  /*a020*/  FFMA.FTZ R134, R139, R6.reuse, -R120.reuse ;  /* 0x000000068b867223 */ /* 0x180fe20000010878 */
[----:B------:R-:W-:Y:S01]  /*a030*/  FSEL R223, R223, -INF , P5 ;  /* 0xff800000dfdf7808 */ /* 0x000fe20002800000 */
[--C-:B------:R-:W-:Y:S01]  /*a040*/  FFMA.FTZ R130, R143, R6, -R120.reuse ;  /* 0x000000068f827223 */ /* 0x100fe20000010878 */
[----:B------:R-:W-:Y:S01]  /*a050*/  FMNMX.FTZ R0, R189, R0, !PT ;  /* 0x00000000bd007209 */ /* 0x000fe20007810000 */
[----:B------:R-:W-:Y:S01]  /*a060*/  MUFU.EX2 R201, R201 ;  /* 0x000000c900c97308 */ /* 0x000fe20000000800 */
[----:B------:R-:W-:Y:S01]  /*a070*/  ISETP.GT.AND P5, PT, R146, 0x49, PT ;  /* 0x000000499200780c */ /* 0x000fe20003fa4270 */
[-CC-:B------:R-:W-:Y:S01]  /*a080*/  FFMA.FTZ R123, R123, R6.reuse, -R120.reuse ;  /* 0x000000067b7b7223 */ /* 0x180fe20000010878 */
[----:B---3--:R-:W-:Y:S01]  /*a090*/  FSEL R175, R136, -INF , P4 ;  /* 0xff80000088af7808 */ /* 0x008fe20002000000 */
[--C-:B------:R-:W-:Y:S01]  /*a0a0*/  FFMA.FTZ R136, R147, R6, -R120.reuse ;  /* 0x0000000693887223 */ /* 0x100fe20000010878 */
[----:B------:R-:W-:Y:S01]  /*a0b0*/  FMNMX.FTZ R0, R223, R0, !PT ;  /* 0x00000000df007209 */ /* 0x000fe20007810000 */
[----:B------:R-:W-:Y:S01]  /*a0c0*/  FFMA.FTZ R139, R157, R6, -R120 ;  /* 0x000000069d8b7223 */ /* 0x000fe20000010878 */
[----:B------:R-:W-:Y:S01]  /*a0d0*/  ISETP.GT.AND P4, PT, R146, 0x50, PT ;  /* 0x000000509200780c */ /* 0x000fe20003f84270 */
[----:B------:R-:W-:Y:S01]  /*a0e0*/  MUFU.EX2 R203, R203 ;  /* 0x000000cb00cb7308 */ /* 0x000fe20000000800 */
[----:B------:R-:W-:Y:S01]  /*a0f0*/  FSEL R225, R225, -INF , P5 ;  /* 0xff800000e1e17808 */ /* 0x000fe20002800000 */
[----:B------:R-:W-:Y:S01]  /*a100*/  UMOV UR6, UR36 ;  /* 0x0000002400067c82 */ /* 0x000fe20008000000 */
[----:B------:R-:W-:-:S02]  /*a110*/  FMNMX.FTZ R0, R175, R0, !PT ;  /* 0x00000000af007209 */ /* 0x000fc40007810000 */
[----:B------:R-:W-:Y:S02]  /*a120*/  ISETP.GT.AND P5, PT, R146, 0x51, PT ;  /* 0x000000519200780c */ /* 0x000fe40003fa4270 */
[----:B------:R-:W-:Y:S01]  /*a130*/  FSEL R173, R128, -INF , P4 ;  /* 0xff80000080ad7808 */ /* 0x000fe20002000000 */
[----:B------:R-:W-:Y:S01]  /*a140*/  FFMA.FTZ R128, R169, R6, -R120 ;  /* 0x00000006a9807223 */ /* 0x000fe20000010878 */
[----:B------:R-:W-:Y:S01]  /*a150*/  FMNMX.FTZ R0, R225, R0, !PT ;  /* 0x00000000e1007209 */ /* 0x000fe20007810000 */
[----:B------:R-:W-:Y:S01]  /*a160*/  MUFU.EX2 R12, R12 ;  /* 0x0000000c000c7308 */ /* 0x000fe20000000800 */
[----:B------:R-:W-:Y:S02]  /*a170*/  ISETP.GT.AND P4, PT, R146, 0x58, PT ;  /* 0x000000589200780c */ /* 0x000fe40003f84270 */
[----:B------:R-:W-:Y:S02]  /*a180*/  FSEL R227, R227, -INF , P5 ;  /* 0xff800000e3e37808 */ /* 0x000fe40002800000 */
[----:B------:R-:W-:-:S02]  /*a190*/  FMNMX.FTZ R0, R173, R0, !PT ;  /* 0x00000000ad007209 */ /* 0x000fc40007810000 */
[----:B------:R-:W-:Y:S01]  /*a1a0*/  ISETP.GT.AND P5, PT, R146, 0x59, PT ;  /* 0x000000599200780c */ /* 0x000fe20003fa4270 */
[----:B------:R-:W-:Y:S01]  /*a1b0*/  MUFU.EX2 R197, R197 ;  /* 0x000000c500c57308 */ /* 0x000fe20000000800 */
[----:B------:R-:W-:Y:S01]  /*a1c0*/  FSEL R171, R132, -INF , P4 ;  /* 0xff80000084ab7808 */ /* 0x000fe20002000000 */
[----:B------:R-:W-:Y:S01]  /*a1d0*/  FFMA.FTZ R132, R165, R6, -R120 ;  /* 0x00000006a5847223 */ /* 0x000fe20000010878 */
[----:B------:R-:W-:Y:S02]  /*a1e0*/  FMNMX.FTZ R0, R227, R0, !PT ;  /* 0x00000000e3007209 */ /* 0x000fe40007810000 */
[----:B------:R-:W-:Y:S02]  /*a1f0*/  ISETP.GT.AND P4, PT, R146, 0x60, PT ;  /* 0x000000609200780c */ /* 0x000fe40003f84270 */
[----:B-----5:R-:W-:Y:S01]  /*a200*/  FSEL R229, R229, -INF , P5 ;  /* 0xff800000e5e57808 */ /* 0x020fe20002800000 */
[----:B------:R-:W-:Y:S01]  /*a210*/  MUFU.EX2 R14, R14 ;  /* 0x0000000e000e7308 */ /* 0x000fe20000000800 */
[----:B------:R-:W-:-:S02]  /*a220*/  FMNMX.FTZ R0, R171, R0, !PT ;  /* 0x00000000ab007209 */ /* 0x000fc40007810000 */
[----:B------:R-:W-:Y:S02]  /*a230*/  ISETP.GT.AND P5, PT, R146, 0x61, PT ;  /* 0x000000619200780c */ /* 0x000fe40003fa4270 */
[----:B------:R-:W-:Y:S01]  /*a240*/  FSEL R169, R138, -INF , P4 ;  /* 0xff8000008aa97808 */ /* 0x000fe20002000000 */
[--C-:B------:R-:W-:Y:S01]  /*a250*/  FFMA.FTZ R138, R163, R6, -R120.reuse ;  /* 0x00000006a38a7223 */ /* 0x100fe20000010878 */
[----:B------:R-:W-:Y:S01]  /*a260*/  FMNMX.FTZ R0, R229, R0, !PT ;  /* 0x00000000e5007209 */ /* 0x000fe20007810000 */
[----:B------:R-:W-:Y:S01]  /*a270*/  MUFU.EX2 R199, R199 ;  /* 0x000000c700c77308 */ /* 0x000fe20000000800 */
[----:B------:R-:W-:Y:S02]  /*a280*/  ISETP.GT.AND P4, PT, R146, 0x68, PT ;  /* 0x000000689200780c */ /* 0x000fe40003f84270 */
[----:B------:R-:W-:Y:S01]  /*a290*/  FSEL R231, R126, -INF , P5 ;  /* 0xff8000007ee77808 */ /* 0x000fe20002800000 */
[--C-:B------:R-:W-:Y:S01]  /*a2a0*/  FFMA.FTZ R126, R167, R6, -R120.reuse ;  /* 0x00000006a77e7223 */ /* 0x100fe20000010878 */
[----:B------:R-:W-:Y:S01]  /*a2b0*/  FMNMX.FTZ R0, R169, R0, !PT ;  /* 0x00000000a9007209 */ /* 0x000fe20007810000 */
[-CC-:B------:R-:W-:Y:S01]  /*a2c0*/  FFMA.FTZ R167, R131, R6.reuse, -R120.reuse ;  /* 0x0000000683a77223 */ /* 0x180fe20000010878 */
[----:B------:R-:W-:Y:S01]  /*a2d0*/  ISETP.GT.AND P5, PT, R146, 0x69, PT ;  /* 0x000000699200780c */ /* 0x000fe20003fa4270 */
[----:B------:R-:W-:Y:S01]  /*a2e0*/  MUFU.EX2 R20, R20 ;  /* 0x0000001400147308 */ /* 0x000fe20000000800 */
[----:B------:R-:W-:Y:S01]  /*a2f0*/  FSEL R233, R140, -INF , P4 ;  /* 0xff8000008ce97808 */ /* 0x000fe20002000000 */
[--C-:B------:R-:W-:Y:S01]  /*a300*/  FFMA.FTZ R131, R155, R6, -R120.reuse ;  /* 0x000000069b837223 */ /* 0x100fe20000010878 */
[----:B------:R-:W-:Y:S01]  /*a310*/  FMNMX.FTZ R0, R231, R0, !PT ;  /* 0x00000000e7007209 */ /* 0x000fe20007810000 */
[-CC-:B------:R-:W-:Y:S01]  /*a320*/  FFMA.FTZ R140, R161, R6.reuse, -R120.reuse ;  /* 0x00000006a18c7223 */ /* 0x180fe20000010878 */
[----:B------:R-:W-:Y:S01]  /*a330*/  FSEL R235, R142, -INF , P5 ;  /* 0xff8000008eeb7808 */ /* 0x000fe20002800000 */
[----:B------:R-:W-:Y:S01]  /*a340*/  FFMA.FTZ R142, R149, R6, -R120 ;  /* 0x00000006958e7223 */ /* 0x000fe20000010878 */
        /* <DEDUP_REMOVED lines=9> */
[----:B------:R-:W-:Y:S02]  /*a3e0*/  FSEL R0, R7, RZ, P3 ;  /* 0x000000ff07007208 */ /* 0x000fe40001800000 */
[----:B------:R-:W-:Y:S01]  /*a3f0*/  PLOP3.LUT P3, PT, PT, PT, UP1, 0x80, 0x0 ;  /* 0x000000000000781c */ /* 0x000fe20003f6f018 */
[----:B------:R-:W0:Y:S04]  /*a400*/  SHFL.BFLY PT, R8, R165, 0x1, 0x1f ;  /* 0x0c201f00a5087f89 */ /* 0x000e2800000e0000 */
        /* <DEDUP_REMOVED lines=10> */
[-CC-:B------:R-:W-:Y:S01]  /*a4b0*/  FFMA.FTZ R13, R133, R6.reuse, -R144.reuse ;  /* 0x00000006850d7223 */ /* 0x180fe20000010890 */
[----:B------:R-:W-:Y:S01]  /*a4c0*/  FADD.FTZ R133, -R0, R9 ;  /* 0x0000000900857221 */ /* 0x000fe20000010100 */
[----:B------:R-:W-:Y:S01]  /*a4d0*/  FSEL R9, R8, RZ, P4 ;  /* 0x000000ff08097208 */ /* 0x000fe20002000000 */
[-CC-:B------:R-:W-:Y:S01]  /*a4e0*/  FFMA.FTZ R121, R121, R6.reuse, -R144.reuse ;  /* 0x0000000679797223 */ /* 0x180fe20000010890 */
[-CC-:B------:R-:W-:Y:S01]  /*a4f0*/  FFMA.FTZ R200, R125, R6.reuse, -R144.reuse ;  /* 0x000000067dc87223 */ /* 0x180fe20000010890 */
[-C--:B------:R-:W-:Y:S01]  /*a500*/  FMUL.FTZ R133, R133, R6.reuse ;  /* 0x0000000685857220 */ /* 0x080fe20000410000 */
[-C--:B------:R-:W-:Y:S01]  /*a510*/  FFMA.FTZ R202, R11, R6.reuse, -R144 ;  /* 0x000000060bca7223 */ /* 0x080fe20000010890 */
[----:B------:R-:W-:Y:S01]  /*a520*/  FADD.FTZ R9, -R9, R10 ;  /* 0x0000000a09097221 */ /* 0x000fe20000010100 */
[-CC-:B------:R-:W-:Y:S01]  /*a530*/  FFMA.FTZ R11, R129, R6.reuse, -R144.reuse ;  /* 0x00000006810b7223 */ /* 0x180fe20000010890 */
[----:B------:R-:W-:Y:S01]  /*a540*/  MUFU.EX2 R121, R121 ;  /* 0x0000007900797308 */ /* 0x000fe20000000800 */
[-CC-:B------:R-:W-:Y:S01]  /*a550*/  FFMA.FTZ R198, R15, R6.reuse, -R144.reuse ;  /* 0x000000060fc67223 */ /* 0x180fe20000010890 */
[-C--:B------:R-:W-:Y:S01]  /*a560*/  FMUL.FTZ R0, R9, R6.reuse ;  /* 0x0000000609007220 */ /* 0x080fe20000410000 */
[----:B------:R-:W-:Y:S01]  /*a570*/  FFMA.FTZ R15, R137, R6, -R144 ;  /* 0x00000006890f7223 */ /* 0x000fe20000010890 */
[----:B------:R-:W-:-:S02]  /*a580*/  IMAD.U32 R10, RZ, RZ, UR37 ;  /* 0x00000025ff0a7e24 */ /* 0x000fc4000f8e00ff */
[-CC-:B------:R-:W-:Y:S01]  /*a590*/  FFMA.FTZ R192, R141, R6.reuse, -R144.reuse ;  /* 0x000000068dc07223 */ /* 0x180fe20000010890 */
[----:B------:R-:W-:Y:S02]  /*a5a0*/  IMAD.U32 R137, RZ, RZ, UR4 ;  /* 0x00000004ff897e24 */ /* 0x000fe4000f8e00ff */
[-CC-:B------:R-:W-:Y:S01]  /*a5b0*/  FFMA.FTZ R21, R21, R6.reuse, -R144.reuse ;  /* 0x0000000615157223 */ /* 0x180fe20000010890 */
[----:B------:R-:W0:Y:S01]  /*a5c0*/  MUFU.EX2 R0, R0 ;  /* 0x0000000000007308 */ /* 0x000e220000000800 */
[----:B------:R-:W-:Y:S02]  /*a5d0*/  @!P1 VIADD R10, R10, 0x36840 ;  /* 0x000368400a0a9836 */ /* 0x000fe40000000000 */
[-CC-:B------:R-:W-:Y:S01]  /*a5e0*/  FFMA.FTZ R194, R153, R6.reuse, -R144.reuse ;  /* 0x0000000699c27223 */ /* 0x180fe20000010890 */
[----:B------:R-:W-:Y:S02]  /*a5f0*/  @!P1 VIADD R137, R137, 0x36860 ;  /* 0x0003686089899836 */ /* 0x000fe40000000000 */
[-CC-:B------:R-:W-:Y:S01]  /*a600*/  FFMA.FTZ R125, R185, R6.reuse, -R144.reuse ;  /* 0x00000006b97d7223 */ /* 0x180fe20000010890 */
[-C--:B------:R-:W-:Y:S01]  /*a610*/  FFMA.FTZ R188, R187, R6.reuse, -R144 ;  /* 0x00000006bbbc7223 */ /* 0x080fe20000010890 */
[----:B------:R-:W-:Y:S01]  /*a620*/  @!P1 PRMT R10, RZ, 0x654, R10 ;  /* 0x00000654ff0a9816 */ /* 0x000fe2000000000a */
        /* <DEDUP_REMOVED lines=8> */
[--C-:B------:R-:W-:Y:S01]  /*a6b0*/  FFMA.FTZ R171, R171, R6, -R144.reuse ;  /* 0x00000006abab7223 */ /* 0x100fe20000010890 */
[----:B------:R-:W2:Y:S01]  /*a6c0*/  MUFU.EX2 R200, R200 ;  /* 0x000000c800c87308 */ /* 0x000ea20000000800 */
[----:B0-----:R-:W-:Y:S01]  /*a6d0*/  FFMA.FTZ R133, R0, R4, R121 ;  /* 0x0000000400857223 */ /* 0x001fe20000010079 */
[----:B------:R-:W-:Y:S01]  /*a6e0*/  @!P1 PRMT R4, RZ, 0x654, R137 ;  /* 0x00000654ff049816 */ /* 0x000fe20000000089 */
[-CC-:B------:R-:W-:Y:S01]  /*a6f0*/  FFMA.FTZ R229, R229, R6.reuse, -R144.reuse ;  /* 0x00000006e5e57223 */ /* 0x180fe20000010890 */
[-CC-:B------:R-:W-:Y:S01]  /*a700*/  FFMA.FTZ R169, R169, R6.reuse, -R144.reuse ;  /* 0x00000006a9a97223 */ /* 0x180fe20000010890 */
[----:B------:R-:W-:Y:S01]  /*a710*/  FFMA.FTZ R231, R231, R6, -R144 ;  /* 0x00000006e7e77223 */ /* 0x000fe20000010890 */
[----:B------:R-:W-:-:S02]  /*a720*/  WARPGROUP.DEPBAR.LE gsb0, 0x0 ;  /* 0x00008000000079c5 */ /* 0x000fc40000010000 */
[----:B------:R-:W-:Y:S01]  /*a730*/  WARPGROUP.ARRIVE ;  /* 0x00000000000079c5 */ /* 0x000fe20000000000 */
[----:B------:R-:W-:Y:S01]  /*a740*/  MUFU.EX2 R202, R202 ;  /* 0x000000ca00ca7308 */ /* 0x000fe20000000800 */
[----:B-1----:R-:W-:Y:S01]  /*a750*/  FFMA.FTZ R137, R2, R3, R201 ;  /* 0x0000000302897223 */ /* 0x002fe200000100c9 */
[-CC-:B------:R-:W-:Y:S01]  /*a760*/  FFMA.FTZ R181, R151, R6.reuse, -R120.reuse ;  /* 0x0000000697b57223 */ /* 0x180fe20000010878 */
[-CC-:B------:R-:W-:Y:S01]  /*a770*/  FFMA.FTZ R183, R159, R6.reuse, -R120.reuse ;  /* 0x000000069fb77223 */ /* 0x180fe20000010878 */
[-C--:B------:R-:W-:Y:S01]  /*a780*/  FFMA.FTZ R120, R127, R6.reuse, -R120 ;  /* 0x000000067f787223 */ /* 0x080fe20000010878 */
[----:B------:R-:W-:Y:S01]  /*a790*/  HGMMA.64x192x16.F32.BF16 R24, R176, gdesc[UR8].tnspB, R24, gsb0 ;  /* 0x42e00008b0187df0 */ /* 0x000fe20008001818 */
[-CC-:B------:R-:W-:Y:S01]  /*a7a0*/  FFMA.FTZ R127, R225, R6.reuse, -R144.reuse ;  /* 0x00000006e17f7223 */ /* 0x180fe20000010890 */
[-CC-:B------:R-:W-:Y:S01]  /*a7b0*/  FFMA.FTZ R180, R173, R6.reuse, -R144.reuse ;  /* 0x00000006adb47223 */ /* 0x180fe20000010890 */
[----:B------:R-:W-:Y:S01]  /*a7c0*/  MUFU.EX2 R11, R11 ;  /* 0x0000000b000b7308 */ /* 0x000fe20000000800 */
[----:B--2---:R-:W-:Y:S01]  /*a7d0*/  FADD.FTZ R133, R200, R133 ;  /* 0x00000085c8857221 */ /* 0x004fe20000010000 */
[-CC-:B------:R-:W-:Y:S01]  /*a7e0*/  FFMA.FTZ R233, R233, R6.reuse, -R144.reuse ;  /* 0x00000006e9e97223 */ /* 0x180fe20000010890 */
[----:B------:R-:W-:Y:S01]  /*a7f0*/  FFMA.FTZ R144, R235, R6, -R144 ;  /* 0x00000006eb907223 */ /* 0x000fe20000010890 */
[----:B------:R-:W-:-:S02]  /*a800*/  F2FP.BF16.F32.PACK_AB R201, R122, R201 ;  /* 0x000000c97ac9723e */ /* 0x000fc400000010ff */
[----:B------:R-:W-:Y:S02]  /*a810*/  F2FP.BF16.F32.PACK_AB R200, R200, R121 ;  /* 0x00000079c8c8723e */ /* 0x000fe400000010ff */
[----:B------:R-:W-:Y:S01]  /*a820*/  MUFU.EX2 R196, R196 ;  /* 0x000000c400c47308 */ /* 0x000fe20000000800 */
[----:B------:R-:W-:Y:S02]  /*a830*/  F2FP.BF16.F32.PACK_AB R189, R167, R126 ;  /* 0x0000007ea7bd723e */ /* 0x000fe400000010ff */
[----:B------:R-:W-:Y:S02]  /*a840*/  F2FP.BF16.F32.PACK_AB R191, R135, R132 ;  /* 0x0000008487bf723e */ /* 0x000fe400000010ff */
        /* <DEDUP_REMOVED lines=25> */
[----:B------:R-:W-:Y:S01]  /*a9e0*/  MUFU.EX2 R229, R229 ;  /* 0x000000e500e57308 */ /* 0x000fe20000000800 */
[----:B------:R-:W-:-:S02]  /*a9f0*/  WARPGROUP.DEPBAR.LE gsb0, 0x0 ;  /* 0x00008000000079c5 */ /* 0x000fc40000010000 */
[----:B------:R0:W-:Y:S05]  /*aa00*/  @!P1 SYNCS.ARRIVE.TRANS64.RED.A1T0 RZ, [R10+URZ], RZ ;  /* 0x000000ff0aff99a7 */ /* 0x0001ea000810043f */
[----:B------:R-:W-:Y:S01]  /*aa10*/  MUFU.EX2 R138, R138 ;  /* 0x0000008a008a7308 */ /* 0x000fe20000000800 */
[----:B------:R1:W-:Y:S01]  /*aa20*/  @!P1 SYNCS.ARRIVE.TRANS64.RED.A1T0 RZ, [R4+URZ], RZ ;  /* 0x000000ff04ff99a7 */ /* 0x0003e2000810043f */
[----:B0-----:R-:W-:Y:S01]  /*aa30*/  FADD.FTZ R10, R202, R133 ;  /* 0x00000085ca0a7221 */ /* 0x001fe20000010000 */
[----:B------:R-:W-:-:S05]  /*aa40*/  F2FP.BF16.F32.PACK_AB R202, R11, R202 ;  /* 0x000000ca0bca723e */ /* 0x000fca00000010ff */
[----:B------:R-:W-:Y:S01]  /*aa50*/  MUFU.EX2 R176, R169 ;  /* 0x000000a900b07308 */ /* 0x000fe20000000800 */
[----:B-1----:R-:W-:Y:S01]  /*aa60*/  FADD.FTZ R4, R122, R137 ;  /* 0x000000897a047221 */ /* 0x002fe20000010000 */
[----:B------:R-:W-:-:S06]  /*aa70*/  FADD.FTZ R137, R11, R10 ;  /* 0x0000000a0b897221 */ /* 0x000fcc0000010000 */
[----:B------:R-:W-:Y:S01]  /*aa80*/  MUFU.EX2 R139, R139 ;  /* 0x0000008b008b7308 */ /* 0x000fe20000000800 */
[----:B------:R-:W-:Y:S01]  /*aa90*/  FADD.FTZ R133, R203, R4 ;  /* 0x00000004cb857221 */ /* 0x000fe20000010000 */
[----:B------:R-:W-:Y:S01]  /*aaa0*/  FADD.FTZ R10, R196, R137 ;  /* 0x00000089c40a7221 */ /* 0x000fe20000010000 */
[C---:B------:R-:W-:Y:S02]  /*aab0*/  F2FP.BF16.F32.PACK_AB R196, R13.reuse, R196 ;  /* 0x000000c40dc4723e */ /* 0x040fe400000010ff */
[C---:B------:R-:W-:Y:S01]  /*aac0*/  FADD.FTZ R4, R12.reuse, R133 ;  /* 0x000000850c047221 */ /* 0x040fe20000010000 */
[----:B------:R-:W-:Y:S01]  /*aad0*/  FADD.FTZ R137, R13, R10 ;  /* 0x0000000a0d897221 */ /* 0x000fe20000010000 */
[----:B------:R-:W-:Y:S01]  /*aae0*/  F2FP.BF16.F32.PACK_AB R203, R12, R203 ;  /* 0x000000cb0ccb723e */ /* 0x000fe200000010ff */
[----:B------:R-:W-:Y:S01]  /*aaf0*/  MUFU.EX2 R231, R231 ;  /* 0x000000e700e77308 */ /* 0x000fe20000000800 */
[----:B------:R-:W-:Y:S01]  /*ab00*/  FADD.FTZ R133, R197, R4 ;  /* 0x00000004c5857221 */ /* 0x000fe20000010000 */
[----:B------:R-:W-:Y:S01]  /*ab10*/  FADD.FTZ R10, R198, R137 ;  /* 0x00000089c60a7221 */ /* 0x000fe20000010000 */
[----:B------:R-:W-:-:S02]  /*ab20*/  F2FP.BF16.F32.PACK_AB R197, R14, R197 ;  /* 0x000000c50ec5723e */ /* 0x000fc400000010ff */
[----:B------:R-:W-:Y:S01]  /*ab30*/  FADD.FTZ R4, R14, R133 ;  /* 0x000000850e047221 */ /* 0x000fe20000010000 */
[C---:B------:R-:W-:Y:S01]  /*ab40*/  FADD.FTZ R137, R15.reuse, R10 ;  /* 0x0000000a0f897221 */ /* 0x040fe20000010000 */
[----:B------:R-:W-:Y:S01]  /*ab50*/  F2FP.BF16.F32.PACK_AB R198, R15, R198 ;  /* 0x000000c60fc6723e */ /* 0x000fe200000010ff */
[----:B------:R-:W0:Y:S01]  /*ab60*/  MUFU.EX2 R140, R140 ;  /* 0x0000008c008c7308 */ /* 0x000e220000000800 */
[----:B------:R-:W-:Y:S01]  /*ab70*/  FADD.FTZ R133, R199, R4 ;  /* 0x00000004c7857221 */ /* 0x000fe20000010000 */
[----:B------:R-:W-:Y:S01]  /*ab80*/  FADD.FTZ R10, R192, R137 ;  /* 0x00000089c00a7221 */ /* 0x000fe20000010000 */
[C---:B------:R-:W-:Y:S02]  /*ab90*/  F2FP.BF16.F32.PACK_AB R199, R20.reuse, R199 ;  /* 0x000000c714c7723e */ /* 0x040fe400000010ff */
[----:B------:R-:W-:Y:S01]  /*aba0*/  FADD.FTZ R4, R20, R133 ;  /* 0x0000008514047221 */ /* 0x000fe20000010000 */
[C---:B------:R-:W-:Y:S01]  /*abb0*/  FADD.FTZ R137, R21.reuse, R10 ;  /* 0x0000000a15897221 */ /* 0x040fe20000010000 */
        /* <DEDUP_REMOVED lines=8> */
[----:B------:R-:W-:Y:S01]  /*ac40*/  MUFU.EX2 R142, R142 ;  /* 0x0000008e008e7308 */ /* 0x000fe20000000800 */
        /* <DEDUP_REMOVED lines=11> */
[----:B------:R-:W-:Y:S01]  /*ad00*/  FADD.FTZ R11, R9, R4 ;  /* 0x00000004090b7221 */ /* 0x000fe20000010000 */
[----:B0-----:R-:W-:Y:S01]  /*ad10*/  F2FP.BF16.F32.PACK_AB R177, R140, R139 ;  /* 0x0000008b8cb1723e */ /* 0x001fe200000010ff */
[----:B------:R-:W0:Y:S01]  /*ad20*/  MUFU.EX2 R120, R120 ;  /* 0x0000007800787308 */ /* 0x000e220000000800 */
[----:B------:R-:W-:Y:S01]  /*ad30*/  FADD.FTZ R10, R132, R13 ;  /* 0x0000000d840a7221 */ /* 0x000fe20000010000 */
[----:B------:R-:W-:Y:S01]  /*ad40*/  FADD.FTZ R4, R184, R11 ;  /* 0x0000000bb8047221 */ /* 0x000fe20000010000 */
[----:B------:R-:W-:Y:S02]  /*ad50*/  F2FP.BF16.F32.PACK_AB R184, R3, R184 ;  /* 0x000000b803b8723e */ /* 0x000fe400000010ff */
[----:B------:R-:W-:Y:S01]  /*ad60*/  FADD.FTZ R10, R135, R10 ;  /* 0x0000000a870a7221 */ /* 0x000fe20000010000 */
[----:B------:R-:W-:-:S03]  /*ad70*/  FADD.FTZ R13, R3, R4 ;  /* 0x00000004030d7221 */ /* 0x000fc60000010000 */
[----:B------:R-:W-:Y:S01]  /*ad80*/  FADD.FTZ R11, R131, R10 ;  /* 0x0000000a830b7221 */ /* 0x000fe20000010000 */
        /* <DEDUP_REMOVED lines=9> */
[----:B0-----:R-:W-:Y:S01]  /*ae20*/  F2FP.BF16.F32.PACK_AB R179, R120, R142 ;  /* 0x0000008e78b3723e */ /* 0x001fe200000010ff */
[----:B------:R-:W-:Y:S02]  /*ae30*/  IMAD.MOV.U32 R10, RZ, RZ, R8 ;  /* 0x000000ffff0a7224 */ /* 0x000fe400078e0008 */
[----:B------:R-:W-:Y:S01]  /*ae40*/  FADD.FTZ R4, R136, R11 ;  /* 0x0000000b88047221 */ /* 0x000fe20000010000 */
[----:B------:R-:W-:Y:S01]  /*ae50*/  FADD.FTZ R9, R182, R9 ;  /* 0x00000009b6097221 */ /* 0x000fe20000010000 */
[----:B------:R-:W-:-:S02]  /*ae60*/  F2FP.BF16.F32.PACK_AB R182, R229, R182 ;  /* 0x000000b6e5b6723e */ /* 0x000fc400000010ff */
        /* <DEDUP_REMOVED lines=13> */
[----:B------:R-:W-:Y:S01]  /*af40*/  FADD.FTZ R4, R144, R9 ;  /* 0x0000000990047221 */ /* 0x000fe20000010000 */
[----:B------:R-:W-:Y:S02]  /*af50*/  IMAD.MOV.U32 R9, RZ, RZ, R7 ;  /* 0x000000ffff097224 */ /* 0x000fe400078e0007 */
[----:B------:R-:W-:-:S04]  /*af60*/  FADD.FTZ R3, R142, R3 ;  /* 0x000000038e037221 */ /* 0x000fc80000010000 */
[----:B------:R-:W-:Y:S01]  /*af70*/  FADD.FTZ R3, R120, R3 ;  /* 0x0000000378037221 */ /* 0x000fe20000010000 */
[----:B------:R-:W-:Y:S06]  /*af80*/  @P3 BRA `(.L_x_2494) ;  /* 0xffffffb400683947 */ /* 0x000fec000383ffff */
.L_x_2485:
[----:B------:R-:W-:-:S13]  /*af90*/  ISETP.LE.AND P2, PT, RZ, UR7, PT ;  /* 0x00000007ff007c0c */ /* 0x000fda000bf43270 */
[----:B------:R-:W-:Y:S05]  /*afa0*/  @!P2 BRA `(.L_x_2495) ;  /* 0x000000400090a947 */ /* 0x000fea0003800000 */
[----:B------:R-:W-:Y:S01]  /*afb0*/  IMAD.MOV.U32 R10, RZ, RZ, R7 ;  /* 0x000000ffff0a7224 */ /* 0x000fe200078e0007 */
[----:B------:R-:W-:Y:S01]  /*afc0*/  UMOV UR37, UR60 ;  /* 0x0000003c00257c82 */ /* 0x000fe20008000000 */
[----:B------:R-:W-:Y:S01]  /*afd0*/  IMAD.MOV.U32 R9, RZ, RZ, R8 ;  /* 0x000000ffff097224 */ /* 0x000fe200078e0008 */
[----:B------:R-:W-:Y:S01]  /*afe0*/  UMOV UR6, UR36 ;  /* 0x0000002400067c82 */ /* 0x000fe20008000000 */
[----:B------:R-:W-:-:S05]  /*aff0*/  ULDC UR5, c[0x0][0x9d8] ;  /* 0x0002760000057ab9 */ /* 0x000fca0000000800 */
.L_x_2504:
[----:B------:R-:W-:-:S04]  /*b000*/  UIADD3 UR36, UR6, 0x1, URZ ;  /* 0x0000000106247890 */ /* 0x000fc8000fffe03f */
[----:B------:R-:W-:-:S04]  /*b010*/  UISETP.NE.AND UP0, UPT, UR36, 0x2, UPT ;  /* 0x000000022400788c */ /* 0x000fc8000bf05270 */
[----:B------:R-:W-:Y:S02]  /*b020*/  USEL UR60, URZ, 0x1, UP0 ;  /* 0x000000013f3c7887 */ /* 0x000fe40008000000 */
[----:B------:R-:W-:Y:S02]  /*b030*/  USEL UR36, UR36, URZ, UP0 ;  /* 0x0000003f24247287 */ /* 0x000fe40008000000 */
[----:B------:R-:W-:Y:S01]  /*b040*/  ULOP3.LUT UR60, UR37, UR60, URZ, 0x3c, !UPT ;  /* 0x0000003c253c7292 */ /* 0x000fe2000f8e3c3f */
[----:B------:R-:W-:Y:S11]  /*b050*/  @!P0 BRA `(.L_x_2496) ;  /* 0x0000000000048947 */ /* 0x000ff60003800000 */
[----:B------:R-:W-:Y:S01]  /*b060*/  BPT.TRAP 0x1 ;  /* 0x000000040000795c */ /* 0x000fe20000300000 */
.L_x_2496:
[----:B------:R-:W-:Y:S01]  /*b070*/  ULEA UR4, UR36, UR38, 0x3 ;  /* 0x0000002624047291 */ /* 0x000fe2000f8e183f */
[----:B------:R-:W-:-:S05]  /*b080*/  IMAD.U32 R6, RZ, RZ, UR60 ;  /* 0x0000003cff067e24 */ /* 0x000fca000f8e00ff */
[----:B------:R-:W-:-:S04]  /*b090*/  SHF.L.U32 R6, R6, 0x1f, RZ ;  /* 0x0000001f06067819 */ /* 0x000fc800000006ff */
[----:B------:R0:W1:Y:S01]  /*b0a0*/  SYNCS.PHASECHK.TRANS64.TRYWAIT P2, [UR4+0x36830], R6 ;  /* 0x03683006ff0075a7 */ /* 0x0000620008040144 */
[----:B------:R-:W-:Y:S05]  /*b0b0*/  @!P0 BRA `(.L_x_2497) ;  /* 0x0000000000048947 */ /* 0x000fea0003800000 */
[----:B------:R-:W-:Y:S01]  /*b0c0*/  BPT.TRAP 0x1 ;  /* 0x000000040000795c */ /* 0x000fe20000300000 */
.L_x_2497:
[----:B-1----:R-:W-:Y:S05]  /*b0d0*/  @P2 BRA `(.L_x_2498) ;  /* 0x0000000000082947 */ /* 0x002fea0003800000 */
[----:B------:R-:W1:Y:S02]  /*b0e0*/  SYNCS.PHASECHK.TRANS64.TRYWAIT P2, [UR4+0x36830], R6 ;  /* 0x03683006ff0075a7 */ /* 0x000e640008040144 */
[----:B-1----:R-:W-:Y:S05]  /*b0f0*/  @!P2 BRA `(.L_x_2499) ;  /* 0x000000e80034a947 */ /* 0x002fea0003800000 */
.L_x_2498:
        /* <DEDUP_REMOVED lines=592> */
.L_x_2500:
[----:B------:R-:W-:Y:S01]  /*d600*/  ULEA UR14, UR6, UR38, 0x3 ;  /* 0x00000026060e7291 */ /* 0x000fe2000f8e183f */
[----:B------:R-:W-:-:S05]  /*d610*/  IMAD.U32 R0, RZ, RZ, UR37 ;  /* 0x00000025ff007e24 */ /* 0x000fca000f8e00ff */
[----:B------:R-:W-:-:S04]  /*d620*/  SHF.L.U32 R0, R0, 0x1f, RZ ;  /* 0x0000001f00007819 */ /* 0x000fc800000006ff */
[----:B------:R2:W3:Y:S01]  /*d630*/  SYNCS.PHASECHK.TRANS64.TRYWAIT P2, [UR14+0x36850], R0 ;  /* 0x03685000ff0075a7 */ /* 0x0004e2000804014e */
[----:B------:R-:W-:Y:S05]  /*d640*/  @!P0 BRA `(.L_x_2501) ;  /* 0x0000000000048947 */ /* 0x000fea0003800000 */
[----:B------:R-:W-:Y:S01]  /*d650*/  BPT.TRAP 0x1 ;  /* 0x000000040000795c */ /* 0x000fe20000300000 */
.L_x_2501:
[----:B---3--:R-:W-:Y:S05]  /*d660*/  @P2 BRA `(.L_x_2502) ;  /* 0x0000000000082947 */ /* 0x008fea0003800000 */
[----:B------:R-:W3:Y:S02]  /*d670*/  SYNCS.PHASECHK.TRANS64.TRYWAIT P2, [UR14+0x36850], R0 ;  /* 0x03685000ff0075a7 */ /* 0x000ee4000804014e */
[----:B---3--:R-:W-:Y:S05]  /*d680*/  @!P2 BRA `(.L_x_2503) ;  /* 0x000000c000e8a947 */ /* 0x008fea0003800000 */
.L_x_2502:
        /* <DEDUP_REMOVED lines=29> */
[----:B--2---:R-:W-:Y:S01]  /*d860*/  FMNMX.FTZ R0, R2, R9, !PT ;  /* 0x0000000902007209 */ /* 0x004fe20007810000 */
[----:B------:R-:W-:Y:S01]  /*d870*/  FMUL.FTZ R231, R141, UR5 ;  /* 0x000000058de77c20 */ /* 0x000fe20008410000 */
[----:B------:R-:W-:Y:S01]  /*d880*/  FMUL.FTZ R235, R128, UR5 ;  /* 0x0000000580eb7c20 */ /* 0x000fe20008410000 */
[----:B------:R-:W-:Y:S01]  /*d890*/  FMUL.FTZ R137, R129, UR5 ;  /* 0x0000000581897c20 */ /* 0x000fe20008410000 */
[----:B------:R-:W-:Y:S01]  /*d8a0*/  FMUL.FTZ R129, R132, UR5 ;  /* 0x0000000584817c20 */ /* 0x000fe20008410000 */
[----:B-1----:R-:W-:Y:S01]  /*d8b0*/  FMNMX.FTZ R0, R7, R0, !PT ;  /* 0x0000000007007209 */ /* 0x002fe20007810000 */
[----:B------:R-:W1:Y:S01]  /*d8c0*/  MUFU.TANH R21, R21 ;  /* 0x0000001500157308 */ /* 0x000e620000002400 */
[----:B------:R-:W-:Y:S01]  /*d8d0*/  FMUL.FTZ R141, R133, UR5 ;  /* 0x00000005858d7c20 */ /* 0x000fe20008410000 */
[----:B------:R-:W-:Y:S01]  /*d8e0*/  FMUL.FTZ R133, R120, UR5 ;  /* 0x0000000578857c20 */ /* 0x000fe20008410000 */
[----:B------:R-:W-:Y:S01]  /*d8f0*/  FMUL.FTZ R128, R121, UR5 ;  /* 0x0000000579807c20 */ /* 0x000fe20008410000 */
[----:B------:R-:W-:Y:S01]  /*d900*/  FMUL.FTZ R120, R124, UR5 ;  /* 0x000000057c787c20 */ /* 0x000fe20008410000 */
[----:B------:R-:W-:Y:S01]  /*d910*/  FMUL.FTZ R124, R125, UR5 ;  /* 0x000000057d7c7c20 */ /* 0x000fe20008410000 */
[----:B------:R-:W-:Y:S01]  /*d920*/  FMUL.FTZ R121, R151, UR5 ;  /* 0x0000000597797c20 */ /* 0x000fe20008410000 */
[----:B0-----:R-:W0:Y:S01]  /*d930*/  LDC R6, c[0x0][0x988] ;  /* 0x00026200ff067b82 */ /* 0x001e220000000800 */
[----:B------:R-:W2:Y:S01]  /*d940*/  MUFU.TANH R171, R171 ;  /* 0x000000ab00ab7308 */ /* 0x000ea20000002400 */
        /* <DEDUP_REMOVED lines=24> */
[----:B---3--:R-:W-:Y:S01]  /*dad0*/  FMNMX.FTZ R0, R173, R0, !PT ;  /* 0x00000000ad007209 */ /* 0x008fe20007810000 */
[----:B------:R-:W-:Y:S01]  /*dae0*/  IMAD.U32 R138, RZ, RZ, UR14 ;  /* 0x0000000eff8a7e24 */ /* 0x000fe2000f8e00ff */
[----:B------:R-:W-:Y:S01]  /*daf0*/  ISETP.LT.AND P2, PT, RZ, UR7, PT ;  /* 0x00000007ff007c0c */ /* 0x000fe2000bf41270 */
[----:B------:R-:W-:Y:S01]  /*db00*/  UMOV UR37, UR60 ;  /* 0x0000003c00257c82 */ /* 0x000fe20008000000 */
[----:B------:R-:W-:Y:S01]  /*db10*/  UMOV UR6, UR36 ;  /* 0x0000002400067c82 */ /* 0x000fe20008000000 */
[----:B------:R-:W-:-:S02]  /*db20*/  @!P1 VIADD R138, R138, 0x36860 ;  /* 0x000368608a8a9836 */ /* 0x000fc40000000000 */
[----:B------:R-:W-:Y:S01]  /*db30*/  MUFU.TANH R225, R225 ;  /* 0x000000e100e17308 */ /* 0x000fe20000002400 */
[----:B-1----:R-:W-:-:S07]  /*db40*/  FMNMX.FTZ R0, R175, R0, !PT ;  /* 0x00000000af007209 */ /* 0x002fce0007810000 */
        /* <DEDUP_REMOVED lines=25> */
[----:B------:R-:W-:Y:S01]  /*dce0*/  FMUL.FTZ R145, R146, UR5 ;  /* 0x0000000592917c20 */ /* 0x000fe20008410000 */
[----:B------:R-:W-:Y:S01]  /*dcf0*/  HGMMA.64x192x16.F32.BF16 R24, R196, gdesc[UR8].tnspB, R24, gsb0 ;  /* 0x42e00008c4187df0 */ /* 0x000fe20008001818 */
[----:B------:R-:W-:Y:S01]  /*dd00*/  UIADD3 UR10, UR4, 0x100, URZ ;  /* 0x00000100040a7890 */ /* 0x000fe2000fffe03f */
[----:B------:R-:W-:-:S04]  /*dd10*/  UMOV UR11, 0x40000040 ;  /* 0x40000040000b7882 */ /* 0x000fc80000000000 */
        /* <DEDUP_REMOVED lines=25> */
[----:B------:R-:W1:Y:S01]  /*deb0*/  MUFU.TANH R197, R197 ;  /* 0x000000c500c57308 */ /* 0x000e620000002400 */
[----:B------:R-:W-:-:S07]  /*dec0*/  UMOV UR11, 0x40000040 ;  /* 0x40000040000b7882 */ /* 0x000fce0000000000 */
[----:B------:R-:W2:Y:S08]  /*ded0*/  MUFU.TANH R199, R199 ;  /* 0x000000c700c77308 */ /* 0x000eb00000002400 */
[----:B------:R-:W-:Y:S01]  /*dee0*/  MUFU.TANH R165, R165 ;  /* 0x000000a500a57308 */ /* 0x000fe20000002400 */
[----:B-1----:R-:W-:-:S04]  /*def0*/  FMNMX.FTZ R0, R197, R0, !PT ;  /* 0x00000000c5007209 */ /* 0x002fc80007810000 */
[----:B--2---:R-:W-:-:S04]  /*df00*/  FMNMX.FTZ R0, R199, R0, !PT ;  /* 0x00000000c7007209 */ /* 0x004fc80007810000 */
        /* <DEDUP_REMOVED lines=11> */
[----:B------:R-:W3:Y:S01]  /*dfc0*/  MUFU.TANH R157, R157 ;  /* 0x0000009d009d7308 */ /* 0x000ee20000002400 */
[----:B-1----:R-:W-:-:S04]  /*dfd0*/  FMNMX.FTZ R0, R195, R0, !PT ;  /* 0x00000000c3007209 */ /* 0x002fc80007810000 */
[----:B--2---:R-:W-:-:S04]  /*dfe0*/  FMNMX.FTZ R0, R193, R0, !PT ;  /* 0x00000000c1007209 */ /* 0x004fc80007810000 */
        /* <DEDUP_REMOVED lines=16> */
[----:B------:R-:W-:-:S06]  /*e0f0*/  FMUL.FTZ R151, R142, UR5 ;  /* 0x000000058e977c20 */ /* 0x000fcc0008410000 */
[----:B------:R-:W1:Y:S01]  /*e100*/  MUFU.TANH R151, R151 ;  /* 0x0000009700977308 */ /* 0x000e620000002400 */
[----:B------:R-:W-:Y:S02]  /*e110*/  WARPGROUP.DEPBAR.LE gsb0, 0x0 ;  /* 0x00008000000079c5 */ /* 0x000fe40000010000 */
[----:B------:R-:W-:Y:S01]  /*e120*/  WARPGROUP.ARRIVE ;  /* 0x00000000000079c5 */ /* 0x000fe20000000000 */
[----:B------:R-:W2:Y:S01]  /*e130*/  SHFL.BFLY PT, R191, R0, 0x2, 0x1f ;  /* 0x0c401f0000bf7f89 */ /* 0x000ea200000e0000 */
[----:B------:R-:W-:-:S04]  /*e140*/  FMUL.FTZ R189, R130, UR5 ;  /* 0x0000000582bd7c20 */ /* 0x000fc80008410000 */
[----:B------:R-:W-:Y:S01]  /*e150*/  HGMMA.64x192x16.F32.BF16 R24, R184, gdesc[UR8].tnspB, R24, gsb0 ;  /* 0x42e00008b8187df0 */ /* 0x000fe20008001818 */
[----:B------:R-:W-:Y:S01]  /*e160*/  UIADD3 UR10, UR4, 0x280, URZ ;  /* 0x00000280040a7890 */ /* 0x000fe2000fffe03f */
[----:B------:R-:W4:Y:S01]  /*e170*/  MUFU.TANH R189, R189 ;  /* 0x000000bd00bd7308 */ /* 0x000f220000002400 */
[----:B------:R-:W-:Y:S01]  /*e180*/  UMOV UR11, 0x40000040 ;  /* 0x40000040000b7882 */ /* 0x000fe20000000000 */
[----:B--2---:R-:W-:Y:S01]  /*e190*/  FMNMX.FTZ R8, R0, R191, !PT ;  /* 0x000000bf00087209 */ /* 0x004fe20007810000 */
[----:B------:R-:W-:-:S04]  /*e1a0*/  FMUL.FTZ R191, R134, UR5 ;  /* 0x0000000586bf7c20 */ /* 0x000fc80008410000 */
[----:B------:R-:W2:Y:S02]  /*e1b0*/  SHFL.BFLY PT, R0, R8, 0x1, 0x1f ;  /* 0x0c201f0008007f89 */ /* 0x000ea400000e0000 */
[----:B------:R-:W5:Y:S01]  /*e1c0*/  MUFU.TANH R191, R191 ;  /* 0x000000bf00bf7308 */ /* 0x000f620000002400 */
[----:B--2---:R-:W-:-:S05]  /*e1d0*/  FMNMX.FTZ R8, R8, R0, !PT ;  /* 0x0000000008087209 */ /* 0x004fca0007810000 */
[C---:B------:R-:W-:Y:S01]  /*e1e0*/  FADD.FTZ R9, -R8.reuse, R9 ;  /* 0x0000000908097221 */ /* 0x040fe20000010100 */
[----:B0-----:R-:W-:-:S03]  /*e1f0*/  FMUL.FTZ R122, R8, R6 ;  /* 0x00000006087a7220 */ /* 0x001fc60000410000 */
[-C--:B------:R-:W-:Y:S01]  /*e200*/  FMUL.FTZ R0, R9, R6.reuse ;  /* 0x0000000609007220 */ /* 0x080fe20000410000 */
        /* <DEDUP_REMOVED lines=26> */
[----:B------:R-:W-:Y:S01]  /*e3b0*/  FFMA.FTZ R120, R120, R6, -R122 ;  /* 0x0000000678787223 */ /* 0x000fe2000001087a */
[----:B------:R-:W-:Y:S02]  /*e3c0*/  MUFU.EX2 R0, R0 ;  /* 0x0000000000007308 */ /* 0x000fe40000000800 */
[----:B------:R-:W-:-:S04]  /*e3d0*/  FMNMX.FTZ R2, R167, R2, !PT ;  /* 0x00000002a7027209 */ /* 0x000fc80007810000 */
[----:B------:R-:W-:Y:S02]  /*e3e0*/  FMNMX.FTZ R2, R153, R2, !PT ;  /* 0x0000000299027209 */ /* 0x000fe40007810000 */
[----:B------:R-:W-:Y:S02]  /*e3f0*/  MUFU.EX2 R9, R9 ;  /* 0x0000000900097308 */ /* 0x000fe40000000800 */
[----:B------:R-:W-:-:S04]  /*e400*/  FMNMX.FTZ R2, R155, R2, !PT ;  /* 0x000000029b027209 */ /* 0x000fc80007810000 */
[----:B---3--:R-:W-:Y:S02]  /*e410*/  FMNMX.FTZ R2, R157, R2, !PT ;  /* 0x000000029d027209 */ /* 0x008fe40007810000 */
[----:B------:R-:W-:Y:S02]  /*e420*/  MUFU.EX2 R200, R200 ;  /* 0x000000c800c87308 */ /* 0x000fe40000000800 */
        /* <DEDUP_REMOVED lines=10> */
[----:B-1----:R-:W-:Y:S02]  /*e4d0*/  FMNMX.FTZ R2, R151, R2, !PT ;  /* 0x0000000297027209 */ /* 0x002fe40007810000 */
[----:B------:R-:W-:Y:S02]  /*e4e0*/  MUFU.EX2 R18, R18 ;  /* 0x0000001200127308 */ /* 0x000fe40000000800 */
[----:B------:R-:W-:-:S04]  /*e4f0*/  FMNMX.FTZ R2, R143, R2, !PT ;  /* 0x000000028f027209 */ /* 0x000fc80007810000 */
[----:B----4-:R-:W-:Y:S02]  /*e500*/  FMNMX.FTZ R2, R189, R2, !PT ;  /* 0x00000002bd027209 */ /* 0x010fe40007810000 */
[----:B------:R-:W-:Y:S02]  /*e510*/  MUFU.EX2 R198, R198 ;  /* 0x000000c600c67308 */ /* 0x000fe40000000800 */
[----:B------:R-:W-:-:S04]  /*e520*/  FMNMX.FTZ R2, R131, R2, !PT ;  /* 0x0000000283027209 */ /* 0x000fc80007810000 */
[----:B-----5:R-:W-:Y:S02]  /*e530*/  FMNMX.FTZ R2, R191, R2, !PT ;  /* 0x00000002bf027209 */ /* 0x020fe40007810000 */
[----:B------:R-:W-:Y:S02]  /*e540*/  MUFU.EX2 R17, R17 ;  /* 0x0000001100117308 */ /* 0x000fe40000000800 */
[----:B------:R-:W-:-:S04]  /*e550*/  FMNMX.FTZ R2, R135, R2, !PT ;  /* 0x0000000287027209 */ /* 0x000fc80007810000 */
[----:B------:R-:W-:Y:S02]  /*e560*/  FMNMX.FTZ R2, R237, R2, !PT ;  /* 0x00000002ed027209 */ /* 0x000fe40007810000 */
[----:B------:R-:W-:Y:S02]  /*e570*/  MUFU.EX2 R192, R192 ;  /* 0x000000c000c07308 */ /* 0x000fe40000000800 */
[----:B------:R-:W-:-:S04]  /*e580*/  FMNMX.FTZ R7, R123, R2, !PT ;  /* 0x000000027b077209 */ /* 0x000fc80007810000 */
[----:B------:R-:W-:Y:S02]  /*e590*/  FMNMX.FTZ R2, R12, R7, !PT ;  /* 0x000000070c027209 */ /* 0x000fe40007810000 */
[----:B------:R-:W-:Y:S02]  /*e5a0*/  MUFU.EX2 R194, R194 ;  /* 0x000000c200c27308 */ /* 0x000fe40000000800 */
        /* <DEDUP_REMOVED lines=8> */
[----:B------:R-:W-:Y:S01]  /*e630*/  MUFU.EX2 R173, R173 ;  /* 0x000000ad00ad7308 */ /* 0x000fe20000000800 */
[----:B------:R-:W-:Y:S02]  /*e640*/  WARPGROUP.DEPBAR.LE gsb0, 0x0 ;  /* 0x00008000000079c5 */ /* 0x000fe40000010000 */
[----:B------:R-:W-:Y:S01]  /*e650*/  WARPGROUP.ARRIVE ;  /* 0x00000000000079c5 */ /* 0x000fe20000000000 */
[-CC-:B------:R-:W-:Y:S01]  /*e660*/  FFMA.FTZ R185, R201, R6.reuse, -R122.reuse ;  /* 0x00000006c9b97223 */ /* 0x180fe2000001087a */
[-CC-:B------:R-:W-:Y:S01]  /*e670*/  FFMA.FTZ R187, R223, R6.reuse, -R122.reuse ;  /* 0x00000006dfbb7223 */ /* 0x180fe2000001087a */
[-CC-:B------:R-:W-:Y:S01]  /*e680*/  FFMA.FTZ R184, R233, R6.reuse, -R122.reuse ;  /* 0x00000006e9b87223 */ /* 0x180fe2000001087a */
[----:B------:R-:W-:Y:S01]  /*e690*/  FFMA.FTZ R186, R229, R6, -R122 ;  /* 0x00000006e5ba7223 */ /* 0x000fe2000001087a */
[----:B------:R-:W-:Y:S01]  /*e6a0*/  MUFU.EX2 R175, R175 ;  /* 0x000000af00af7308 */ /* 0x000fe20000000800 */
[----:B------:R-:W-:Y:S01]  /*e6b0*/  HGMMA.64x192x16.F32.BF16 R24, R180, gdesc[UR8].tnspB, R24, gsb0 ;  /* 0x42e00008b4187df0 */ /* 0x000fe20008001818 */
[----:B------:R-:W-:Y:S01]  /*e6c0*/  UIADD3 UR10, UR4, 0x300, URZ ;  /* 0x00000300040a7890 */ /* 0x000fe2000fffe03f */
[----:B------:R-:W-:Y:S01]  /*e6d0*/  UMOV UR11, 0x40000040 ;  /* 0x40000040000b7882 */ /* 0x000fe20000000000 */
[----:B------:R-:W-:-:S04]  /*e6e0*/  UIADD3 UR4, UR7, -0x1, URZ ;  /* 0xffffffff07047890 */ /* 0x000fc8000fffe03f */
[----:B------:R-:W-:Y:S01]  /*e6f0*/  MUFU.EX2 R185, R185 ;  /* 0x000000b900b97308 */ /* 0x000fe20000000800 */
[----:B0-----:R-:W-:Y:S02]  /*e700*/  FMNMX.FTZ R7, R126, R7, !PT ;  /* 0x000000077e077209 */ /* 0x001fe40007810000 */
[----:B------:R-:W-:-:S05]  /*e710*/  UMOV UR7, UR4 ;  /* 0x0000000400077c82 */ /* 0x000fca0008000000 */
        /* <DEDUP_REMOVED lines=12> */
[-C--:B------:R-:W-:Y:S01]  /*e7e0*/  FFMA.FTZ R141, R124, R6.reuse, -R122 ;  /* 0x000000067c8d7223 */ /* 0x080fe2000001087a */
[CC--:B------:R-:W-:Y:S01]  /*e7f0*/  FMUL.FTZ R122, R7.reuse, R6.reuse ;  /* 0x00000006077a7220 */ /* 0x0c0fe20000410000 */
[----:B------:R-:W-:Y:S01]  /*e800*/  HGMMA.64x192x16.F32.BF16 R24, R176, gdesc[UR8].tnspB, R24, gsb0 ;  /* 0x42e00008b0187df0 */ /* 0x000fe20008001818 */
[----:B------:R-:W-:Y:S01]  /*e810*/  FADD.FTZ R181, -R7, R10 ;  /* 0x0000000a07b57221 */ /* 0x000fe20000010100 */
[----:B------:R-:W-:Y:S01]  /*e820*/  MUFU.EX2 R182, R182 ;  /* 0x000000b600b67308 */ /* 0x000fe20000000800 */
[-CC-:B------:R-:W-:Y:S01]  /*e830*/  FFMA.FTZ R201, R11, R6.reuse, -R122.reuse ;  /* 0x000000060bc97223 */ /* 0x180fe2000001087a */
[-C--:B------:R-:W-:Y:S01]  /*e840*/  FFMA.FTZ R10, R13, R6.reuse, -R122 ;  /* 0x000000060d0a7223 */ /* 0x080fe2000001087a */
[----:B------:R-:W-:Y:S01]  /*e850*/  FMUL.FTZ R181, R181, R6 ;  /* 0x00000006b5b57220 */ /* 0x000fe20000410000 */
[----:B------:R-:W-:-:S02]  /*e860*/  IMAD.U32 R13, RZ, RZ, UR36 ;  /* 0x00000024ff0d7e24 */ /* 0x000fc4000f8e00ff */
[-CC-:B------:R-:W-:Y:S01]  /*e870*/  FFMA.FTZ R203, R15, R6.reuse, -R122.reuse ;  /* 0x000000060fcb7223 */ /* 0x180fe2000001087a */
[-CC-:B------:R-:W-:Y:S01]  /*e880*/  FFMA.FTZ R124, R169, R6.reuse, -R122.reuse ;  /* 0x00000006a97c7223 */ /* 0x180fe2000001087a */
[-CC-:B------:R-:W-:Y:S01]  /*e890*/  FFMA.FTZ R197, R161, R6.reuse, -R122.reuse ;  /* 0x00000006a1c57223 */ /* 0x180fe2000001087a */
[----:B------:R0:W-:Y:S01]  /*e8a0*/  MUFU.EX2 R2, R181 ;  /* 0x000000b500027308 */ /* 0x0001e20000000800 */
[----:B------:R-:W-:Y:S01]  /*e8b0*/  @!P1 LEA R13, R13, UR38, 0x3 ;  /* 0x000000260d0d9c11 */ /* 0x000fe2000f8e18ff */
[-CC-:B------:R-:W-:Y:S01]  /*e8c0*/  FFMA.FTZ R126, R163, R6.reuse, -R122.reuse ;  /* 0x00000006a37e7223 */ /* 0x180fe2000001087a */
[-CC-:B------:R-:W-:Y:S01]  /*e8d0*/  FFMA.FTZ R136, R121, R6.reuse, -R122.reuse ;  /* 0x0000000679887223 */ /* 0x180fe2000001087a */
[-CC-:B------:R-:W-:Y:S01]  /*e8e0*/  FFMA.FTZ R199, R165, R6.reuse, -R122.reuse ;  /* 0x00000006a5c77223 */ /* 0x180fe2000001087a */
[-CC-:B------:R-:W-:Y:S01]  /*e8f0*/  FFMA.FTZ R128, R167, R6.reuse, -R122.reuse ;  /* 0x00000006a7807223 */ /* 0x180fe2000001087a */
[----:B------:R-:W-:Y:S02]  /*e900*/  @!P1 VIADD R15, R13, 0x36840 ;  /* 0x000368400d0f9836 */ /* 0x000fe40000000000 */
        /* <DEDUP_REMOVED lines=11> */
[-CC-:B0-----:R-:W-:Y:S01]  /*e9c0*/  FFMA.FTZ R181, R189, R6.reuse, -R122.reuse ;  /* 0x00000006bdb57223 */ /* 0x181fe2000001087a */
[-CC-:B------:R-:W-:Y:S01]  /*e9d0*/  FFMA.FTZ R131, R131, R6.reuse, -R122.reuse ;  /* 0x0000000683837223 */ /* 0x180fe2000001087a */
[-CC-:B------:R-:W-:Y:S01]  /*e9e0*/  FFMA.FTZ R191, R191, R6.reuse, -R122.reuse ;  /* 0x00000006bfbf7223 */ /* 0x180fe2000001087a */
[-CC-:B------:R-:W-:Y:S01]  /*e9f0*/  FFMA.FTZ R135, R135, R6.reuse, -R122.reuse ;  /* 0x0000000687877223 */ /* 0x180fe2000001087a */
[-CC-:B------:R-:W-:Y:S01]  /*ea00*/  FFMA.FTZ R237, R237, R6.reuse, -R122.reuse ;  /* 0x00000006eded7223 */ /* 0x180fe2000001087a */
[-CC-:B------:R-:W-:Y:S01]  /*ea10*/  FFMA.FTZ R123, R123, R6.reuse, -R122.reuse ;  /* 0x000000067b7b7223 */ /* 0x180fe2000001087a */
[----:B------:R-:W-:Y:S01]  /*ea20*/  MUFU.EX2 R203, R203 ;  /* 0x000000cb00cb7308 */ /* 0x000fe20000000800 */
[----:B-1----:R-:W-:Y:S01]  /*ea30*/  FFMA.FTZ R121, R2, R3, R201 ;  /* 0x0000000302797223 */ /* 0x002fe200000100c9 */
[----:B------:R-:W-:-:S06]  /*ea40*/  FFMA.FTZ R12, R12, R6, -R122 ;  /* 0x000000060c0c7223 */ /* 0x000fcc000001087a */
[----:B------:R-:W-:Y:S01]  /*ea50*/  MUFU.EX2 R124, R124 ;  /* 0x0000007c007c7308 */ /* 0x000fe20000000800 */
[----:B--2---:R-:W-:-:S07]  /*ea60*/  F2FP.BF16.F32.PACK_AB R201, R10, R201 ;  /* 0x000000c90ac9723e */ /* 0x004fce00000010ff */
        /* <DEDUP_REMOVED lines=15> */
[----:B------:R-:W-:Y:S08]  /*eb60*/  MUFU.EX2 R180, R180 ;  /* 0x000000b400b47308 */ /* 0x000ff00000000800 */
[----:B------:R-:W-:Y:S08]  /*eb70*/  MUFU.EX2 R131, R131 ;  /* 0x0000008300837308 */ /* 0x000ff00000000800 */
[----:B------:R1:W-:Y:S08]  /*eb80*/  MUFU.EX2 R183, R191 ;  /* 0x000000bf00b77308 */ /* 0x0003f00000000800 */
[----:B------:R-:W-:Y:S01]  /*eb90*/  MUFU.EX2 R135, R135 ;  /* 0x0000008700877308 */ /* 0x000fe20000000800 */
[----:B-1----:R-:W-:-:S07]  /*eba0*/  F2FP.BF16.F32.PACK_AB R191, R136, R13 ;  /* 0x0000000d88bf723e */ /* 0x002fce00000010ff */
[----:B------:R-:W-:Y:S08]  /*ebb0*/  MUFU.EX2 R129, R129 ;  /* 0x0000008100817308 */ /* 0x000ff00000000800 */
[----:B------:R-:W-:Y:S01]  /*ebc0*/  MUFU.EX2 R123, R123 ;  /* 0x0000007b007b7308 */ /* 0x000fe20000000800 */
[----:B------:R-:W-:Y:S02]  /*ebd0*/  WARPGROUP.DEPBAR.LE gsb0, 0x0 ;  /* 0x00008000000079c5 */ /* 0x000fe40000010000 */
[----:B------:R0:W-:Y:S01]  /*ebe0*/  @!P1 SYNCS.ARRIVE.TRANS64.RED.A1T0 RZ, [R15+URZ], RZ ;  /* 0x000000ff0fff99a7 */ /* 0x0001e2000810043f */
[----:B------:R-:W-:-:S04]  /*ebf0*/  F2FP.BF16.F32.PACK_AB R176, R133, R20 ;  /* 0x0000001485b0723e */ /* 0x000fc800000010ff */
[----:B------:R-:W-:Y:S01]  /*ec00*/  MUFU.EX2 R177, R237 ;  /* 0x000000ed00b17308 */ /* 0x000fe20000000800 */
[----:B0-----:R-:W-:Y:S01]  /*ec10*/  FFMA.FTZ R15, R0, R4, R9 ;  /* 0x00000004000f7223 */ /* 0x001fe20000010009 */
[----:B------:R-:W-:Y:S01]  /*ec20*/  @!P1 PRMT R4, RZ, 0x654, R138 ;  /* 0x00000654ff049816 */ /* 0x000fe2000000008a */
[----:B------:R-:W-:-:S05]  /*ec30*/  FADD.FTZ R138, R10, R121 ;  /* 0x000000790a8a7221 */ /* 0x000fca0000010000 */
[----:B------:R-:W-:Y:S01]  /*ec40*/  MUFU.EX2 R179, R12 ;  /* 0x0000000c00b37308 */ /* 0x000fe20000000800 */
[C---:B------:R-:W-:Y:S01]  /*ec50*/  FADD.FTZ R15, R200.reuse, R15 ;  /* 0x0000000fc80f7221 */ /* 0x040fe20000010000 */
[----:B------:R0:W-:Y:S01]  /*ec60*/  @!P1 SYNCS.ARRIVE.TRANS64.RED.A1T0 RZ, [R4+URZ], RZ ;  /* 0x000000ff04ff99a7 */ /* 0x0001e2000810043f */
[----:B------:R-:W-:Y:S02]  /*ec70*/  F2FP.BF16.F32.PACK_AB R200, R200, R9 ;  /* 0x00000009c8c8723e */ /* 0x000fe400000010ff */
[----:B------:R-:W-:Y:S01]  /*ec80*/  FADD.FTZ R121, R202, R15 ;  /* 0x0000000fca797221 */ /* 0x000fe20000010000 */
[C---:B------:R-:W-:Y:S01]  /*ec90*/  F2FP.BF16.F32.PACK_AB R202, R14.reuse, R202 ;  /* 0x000000ca0eca723e */ /* 0x040fe200000010ff */
[-CC-:B------:R-:W-:Y:S01]  /*eca0*/  FFMA.FTZ R15, R151, R6.reuse, -R122.reuse ;  /* 0x00000006970f7223 */ /* 0x180fe2000001087a */
[----:B------:R-:W-:Y:S01]  /*ecb0*/  MUFU.EX2 R141, R141 ;  /* 0x0000008d008d7308 */ /* 0x000fe20000000800 */
[----:B------:R-:W-:Y:S01]  /*ecc0*/  FADD.FTZ R121, R14, R121 ;  /* 0x000000790e797221 */ /* 0x000fe20000010000 */
[-C--:B0-----:R-:W-:Y:S01]  /*ecd0*/  FFMA.FTZ R4, R139, R6.reuse, -R122 ;  /* 0x000000068b047223 */ /* 0x081fe2000001087a */
[----:B------:R-:W-:Y:S01]  /*ece0*/  FADD.FTZ R139, R203, R138 ;  /* 0x0000008acb8b7221 */ /* 0x000fe20000010000 */
[-CC-:B------:R-:W-:Y:S01]  /*ecf0*/  FFMA.FTZ R138, R143, R6.reuse, -R122.reuse ;  /* 0x000000068f8a7223 */ /* 0x180fe2000001087a */
[----:B------:R-:W-:Y:S01]  /*ed00*/  FADD.FTZ R121, R196, R121 ;  /* 0x00000079c4797221 */ /* 0x000fe20000010000 */
[----:B------:R-:W-:Y:S01]  /*ed10*/  FFMA.FTZ R122, R127, R6, -R122 ;  /* 0x000000067f7a7223 */ /* 0x000fe2000001087a */
[----:B------:R-:W-:Y:S01]  /*ed20*/  FADD.FTZ R140, R124, R139 ;  /* 0x0000008b7c8c7221 */ /* 0x000fe20000010000 */
[----:B------:R-:W0:Y:S01]  /*ed30*/  MUFU.EX2 R4, R4 ;  /* 0x0000000400047308 */ /* 0x000e220000000800 */
[C---:B------:R-:W-:Y:S01]  /*ed40*/  FADD.FTZ R121, R18.reuse, R121 ;  /* 0x0000007912797221 */ /* 0x040fe20000010000 */
[----:B------:R-:W-:Y:S01]  /*ed50*/  F2FP.BF16.F32.PACK_AB R196, R18, R196 ;  /* 0x000000c412c4723e */ /* 0x000fe200000010ff */
[----:B------:R-:W-:Y:S01]  /*ed60*/  FADD.FTZ R125, R197, R140 ;  /* 0x0000008cc57d7221 */ /* 0x000fe20000010000 */
[----:B------:R-:W-:Y:S01]  /*ed70*/  F2FP.BF16.F32.PACK_AB R203, R124, R203 ;  /* 0x000000cb7ccb723e */ /* 0x000fe200000010ff */
[----:B------:R-:W-:Y:S01]  /*ed80*/  FADD.FTZ R142, R198, R121 ;  /* 0x00000079c68e7221 */ /* 0x000fe20000010000 */
[C---:B------:R-:W-:Y:S01]  /*ed90*/  F2FP.BF16.F32.PACK_AB R198, R17.reuse, R198 ;  /* 0x000000c611c6723e */ /* 0x040fe200000010ff */
[C---:B------:R-:W-:Y:S01]  /*eda0*/  FADD.FTZ R140, R126.reuse, R125 ;  /* 0x0000007d7e8c7221 */ /* 0x040fe20000010000 */
[----:B------:R-:W-:Y:S01]  /*edb0*/  MUFU.EX2 R15, R15 ;  /* 0x0000000f000f7308 */ /* 0x000fe20000000800 */
[----:B------:R-:W-:Y:S01]  /*edc0*/  FADD.FTZ R125, R17, R142 ;  /* 0x0000008e117d7221 */ /* 0x000fe20000010000 */
[----:B------:R-:W-:Y:S01]  /*edd0*/  F2FP.BF16.F32.PACK_AB R197, R126, R197 ;  /* 0x000000c57ec5723e */ /* 0x000fe200000010ff */
[----:B------:R-:W-:Y:S01]  /*ede0*/  FADD.FTZ R121, R199, R140 ;  /* 0x0000008cc7797221 */ /* 0x000fe20000010000 */
[----:B------:R-:W-:Y:S01]  /*edf0*/  F2FP.BF16.F32.PACK_AB R199, R128, R199 ;  /* 0x000000c780c7723e */ /* 0x000fe200000010ff */
[----:B------:R-:W-:Y:S01]  /*ee00*/  FADD.FTZ R142, R192, R125 ;  /* 0x0000007dc08e7221 */ /* 0x000fe20000010000 */
[C---:B------:R-:W-:Y:S01]  /*ee10*/  F2FP.BF16.F32.PACK_AB R192, R185.reuse, R192 ;  /* 0x000000c0b9c0723e */ /* 0x040fe200000010ff */
[----:B------:R-:W-:Y:S01]  /*ee20*/  FADD.FTZ R140, R128, R121 ;  /* 0x00000079808c7221 */ /* 0x000fe20000010000 */
[----:B------:R-:W1:Y:S01]  /*ee30*/  MUFU.EX2 R138, R138 ;  /* 0x0000008a008a7308 */ /* 0x000e620000000800 */
[----:B------:R-:W-:Y:S01]  /*ee40*/  FADD.FTZ R125, R185, R142 ;  /* 0x0000008eb97d7221 */ /* 0x000fe20000010000 */
[----:B0-----:R-:W-:Y:S01]  /*ee50*/  F2FP.BF16.F32.PACK_AB R185, R4, R3 ;  /* 0x0000000304b9723e */ /* 0x001fe200000010ff */
[----:B------:R-:W-:Y:S01]  /*ee60*/  FADD.FTZ R121, R193, R140 ;  /* 0x0000008cc1797221 */ /* 0x000fe20000010000 */
[----:B------:R-:W-:Y:S01]  /*ee70*/  F2FP.BF16.F32.PACK_AB R193, R130, R193 ;  /* 0x000000c182c1723e */ /* 0x000fe200000010ff */
[----:B------:R-:W-:Y:S01]  /*ee80*/  FADD.FTZ R142, R194, R125 ;  /* 0x0000007dc28e7221 */ /* 0x000fe20000010000 */
[C---:B------:R-:W-:Y:S01]  /*ee90*/  F2FP.BF16.F32.PACK_AB R194, R21.reuse, R194 ;  /* 0x000000c215c2723e */ /* 0x040fe200000010ff */
[----:B------:R-:W-:Y:S01]  /*eea0*/  FADD.FTZ R140, R130, R121 ;  /* 0x00000079828c7221 */ /* 0x000fe20000010000 */
[----:B------:R-:W0:Y:S01]  /*eeb0*/  MUFU.EX2 R122, R122 ;  /* 0x0000007a007a7308 */ /* 0x000e220000000800 */
[----:B------:R-:W-:Y:S01]  /*eec0*/  FADD.FTZ R121, R21, R142 ;  /* 0x0000008e15797221 */ /* 0x000fe20000010000 */
[----:B------:R-:W-:Y:S01]  /*eed0*/  F2FP.BF16.F32.PACK_AB R178, R141, R120 ;  /* 0x000000788db2723e */ /* 0x000fe200000010ff */
[----:B------:R-:W-:Y:S01]  /*eee0*/  FADD.FTZ R9, R195, R140 ;  /* 0x0000008cc3097221 */ /* 0x000fe20000010000 */
[----:B------:R-:W-:Y:S01]  /*eef0*/  F2FP.BF16.F32.PACK_AB R195, R132, R195 ;  /* 0x000000c384c3723e */ /* 0x000fe200000010ff */
[----:B------:R-:W-:Y:S01]  /*ef00*/  FADD.FTZ R10, R188, R121 ;  /* 0x00000079bc0a7221 */ /* 0x000fe20000010000 */
[----:B------:R-:W-:Y:S01]  /*ef10*/  F2FP.BF16.F32.PACK_AB R188, R171, R188 ;  /* 0x000000bcabbc723e */ /* 0x000fe200000010ff */
[----:B------:R-:W-:-:S02]  /*ef20*/  FADD.FTZ R14, R132, R9 ;  /* 0x00000009840e7221 */ /* 0x000fc40000010000 */
[----:B------:R-:W-:Y:S02]  /*ef30*/  FADD.FTZ R121, R171, R10 ;  /* 0x0000000aab797221 */ /* 0x000fe40000010000 */
[----:B------:R-:W-:Y:S02]  /*ef40*/  FADD.FTZ R9, R11, R14 ;  /* 0x0000000e0b097221 */ /* 0x000fe40000010000 */
[----:B------:R-:W-:Y:S01]  /*ef50*/  FADD.FTZ R14, R190, R121 ;  /* 0x00000079be0e7221 */ /* 0x000fe20000010000 */
[C---:B------:R-:W-:Y:S01]  /*ef60*/  F2FP.BF16.F32.PACK_AB R190, R187.reuse, R190 ;  /* 0x000000bebbbe723e */ /* 0x040fe200000010ff */
[----:B------:R-:W-:Y:S02]  /*ef70*/  FADD.FTZ R10, R134, R9 ;  /* 0x00000009860a7221 */ /* 0x000fe40000010000 */
[----:B------:R-:W-:Y:S01]  /*ef80*/  FADD.FTZ R17, R187, R14 ;  /* 0x0000000ebb117221 */ /* 0x000fe20000010000 */
[----:B-1----:R-:W-:Y:S01]  /*ef90*/  F2FP.BF16.F32.PACK_AB R187, R138, R15 ;  /* 0x0000000f8abb723e */ /* 0x002fe200000010ff */
[----:B------:R-:W-:-:S02]  /*efa0*/  FADD.FTZ R9, R13, R10 ;  /* 0x0000000a0d097221 */ /* 0x000fc40000010000 */
[----:B------:R-:W-:Y:S01]  /*efb0*/  FADD.FTZ R14, R184, R17 ;  /* 0x00000011b80e7221 */ /* 0x000fe20000010000 */
[C---:B------:R-:W-:Y:S01]  /*efc0*/  F2FP.BF16.F32.PACK_AB R184, R173.reuse, R184 ;  /* 0x000000b8adb8723e */ /* 0x040fe200000010ff */
[----:B------:R-:W-:Y:S02]  /*efd0*/  FADD.FTZ R10, R136, R9 ;  /* 0x00000009880a7221 */ /* 0x000fe40000010000 */
[----:B------:R-:W-:Y:S02]  /*efe0*/  FADD.FTZ R17, R173, R14 ;  /* 0x0000000ead117221 */ /* 0x000fe40000010000 */
[----:B------:R-:W-:Y:S02]  /*eff0*/  FADD.FTZ R9, R3, R10 ;  /* 0x0000000a03097221 */ /* 0x000fe40000010000 */
[----:B------:R-:W-:Y:S01]  /*f000*/  FADD.FTZ R14, R186, R17 ;  /* 0x00000011ba0e7221 */ /* 0x000fe20000010000 */
[----:B------:R-:W-:Y:S01]  /*f010*/  F2FP.BF16.F32.PACK_AB R186, R175, R186 ;  /* 0x000000baafba723e */ /* 0x000fe200000010ff */
[----:B------:R-:W-:-:S02]  /*f020*/  FADD.FTZ R10, R4, R9 ;  /* 0x00000009040a7221 */ /* 0x000fc40000010000 */
[----:B------:R-:W-:Y:S02]  /*f030*/  FADD.FTZ R11, R175, R14 ;  /* 0x0000000eaf0b7221 */ /* 0x000fe40000010000 */
[----:B------:R-:W-:Y:S02]  /*f040*/  FADD.FTZ R9, R15, R10 ;  /* 0x0000000a0f097221 */ /* 0x000fe40000010000 */
[----:B------:R-:W-:Y:S01]  /*f050*/  FADD.FTZ R14, R180, R11 ;  /* 0x0000000bb40e7221 */ /* 0x000fe20000010000 */
[C---:B------:R-:W-:Y:S01]  /*f060*/  F2FP.BF16.F32.PACK_AB R180, R137.reuse, R180 ;  /* 0x000000b489b4723e */ /* 0x040fe200000010ff */
[----:B------:R-:W-:Y:S01]  /*f070*/  FADD.FTZ R10, R138, R9 ;  /* 0x000000098a0a7221 */ /* 0x000fe20000010000 */
[----:B------:R-:W-:Y:S02]  /*f080*/  IMAD.MOV.U32 R9, RZ, RZ, R8 ;  /* 0x000000ffff097224 */ /* 0x000fe400078e0008 */
[----:B------:R-:W-:Y:S01]  /*f090*/  FADD.FTZ R3, R137, R14 ;  /* 0x0000000e89037221 */ /* 0x000fe20000010000 */
[----:B------:R-:W-:Y:S01]  /*f0a0*/  FADD.FTZ R10, R181, R10 ;  /* 0x0000000ab50a7221 */ /* 0x000fe20000010000 */
[----:B------:R-:W-:-:S02]  /*f0b0*/  F2FP.BF16.F32.PACK_AB R181, R131, R181 ;  /* 0x000000b583b5723e */ /* 0x000fc400000010ff */
[----:B------:R-:W-:Y:S01]  /*f0c0*/  FADD.FTZ R4, R182, R3 ;  /* 0x00000003b6047221 */ /* 0x000fe20000010000 */
[----:B------:R-:W-:Y:S01]  /*f0d0*/  F2FP.BF16.F32.PACK_AB R182, R129, R182 ;  /* 0x000000b681b6723e */ /* 0x000fe200000010ff */
[----:B------:R-:W-:Y:S02]  /*f0e0*/  FADD.FTZ R10, R131, R10 ;  /* 0x0000000a830a7221 */ /* 0x000fe40000010000 */
[----:B------:R-:W-:Y:S02]  /*f0f0*/  FADD.FTZ R3, R129, R4 ;  /* 0x0000000481037221 */ /* 0x000fe40000010000 */
[----:B------:R-:W-:Y:S01]  /*f100*/  FADD.FTZ R10, R183, R10 ;  /* 0x0000000ab70a7221 */ /* 0x000fe20000010000 */
[C---:B------:R-:W-:Y:S01]  /*f110*/  F2FP.BF16.F32.PACK_AB R183, R135.reuse, R183 ;  /* 0x000000b787b7723e */ /* 0x040fe200000010ff */
[----:B------:R-:W-:Y:S02]  /*f120*/  FADD.FTZ R4, R20, R3 ;  /* 0x0000000314047221 */ /* 0x000fe40000010000 */
[----:B------:R-:W-:-:S02]  /*f130*/  FADD.FTZ R10, R135, R10 ;  /* 0x0000000a870a7221 */ /* 0x000fc40000010000 */
[----:B------:R-:W-:Y:S02]  /*f140*/  FADD.FTZ R3, R133, R4 ;  /* 0x0000000485037221 */ /* 0x000fe40000010000 */
[----:B------:R-:W-:Y:S01]  /*f150*/  FADD.FTZ R10, R177, R10 ;  /* 0x0000000ab10a7221 */ /* 0x000fe20000010000 */
[C---:B------:R-:W-:Y:S01]  /*f160*/  F2FP.BF16.F32.PACK_AB R177, R123.reuse, R177 ;  /* 0x000000b17bb1723e */ /* 0x040fe200000010ff */
[----:B------:R-:W-:Y:S02]  /*f170*/  FADD.FTZ R4, R120, R3 ;  /* 0x0000000378047221 */ /* 0x000fe40000010000 */
[----:B------:R-:W-:Y:S02]  /*f180*/  FADD.FTZ R10, R123, R10 ;  /* 0x0000000a7b0a7221 */ /* 0x000fe40000010000 */
[----:B------:R-:W-:Y:S02]  /*f190*/  FADD.FTZ R4, R141, R4 ;  /* 0x000000048d047221 */ /* 0x000fe40000010000 */
[----:B------:R-:W-:Y:S01]  /*f1a0*/  FADD.FTZ R10, R179, R10 ;  /* 0x0000000ab30a7221 */ /* 0x000fe20000010000 */
[----:B0-----:R-:W-:-:S03]  /*f1b0*/  F2FP.BF16.F32.PACK_AB R179, R122, R179 ;  /* 0x000000b37ab3723e */ /* 0x001fc600000010ff */
[----:B------:R-:W-:Y:S01]  /*f1c0*/  FADD.FTZ R3, R122, R10 ;  /* 0x0000000a7a037221 */ /* 0x000fe20000010000 */
[----:B------:R-:W-:Y:S01]  /*f1d0*/  IMAD.MOV.U32 R10, RZ, RZ, R7 ;  /* 0x000000ffff0a7224 */ /* 0x000fe200078e0007 */
[----:B------:R-:W-:Y:S06]  /*f1e0*/  @P2 BRA `(.L_x_2504) ;  /* 0xffffffbc00842947 */ /* 0x000fec000383ffff */
.L_x_2495:
        /* <DEDUP_REMOVED lines=99> */
.L_x_2505:
[----:B------:R-:W-:Y:S01]  /*f820*/  ULEA UR5, UR36, UR38, 0x3 ;  /* 0x0000002624057291 */ /* 0x000fe2000f8e183f */
[----:B------:R-:W-:-:S05]  /*f830*/  IMAD.U32 R0, RZ, RZ, UR60 ;  /* 0x0000003cff007e24 */ /* 0x000fca000f8e00ff */
[----:B------:R-:W-:-:S04]  /*f840*/  SHF.L.U32 R0, R0, 0x1f, RZ ;  /* 0x0000001f00007819 */ /* 0x000fc800000006ff */
[----:B------:R0:W1:Y:S01]  /*f850*/  SYNCS.PHASECHK.TRANS64.TRYWAIT P2, [UR5+0x36850], R0 ;  /* 0x03685000ff0075a7 */ /* 0x0000620008040145 */
[----:B------:R-:W-:Y:S05]  /*f860*/  @!P0 BRA `(.L_x_2506) ;  /* 0x0000000000048947 */ /* 0x000fea0003800000 */
[----:B------:R-:W-:Y:S01]  /*f870*/  BPT.TRAP 0x1 ;  /* 0x000000040000795c */ /* 0x000fe20000300000 */
.L_x_2506:
[----:B-1----:R-:W-:Y:S05]  /*f880*/  @P2 BRA `(.L_x_2507) ;  /* 0x0000000000082947 */ /* 0x002fea0003800000 */
[----:B------:R-:W1:Y:S02]  /*f890*/  SYNCS.PHASECHK.TRANS64.TRYWAIT P0, [UR5+0x36850], R0 ;  /* 0x03685000ff0075a7 */ /* 0x000e640008000145 */
[----:B-1----:R-:W-:Y:S05]  /*f8a0*/  @!P0 BRA `(.L_x_2508) ;  /* 0x000000a000788947 */ /* 0x002fea0003800000 */
.L_x_2507:
        /* <DEDUP_REMOVED lines=8> */
[----:B------:R-:W-:-:S04]  /*f930*/  ULOP3.LUT UR38, UR38, 0x3fff, URZ, 0xc0, !UPT ;  /* 0x00003fff26267892 */ /* 0x000fc8000f8ec03f */
        /* <DEDUP_REMOVED lines=10> */
[----:B------:R-:W-:-:S02]  /*f9e0*/  IMAD.MOV.U32 R4, RZ, RZ, RZ ;  /* 0x000000ffff047224 */ /* 0x000fc400078e00ff */
[----:B0-----:R-:W-:Y:S01]  /*f9f0*/  FADD.FTZ R2, R0, R3 ;  /* 0x0000000300027221 */ /* 0x001fe20000010000 */
[----:B------:R-:W-:Y:S01]  /*fa00*/  IMAD.U32 R211, RZ, RZ, UR8 ;  /* 0x00000008ffd37e24 */ /* 0x000fe2000f8e00ff */
[----:B------:R-:W0:Y:S01]  /*fa10*/  SHFL.BFLY PT, R0, R5, 0x1, 0x1f ;  /* 0x0c201f0005007f89 */ /* 0x000e2200000e0000 */
[----:B------:R-:W-:-:S03]  /*fa20*/  USEL UR36, UR36, URZ, UP0 ;  /* 0x0000003f24247287 */ /* 0x000fc60008000000 */
[----:B------:R-:W1:Y:S01]  /*fa30*/  SHFL.BFLY PT, R9, R2, 0x1, 0x1f ;  /* 0x0c201f0002097f89 */ /* 0x000e6200000e0000 */
[----:B0-----:R-:W-:Y:S01]  /*fa40*/  FADD.FTZ R13, R5, R0 ;  /* 0x00000000050d7221 */ /* 0x001fe20000010000 */
[----:B------:R-:W-:Y:S02]  /*fa50*/  IMAD.U32 R5, RZ, RZ, UR5 ;  /* 0x00000005ff057e24 */ /* 0x000fe4000f8e00ff */
[----:B------:R-:W-:Y:S02]  /*fa60*/  IMAD.MOV.U32 R0, RZ, RZ, -0x800000 ;  /* 0xff800000ff007424 */ /* 0x000fe400078e00ff */
[----:B-1----:R-:W-:Y:S01]  /*fa70*/  FADD.FTZ R14, R2, R9 ;  /* 0x00000009020e7221 */ /* 0x002fe20000010000 */
[----:B------:R-:W-:Y:S01]  /*fa80*/  FSETP.NE.FTZ.AND P0, PT, R13, RZ, PT ;  /* 0x000000ff0d00720b */ /* 0x000fe20003f15000 */
[----:B------:R-:W-:Y:S02]  /*fa90*/  @!P1 VIADD R5, R5, 0x36860 ;  /* 0x0003686005059836 */ /* 0x000fe40000000000 */
[----:B------:R-:W-:Y:S01]  /*faa0*/  IMAD.MOV.U32 R2, RZ, RZ, -0x800000 ;  /* 0xff800000ff027424 */ /* 0x000fe200078e00ff */
[----:B------:R-:W-:-:S02]  /*fab0*/  FSETP.NE.FTZ.AND P2, PT, R14, RZ, PT ;  /* 0x000000ff0e00720b */ /* 0x000fc40003f55000 */
[----:B------:R-:W-:-:S07]  /*fac0*/  @!P1 PRMT R5, RZ, 0x654, R5 ;  /* 0x00000654ff059816 */ /* 0x000fce0000000005 */
        /* <DEDUP_REMOVED lines=140> */
.L_x_2478:
[----:B------:R-:W0:Y:S01]  /*10390*/  S2R R4, SR_CgaCtaId ;  /* 0x0000000000047919 */ /* 0x000e220000008800 */
[----:B------:R-:W-:Y:S01]  /*103a0*/  MOV R17, 0x400 ;  /* 0x0000040000117802 */ /* 0x000fe20000000f00 */
[----:B------:R-:W-:Y:S01]  /*103b0*/  BSSY B0, `(.L_x_2509) ;  /* 0x000028d000007945 */ /* 0x000fe20003800000 */
[----:B------:R-:W-:Y:S02]  /*103c0*/  BAR.SYNC.DEFER_BLOCKING 0x5, 0x180 ;  /* 0x0146000000007b1d */ /* 0x000fe40000010000 */
[----:B0-----:R-:W-:-:S05]  /*103d0*/  LEA R17, R4, R17, 0x18 ;  /* 0x0000001104117211 */ /* 0x001fca00078ec0ff */
[----:B------:R-:W0:Y:S02]  /*103e0*/  LDS.128 R36, [R17+0x368d0] ;  /* 0x0368d00011247984 */ /* 0x000e240000000c00 */
[----:B0-----:R-:W-:Y:S02]  /*103f0*/  R2UR UR5, R37 ;  /* 0x00000000250572ca */ /* 0x001fe400000e0000 */
        /* <DEDUP_REMOVED lines=12> */
[----:B------:R-:W-:Y:S02]  /*104c0*/  R2UR UR4, R207 ;  /* 0x00000000cf0472ca */ /* 0x000fe400000e0000 */
[----:B------:R-:W-:-:S02]  /*104d0*/  F2FP.BF16.F32.PACK_AB R98, R101, R100 ;  /* 0x000000646562723e */ /* 0x000fc400000010ff */
[----:B------:R-:W-:Y:S02]  /*104e0*/  F2FP.BF16.F32.PACK_AB R99, R42, R99 ;  /* 0x000000632a63723e */ /* 0x000fe400000010ff */
[----:B------:R-:W-:Y:S02]  /*104f0*/  F2FP.BF16.F32.PACK_AB R105, R107, R106 ;  /* 0x0000006a6b69723e */ /* 0x000fe400000010ff */
[----:B------:R-:W-:Y:S02]  /*10500*/  F2FP.BF16.F32.PACK_AB R112, R113, R112 ;  /* 0x000000707170723e */ /* 0x000fe400000010ff */
[----:B------:R-:W-:Y:S02]  /*10510*/  F2FP.BF16.F32.PACK_AB R106, R109, R108 ;  /* 0x0000006c6d6a723e */ /* 0x000fe400000010ff */
[----:B------:R-:W-:Y:S01]  /*10520*/  F2FP.BF16.F32.PACK_AB R107, R111, R110 ;  /* 0x0000006e6f6b723e */ /* 0x000fe200000010ff */
[----:B------:R-:W-:Y:S01]  /*10530*/  USHF.L.U32 UR10, UR4, 0x2, URZ ;  /* 0x00000002040a7899 */ /* 0x000fe2000800063f */
[----:B------:R-:W-:-:S02]  /*10540*/  F2FP.BF16.F32.PACK_AB R113, R115, R114 ;  /* 0x000000727371723e */ /* 0x000fc400000010ff */
[----:B------:R-:W-:Y:S02]  /*10550*/  F2FP.BF16.F32.PACK_AB R114, R117, R116 ;  /* 0x000000747572723e */ /* 0x000fe400000010ff */
[----:B------:R-:W-:Y:S02]  /*10560*/  F2FP.BF16.F32.PACK_AB R115, R119, R118 ;  /* 0x000000767773723e */ /* 0x000fe400000010ff */
[----:B------:R-:W-:Y:S02]  /*10570*/  R2UR UR7, R210 ;  /* 0x00000000d20772ca */ /* 0x000fe400000e0000 */
[----:B------:R-:W-:Y:S02]  /*10580*/  MOV R20, R17 ;  /* 0x0000001100147202 */ /* 0x000fe40000000f00 */
[----:B0-----:R-:W-:-:S03]  /*10590*/  MOV R21, R4 ;  /* 0x0000000400157202 */ /* 0x001fc60000000f00 */
[----:B------:R-:W-:-:S03]  /*105a0*/  IMAD.WIDE R4, R215, 0x2, R20 ;  /* 0x00000002d7047825 */ /* 0x000fc600078e0214 */
[----:B------:R-:W-:-:S03]  /*105b0*/  IADD3 R141, P0, R4, 0x4020, RZ ;  /* 0x00004020048d7810 */ /* 0x000fc60007f1e0ff */
[----:B------:R-:W-:Y:S01]  /*105c0*/  USHF.L.U64.HI UR11, UR4, 0x2, UR7 ;  /* 0x00000002040b7899 */ /* 0x000fe20008010207 */
[C---:B------:R-:W-:Y:S01]  /*105d0*/  LOP3.LUT R29, R4.reuse, 0x380, RZ, 0xc0, !PT ;  /* 0x00000380041d7812 */ /* 0x040fe200078ec0ff */
[----:B------:R-:W-:Y:S01]  /*105e0*/  UIADD3 UR4, UP1, UR10, UR8, URZ ;  /* 0x000000080a047290 */ /* 0x000fe2000ff3e03f */
[C---:B------:R-:W-:Y:S01]  /*105f0*/  IADD3 R103, P2, R4.reuse, 0x20, RZ ;  /* 0x0000002004677810 */ /* 0x040fe20007f5e0ff */
[--C-:B------:R-:W-:Y:S01]  /*10600*/  IMAD.X R25, RZ, RZ, R5.reuse, P0 ;  /* 0x000000ffff197224 */ /* 0x100fe200000e0605 */
[C---:B------:R-:W-:Y:S01]  /*10610*/  IADD3 R135, P1, R4.reuse, 0x40, RZ ;  /* 0x0000004004877810 */ /* 0x040fe20007f3e0ff */
[----:B------:R-:W-:Y:S01]  /*10620*/  UIADD3.X UR7, UR11, UR9, URZ, UP1, !UPT ;  /* 0x000000090b077290 */ /* 0x000fe20008ffe43f */
[C---:B------:R-:W-:Y:S01]  /*10630*/  IADD3 R137, P6, R4.reuse, 0x60, RZ ;  /* 0x0000006004897810 */ /* 0x040fe20007fde0ff */
[--C-:B------:R-:W-:Y:S01]  /*10640*/  IMAD.X R9, RZ, RZ, R5.reuse, P2 ;  /* 0x000000ffff097224 */ /* 0x100fe200010e0605 */
[C---:B------:R-:W-:Y:S01]  /*10650*/  IADD3 R139, P5, R4.reuse, 0x4000, RZ ;  /* 0x00004000048b7810 */ /* 0x040fe20007fbe0ff */
[--C-:B------:R-:W-:Y:S01]  /*10660*/  IMAD.X R11, RZ, RZ, R5.reuse, P1 ;  /* 0x000000ffff0b7224 */ /* 0x100fe200008e0605 */
[----:B------:R-:W-:Y:S01]  /*10670*/  LOP3.LUT R18, R141, 0x380, RZ, 0xc0, !PT ;  /* 0x000003808d127812 */ /* 0x000fe200078ec0ff */
[--C-:B------:R-:W-:Y:S01]  /*10680*/  IMAD.X R13, RZ, RZ, R5.reuse, P6 ;  /* 0x000000ffff0d7224 */ /* 0x100fe200030e0605 */
[----:B------:R-:W-:Y:S01]  /*10690*/  SHF.R.U64 R29, R29, 0x3, RZ ;  /* 0x000000031d1d7819 */ /* 0x000fe200000012ff */
[----:B------:R-:W-:Y:S01]  /*106a0*/  IMAD.X R15, RZ, RZ, R5, P5 ;  /* 0x000000ffff0f7224 */ /* 0x000fe200028e0605 */
[C---:B------:R-:W-:Y:S01]  /*106b0*/  IADD3 R143, P4, R4.reuse, 0x4040, RZ ;  /* 0x00004040048f7810 */ /* 0x040fe20007f9e0ff */
[----:B------:R-:W-:Y:S01]  /*106c0*/  ULDC.64 UR8, c[0x0][0xc08] ;  /* 0x0003020000087ab9 */ /* 0x000fe20000000a00 */
[----:B------:R-:W-:-:S02]  /*106d0*/  IADD3 R145, P3, R4, 0x4060, RZ ;  /* 0x0000406004917810 */ /* 0x000fc40007f7e0ff */
        /* <DEDUP_REMOVED lines=14> */
[----:B------:R-:W-:Y:S02]  /*107c0*/  LOP3.LUT R12, R137, 0x380, RZ, 0xc0, !PT ;  /* 0x00000380890c7812 */ /* 0x000fe400078ec0ff */
[----:B------:R-:W-:Y:S02]  /*107d0*/  LOP3.LUT R14, R139, 0x380, RZ, 0xc0, !PT ;  /* 0x000003808b0e7812 */ /* 0x000fe400078ec0ff */
[----:B------:R-:W-:Y:S02]  /*107e0*/  LOP3.LUT R26, R143, 0x380, RZ, 0xc0, !PT ;  /* 0x000003808f1a7812 */ /* 0x000fe400078ec0ff */
[----:B------:R-:W-:Y:S02]  /*107f0*/  LOP3.LUT R30, R145, 0x380, RZ, 0xc0, !PT ;  /* 0x00000380911e7812 */ /* 0x000fe400078ec0ff */
[----:B------:R-:W-:-:S02]  /*10800*/  LOP3.LUT R24, R18, R141, RZ, 0x3c, !PT ;  /* 0x0000008d12187212 */ /* 0x000fc400078e3cff */
[----:B------:R-:W-:Y:S02]  /*10810*/  LOP3.LUT R38, R153, 0x380, RZ, 0xc0, !PT ;  /* 0x0000038099267812 */ /* 0x000fe400078ec0ff */
[----:B------:R-:W-:Y:S02]  /*10820*/  SHF.R.U64 R8, R8, 0x3, RZ ;  /* 0x0000000308087819 */ /* 0x000fe400000012ff */
[----:B------:R-:W-:Y:S02]  /*10830*/  SHF.R.U64 R10, R10, 0x3, RZ ;  /* 0x000000030a0a7819 */ /* 0x000fe400000012ff */
[----:B------:R-:W-:Y:S02]  /*10840*/  LOP3.LUT R32, R147, 0x380, RZ, 0xc0, !PT ;  /* 0x0000038093207812 */ /* 0x000fe400078ec0ff */
[----:B------:R-:W-:Y:S02]  /*10850*/  MOV R18, R4 ;  /* 0x0000000400127202 */ /* 0x000fe40000000f00 */
[----:B------:R-:W-:-:S02]  /*10860*/  LOP3.LUT R34, R149, 0x380, RZ, 0xc0, !PT ;  /* 0x0000038095227812 */ /* 0x000fc400078ec0ff */
[----:B------:R-:W-:Y:S02]  /*10870*/  SHF.R.U64 R12, R12, 0x3, RZ ;  /* 0x000000030c0c7819 */ /* 0x000fe400000012ff */
[----:B------:R-:W-:Y:S02]  /*10880*/  SHF.R.U64 R14, R14, 0x3, RZ ;  /* 0x000000030e0e7819 */ /* 0x000fe400000012ff */
[----:B------:R-:W-:Y:S02]  /*10890*/  F2FP.BF16.F32.PACK_AB R4, R124, R7 ;  /* 0x000000077c04723e */ /* 0x000fe400000010ff */
[----:B------:R-:W-:Y:S02]  /*108a0*/  SHF.R.U64 R26, R26, 0x3, RZ ;  /* 0x000000031a1a7819 */ /* 0x000fe400000012ff */
[----:B------:R-:W-:Y:S02]  /*108b0*/  F2FP.BF16.F32.PACK_AB R5, R133, R132 ;  /* 0x000000848505723e */ /* 0x000fe400000010ff */
[----:B------:R-:W-:Y:S01]  /*108c0*/  F2FP.BF16.F32.PACK_AB R7, R131, R28 ;  /* 0x0000001c8307723e */ /* 0x000fe200000010ff */
[----:B------:R-:W-:Y:S01]  /*108d0*/  BAR.SYNC.DEFER_BLOCKING 0x1, 0x100 ;  /* 0x0044000000007b1d */ /* 0x000fe20000010000 */
[----:B------:R-:W-:-:S02]  /*108e0*/  SHF.R.U64 R30, R30, 0x3, RZ ;  /* 0x000000031e1e7819 */ /* 0x000fc400000012ff */
[----:B------:R-:W-:Y:S02]  /*108f0*/  SHF.R.U64 R38, R38, 0x3, RZ ;  /* 0x0000000326267819 */ /* 0x000fe400000012ff */
[----:B------:R-:W-:Y:S02]  /*10900*/  LOP3.LUT R8, R8, R103, RZ, 0x3c, !PT ;  /* 0x0000006708087212 */ /* 0x000fe400078e3cff */
[----:B------:R-:W-:Y:S02]  /*10910*/  LOP3.LUT R10, R10, R135, RZ, 0x3c, !PT ;  /* 0x000000870a0a7212 */ /* 0x000fe400078e3cff */
[----:B------:R-:W-:Y:S02]  /*10920*/  SHF.R.U64 R32, R32, 0x3, RZ ;  /* 0x0000000320207819 */ /* 0x000fe400000012ff */
[----:B------:R-:W-:Y:S02]  /*10930*/  SHF.R.U64 R34, R34, 0x3, RZ ;  /* 0x0000000322227819 */ /* 0x000fe400000012ff */
[----:B------:R-:W-:-:S02]  /*10940*/  LOP3.LUT R12, R12, R137, RZ, 0x3c, !PT ;  /* 0x000000890c0c7212 */ /* 0x000fc400078e3cff */
[----:B------:R-:W-:Y:S02]  /*10950*/  LOP3.LUT R14, R14, R139, RZ, 0x3c, !PT ;  /* 0x0000008b0e0e7212 */ /* 0x000fe400078e3cff */
[----:B------:R-:W-:Y:S02]  /*10960*/  LOP3.LUT R36, R151, 0x380, RZ, 0xc0, !PT ;  /* 0x0000038097247812 */ /* 0x000fe400078ec0ff */
[----:B------:R-:W-:Y:S02]  /*10970*/  LOP3.LUT R26, R26, R143, RZ, 0x3c, !PT ;  /* 0x0000008f1a1a7212 */ /* 0x000fe400078e3cff */
[----:B------:R-:W-:Y:S02]  /*10980*/  LOP3.LUT R30, R30, R145, RZ, 0x3c, !PT ;  /* 0x000000911e1e7212 */ /* 0x000fe400078e3cff */
[----:B------:R-:W-:Y:S01]  /*10990*/  LOP3.LUT R28, R38, R153, RZ, 0x3c, !PT ;  /* 0x00000099261c7212 */ /* 0x000fe200078e3cff */
[----:B------:R0:W-:Y:S01]  /*109a0*/  STSM.16.M88.4 [R18], R4 ;  /* 0x0000000412007844 */ /* 0x0001e20000000200 */
[----:B------:R-:W-:-:S02]  /*109b0*/  LOP3.LUT R32, R32, R147, RZ, 0x3c, !PT ;  /* 0x0000009320207212 */ /* 0x000fc400078e3cff */
[----:B------:R-:W-:Y:S02]  /*109c0*/  LOP3.LUT R34, R34, R149, RZ, 0x3c, !PT ;  /* 0x0000009522227212 */ /* 0x000fe400078e3cff */
[----:B------:R-:W-:Y:S02]  /*109d0*/  MOV R134, R8 ;  /* 0x0000000800867202 */ /* 0x000fe40000000f00 */
[----:B------:R-:W-:Y:S02]  /*109e0*/  MOV R133, R10 ;  /* 0x0000000a00857202 */ /* 0x000fe40000000f00 */
[----:B------:R-:W-:Y:S02]  /*109f0*/  SHF.R.U64 R36, R36, 0x3, RZ ;  /* 0x0000000324247819 */ /* 0x000fe400000012ff */
[----:B------:R-:W-:Y:S02]  /*10a00*/  MOV R132, R12 ;  /* 0x0000000c00847202 */ /* 0x000fe40000000f00 */
[----:B------:R-:W-:-:S02]  /*10a10*/  MOV R131, R14 ;  /* 0x0000000e00837202 */ /* 0x000fc40000000f00 */
[----:B------:R-:W-:Y:S02]  /*10a20*/  F2FP.BF16.F32.PACK_AB R8, R41, R40 ;  /* 0x000000282908723e */ /* 0x000fe400000010ff */
[----:B0-----:R-:W-:Y:S02]  /*10a30*/  F2FP.BF16.F32.PACK_AB R4, R121, R120 ;  /* 0x000000787904723e */ /* 0x001fe400000010ff */
[----:B------:R-:W-:Y:S02]  /*10a40*/  F2FP.BF16.F32.PACK_AB R5, R130, R127 ;  /* 0x0000007f8205723e */ /* 0x000fe400000010ff */
[----:B------:R-:W-:Y:S02]  /*10a50*/  F2FP.BF16.F32.PACK_AB R6, R122, R3 ;  /* 0x000000037a06723e */ /* 0x000fe400000010ff */
[----:B------:R-:W-:Y:S02]  /*10a60*/  F2FP.BF16.F32.PACK_AB R7, R129, R126 ;  /* 0x0000007e8107723e */ /* 0x000fe400000010ff */
[----:B------:R-:W-:-:S02]  /*10a70*/  F2FP.BF16.F32.PACK_AB R9, R128, R125 ;  /* 0x0000007d8009723e */ /* 0x000fc400000010ff */
[----:B------:R-:W-:Y:S01]  /*10a80*/  F2FP.BF16.F32.PACK_AB R10, R45, R44 ;  /* 0x0000002c2d0a723e */ /* 0x000fe200000010ff */
[----:B------:R0:W-:Y:S01]  /*10a90*/  STSM.16.M88.4 [R134], R4 ;  /* 0x0000000486007844 */ /* 0x0001e20000000200 */
[----:B------:R-:W-:Y:S02]  /*10aa0*/  F2FP.BF16.F32.PACK_AB R11, R47, R46 ;  /* 0x0000002e2f0b723e */ /* 0x000fe400000010ff */
[----:B------:R-:W-:Y:S02]  /*10ab0*/  MOV R124, R24 ;  /* 0x00000018007c7202 */ /* 0x000fe40000000f00 */
[----:B------:R-:W-:Y:S01]  /*10ac0*/  MOV R123, R26 ;  /* 0x0000001a007b7202 */ /* 0x000fe20000000f00 */
[----:B------:R1:W-:Y:S01]  /*10ad0*/  STSM.16.M88.4 [R133], R8 ;  /* 0x0000000885007844 */ /* 0x0003e20000000200 */
[----:B------:R-:W-:Y:S02]  /*10ae0*/  F2FP.BF16.F32.PACK_AB R12, R49, R48 ;  /* 0x00000030310c723e */ /* 0x000fe400000010ff */
[----:B------:R-:W-:-:S02]  /*10af0*/  F2FP.BF16.F32.PACK_AB R13, R51, R50 ;  /* 0x00000032330d723e */ /* 0x000fc400000010ff */
[----:B------:R-:W-:Y:S02]  /*10b00*/  F2FP.BF16.F32.PACK_AB R14, R53, R52 ;  /* 0x00000034350e723e */ /* 0x000fe400000010ff */
[----:B------:R-:W-:Y:S02]  /*10b10*/  F2FP.BF16.F32.PACK_AB R15, R55, R54 ;  /* 0x00000036370f723e */ /* 0x000fe400000010ff */
[----:B------:R-:W-:Y:S02]  /*10b20*/  MOV R103, R30 ;  /* 0x0000001e00677202 */ /* 0x000fe40000000f00 */
[----:B------:R-:W-:Y:S01]  /*10b30*/  F2FP.BF16.F32.PACK_AB R24, R57, R56 ;  /* 0x000000383918723e */ /* 0x000fe200000010ff */
[----:B------:R-:W-:Y:S01]  /*10b40*/  STSM.16.M88.4 [R132], R12 ;  /* 0x0000000c84007844 */ /* 0x000fe20000000200 */
[----:B------:R-:W-:Y:S02]  /*10b50*/  F2FP.BF16.F32.PACK_AB R25, R59, R58 ;  /* 0x0000003a3b19723e */ /* 0x000fe400000010ff */
[----:B------:R-:W-:-:S02]  /*10b60*/  F2FP.BF16.F32.PACK_AB R26, R61, R60 ;  /* 0x0000003c3d1a723e */ /* 0x000fc400000010ff */
[----:B------:R-:W-:Y:S02]  /*10b70*/  F2FP.BF16.F32.PACK_AB R27, R63, R62 ;  /* 0x0000003e3f1b723e */ /* 0x000fe400000010ff */
[----:B------:R-:W-:Y:S02]  /*10b80*/  MOV R18, R28 ;  /* 0x0000001c00127202 */ /* 0x000fe40000000f00 */
[----:B------:R-:W-:Y:S01]  /*10b90*/  MOV R102, R32 ;  /* 0x0000002000667202 */ /* 0x000fe20000000f00 */
[----:B------:R-:W-:Y:S01]  /*10ba0*/  STSM.16.M88.4 [R131], R24 ;  /* 0x0000001883007844 */ /* 0x000fe20000000200 */
[----:B------:R-:W-:Y:S02]  /*10bb0*/  MOV R38, R34 ;  /* 0x0000002200267202 */ /* 0x000fe40000000f00 */
[----:B------:R-:W-:Y:S02]  /*10bc0*/  F2FP.BF16.F32.PACK_AB R28, R65, R64 ;  /* 0x00000040411c723e */ /* 0x000fe400000010ff */
[----:B------:R-:W-:Y:S01]  /*10bd0*/  F2FP.BF16.F32.PACK_AB R29, R67, R66 ;  /* 0x00000042431d723e */ /* 0x000fe200000010ff */
[----:B------:R-:W2:Y:S01]  /*10be0*/  LDC R64, c[0x0][0xbe8] ;  /* 0x0002fa00ff407b82 */ /* 0x000ea20000000800 */
[----:B------:R-:W-:-:S02]  /*10bf0*/  F2FP.BF16.F32.PACK_AB R30, R69, R68 ;  /* 0x00000044451e723e */ /* 0x000fc400000010ff */
[----:B------:R-:W-:Y:S02]  /*10c00*/  F2FP.BF16.F32.PACK_AB R31, R71, R70 ;  /* 0x00000046471f723e */ /* 0x000fe400000010ff */
[----:B------:R-:W-:Y:S02]  /*10c10*/  LOP3.LUT R36, R36, R151, RZ, 0x3c, !PT ;  /* 0x0000009724247212 */ /* 0x000fe400078e3cff */
[----:B------:R-:W-:Y:S01]  /*10c20*/  F2FP.BF16.F32.PACK_AB R32, R73, R72 ;  /* 0x000000484920723e */ /* 0x000fe200000010ff */
[----:B------:R-:W-:Y:S01]  /*10c30*/  STSM.16.M88.4 [R124], R28 ;  /* 0x0000001c7c007844 */ /* 0x000fe20000000200 */
[----:B------:R-:W-:Y:S02]  /*10c40*/  F2FP.BF16.F32.PACK_AB R33, R75, R74 ;  /* 0x0000004a4b21723e */ /* 0x000fe400000010ff */
[----:B------:R-:W-:Y:S02]  /*10c50*/  F2FP.BF16.F32.PACK_AB R34, R77, R76 ;  /* 0x0000004c4d22723e */ /* 0x000fe400000010ff */
[----:B------:R-:W-:-:S02]  /*10c60*/  F2FP.BF16.F32.PACK_AB R35, R79, R78 ;  /* 0x0000004e4f23723e */ /* 0x000fc400000010ff */
[----:B0-----:R-:W-:Y:S02]  /*10c70*/  F2FP.BF16.F32.PACK_AB R4, R81, R80 ;  /* 0x000000505104723e */ /* 0x001fe400000010ff */
[----:B------:R-:W-:Y:S01]  /*10c80*/  F2FP.BF16.F32.PACK_AB R5, R83, R82 ;  /* 0x000000525305723e */ /* 0x000fe200000010ff */
[----:B------:R-:W-:Y:S01]  /*10c90*/  STSM.16.M88.4 [R123], R32 ;  /* 0x000000207b007844 */ /* 0x000fe20000000200 */
[----:B------:R-:W-:Y:S02]  /*10ca0*/  F2FP.BF16.F32.PACK_AB R6, R85, R84 ;  /* 0x000000545506723e */ /* 0x000fe400000010ff */
[----:B------:R-:W-:Y:S02]  /*10cb0*/  F2FP.BF16.F32.PACK_AB R7, R87, R86 ;  /* 0x000000565707723e */ /* 0x000fe400000010ff */
[----:B-1----:R-:W-:Y:S02]  /*10cc0*/  F2FP.BF16.F32.PACK_AB R8, R89, R88 ;  /* 0x000000585908723e */ /* 0x002fe400000010ff */
[----:B------:R-:W-:Y:S01]  /*10cd0*/  F2FP.BF16.F32.PACK_AB R9, R91, R90 ;  /* 0x0000005a5b09723e */ /* 0x000fe200000010ff */
[----:B------:R0:W-:Y:S01]  /*10ce0*/  STSM.16.M88.4 [R103], R4 ;  /* 0x0000000467007844 */ /* 0x0001e20000000200 */
[----:B------:R-:W-:-:S02]  /*10cf0*/  F2FP.BF16.F32.PACK_AB R10, R93, R92 ;  /* 0x0000005c5d0a723e */ /* 0x000fc400000010ff */
[----:B------:R-:W-:Y:S02]  /*10d00*/  F2FP.BF16.F32.PACK_AB R11, R95, R94 ;  /* 0x0000005e5f0b723e */ /* 0x000fe400000010ff */
[----:B------:R-:W-:Y:S02]  /*10d10*/  MOV R36, R36 ;  /* 0x0000002400247202 */ /* 0x000fe40000000f00 */
[----:B------:R-:W-:Y:S01]  /*10d20*/  PLOP3.LUT P0, PT, PT, PT, UP0, 0x80, 0x0 ;  /* 0x000000000000781c */ /* 0x000fe20003f0f008 */
[----:B------:R1:W-:Y:S04]  /*10d30*/  STSM.16.M88.4 [R102], R8 ;  /* 0x0000000866007844 */ /* 0x0003e80000000200 */
[----:B------:R3:W-:Y:S04]  /*10d40*/  STSM.16.M88.4 [R38], R96 ;  /* 0x0000006026007844 */ /* 0x0007e80000000200 */
[----:B------:R3:W-:Y:S01]  /*10d50*/  STSM.16.M88.4 [R36], R104 ;  /* 0x0000006824007844 */ /* 0x0007e20000000200 */
[----:B0-----:R-:W-:-:S02]  /*10d60*/  IMAD.U32 R4, RZ, RZ, UR4 ;  /* 0x00000004ff047e24 */ /* 0x001fc4000f8e00ff */
[----:B------:R-:W-:Y:S01]  /*10d70*/  IMAD.U32 R5, RZ, RZ, UR7 ;  /* 0x00000007ff057e24 */ /* 0x000fe2000f8e00ff */
[----:B------:R3:W-:Y:S01]  /*10d80*/  STSM.16.M88.4 [R18], R112 ;  /* 0x0000007012007844 */ /* 0x0007e20000000200 */
[----:B------:R-:W-:Y:S06]  /*10d90*/  BAR.SYNC.DEFER_BLOCKING 0x1, 0x100 ;  /* 0x0044000000007b1d */ /* 0x000fec0000010000 */
[----:B------:R-:W4:Y:S01]  /*10da0*/  @P0 LDG.E R3, desc[UR12][R4.64] ;  /* 0x0000000c04030981 */ /* 0x000f22000c1e1900 */
[----:B--2---:R-:W-:Y:S01]  /*10db0*/  ISETP.NE.AND P1, PT, R64, 0x1, PT ;  /* 0x000000014000780c */ /* 0x004fe20003f25270 */
[----:B------:R-:W-:Y:S01]  /*10dc0*/  UISETP.NE.U32.AND UP1, UPT, UR8, URZ, UPT ;  /* 0x0000003f0800728c */ /* 0x000fe2000bf25070 */
[----:B------:R-:W-:Y:S01]  /*10dd0*/  ULDC UR7, c[0x0][0xa88] ;  /* 0x0002a20000077ab9 */ /* 0x000fe20000000800 */
[----:B------:R-:W-:-:S02]  /*10de0*/  UMOV UR4, URZ ;  /* 0x0000003f00047c82 */ /* 0x000fc40008000000 */
[----:B------:R-:W-:-:S06]  /*10df0*/  UISETP.NE.AND.EX UP1, UPT, UR9, URZ, UPT, UP1 ;  /* 0x0000003f0900728c */ /* 0x000fcc000bf25310 */
[----:B------:R-:W-:Y:S02]  /*10e00*/  PLOP3.LUT P2, PT, PT, PT, UP1, 0x80, 0x0 ;  /* 0x000000000000781c */ /* 0x000fe40003f4f018 */
[----:B------:R-:W0:Y:S03]  /*10e10*/  @P1 LDC R6, c[0x0][0xbec] ;  /* 0x0002fb00ff061b82 */ /* 0x000e260000000800 */
[----:B------:R-:W-:-:S04]  /*10e20*/  @UP1 UIADD3 UR8, UP2, UR10, UR8, URZ ;  /* 0x000000080a081290 */ /* 0x000fc8000ff5e03f */
[----:B------:R-:W-:Y:S01]  /*10e30*/  @UP1 UIADD3.X UR9, UR11, UR9, URZ, UP2, !UPT ;  /* 0x000000090b091290 */ /* 0x000fe200097fe43f */
[----:B-1----:R-:W1:Y:S01]  /*10e40*/  @P1 LDC R8, c[0x0][0xbf0] ;  /* 0x0002fc00ff081b82 */ /* 0x002e620000000800 */
[----:B------:R-:W-:-:S04]  /*10e50*/  IMAD.U32 R10, RZ, RZ, UR8 ;  /* 0x00000008ff0a7e24 */ /* 0x000fc8000f8e00ff */
[----:B------:R-:W-:Y:S01]  /*10e60*/  IMAD.U32 R11, RZ, RZ, UR9 ;  /* 0x00000009ff0b7e24 */ /* 0x000fe2000f8e00ff */
[----:B----4-:R-:W-:Y:S01]  /*10e70*/  @P0 R2UR UR4, R3 ;  /* 0x00000000030402ca */ /* 0x010fe200000e0000 */
        /* <DEDUP_REMOVED lines=8> */
.L_x_2511:
[----:B------:R-:W-:Y:S01]  /*10f00*/  R2UR UR18, R208 ;  /* 0x00000000d01272ca */ /* 0x000fe200000e0000 */
[----:B------:R-:W-:Y:S01]  /*10f10*/  ULDC.64 UR12, c[0x0][0xb90] ;  /* 0x0002e400000c7ab9 */ /* 0x000fe20000000a00 */
[----:B------:R-:W-:Y:S01]  /*10f20*/  R2UR UR17, R19 ;  /* 0x00000000131172ca */ /* 0x000fe200000e0000 */
[----:B------:R-:W-:Y:S01]  /*10f30*/  USHF.R.S32.HI UR11, URZ, 0x1f, UR4 ;  /* 0x0000001f3f0b7899 */ /* 0x000fe20008011404 */
[----:B------:R-:W-:Y:S01]  /*10f40*/  R2UR UR16, R210 ;  /* 0x00000000d21072ca */ /* 0x000fe200000e0000 */
[----:B------:R-:W-:Y:S01]  /*10f50*/  UMOV UR10, UR4 ;  /* 0x00000004000a7c82 */ /* 0x000fe20008000000 */
[----:B------:R-:W-:Y:S01]  /*10f60*/  R2UR UR15, R207 ;  /* 0x00000000cf0f72ca */ /* 0x000fe200000e0000 */
[----:B-----5:R-:W-:Y:S01]  /*10f70*/  IMAD R65, R3, R64, RZ ;  /* 0x0000004003417224 */ /* 0x020fe200078e02ff */
[----:B------:R-:W-:-:S05]  /*10f80*/  ULDC.64 UR20, c[0x0][0x208] ;  /* 0x0000820000147ab9 */ /* 0x000fca0000000a00 */
[----:B------:R-:W-:Y:S02]  /*10f90*/  USHF.R.S32.HI UR14, URZ, 0x1f, UR18 ;  /* 0x0000001f3f0e7899 */ /* 0x000fe40008011412 */
[----:B------:R-:W-:Y:S01]  /*10fa0*/  VIADD R9, R23, UR17 ;  /* 0x0000001117097c36 */ /* 0x000fe20008000000 */
[----:B------:R-:W-:Y:S01]  /*10fb0*/  UIMAD.WIDE.U32 UR8, UR18, UR12, UR10 ;  /* 0x0000000c120872a5 */ /* 0x000fe2000f8e000a */
[----:B------:R-:W-:Y:S01]  /*10fc0*/  VIADD R26, R214, UR17 ;  /* 0x00000011d61a7c36 */ /* 0x000fe20008000000 */
[----:B------:R-:W-:Y:S01]  /*10fd0*/  UIMAD UR7, UR14, UR12, URZ ;  /* 0x0000000c0e0772a4 */ /* 0x000fe2000f8e023f */
[----:B------:R-:W-:Y:S01]  /*10fe0*/  @P1 IMAD.HI.U32 R5, R9, R6, RZ ;  /* 0x0000000609051227 */ /* 0x000fe200078e00ff */
[----:B------:R-:W-:Y:S02]  /*10ff0*/  USEL UR16, UR16, URZ, !UP0 ;  /* 0x0000003f10107287 */ /* 0x000fe4000c000000 */
[----:B------:R-:W-:Y:S01]  /*11000*/  UIMAD UR7, UR18, UR13, UR7 ;  /* 0x0000000d120772a4 */ /* 0x000fe2000f8e0207 */
[----:B------:R-:W-:Y:S01]  /*11010*/  IMAD.MOV.U32 R4, RZ, RZ, R9 ;  /* 0x000000ffff047224 */ /* 0x000fe200078e0009 */
[----:B------:R-:W-:Y:S01]  /*11020*/  @P1 SHF.R.U32.HI R4, RZ, R8, R5 ;  /* 0x00000008ff041219 */ /* 0x000fe20000011605 */
[----:B------:R-:W-:Y:S01]  /*11030*/  ULDC.64 UR12, c[0x0][0xb98] ;  /* 0x0002e600000c7ab9 */ /* 0x000fe20000000a00 */
[----:B------:R-:W-:Y:S01]  /*11040*/  UIADD3 UR9, UR9, UR7, URZ ;  /* 0x0000000709097290 */ /* 0x000fe2000fffe03f */
[----:B------:R-:W-:Y:S01]  /*11050*/  IMAD R5, R209, 0x40, R16 ;  /* 0x00000040d1057824 */ /* 0x000fe200078e0210 */
[----:B------:R-:W-:Y:S01]  /*11060*/  USEL UR15, UR15, URZ, !UP0 ;  /* 0x0000003f0f0f7287 */ /* 0x000fe2000c000000 */
[----:B------:R-:W-:Y:S01]  /*11070*/  IMAD.MOV R7, RZ, RZ, -R4 ;  /* 0x000000ffff077224 */ /* 0x000fe200078e0a04 */
[----:B------:R-:W-:Y:S01]  /*11080*/  UIMAD UR7, UR16, UR12, URZ ;  /* 0x0000000c100772a4 */ /* 0x000fe2000f8e023f */
[----:B------:R-:W-:Y:S01]  /*11090*/  IMAD.WIDE R20, R5, 0x2, R20 ;  /* 0x0000000205147825 */ /* 0x000fe200078e0214 */
[----:B------:R-:W-:Y:S01]  /*110a0*/  UIMAD.WIDE.U32 UR8, UR15, UR12, UR8 ;  /* 0x0000000c0f0872a5 */ /* 0x000fe2000f8e0008 */
[----:B------:R-:W-:Y:S01]  /*110b0*/  SHF.R.S32.HI R5, RZ, 0x1f, R4 ;  /* 0x0000001fff057819 */ /* 0x000fe20000011404 */
[----:B------:R-:W-:Y:S01]  /*110c0*/  UIMAD UR7, UR15, UR13, UR7 ;  /* 0x0000000d0f0772a4 */ /* 0x000fe2000f8e0207 */
[----:B------:R-:W-:Y:S01]  /*110d0*/  IMAD R7, R64, R7, R9 ;  /* 0x0000000740077224 */ /* 0x000fe200078e0209 */
[----:B------:R-:W-:Y:S01]  /*110e0*/  IADD3 R13, P2, R20, 0x1000, RZ ;  /* 0x00001000140d7810 */ /* 0x000fe20007f5e0ff */
[----:B------:R-:W-:Y:S01]  /*110f0*/  ULDC.64 UR12, c[0x0][0xaa0] ;  /* 0x0002a800000c7ab9 */ /* 0x000fe20000000a00 */
[----:B------:R-:W-:-:S02]  /*11100*/  IADD3 R4, P0, R4, UR8, RZ ;  /* 0x0000000804047c10 */ /* 0x000fc4000ff1e0ff */
[----:B------:R-:W-:Y:S01]  /*11110*/  IMAD.U32 R8, RZ, RZ, UR7 ;  /* 0x00000007ff087e24 */ /* 0x000fe2000f8e00ff */
[----:B------:R-:W-:Y:S02]  /*11120*/  SHF.R.S32.HI R6, RZ, 0x1f, R7 ;  /* 0x0000001fff067819 */ /* 0x000fe40000011407 */
[----:B------:R-:W-:Y:S02]  /*11130*/  LOP3.LUT R12, R13, 0x380, RZ, 0xc0, !PT ;  /* 0x000003800d0c7812 */ /* 0x000fe400078ec0ff */
[----:B------:R-:W-:Y:S01]  /*11140*/  IADD3.X R5, R5, UR9, R8, P0, !PT ;  /* 0x0000000905057c10 */ /* 0x000fe200087fe408 */
[----:B------:R-:W-:Y:S01]  /*11150*/  ULDC.64 UR8, c[0x0][0xb88] ;  /* 0x0002e20000087ab9 */ /* 0x000fe20000000a00 */
[----:B------:R-:W-:Y:S01]  /*11160*/  SHF.R.U64 R12, R12, 0x3, RZ ;  /* 0x000000030c0c7819 */ /* 0x000fe200000012ff */
[----:B------:R-:W-:Y:S01]  /*11170*/  IMAD R6, R6, UR8, RZ ;  /* 0x0000000806067c24 */ /* 0x000fe2000f8e02ff */
[----:B------:R-:W-:Y:S01]  /*11180*/  IADD3 R33, P3, R20, 0x6000, RZ ;  /* 0x0000600014217810 */ /* 0x000fe20007f7e0ff */
[----:B------:R-:W-:Y:S01]  /*11190*/  IMAD.WIDE.U32 R4, R7, UR8, R4 ;  /* 0x0000000807047c25 */ /* 0x000fe2000f8e0004 */
[----:B------:R-:W-:-:S02]  /*111a0*/  LOP3.LUT R12, R12, R13, RZ, 0x3c, !PT ;  /* 0x0000000d0c0c7212 */ /* 0x000fc400078e3cff */
[----:B------:R-:W-:Y:S01]  /*111b0*/  IADD3.X R13, RZ, R21, RZ, P2, !PT ;  /* 0x00000015ff0d7210 */ /* 0x000fe200017fe4ff */
[----:B---3--:R-:W-:Y:S01]  /*111c0*/  IMAD R11, R7, UR9, R6 ;  /* 0x00000009070b7c24 */ /* 0x008fe2000f8e0206 */
[----:B------:R-:W-:Y:S01]  /*111d0*/  ULDC.64 UR8, c[0x0][0xb50] ;  /* 0x0002d40000087ab9 */ /* 0x000fe20000000a00 */
[----:B------:R-:W-:Y:S01]  /*111e0*/  IADD3 R25, P2, R20, 0x7000, RZ ;  /* 0x0000700014197810 */ /* 0x000fe20007f5e0ff */
[----:B------:R-:W-:Y:S01]  /*111f0*/  VIADD R6, R26, 0x8 ;  /* 0x000000081a067836 */ /* 0x000fe20000000000 */
[----:B------:R-:W-:Y:S01]  /*11200*/  LOP3.LUT R32, R33, 0x380, RZ, 0xc0, !PT ;  /* 0x0000038021207812 */ /* 0x000fe200078ec0ff */
[----:B------:R-:W-:Y:S01]  /*11210*/  IMAD.IADD R5, R5, 0x1, R11 ;  /* 0x0000000105057824 */ /* 0x000fe200078e020b */
[----:B------:R-:W-:Y:S02]  /*11220*/  LEA R11, P0, R4, UR8, 0x2 ;  /* 0x00000008040b7c11 */ /* 0x000fe4000f8010ff */
[----:B------:R-:W-:Y:S02]  /*11230*/  IADD3 R9, P6, R20, 0x2000, RZ ;  /* 0x0000200014097810 */ /* 0x000fe40007fde0ff */
[----:B------:R-:W-:Y:S01]  /*11240*/  LEA.HI.X R14, R4, UR9, R5, 0x2, P0 ;  /* 0x00000009040e7c11 */ /* 0x000fe200080f1405 */
[----:B------:R-:W-:Y:S01]  /*11250*/  SHFL.IDX PT, R18, R11, RZ, 0x1c1f ;  /* 0x001c1fff0b127589 */ /* 0x000fe200000e0000 */
[----:B------:R-:W-:-:S02]  /*11260*/  IADD3 R45, P0, R20, 0x5000, RZ ;  /* 0x00005000142d7810 */ /* 0x000fc40007f1e0ff */
[C---:B------:R-:W-:Y:S01]  /*11270*/  IADD3 R5, P5, R20.reuse, 0x3000, RZ ;  /* 0x0000300014057810 */ /* 0x040fe20007fbe0ff */
[----:B------:R-:W0:Y:S01]  /*11280*/  SHFL.IDX PT, R19, R14, RZ, 0x1c1f ;  /* 0x001c1fff0e137589 */ /* 0x000e2200000e0000 */
[----:B------:R-:W-:Y:S02]  /*11290*/  LOP3.LUT R44, R45, 0x380, RZ, 0xc0, !PT ;  /* 0x000003802d2c7812 */ /* 0x000fe400078ec0ff */
[----:B------:R-:W-:Y:S01]  /*112a0*/  IADD3 R49, P4, R20, 0x4000, RZ ;  /* 0x0000400014317810 */ /* 0x000fe20007f9e0ff */
[----:B------:R-:W-:Y:S01]  /*112b0*/  SHFL.IDX PT, R36, R11, 0x1, 0x1c1f ;  /* 0x003c1f000b247f89 */ /* 0x000fe200000e0000 */
[----:B------:R-:W-:Y:S02]  /*112c0*/  SHF.R.U64 R44, R44, 0x3, RZ ;  /* 0x000000032c2c7819 */ /* 0x000fe400000012ff */
[----:B------:R-:W-:Y:S01]  /*112d0*/  LOP3.LUT R24, R25, 0x380, RZ, 0xc0, !PT ;  /* 0x0000038019187812 */ /* 0x000fe200078ec0ff */
[----:B------:R-:W1:Y:S01]  /*112e0*/  SHFL.IDX PT, R37, R14, 0x1, 0x1c1f ;  /* 0x003c1f000e257f89 */ /* 0x000e6200000e0000 */
[----:B------:R-:W-:-:S02]  /*112f0*/  SHF.R.U64 R32, R32, 0x3, RZ ;  /* 0x0000000320207819 */ /* 0x000fc400000012ff */
[----:B------:R-:W-:Y:S02]  /*11300*/  LOP3.LUT R8, R9, 0x380, RZ, 0xc0, !PT ;  /* 0x0000038009087812 */ /* 0x000fe400078ec0ff */
[----:B------:R-:W-:Y:S02]  /*11310*/  LOP3.LUT R4, R5, 0x380, RZ, 0xc0, !PT ;  /* 0x0000038005047812 */ /* 0x000fe400078ec0ff */
[----:B------:R-:W-:Y:S02]  /*11320*/  LOP3.LUT R48, R49, 0x380, RZ, 0xc0, !PT ;  /* 0x0000038031307812 */ /* 0x000fe400078ec0ff */
[----:B------:R-:W-:Y:S01]  /*11330*/  LOP3.LUT R44, R44, R45, RZ, 0x3c, !PT ;  /* 0x0000002d2c2c7212 */ /* 0x000fe200078e3cff */
[--C-:B------:R-:W-:Y:S01]  /*11340*/  IMAD.X R45, RZ, RZ, R21.reuse, P0 ;  /* 0x000000ffff2d7224 */ /* 0x100fe200000e0615 */
[----:B------:R-:W-:Y:S02]  /*11350*/  SHF.R.U64 R24, R24, 0x3, RZ ;  /* 0x0000000318187819 */ /* 0x000fe400000012ff */
[----:B------:R-:W-:Y:S01]  /*11360*/  LOP3.LUT R32, R32, R33, RZ, 0x3c, !PT ;  /* 0x0000002120207212 */ /* 0x000fe200078e3cff */
[----:B------:R-:W-:Y:S01]  /*11370*/  IMAD.X R33, RZ, RZ, R21, P3 ;  /* 0x000000ffff217224 */ /* 0x000fe200018e0615 */
[----:B------:R-:W-:-:S02]  /*11380*/  SHF.R.U64 R8, R8, 0x3, RZ ;  /* 0x0000000308087819 */ /* 0x000fc400000012ff */
[----:B------:R-:W-:Y:S02]  /*11390*/  SHF.R.U64 R4, R4, 0x3, RZ ;  /* 0x0000000304047819 */ /* 0x000fe400000012ff */
[----:B------:R-:W-:Y:S02]  /*113a0*/  SHF.R.U64 R48, R48, 0x3, RZ ;  /* 0x0000000330307819 */ /* 0x000fe400000012ff */
[----:B------:R-:W-:Y:S02]  /*113b0*/  LOP3.LUT P0, RZ, R212, 0x3, RZ, 0xc0, !PT ;  /* 0x00000003d4ff7812 */ /* 0x000fe4000780c0ff */
[----:B------:R-:W-:Y:S02]  /*113c0*/  IADD3 R10, P3, R20, 0xb000, RZ ;  /* 0x0000b000140a7810 */ /* 0x000fe40007f7e0ff */
        /* <DEDUP_REMOVED lines=8> */
[-C--:B------:R-:W-:Y:S01]  /*11450*/  ISETP.GE.OR P2, PT, R26, R65.reuse, P0 ;  /* 0x000000411a00720c */ /* 0x080fe20000746670 */
[----:B------:R-:W-:Y:S01]  /*11460*/  IMAD.X R41, RZ, RZ, R21, P3 ;  /* 0x000000ffff297224 */ /* 0x000fe200018e0615 */
[----:B------:R-:W-:-:S02]  /*11470*/  ISETP.GE.OR P0, PT, R6, R65, P0 ;  /* 0x000000410600720c */ /* 0x000fc40000706670 */
[----:B------:R-:W-:Y:S02]  /*11480*/  LOP3.LUT R3, R10, 0x380, RZ, 0xc0, !PT ;  /* 0x000003800a037812 */ /* 0x000fe400078ec0ff */
[C---:B------:R-:W-:Y:S02]  /*11490*/  IADD3 R61, P6, R20.reuse, 0x8000, RZ ;  /* 0x00008000143d7810 */ /* 0x040fe40007fde0ff */
[C---:B------:R-:W-:Y:S02]  /*114a0*/  IADD3 R57, P5, R20.reuse, 0x9000, RZ ;  /* 0x0000900014397810 */ /* 0x040fe40007fbe0ff */
[C---:B------:R-:W-:Y:S02]  /*114b0*/  IADD3 R53, P4, R20.reuse, 0xa000, RZ ;  /* 0x0000a00014357810 */ /* 0x040fe40007f9e0ff */
[----:B------:R-:W-:Y:S01]  /*114c0*/  LOP3.LUT R7, R20, 0x380, RZ, 0xc0, !PT ;  /* 0x0000038014077812 */ /* 0x000fe200078ec0ff */
[----:B0-----:R0:W-:Y:S01]  /*114d0*/  @!P2 ST.E desc[UR20][R18.64], R0 ;  /* 0x000000001200a985 */ /* 0x0011e2000c101914 */
[----:B------:R-:W-:-:S02]  /*114e0*/  SHF.R.U64 R3, R3, 0x3, RZ ;  /* 0x0000000303037819 */ /* 0x000fc400000012ff */
[----:B------:R-:W-:Y:S01]  /*114f0*/  LOP3.LUT R60, R61, 0x380, RZ, 0xc0, !PT ;  /* 0x000003803d3c7812 */ /* 0x000fe200078ec0ff */
[----:B-1----:R1:W-:Y:S01]  /*11500*/  @!P0 ST.E desc[UR20][R36.64], R2 ;  /* 0x0000000224008985 */ /* 0x0023e2000c101914 */
[----:B------:R-:W-:Y:S02]  /*11510*/  LOP3.LUT R56, R57, 0x380, RZ, 0xc0, !PT ;  /* 0x0000038039387812 */ /* 0x000fe400078ec0ff */
[----:B------:R-:W-:Y:S01]  /*11520*/  LOP3.LUT R52, R53, 0x380, RZ, 0xc0, !PT ;  /* 0x0000038035347812 */ /* 0x000fe200078ec0ff */
[----:B------:R-:W-:Y:S01]  /*11530*/  UIMAD UR7, UR11, UR12, URZ ;  /* 0x0000000c0b0772a4 */ /* 0x000fe2000f8e023f */
[----:B------:R-:W-:Y:S01]  /*11540*/  SHF.R.U64 R7, R7, 0x3, RZ ;  /* 0x0000000307077819 */ /* 0x000fe200000012ff */
[----:B------:R-:W-:Y:S01]  /*11550*/  UIMAD.WIDE.U32 UR8, UR4, UR12, URZ ;  /* 0x0000000c040872a5 */ /* 0x000fe2000f8e003f */
[----:B------:R-:W-:Y:S01]  /*11560*/  SHF.R.U64 R60, R60, 0x3, RZ ;  /* 0x000000033c3c7819 */ /* 0x000fe200000012ff */
[----:B------:R-:W-:Y:S01]  /*11570*/  ULDC.64 UR10, c[0x0][0xae8] ;  /* 0x0002ba00000a7ab9 */ /* 0x000fe20000000a00 */
[----:B------:R-:W-:Y:S01]  /*11580*/  SHF.R.U64 R56, R56, 0x3, RZ ;  /* 0x0000000338387819 */ /* 0x000fe200000012ff */
[----:B0-----:R-:W-:Y:S01]  /*11590*/  IMAD R0, R206, 0x20, R209 ;  /* 0x00000020ce007824 */ /* 0x001fe200078e02d1 */
[----:B------:R-:W-:Y:S01]  /*115a0*/  SHF.R.U64 R52, R52, 0x3, RZ ;  /* 0x0000000334347819 */ /* 0x000fe200000012ff */
[----:B------:R-:W5:Y:S01]  /*115b0*/  LD.E.128 R12, desc[UR20][R12.64] ;  /* 0x000000140c0c7980 */ /* 0x000f62000c101d00 */
[----:B------:R-:W-:-:S02]  /*115c0*/  LOP3.LUT R20, R7, R20, RZ, 0x3c, !PT ;  /* 0x0000001407147212 */ /* 0x000fc400078e3cff */
[----:B------:R-:W-:Y:S01]  /*115d0*/  LOP3.LUT R40, R3, R10, RZ, 0x3c, !PT ;  /* 0x0000000a03287212 */ /* 0x000fe200078e3cff */
[----:B------:R-:W5:Y:S01]  /*115e0*/  LD.E.128 R48, desc[UR20][R48.64] ;  /* 0x0000001430307980 */ /* 0x000f62000c101d00 */
[----:B------:R-:W0:Y:S01]  /*115f0*/  @P1 LDC R3, c[0x0][0xbec] ;  /* 0x0002fb00ff031b82 */ /* 0x000e220000000800 */
[----:B------:R-:W-:Y:S01]  /*11600*/  LOP3.LUT R60, R60, R61, RZ, 0x3c, !PT ;  /* 0x0000003d3c3c7212 */ /* 0x000fe200078e3cff */
[--C-:B------:R-:W-:Y:S01]  /*11610*/  IMAD.X R61, RZ, RZ, R21.reuse, P6 ;  /* 0x000000ffff3d7224 */ /* 0x100fe200030e0615 */
[----:B------:R-:W-:Y:S01]  /*11620*/  LOP3.LUT R56, R56, R57, RZ, 0x3c, !PT ;  /* 0x0000003938387212 */ /* 0x000fe200078e3cff */
[--C-:B------:R-:W-:Y:S01]  /*11630*/  IMAD.X R57, RZ, RZ, R21.reuse, P5 ;  /* 0x000000ffff397224 */ /* 0x100fe200028e0615 */
[----:B------:R-:W-:Y:S01]  /*11640*/  LOP3.LUT R52, R52, R53, RZ, 0x3c, !PT ;  /* 0x0000003534347212 */ /* 0x000fe200078e3cff */
[----:B------:R-:W-:Y:S01]  /*11650*/  IMAD.X R53, RZ, RZ, R21, P4 ;  /* 0x000000ffff357224 */ /* 0x000fe200020e0615 */
[----:B------:R2:W5:Y:S01]  /*11660*/  LD.E.128 R28, desc[UR20][R20.64] ;  /* 0x00000014141c7980 */ /* 0x000562000c101d00 */
[----:B------:R-:W-:Y:S01]  /*11670*/  UIMAD UR7, UR4, UR13, UR7 ;  /* 0x0000000d040772a4 */ /* 0x000fe2000f8e0207 */
[----:B------:R-:W-:-:S02]  /*11680*/  VIADD R18, R0, UR17 ;  /* 0x0000001100127c36 */ /* 0x000fc40008000000 */
[----:B------:R-:W5:Y:S04]  /*11690*/  LD.E.128 R8, desc[UR20][R8.64] ;  /* 0x0000001408087980 */ /* 0x000f68000c101d00 */
[----:B------:R-:W5:Y:S01]  /*116a0*/  LD.E.128 R4, desc[UR20][R4.64] ;  /* 0x0000001404047980 */ /* 0x000f62000c101d00 */
[----:B--2---:R-:W2:Y:S01]  /*116b0*/  @P1 LDC R21, c[0x0][0xbf0] ;  /* 0x0002fc00ff151b82 */ /* 0x004ea20000000800 */
[----:B------:R-:W-:Y:S02]  /*116c0*/  UIADD3 UR9, UR9, UR7, URZ ;  /* 0x0000000709097290 */ /* 0x000fe4000fffe03f */
[----:B------:R-:W5:Y:S01]  /*116d0*/  LD.E.128 R44, desc[UR20][R44.64] ;  /* 0x000000142c2c7980 */ /* 0x000f62000c101d00 */
[----:B------:R-:W-:Y:S02]  /*116e0*/  UIMAD UR4, UR14, UR10, URZ ;  /* 0x0000000a0e0472a4 */ /* 0x000fe4000f8e023f */
[----:B------:R-:W-:Y:S01]  /*116f0*/  UIMAD.WIDE.U32 UR8, UR18, UR10, UR8 ;  /* 0x0000000a120872a5 */ /* 0x000fe2000f8e0008 */
[----:B------:R-:W5:Y:S01]  /*11700*/  LD.E.128 R32, desc[UR20][R32.64] ;  /* 0x0000001420207980 */ /* 0x000f62000c101d00 */
[----:B------:R-:W-:Y:S01]  /*11710*/  UIMAD UR4, UR18, UR11, UR4 ;  /* 0x0000000b120472a4 */ /* 0x000fe2000f8e0204 */
[----:B0-----:R-:W-:-:S02]  /*11720*/  @P1 IMAD.HI.U32 R0, R18, R3, RZ ;  /* 0x0000000312001227 */ /* 0x001fc400078e00ff */
[----:B------:R-:W-:Y:S01]  /*11730*/  ULDC.64 UR10, c[0x0][0xaf0] ;  /* 0x0002bc00000a7ab9 */ /* 0x000fe20000000a00 */
[----:B------:R-:W-:Y:S01]  /*11740*/  UIADD3 UR9, UR9, UR4, URZ ;  /* 0x0000000409097290 */ /* 0x000fe2000fffe03f */
[----:B------:R-:W5:Y:S01]  /*11750*/  LD.E.128 R24, desc[UR20][R24.64] ;  /* 0x0000001418187980 */ /* 0x000f62000c101d00 */
[----:B------:R-:W-:Y:S01]  /*11760*/  UIMAD UR4, UR16, UR10, URZ ;  /* 0x0000000a100472a4 */ /* 0x000fe2000f8e023f */
[----:B------:R-:W-:Y:S01]  /*11770*/  IMAD.MOV.U32 R19, RZ, RZ, R18 ;  /* 0x000000ffff137224 */ /* 0x000fe200078e0012 */
[----:B------:R-:W-:Y:S01]  /*11780*/  UIMAD.WIDE.U32 UR8, UR15, UR10, UR8 ;  /* 0x0000000a0f0872a5 */ /* 0x000fe2000f8e0008 */
[----:B------:R-:W5:Y:S01]  /*11790*/  LD.E.128 R60, desc[UR20][R60.64] ;  /* 0x000000143c3c7980 */ /* 0x000f62000c101d00 */
[----:B------:R-:W-:-:S03]  /*117a0*/  UIMAD UR4, UR15, UR11, UR4 ;  /* 0x0000000b0f0472a4 */ /* 0x000fc6000f8e0204 */
[----:B------:R-:W-:Y:S01]  /*117b0*/  ULDC.64 UR10, c[0x0][0xae0] ;  /* 0x0002b800000a7ab9 */ /* 0x000fe20000000a00 */
[----:B------:R-:W5:Y:S01]  /*117c0*/  LD.E.128 R56, desc[UR20][R56.64] ;  /* 0x0000001438387980 */ /* 0x000f62000c101d00 */
[----:B--2---:R-:W-:Y:S01]  /*117d0*/  @P1 SHF.R.U32.HI R19, RZ, R21, R0 ;  /* 0x00000015ff131219 */ /* 0x004fe20000011600 */
[----:B------:R-:W-:Y:S02]  /*117e0*/  UIADD3 UR4, UR9, UR4, URZ ;  /* 0x0000000409047290 */ /* 0x000fe4000fffe03f */
[----:B------:R-:W5:Y:S01]  /*117f0*/  LD.E.128 R52, desc[UR20][R52.64] ;  /* 0x0000001434347980 */ /* 0x000f62000c101d00 */
[--C-:B------:R-:W-:Y:S01]  /*11800*/  SHF.R.S32.HI R0, RZ, 0x1f, R19.reuse ;  /* 0x0000001fff007819 */ /* 0x100fe20000011413 */
[----:B------:R-:W-:Y:S02]  /*11810*/  IMAD.MOV R21, RZ, RZ, -R19 ;  /* 0x000000ffff157224 */ /* 0x000fe400078e0a13 */
[----:B------:R-:W5:Y:S01]  /*11820*/  LD.E.128 R40, desc[UR20][R40.64] ;  /* 0x0000001428287980 */ /* 0x000f62000c101d00 */
[----:B------:R-:W-:-:S02]  /*11830*/  IMAD.U32 R3, RZ, RZ, UR9 ;  /* 0x00000009ff037e24 */ /* 0x000fc4000f8e00ff */
[----:B------:R-:W-:Y:S01]  /*11840*/  IMAD R0, R0, UR10, RZ ;  /* 0x0000000a00007c24 */ /* 0x000fe2000f8e02ff */
[----:B------:R-:W-:Y:S01]  /*11850*/  @!PT LDS RZ, [RZ] ;  /* 0x00000000fffff984 */ /* 0x000fe20000000800 */
[----:B------:R-:W-:Y:S01]  /*11860*/  @!PT LDS RZ, [RZ] ;  /* 0x00000000fffff984 */ /* 0x000fe20000000800 */
[----:B------:R-:W-:Y:S01]  /*11870*/  @!PT LDS RZ, [RZ] ;  /* 0x00000000fffff984 */ /* 0x000fe20000000800 */
[----:B------:R-:W-:Y:S01]  /*11880*/  @!PT LDS RZ, [RZ] ;  /* 0x00000000fffff984 */ /* 0x000fe20000000800 */
[----:B------:R0:W-:Y:S06]  /*11890*/  MEMBAR.ALL.CTA ;  /* 0x0000000000007992 */ /* 0x0001ec0000008000 */
[----:B0-----:R-:W0:Y:S01]  /*118a0*/  FENCE.VIEW.ASYNC.S ;  /* 0x00000000000073c6 */ /* 0x001e220000000000 */
[----:B------:R-:W-:Y:S02]  /*118b0*/  IMAD R21, R64, R21, R18 ;  /* 0x0000001540157224 */ /* 0x000fe400078e0212 */
[----:B-1----:R-:W-:Y:S01]  /*118c0*/  IMAD.U32 R2, RZ, RZ, UR8 ;  /* 0x00000008ff027e24 */ /* 0x002fe2000f8e00ff */
[----:B------:R-:W-:Y:S01]  /*118d0*/  ULDC.64 UR8, c[0x0][0xad8] ;  /* 0x0002b60000087ab9 */ /* 0x000fe20000000a00 */
[----:B------:R-:W-:-:S02]  /*118e0*/  IMAD.U32 R3, RZ, RZ, UR4 ;  /* 0x00000004ff037e24 */ /* 0x000fc4000f8e00ff */
[C---:B------:R-:W-:Y:S01]  /*118f0*/  IMAD R37, R19.reuse, UR11, R0 ;  /* 0x0000000b13257c24 */ /* 0x040fe2000f8e0200 */
[----:B------:R-:W-:Y:S01]  /*11900*/  SHF.R.S32.HI R0, RZ, 0x1f, R21 ;  /* 0x0000001fff007819 */ /* 0x000fe20000011415 */
[----:B------:R-:W-:-:S04]  /*11910*/  IMAD.WIDE.U32 R2, R19, UR10, R2 ;  /* 0x0000000a13027c25 */ /* 0x000fc8000f8e0002 */
[----:B------:R-:W-:Y:S02]  /*11920*/  IMAD.IADD R3, R3, 0x1, R37 ;  /* 0x0000000103037824 */ /* 0x000fe400078e0225 */
[----:B------:R-:W-:Y:S02]  /*11930*/  IMAD R18, R0, UR8, RZ ;  /* 0x0000000800127c24 */ /* 0x000fe4000f8e02ff */
[----:B------:R-:W-:Y:S02]  /*11940*/  VIADD R38, R209, UR17 ;  /* 0x00000011d1267c36 */ /* 0x000fe40008000000 */
[C---:B------:R-:W-:Y:S02]  /*11950*/  IMAD R19, R21.reuse, UR9, R18 ;  /* 0x0000000915137c24 */ /* 0x040fe4000f8e0212 */
[----:B------:R-:W-:Y:S01]  /*11960*/  IMAD.WIDE.U32 R2, R21, UR8, R2 ;  /* 0x0000000815027c25 */ /* 0x000fe2000f8e0002 */
[----:B------:R-:W-:Y:S01]  /*11970*/  ISETP.GE.AND P2, PT, R38, R65, PT ;  /* 0x000000412600720c */ /* 0x000fe20003f46270 */
[----:B------:R-:W-:-:S02]  /*11980*/  ULDC.64 UR8, c[0x0][0xa80] ;  /* 0x0002a00000087ab9 */ /* 0x000fc40000000a00 */
[----:B------:R-:W-:Y:S01]  /*11990*/  VIADD R0, R38, 0x20 ;  /* 0x0000002026007836 */ /* 0x000fe20000000000 */
[----:B------:R-:W-:Y:S01]  /*119a0*/  LEA R36, P3, R2, UR8, 0x1 ;  /* 0x0000000802247c11 */ /* 0x000fe2000f8608ff */
[----:B------:R-:W-:Y:S02]  /*119b0*/  IMAD.IADD R3, R3, 0x1, R19 ;  /* 0x0000000103037824 */ /* 0x000fe400078e0213 */
[----:B------:R-:W-:Y:S01]  /*119c0*/  VIADD R17, R17, 0x36820 ;  /* 0x0003682011117836 */ /* 0x000fe20000000000 */
[-C--:B------:R-:W-:Y:S01]  /*119d0*/  ISETP.GE.AND P1, PT, R0, R65.reuse, PT ;  /* 0x000000410000720c */ /* 0x080fe20003f26270 */
[----:B------:R-:W-:Y:S01]  /*119e0*/  VIADD R0, R38, 0x40 ;  /* 0x0000004026007836 */ /* 0x000fe20000000000 */
[----:B------:R-:W-:Y:S02]  /*119f0*/  LEA.HI.X R37, R2, UR9, R3, 0x1, P3 ;  /* 0x0000000902257c11 */ /* 0x000fe400098f0c03 */
[----:B------:R-:W-:Y:S01]  /*11a00*/  PRMT R17, RZ, 0x654, R17 ;  /* 0x00000654ff117816 */ /* 0x000fe20000000011 */
[----:B0-----:R0:W1:Y:S01]  /*11a10*/  SHFL.IDX PT, R21, R36, RZ, 0x181f ;  /* 0x00181fff24157589 */ /* 0x00106200000e0000 */
        /* <DEDUP_REMOVED lines=10> */
[-C--:B-1----:R-:W-:Y:S02]  /*11ac0*/  @!P4 LEA R2, P6, R16, R21.reuse, 0x1 ;  /* 0x000000151002c211 */ /* 0x082fe400078c08ff */
[-C--:B------:R-:W-:Y:S02]  /*11ad0*/  @!P3 LEA R18, P5, R204, R21.reuse, 0x1 ;  /* 0x00000015cc12b211 */ /* 0x080fe400078a08ff */
[-C--:B--2---:R-:W-:Y:S02]  /*11ae0*/  @!P4 LEA.HI.X R3, R16, R0.reuse, R219, 0x1, P6 ;  /* 0x000000001003c211 */ /* 0x084fe400030f0cdb */
[C---:B------:R-:W-:Y:S02]  /*11af0*/  @!P2 LEA R20, P6, R205.reuse, R21, 0x1 ;  /* 0x00000015cd14a211 */ /* 0x040fe400078c08ff */
[-C--:B------:R-:W-:Y:S01]  /*11b00*/  @!P3 LEA.HI.X R19, R204, R0.reuse, R218, 0x1, P5 ;  /* 0x00000000cc13b211 */ /* 0x080fe200028f0cda */
[----:B-----5:R3:W-:Y:S01]  /*11b10*/  @!P4 ST.E.128 desc[UR8][R2.64], R28 ;  /* 0x0000001c0200c985 */ /* 0x0207e2000c101d08 */
[----:B------:R-:W-:-:S03]  /*11b20*/  @!P2 LEA.HI.X R21, R205, R0, R217, 0x1, P6 ;  /* 0x00000000cd15a211 */ /* 0x000fc600030f0cd9 */
[----:B------:R3:W-:Y:S04]  /*11b30*/  @!P3 ST.E.128 desc[UR8][R18.64], R48 ;  /* 0x000000301200b985 */ /* 0x0007e8000c101d08 */
[----:B------:R3:W-:Y:S02]  /*11b40*/  @!P2 ST.E.128 desc[UR8][R20.64], R60 ;  /* 0x0000003c1400a985 */ /* 0x0007e4000c101d08 */
.L_x_2513:
[----:B------:R-:W-:Y:S05]  /*11b50*/  BSYNC B1 ;  /* 0x0000000000017941 */ /* 0x000fea0003800000 */
.L_x_2512:
        /* <DEDUP_REMOVED lines=18> */
.L_x_2515:
[----:B------:R-:W-:Y:S05]  /*11c80*/  BSYNC B1 ;  /* 0x0000000000017941 */ /* 0x000fea0003800000 */
.L_x_2514:
        /* <DEDUP_REMOVED lines=18> */
.L_x_2517:
[----:B------:R-:W-:Y:S05]  /*11db0*/  BSYNC B1 ;  /* 0x0000000000017941 */ /* 0x000fea0003800000 */
.L_x_2516:
[----:B0-----:R-:W-:Y:S01]  /*11dc0*/  VIADD R0, R38, 0x60 ;  /* 0x0000006026007836 */ /* 0x001fe20000000000 */
[----:B--2-4-:R-:W0:Y:S04]  /*11dd0*/  SHFL.IDX PT, R37, R37, 0x3, 0x181f ;  /* 0x00781f0025257f89 */ /* 0x014e2800000e0000 */
[----:B------:R-:W-:Y:S01]  /*11de0*/  ISETP.GE.AND P0, PT, R0, R65, PT ;  /* 0x000000410000720c */ /* 0x000fe20003f06270 */
[----:B------:R2:W4:-:S12]  /*11df0*/  SHFL.IDX PT, R11, R36, 0x3, 0x181f ;  /* 0x00781f00240b7f89 */ /* 0x00051800000e0000 */
[----:B--2---:R-:W-:Y:S05]  /*11e00*/  @P0 BRA `(.L_x_2518) ;  /* 0x0000000c009c0947 */ /* 0x004fea0003800000 */
[----:B------:R-:W-:Y:S01]  /*11e10*/  ULDC UR4, c[0x0][0xac8] ;  /* 0x0002b20000047ab9 */ /* 0x000fe20000000800 */
[----:B------:R-:W-:Y:S01]  /*11e20*/  ULDC.64 UR8, c[0x0][0x208] ;  /* 0x0000820000087ab9 */ /* 0x000fe20000000a00 */
[----:B------:R-:W-:Y:S02]  /*11e30*/  ISETP.GE.AND P2, PT, R16, UR4, PT ;  /* 0x0000000410007c0c */ /* 0x000fe4000bf46270 */
[----:B------:R-:W-:-:S11]  /*11e40*/  ISETP.GE.AND P3, PT, R204, UR4, PT ;  /* 0x00000004cc007c0c */ /* 0x000fd6000bf66270 */
[-C--:B----4-:R-:W-:Y:S02]  /*11e50*/  @!P2 LEA R2, P0, R16, R11.reuse, 0x1 ;  /* 0x0000000b1002a211 */ /* 0x090fe400078008ff */
[----:B------:R-:W-:Y:S02]  /*11e60*/  @!P3 LEA R8, P1, R204, R11, 0x1 ;  /* 0x0000000bcc08b211 */ /* 0x000fe400078208ff */
[-C--:B0-----:R-:W-:Y:S02]  /*11e70*/  @!P2 LEA.HI.X R3, R16, R37.reuse, R219, 0x1, P0 ;  /* 0x000000251003a211 */ /* 0x081fe400000f0cdb */
[----:B------:R-:W-:Y:S02]  /*11e80*/  ISETP.GE.AND P0, PT, R205, UR4, PT ;  /* 0x00000004cd007c0c */ /* 0x000fe4000bf06270 */
[----:B------:R-:W-:Y:S01]  /*11e90*/  @!P3 LEA.HI.X R9, R204, R37, R218, 0x1, P1 ;  /* 0x00000025cc09b211 */ /* 0x000fe200008f0cda */
[----:B------:R2:W-:Y:S04]  /*11ea0*/  @!P2 ST.E.128 desc[UR8][R2.64], R4 ;  /* 0x000000040200a985 */ /* 0x0005e8000c101d08 */
[----:B------:R2:W-:Y:S06]  /*11eb0*/  @!P3 ST.E.128 desc[UR8][R8.64], R24 ;  /* 0x000000180800b985 */ /* 0x0005ec000c101d08 */
[----:B------:R-:W-:Y:S05]  /*11ec0*/  @P0 BRA `(.L_x_2518) ;  /* 0x0000000c006c0947 */ /* 0x000fea0003800000 */
[----:B--2---:R-:W-:Y:S01]  /*11ed0*/  LEA R2, P0, R205, R11, 0x1 ;  /* 0x0000000bcd027211 */ /* 0x004fe200078008ff */
[----:B------:R-:W-:-:S03]  /*11ee0*/  ULDC.64 UR8, c[0x0][0x208] ;  /* 0x0000820000087ab9 */ /* 0x000fc60000000a00 */
[----:B------:R-:W-:-:S05]  /*11ef0*/  LEA.HI.X R3, R205, R37, R217, 0x1, P0 ;  /* 0x00000025cd037211 */ /* 0x000fca00000f0cd9 */
[----:B------:R0:W-:Y:S01]  /*11f00*/  ST.E.128 desc[UR8][R2.64], R40 ;  /* 0x0000002802007985 */ /* 0x0001e2000c101d08 */
[----:B------:R-:W-:Y:S05]  /*11f10*/  BRA `(.L_x_2518) ;  /* 0x0000000c00587947 */ /* 0x000fea0003800000 */
.L_x_2510:
        /* <DEDUP_REMOVED lines=14> */
[----:B------:R-:W-:Y:S01]  /*12000*/  UISETP.NE.U32.AND UP1, UPT, UR8, URZ, UPT ;  /* 0x0000003f0800728c */ /* 0x000fe2000bf25070 */
[----:B0-----:R-:W-:-:S03]  /*12010*/  ISETP.NE.AND P0, PT, R11, 0x1, PT ;  /* 0x000000010b00780c */ /* 0x001fc60003f05270 */
[----:B------:R-:W-:-:S06]  /*12020*/  UISETP.NE.AND.EX UP1, UPT, UR9, URZ, UPT, UP1 ;  /* 0x0000003f0900728c */ /* 0x000fcc000bf25310 */
[----:B------:R-:W-:-:S04]  /*12030*/  PLOP3.LUT P3, PT, PT, PT, UP1, 0x80, 0x0 ;  /* 0x000000000000781c */ /* 0x000fc80003f6f018 */
[----:B------:R-:W0:Y:S01]  /*12040*/  @P0 LDC R9, c[0x0][0xbec] ;  /* 0x0002fb00ff090b82 */ /* 0x000e220000000800 */
[----:B------:R-:W-:Y:S02]  /*12050*/  @UP1 ULDC.64 UR8, c[0x0][0xc08] ;  /* 0x0003020000081ab9 */ /* 0x000fe40000000a00 */
[----:B------:R-:W-:-:S03]  /*12060*/  @UP1 UIMAD.WIDE UR8, UR4, 0x4, UR8 ;  /* 0x00000004040818a5 */ /* 0x000fc6000f8e0208 */
[----:B------:R-:W-:Y:S02]  /*12070*/  ULDC UR4, c[0x0][0xa88] ;  /* 0x0002a20000047ab9 */ /* 0x000fe40000000800 */
[----:B------:R-:W-:Y:S01]  /*12080*/  IMAD.U32 R0, RZ, RZ, UR4 ;  /* 0x00000004ff007e24 */ /* 0x000fe2000f8e00ff */
[----:B------:R-:W-:Y:S01]  /*12090*/  UMOV UR4, URZ ;  /* 0x0000003f00047c82 */ /* 0x000fe20008000000 */
[----:B------:R-:W-:Y:S02]  /*120a0*/  IMAD.U32 R4, RZ, RZ, UR8 ;  /* 0x00000008ff047e24 */ /* 0x000fe4000f8e00ff */
[----:B------:R-:W-:Y:S01]  /*120b0*/  IMAD.U32 R5, RZ, RZ, UR9 ;  /* 0x00000009ff057e24 */ /* 0x000fe2000f8e00ff */
[----:B------:R-:W-:-:S04]  /*120c0*/  ISETP.GE.AND P1, PT, R220, 0x80, PT ;  /* 0x00000080dc00780c */ /* 0x000fc80003f26270 */
[----:B------:R1:W5:Y:S01]  /*120d0*/  @P3 LDG.E R0, desc[UR10][R4.64] ;  /* 0x0000000a04003981 */ /* 0x000362000c1e1900 */
[----:B------:R-:W-:Y:S01]  /*120e0*/  USHF.R.S32.HI UR11, URZ, 0x1f, UR7 ;  /* 0x0000001f3f0b7899 */ /* 0x000fe20008011407 */
[----:B--2---:R-:W-:-:S13]  /*120f0*/  @P2 R2UR UR4, R6 ;  /* 0x00000000060422ca */ /* 0x004fda00000e0000 */
[----:B------:R-:W-:Y:S01]  /*12100*/  USHF.R.S32.HI UR10, URZ, 0x1f, UR4 ;  /* 0x0000001f3f0a7899 */ /* 0x000fe20008011404 */
[----:B01----:R-:W-:Y:S11]  /*12110*/  @P3 BRA `(.L_x_2519) ;  /* 0x0000000000143947 */ /* 0x003ff60003800000 */
[----:B------:R-:W-:Y:S05]  /*12120*/  @!P2 BRA `(.L_x_2519) ;  /* 0x000000000010a947 */ /* 0x000fea0003800000 */
[----:B------:R-:W-:Y:S02]  /*12130*/  ULDC.64 UR8, c[0x0][0x208] ;  /* 0x0000820000087ab9 */ /* 0x000fe40000000a00 */
[----:B------:R-:W2:Y:S04]  /*12140*/  LDG.E R5, desc[UR8][R2.64] ;  /* 0x0000000802057981 */ /* 0x000ea8000c1e1900 */
[----:B-----5:R-:W2:Y:S02]  /*12150*/  LDG.E R0, desc[UR8][R2.64+0x4] ;  /* 0x0000040802007981 */ /* 0x020ea4000c1e1900 */
[----:B--2---:R-:W-:-:S07]  /*12160*/  IMAD.IADD R0, R0, 0x1, -R5 ;  /* 0x0000000100007824 */ /* 0x004fce00078e0a05 */
.L_x_2519:
[----:B------:R-:W-:Y:S01]  /*12170*/  R2UR UR8, R207 ;  /* 0x00000000cf0872ca */ /* 0x000fe200000e0000 */
[----:B------:R-:W-:Y:S01]  /*12180*/  BSSY B1, `(.L_x_2520) ;  /* 0x0000031000017945 */ /* 0x000fe20003800000 */
[----:B------:R-:W-:-:S11]  /*12190*/  R2UR UR7, R210 ;  /* 0x00000000d20772ca */ /* 0x000fd600000e0000 */
[----:B------:R-:W-:Y:S02]  /*121a0*/  USEL UR12, UR8, URZ, !UP0 ;  /* 0x0000003f080c7287 */ /* 0x000fe4000c000000 */
[----:B------:R-:W-:Y:S01]  /*121b0*/  USEL UR13, UR7, URZ, !UP0 ;  /* 0x0000003f070d7287 */ /* 0x000fe2000c000000 */
[----:B------:R-:W-:Y:S11]  /*121c0*/  @P1 BRA `(.L_x_2521) ;  /* 0x0000000000b01947 */ /* 0x000ff60003800000 */
[----:B------:R-:W0:Y:S01]  /*121d0*/  S2R R3, SR_TID.X ;  /* 0x0000000000037919 */ /* 0x000e220000002100 */
[----:B------:R-:W1:Y:S01]  /*121e0*/  LDC R7, c[0x0][0xbe8] ;  /* 0x0002fa00ff077b82 */ /* 0x000e620000000800 */
[----:B------:R-:W-:-:S13]  /*121f0*/  R2UR UR7, R19 ;  /* 0x00000000130772ca */ /* 0x000fda00000e0000 */
        /* <DEDUP_REMOVED lines=11> */
[----:B------:R-:W-:-:S07]  /*122b0*/  UMOV UR9, UR10 ;  /* 0x0000000a00097c82 */ /* 0x000fce0008000000 */
        /* <DEDUP_REMOVED lines=8> */
[----:B------:R-:W-:Y:S01]  /*12340*/  UIMAD UR7, UR12, UR15, UR7 ;  /* 0x0000000f0c0772a4 */ /* 0x000fe2000f8e0207 */
[----:B------:R-:W-:Y:S02]  /*12350*/  ULDC.64 UR16, c[0x0][0x208] ;  /* 0x0000820000107ab9 */ /* 0x000fe40000000a00 */
        /* <DEDUP_REMOVED lines=19> */
.L_x_2521:
[----:B------:R-:W-:Y:S05]  /*12490*/  BSYNC B1 ;  /* 0x0000000000017941 */ /* 0x000fea0003800000 */
.L_x_2520:
[----:B0-----:R-:W0:Y:S01]  /*124a0*/  @P0 LDC R3, c[0x0][0xbf0] ;  /* 0x0002fc00ff030b82 */ /* 0x001e220000000800 */
[----:B------:R-:W-:Y:S01]  /*124b0*/  R2UR UR16, R19 ;  /* 0x00000000131072ca */ /* 0x000fe200000e0000 */
[----:B------:R-:W-:Y:S01]  /*124c0*/  ULDC.64 UR14, c[0x0][0xaa0] ;  /* 0x0002a800000e7ab9 */ /* 0x000fe20000000a00 */
[----:B------:R-:W-:Y:S01]  /*124d0*/  R2UR UR17, R208 ;  /* 0x00000000d01172ca */ /* 0x000fe200000e0000 */
[----:B------:R-:W-:Y:S01]  /*124e0*/  UIMAD UR7, UR10, UR14, URZ ;  /* 0x0000000e0a0772a4 */ /* 0x000fe2000f8e023f */
[----:B------:R-:W-:Y:S01]  /*124f0*/  IMAD R2, R206, 0x20, R209 ;  /* 0x00000020ce027824 */ /* 0x000fe200078e02d1 */
[----:B------:R-:W-:Y:S01]  /*12500*/  UIMAD.WIDE.U32 UR8, UR4, UR14, URZ ;  /* 0x0000000e040872a5 */ /* 0x000fe2000f8e003f */
[----:B------:R-:W-:Y:S01]  /*12510*/  BSSY B1, `(.L_x_2522) ;  /* 0x000003d000017945 */ /* 0x000fe20003800000 */
[----:B------:R-:W-:-:S03]  /*12520*/  UIMAD UR7, UR4, UR15, UR7 ;  /* 0x0000000f040772a4 */ /* 0x000fc6000f8e0207 */
[----:B------:R-:W-:Y:S01]  /*12530*/  ULDC.64 UR14, c[0x0][0xae8] ;  /* 0x0002ba00000e7ab9 */ /* 0x000fe20000000a00 */
[----:B------:R-:W-:Y:S02]  /*12540*/  UIADD3 UR9, UR9, UR7, URZ ;  /* 0x0000000709097290 */ /* 0x000fe4000fffe03f */
[----:B------:R-:W-:Y:S01]  /*12550*/  UIMAD UR4, UR11, UR14, URZ ;  /* 0x0000000e0b0472a4 */ /* 0x000fe2000f8e023f */
[----:B------:R-:W-:Y:S01]  /*12560*/  VIADD R6, R2, UR16 ;  /* 0x0000001002067c36 */ /* 0x000fe20008000000 */
[----:B------:R-:W-:Y:S02]  /*12570*/  UIMAD.WIDE.U32 UR8, UR17, UR14, UR8 ;  /* 0x0000000e110872a5 */ /* 0x000fe4000f8e0008 */
[----:B------:R-:W-:Y:S01]  /*12580*/  UIMAD UR4, UR17, UR15, UR4 ;  /* 0x0000000f110472a4 */ /* 0x000fe2000f8e0204 */
[----:B------:R-:W-:Y:S01]  /*12590*/  @P0 IMAD.HI.U32 R2, R6, R9, RZ ;  /* 0x0000000906020227 */ /* 0x000fe200078e00ff */
[----:B------:R-:W-:Y:S02]  /*125a0*/  ULDC.64 UR10, c[0x0][0xaf0] ;  /* 0x0002bc00000a7ab9 */ /* 0x000fe40000000a00 */
[----:B------:R-:W-:Y:S01]  /*125b0*/  UIADD3 UR9, UR9, UR4, URZ ;  /* 0x0000000409097290 */ /* 0x000fe2000fffe03f */
[----:B------:R-:W-:Y:S01]  /*125c0*/  IMAD.MOV.U32 R5, RZ, RZ, R6 ;  /* 0x000000ffff057224 */ /* 0x000fe200078e0006 */
[----:B------:R-:W-:Y:S01]  /*125d0*/  UIMAD UR4, UR13, UR10, URZ ;  /* 0x0000000a0d0472a4 */ /* 0x000fe2000f8e023f */
[----:B0-----:R-:W-:Y:S01]  /*125e0*/  @P0 SHF.R.U32.HI R5, RZ, R3, R2 ;  /* 0x00000003ff050219 */ /* 0x001fe20000011602 */
[----:B------:R-:W-:-:S02]  /*125f0*/  UIMAD.WIDE.U32 UR8, UR12, UR10, UR8 ;  /* 0x0000000a0c0872a5 */ /* 0x000fc4000f8e0008 */
[----:B------:R-:W-:Y:S01]  /*12600*/  UIMAD UR4, UR12, UR11, UR4 ;  /* 0x0000000b0c0472a4 */ /* 0x000fe2000f8e0204 */
[--C-:B------:R-:W-:Y:S01]  /*12610*/  SHF.R.S32.HI R2, RZ, 0x1f, R5.reuse ;  /* 0x0000001fff027819 */ /* 0x100fe20000011405 */
[----:B------:R-:W-:Y:S01]  /*12620*/  IMAD.MOV R7, RZ, RZ, -R5 ;  /* 0x000000ffff077224 */ /* 0x000fe200078e0a05 */
[----:B------:R-:W-:Y:S01]  /*12630*/  ULDC.64 UR10, c[0x0][0xae0] ;  /* 0x0002b800000a7ab9 */ /* 0x000fe20000000a00 */
[----:B------:R-:W-:Y:S02]  /*12640*/  UIADD3 UR4, UR9, UR4, URZ ;  /* 0x0000000409047290 */ /* 0x000fe4000fffe03f */
[----:B------:R-:W-:Y:S02]  /*12650*/  IMAD.U32 R3, RZ, RZ, UR9 ;  /* 0x00000009ff037e24 */ /* 0x000fe4000f8e00ff */
[----:B------:R-:W-:Y:S02]  /*12660*/  IMAD R4, R2, UR10, RZ ;  /* 0x0000000a02047c24 */ /* 0x000fe4000f8e02ff */
[----:B------:R-:W-:-:S02]  /*12670*/  IMAD R7, R11, R7, R6 ;  /* 0x000000070b077224 */ /* 0x000fc400078e0206 */
        /* <DEDUP_REMOVED lines=34> */
[----:B------:R3:W-:Y:S01]  /*128a0*/  @!P4 ST.E.128 desc[UR8][R8.64], RZ ;  /* 0x000000ff0800c985 */ /* 0x0007e2000c101d08 */
[----:B------:R-:W-:-:S03]  /*128b0*/  @!P2 LEA.HI.X R3, R205, R0, R217, 0x1, P6 ;  /* 0x00000000cd03a211 */ /* 0x000fc600030f0cd9 */
[----:B------:R3:W-:Y:S04]  /*128c0*/  @!P3 ST.E.128 desc[UR8][R12.64], RZ ;  /* 0x000000ff0c00b985 */ /* 0x0007e8000c101d08 */
[----:B------:R3:W-:Y:S02]  /*128d0*/  @!P2 ST.E.128 desc[UR8][R2.64], RZ ;  /* 0x000000ff0200a985 */ /* 0x0007e4000c101d08 */
.L_x_2523:
[----:B------:R-:W-:Y:S05]  /*128e0*/  BSYNC B1 ;  /* 0x0000000000017941 */ /* 0x000fea0003800000 */
.L_x_2522:
        /* <DEDUP_REMOVED lines=18> */
.L_x_2525:
[----:B------:R-:W-:Y:S05]  /*12a10*/  BSYNC B1 ;  /* 0x0000000000017941 */ /* 0x000fea0003800000 */
.L_x_2524:
        /* <DEDUP_REMOVED lines=18> */
.L_x_2527:
[----:B------:R-:W-:Y:S05]  /*12b40*/  BSYNC B1 ;  /* 0x0000000000017941 */ /* 0x000fea0003800000 */
.L_x_2526:
[----:B0-----:R-:W-:Y:S01]  /*12b50*/  VIADD R0, R6, 0x60 ;  /* 0x0000006006007836 */ /* 0x001fe20000000000 */
[----:B--2-4-:R-:W0:Y:S04]  /*12b60*/  SHFL.IDX PT, R5, R5, 0x3, 0x181f ;  /* 0x00781f0005057f89 */ /* 0x014e2800000e0000 */
[----:B------:R-:W-:Y:S01]  /*12b70*/  ISETP.GE.AND P0, PT, R0, R11, PT ;  /* 0x0000000b0000720c */ /* 0x000fe20003f06270 */
[----:B-1-3--:R1:W2:-:S12]  /*12b80*/  SHFL.IDX PT, R3, R4, 0x3, 0x181f ;  /* 0x00781f0004037f89 */ /* 0x00a29800000e0000 */
        /* <DEDUP_REMOVED lines=15> */
.L_x_2518:
[----:B------:R-:W-:Y:S05]  /*12c80*/  BSYNC B0 ;  /* 0x0000000000007941 */ /* 0x000fea0003800000 */
.L_x_2509:
[----:B------:R-:W-:Y:S02]  /*12c90*/  ULDC UR4, c[0x0][0xc3c] ;  /* 0x00030f0000047ab9 */ /* 0x000fe40000000800 */
[----:B------:R-:W-:-:S13]  /*12ca0*/  ISETP.GE.AND P0, PT, R39, UR4, PT ;  /* 0x0000000427007c0c */ /* 0x000fda000bf06270 */
[----:B------:R-:W-:Y:S05]  /*12cb0*/  @!P0 BRA `(.L_x_2528) ;  /* 0xfffffee000608947 */ /* 0x000fea000383ffff */
[----:B------:R-:W-:Y:S05]  /*12cc0*/  EXIT ;  /* 0x000000000000794d */ /* 0x000fea0003800000 */
.L_x_2473:
[----:B------:R-:W-:-:S08]  /*12cd0*/  NOP ;  /* 0x0000000000007918 */ /* 0x000fd00000000000 */
[----:B0-----:R-:W0:-:S00]  /*12ce0*/  USETMAXREG.DEALLOC.CTAPOOL 0x18 ;  /* 0x00000018000079c8 */ /* 0x001e0000080e0500 */
[----:B0-----:R-:W-:Y:S01]  /*12cf0*/  LOP3.LUT R0, R0, 0x3, RZ, 0xc0, !PT ;  /* 0x0000000300007812 */ /* 0x001fe200078ec0ff */
[----:B------:R-:W-:-:S05]  /*12d00*/  IMAD.MOV.U32 R5, RZ, RZ, RZ ;  /* 0x000000ffff057224 */ /* 0x000fca00078e00ff */
[----:B------:R-:W0:Y:S02]  /*12d10*/  SHFL.IDX PT, R0, R0, RZ, 0x1f ;  /* 0x00001fff00007589 */ /* 0x000e2400000e0000 */
[----:B0-----:R-:W-:-:S04]  /*12d20*/  ISETP.NE.AND P0, PT, R0, RZ, PT ;  /* 0x000000ff0000720c */ /* 0x001fc80003f05270 */
[----:B------:R-:W-:-:S05]  /*12d30*/  P2R R0, PR, RZ, 0x1 ;  /* 0x00000001ff007803 */ /* 0x000fca0000000000 */
[----:B------:R0:W-:Y:S04]  /*12d40*/  STL [R1+0x50], R0 ;  /* 0x0000500001007387 */ /* 0x0001e80000100800 */
        /* <DEDUP_REMOVED lines=8> */
.L_x_2529:
[----:B0-----:R-:W0:Y:S01]  /*12dd0*/  S2R R0, SR_TID.X ;  /* 0x0000000000007919 */ /* 0x001e220000002100 */
[----:B------:R-:W-:Y:S01]  /*12de0*/  ULDC UR4, c[0x0][0xc3c] ;  /* 0x00030f0000047ab9 */ /* 0x000fe20000000800 */
[----:B------:R-:W-:Y:S01]  /*12df0*/  ULDC.64 UR6, c[0x0][0x208] ;  /* 0x0000820000067ab9 */ /* 0x000fe20000000a00 */
        /* <DEDUP_REMOVED lines=40> */
.L_x_2535:
        /* <DEDUP_REMOVED lines=13> */
.L_x_2534:
[----:B------:R-:W-:Y:S05]  /*13150*/  BSYNC B0 ;  /* 0x0000000000007941 */ /* 0x000fea0003800000 */
.L_x_2533:
        /* <DEDUP_REMOVED lines=21> */
.L_x_2531:
        /* <DEDUP_REMOVED lines=21> */
.L_x_2536:
        /* <DEDUP_REMOVED lines=57> */
.L_x_2532:
[----:B------:R-:W-:Y:S02]  /*13790*/  IMAD.MOV.U32 R17, RZ, RZ, RZ ;  /* 0x000000ffff117224 */ /* 0x000fe400078e00ff */
[----:B------:R-:W-:Y:S02]  /*137a0*/  IMAD.U32 R16, RZ, RZ, UR6 ;  /* 0x00000006ff107e24 */ /* 0x000fe4000f8e00ff */
[----:B------:R-:W-:-:S07]  /*137b0*/  IMAD.MOV.U32 R18, RZ, RZ, RZ ;  /* 0x000000ffff127224 */ /* 0x000fce00078e00ff */
.L_x_2537:
[----:B------:R-:W-:-:S13]  /*137c0*/  ISETP.NE.AND P0, PT, R0, RZ, PT ;  /* 0x000000ff0000720c */ /* 0x000fda0003f05270 */
[----:B------:R-:W1:Y:S01]  /*137d0*/  @!P0 S2R R3, SR_CgaCtaId ;  /* 0x0000000000038919 */ /* 0x000e620000008800 */
[----:B------:R-:W-:-:S04]  /*137e0*/  @!P0 MOV R0, 0x400 ;  /* 0x0000040000008802 */ /* 0x000fc80000000f00 */
[----:B-1----:R-:W-:-:S05]  /*137f0*/  @!P0 LEA R0, R3, R0, 0x18 ;  /* 0x0000000003008211 */ /* 0x002fca00078ec0ff */
[----:B------:R1:W-:Y:S01]  /*13800*/  @!P0 STS.128 [R0+0x368d0], R16 ;  /* 0x0368d01000008388 */ /* 0x0003e20000000c00 */
[----:B------:R-:W-:Y:S06]  /*13810*/  BAR.ARV 0x5, 0x180 ;  /* 0x0146000000007b1d */ /* 0x000fec0000002000 */
.L_x_2530:
[----:B01----:R-:W-:Y:S01]  /*13820*/  MOV R0, 0x1 ;  /* 0x0000000100007802 */ /* 0x003fe20000000f00 */
[----:B------:R0:W-:Y:S01]  /*13830*/  STL [R1+0x48], RZ ;  /* 0x000048ff01007387 */ /* 0x0001e20000100800 */
[----:B------:R-:W-:Y:S02]  /*13840*/  ULDC UR4, c[0x0][0xc3c] ;  /* 0x00030f0000047ab9 */ /* 0x000fe40000000800 */
[----:B--2---:R-:W-:Y:S01]  /*13850*/  ISETP.GE.AND P0, PT, R19, UR4, PT ;  /* 0x0000000413007c0c */ /* 0x004fe2000bf06270 */
        /* <DEDUP_REMOVED lines=30> */
.L_x_2644:
[----:B0--3--:R-:W0:Y:S01]  /*13a40*/  LDC.64 R2, c[0x0][0xc88] ;  /* 0x00032200ff027b82 */ /* 0x009e220000000a00 */
[----:B------:R-:W-:Y:S01]  /*13a50*/  ULDC.64 UR4, c[0x0][0x208] ;  /* 0x0000820000047ab9 */ /* 0x000fe20000000a00 */
[----:B0-----:R-:W-:-:S05]  /*13a60*/  IMAD.WIDE R2, R19, 0x4, R2 ;  /* 0x0000000413027825 */ /* 0x001fca00078e0202 */
[----:B------:R-:W2:Y:S01]  /*13a70*/  LDG.E R12, desc[UR4][R2.64] ;  /* 0x00000004020c7981 */ /* 0x000ea2000c1e1900 */
[----:B------:R-:W-:Y:S05]  /*13a80*/  YIELD ;  /* 0x0000000000007946 */ /* 0x000fea0003800000 */
[----:B------:R-:W-:Y:S01]  /*13a90*/  ULDC.64 UR4, c[0x0][0xa28] ;  /* 0x00028a0000047ab9 */ /* 0x000fe20000000a00 */
[----:B------:R-:W-:Y:S01]  /*13aa0*/  IMAD.MOV.U32 R0, RZ, RZ, RZ ;  /* 0x000000ffff007224 */ /* 0x000fe200078e00ff */
[----:B------:R-:W-:Y:S01]  /*13ab0*/  ISETP.NE.U32.AND P0, PT, RZ, UR4, PT ;  /* 0x00000004ff007c0c */ /* 0x000fe2000bf05070 */
[----:B------:R-:W-:Y:S01]  /*13ac0*/  ULDC.64 UR10, c[0x0][0x208] ;  /* 0x00008200000a7ab9 */ /* 0x000fe20000000a00 */
[----:B------:R-:W-:Y:S01]  /*13ad0*/  IMAD.MOV.U32 R6, RZ, RZ, RZ ;  /* 0x000000ffff067224 */ /* 0x000fe200078e00ff */
        /* <DEDUP_REMOVED lines=27> */
[----:B------:R-:W-:Y:S01]  /*13c90*/  IMAD.U32 R9, RZ, RZ, UR4 ;  /* 0x00000004ff097e24 */ /* 0x000fe2000f8e00ff */
        /* <DEDUP_REMOVED lines=21> */
.L_x_2539:
[----:B------:R-:W-:Y:S01]  /*13df0*/  IMAD.MOV.U32 R2, RZ, RZ, R12 ;  /* 0x000000ffff027224 */ /* 0x000fe200078e000c */
[----:B------:R-:W-:Y:S01]  /*13e00*/  ULDC.64 UR4, c[0x0][0xa20] ;  /* 0x0002880000047ab9 */ /* 0x000fe20000000a00 */
[----:B-----5:R-:W-:Y:S01]  /*13e10*/  IMAD.IADD R3, R8, 0x1, R0 ;  /* 0x0000000108037824 */ /* 0x020fe200078e0200 */
[----:B------:R-:W-:Y:S02]  /*13e20*/  ISETP.NE.U32.AND P1, PT, RZ, UR4, PT ;  /* 0x00000004ff007c0c */ /* 0x000fe4000bf25070 */
[----:B------:R2:W-:Y:S02]  /*13e30*/  STL [R1+0x10], R2 ;  /* 0x0000100201007387 */ /* 0x0005e40000100800 */
[----:B------:R-:W-:Y:S02]  /*13e40*/  ISETP.NE.AND.EX P1, PT, RZ, UR5, PT, P1 ;  /* 0x00000005ff007c0c */ /* 0x000fe4000bf25310 */
[----:B------:R2:W-:Y:S11]  /*13e50*/  STL [R1+0x18], R3 ;  /* 0x0000180301007387 */ /* 0x0005f60000100800 */
[----:B--2---:R-:W-:Y:S05]  /*13e60*/  @!P1 BRA `(.L_x_2540) ;  /* 0x0000000000149947 */ /* 0x004fea0003800000 */
[----:B------:R-:W-:Y:S01]  /*13e70*/  IADD3 R6, P0, R11, UR4, RZ ;  /* 0x000000040b067c10 */ /* 0x000fe2000ff1e0ff */
[----:B------:R-:W-:-:S03]  /*13e80*/  ULDC.64 UR6, c[0x0][0x208] ;  /* 0x0000820000067ab9 */ /* 0x000fc60000000a00 */
[----:B------:R-:W-:-:S05]  /*13e90*/  IADD3.X R7, R10, UR5, RZ, P0, !PT ;  /* 0x000000050a077c10 */ /* 0x000fca00087fe4ff */
[----:B------:R2:W5:Y:S01]  /*13ea0*/  LDG.E R6, desc[UR6][R6.64] ;  /* 0x0000000606067981 */ /* 0x000562000c1e1900 */
[----:B------:R-:W-:Y:S05]  /*13eb0*/  BRA `(.L_x_2541) ;  /* 0x0000000000147947 */ /* 0x000fea0003800000 */
.L_x_2540:
[----:B------:R-:W-:Y:S05]  /*13ec0*/  @!P0 BRA `(.L_x_2541) ;  /* 0x0000000000108947 */ /* 0x000fea0003800000 */
[----:B------:R-:W-:Y:S02]  /*13ed0*/  ULDC.64 UR4, c[0x0][0x208] ;  /* 0x0000820000047ab9 */ /* 0x000fe40000000a00 */
[----:B------:R-:W2:Y:S04]  /*13ee0*/  LDG.E R6, desc[UR4][R4.64] ;  /* 0x0000000404067981 */ /* 0x000ea8000c1e1900 */
[----:B------:R-:W2:Y:S02]  /*13ef0*/  LDG.E R4, desc[UR4][R4.64+0x4] ;  /* 0x0000040404047981 */ /* 0x000ea4000c1e1900 */
[----:B--2---:R-:W-:-:S07]  /*13f00*/  IMAD.IADD R6, R4, 0x1, -R6 ;  /* 0x0000000104067824 */ /* 0x004fce00078e0a06 */
.L_x_2541:
[----:B-----5:R-:W-:Y:S01]  /*13f10*/  IMAD.IADD R6, R6, 0x1, -R0 ;  /* 0x0000000106067824 */ /* 0x020fe200078e0a00 */
[----:B------:R-:W-:Y:S01]  /*13f20*/  BSSY B7, `(.L_x_2542) ;  /* 0x000048a000077945 */ /* 0x000fe20003800000 */
[----:B------:R-:W3:Y:S01]  /*13f30*/  LDC R0, c[0x0][0x448] ;  /* 0x00011200ff007b82 */ /* 0x000ee20000000800 */
[----:B------:R-:W-:Y:S02]  /*13f40*/  IMAD.SHL.U32 R2, R17, 0x80, RZ ;  /* 0x0000008011027824 */ /* 0x000fe400078e00ff */
[----:B------:R-:W-:Y:S02]  /*13f50*/  VIADD R5, R6, 0x6f ;  /* 0x0000006f06057836 */ /* 0x000fe40000000000 */
[----:B------:R-:W-:Y:S02]  /*13f60*/  VIADD R2, R2, 0x7f ;  /* 0x0000007f02027836 */ /* 0x000fe40000000000 */
[----:B------:R-:W-:-:S04]  /*13f70*/  IMAD.MOV.U32 R4, RZ, RZ, RZ ;  /* 0x000000ffff047224 */ /* 0x000fc800078e00ff */
[----:B------:R-:W-:Y:S01]  /*13f80*/  IMAD.HI R4, R5, -0x6db6db6d, R4 ;  /* 0x9249249305047827 */ /* 0x000fe200078e0204 */
[----:B---3--:R-:W-:-:S13]  /*13f90*/  ISETP.NE.AND P0, PT, R0, 0x1, PT ;  /* 0x000000010000780c */ /* 0x008fda0003f05270 */
[----:B------:R-:W3:Y:S08]  /*13fa0*/  @P0 LDC R0, c[0x0][0x44c] ;  /* 0x00011300ff000b82 */ /* 0x000ef00000000800 */
[----:B------:R-:W4:Y:S01]  /*13fb0*/  @P0 LDC R3, c[0x0][0x450] ;  /* 0x00011400ff030b82 */ /* 0x000f220000000800 */
[----:B---3--:R-:W-:-:S05]  /*13fc0*/  @P0 IMAD.HI.U32 R0, R2, R0, RZ ;  /* 0x0000000002000227 */ /* 0x008fca00078e00ff */
[----:B----4-:R-:W-:Y:S02]  /*13fd0*/  @P0 SHF.R.U32.HI R2, RZ, R3, R0 ;  /* 0x00000003ff020219 */ /* 0x010fe40000011600 */
[----:B------:R-:W-:Y:S02]  /*13fe0*/  IADD3 R3, R6, 0x70, -R9 ;  /* 0x0000007006037810 */ /* 0x000fe40007ffe809 */
[----:B------:R-:W-:-:S03]  /*13ff0*/  SHF.R.U32.HI R0, RZ, 0x1f, R4 ;  /* 0x0000001fff007819 */ /* 0x000fc60000011604 */
[----:B------:R-:W-:Y:S01]  /*14000*/  IMAD.IADD R3, R3, 0x1, R2 ;  /* 0x0000000103037824 */ /* 0x000fe200078e0202 */
[----:B------:R-:W-:Y:S01]  /*14010*/  LEA.HI.SX32 R0, R4, R0, 0x1a ;  /* 0x0000000004007211 */ /* 0x000fe200078fd2ff */
[----:B------:R-:W-:-:S04]  /*14020*/  IMAD.MOV.U32 R2, RZ, RZ, RZ ;  /* 0x000000ffff027224 */ /* 0x000fc800078e00ff */
[----:B------:R-:W-:-:S05]  /*14030*/  IMAD.HI R2, R3, -0x6db6db6d, R2 ;  /* 0x9249249303027827 */ /* 0x000fca00078e0202 */
[----:B------:R-:W-:-:S04]  /*14040*/  SHF.R.U32.HI R3, RZ, 0x1f, R2 ;  /* 0x0000001fff037819 */ /* 0x000fc80000011602 */
[----:B------:R-:W-:-:S04]  /*14050*/  LEA.HI.SX32 R3, R2, R3, 0x1a ;  /* 0x0000000302037211 */ /* 0x000fc800078fd2ff */
[----:B--2---:R-:W-:-:S04]  /*14060*/  VIMNMX R7, R0, R3, PT ;  /* 0x0000000300077248 */ /* 0x004fc80003fe0100 */
[----:B------:R-:W-:Y:S01]  /*14070*/  ISETP.GT.AND P0, PT, R7, RZ, PT ;  /* 0x000000ff0700720c */ /* 0x000fe20003f04270 */
[----:B------:R2:W-:-:S12]  /*14080*/  STL [R1+0x2c], R7 ;  /* 0x00002c0701007387 */ /* 0x0005d80000100800 */
[----:B--2---:R-:W-:Y:S05]  /*14090*/  @P0 BRA `(.L_x_2543) ;  /* 0x0000000000480947 */ /* 0x004fea0003800000 */
[----:B------:R-:W2:Y:S02]  /*140a0*/  S2R R7, SR_TID.X ;  /* 0x0000000000077919 */ /* 0x000ea40000002100 */
[----:B--2---:R-:W-:-:S04]  /*140b0*/  LOP3.LUT R7, R7, 0x7f, RZ, 0xc0, !PT ;  /* 0x0000007f07077812 */ /* 0x004fc800078ec0ff */
[----:B------:R-:W-:-:S13]  /*140c0*/  ISETP.NE.AND P0, PT, R7, RZ, PT ;  /* 0x000000ff0700720c */ /* 0x000fda0003f05270 */
[----:B------:R-:W-:Y:S05]  /*140d0*/  @P0 BRA `(.L_x_2544) ;  /* 0x0000004400b80947 */ /* 0x000fea0003800000 */
[----:B------:R-:W2:Y:S01]  /*140e0*/  S2R R5, SR_LANEID ;  /* 0x0000000000057919 */ /* 0x000ea20000000000 */
[----:B------:R-:W-:Y:S01]  /*140f0*/  VOTEU.ANY UR4, UPT, PT ;  /* 0x0000000000047886 */ /* 0x000fe200038e0100 */
[----:B------:R-:W3:Y:S01]  /*14100*/  LDC.64 R2, c[0x0][0xc60] ;  /* 0x00031800ff027b82 */ /* 0x000ee20000000a00 */
[----:B------:R-:W2:Y:S01]  /*14110*/  FLO.U32 R0, UR4 ;  /* 0x0000000400007d00 */ /* 0x000ea200080e0000 */
[----:B------:R-:W-:Y:S01]  /*14120*/  ULDC.64 UR6, c[0x0][0x208] ;  /* 0x0000820000067ab9 */ /* 0x000fe20000000a00 */
[----:B--2---:R-:W-:-:S06]  /*14130*/  ISETP.EQ.U32.AND P0, PT, R0, R5, PT ;  /* 0x000000050000720c */ /* 0x004fcc0003f02070 */
[----:B------:R-:W3:Y:S07]  /*14140*/  POPC R5, UR4 ;  /* 0x0000000400057d09 */ /* 0x000eee0008000000 */
[----:B---3--:R-:W2:Y:S01]  /*14150*/  @P0 ATOMG.E.ADD.STRONG.GPU PT, R3, desc[UR6][R2.64], R5 ;  /* 0x00000005020309a8 */ /* 0x008ea200081ee1c6 */
[----:B------:R-:W3:Y:S02]  /*14160*/  S2R R4, SR_LTMASK ;  /* 0x0000000000047919 */ /* 0x000ee40000003900 */
[----:B---3--:R-:W-:-:S04]  /*14170*/  LOP3.LUT R4, R4, UR4, RZ, 0xc0, !PT ;  /* 0x0000000404047c12 */ /* 0x008fc8000f8ec0ff */
[----:B------:R-:W3:Y:S01]  /*14180*/  POPC R7, R4 ;  /* 0x0000000400077309 */ /* 0x000ee20000000000 */
[----:B--2---:R-:W3:Y:S02]  /*14190*/  SHFL.IDX PT, R0, R3, R0, 0x1f ;  /* 0x00001f0003007589 */ /* 0x004ee400000e0000 */
[----:B---3--:R-:W-:Y:S01]  /*141a0*/  IADD3 R16, R0, UR38, R7 ;  /* 0x0000002600107c10 */ /* 0x008fe2000fffe007 */
[----:B------:R-:W-:Y:S06]  /*141b0*/  BRA `(.L_x_2544) ;  /* 0x0000004400807947 */ /* 0x000fec0003800000 */
.L_x_2543:
        /* <DEDUP_REMOVED lines=10> */
[----:B------:R-:W2:Y:S01]  /*14260*/  LDC.64 R2, c[0x4][R2] ;  /* 0x0100000002027b82 */ /* 0x000ea20000000a00 */
        /* <DEDUP_REMOVED lines=9> */
[----:B012---:R-:W-:Y:S05]  /*14300*/  CALL.ABS.NOINC R2 ;  /* 0x0000000002007343 */ /* 0x007fea0003c00000 */
.L_x_2546:
[----:B------:R-:W-:Y:S05]  /*14310*/  BSYNC B6 ;  /* 0x0000000000067941 */ /* 0x000fea0003800000 */
.L_x_2545:
        /* <DEDUP_REMOVED lines=18> */
[----:B--2---:R-:W-:-:S07]  /*14440*/  IMAD.MOV.U32 R13, RZ, RZ, RZ ;  /* 0x000000ffff0d7224 */ /* 0x004fce00078e00ff */
[----:B------:R-:W-:-:S07]  /*14450*/  LEPC R20, `(.L_x_2549) ;  /* 0x000000001014794e */ /* 0x000fce0000000000 */
[----:B01-3--:R-:W-:Y:S05]  /*14460*/  CALL.ABS.NOINC R2 ;  /* 0x0000000002007343 */ /* 0x00bfea0003c00000 */
.L_x_2549:
        /* <DEDUP_REMOVED lines=16> */
.L_x_2548:
[----:B------:R-:W-:Y:S05]  /*14570*/  BSYNC B6 ;  /* 0x0000000000067941 */ /* 0x000fea0003800000 */
.L_x_2547:
[----:B------:R-:W2:Y:S01]  /*14580*/  LDL.LU R2, [R1] ;  /* 0x0000000001027983 */ /* 0x000ea20000300800 */
[----:B------:R-:W-:-:S03]  /*14590*/  ULDC.64 UR4, c[0x0][0x9f8] ;  /* 0x00027e0000047ab9 */ /* 0x000fc60000000a00 */
[----:B------:R-:W3:Y:S04]  /*145a0*/  LDL.LU R4, [R1+0xc] ;  /* 0x00000c0001047983 */ /* 0x000ee80000300800 */
[----:B------:R-:W4:Y:S01]  /*145b0*/  LDL R7, [R1+0x10] ;  /* 0x0000100001077983 */ /* 0x000f220000100800 */
[----:B------:R-:W-:Y:S01]  /*145c0*/  ISETP.NE.U32.AND P0, PT, RZ, UR4, PT ;  /* 0x00000004ff007c0c */ /* 0x000fe2000bf05070 */
[----:B------:R-:W-:Y:S02]  /*145d0*/  ULDC.64 UR6, c[0x0][0x208] ;  /* 0x0000820000067ab9 */ /* 0x000fe40000000a00 */
[----:B------:R-:W5:Y:S01]  /*145e0*/  LDL R0, [R1+0x2c] ;  /* 0x00002c0001007983 */ /* 0x000f620000100800 */
[----:B------:R-:W-:-:S13]  /*145f0*/  ISETP.NE.AND.EX P0, PT, RZ, UR5, PT, P0 ;  /* 0x00000005ff007c0c */ /* 0x000fda000bf05300 */
[----:B--2---:R-:W-:-:S04]  /*14600*/  @P0 IADD3 R2, P1, R2, UR4, RZ ;  /* 0x0000000402020c10 */ /* 0x004fc8000ff3e0ff */
[----:B---3--:R-:W-:Y:S01]  /*14610*/  @P0 IADD3.X R3, R4, UR5, RZ, P1, !PT ;  /* 0x0000000504030c10 */ /* 0x008fe20008ffe4ff */
[----:B------:R-:W-:-:S04]  /*14620*/  ULDC.64 UR4, c[0x0][0xa08] ;  /* 0x0002820000047ab9 */ /* 0x000fc80000000a00 */
[----:B----4-:R2:W3:Y:S02]  /*14630*/  @P0 LDG.E R7, desc[UR6][R2.64] ;  /* 0x0000000602070981 */ /* 0x0104e4000c1e1900 */
[----:B--2---:R-:W2:Y:S01]  /*14640*/  LDC.64 R2, c[0x0][0x418] ;  /* 0x00010600ff027b82 */ /* 0x004ea20000000a00 */
[----:B-----5:R-:W-:Y:S01]  /*14650*/  VIADD R4, R0, 0xffffffff ;  /* 0xffffffff00047836 */ /* 0x020fe20000000000 */
[----:B---3--:R-:W-:Y:S01]  /*14660*/  SHF.R.S32.HI R8, RZ, 0x1f, R7 ;  /* 0x0000001fff087819 */ /* 0x008fe20000011407 */
[----:B------:R3:W-:Y:S04]  /*14670*/  @P0 STL [R1+0x10], R7 ;  /* 0x0000100701000387 */ /* 0x0007e80000100800 */
[----:B------:R3:W-:Y:S01]  /*14680*/  STL [R1+0x1c], R8 ;  /* 0x00001c0801007387 */ /* 0x0007e20000100800 */
[----:B--2---:R-:W-:Y:S01]  /*14690*/  LOP3.LUT P0, RZ, R2, UR4, RZ, 0xfc, !PT ;  /* 0x0000000402ff7c12 */ /* 0x004fe2000f80fcff */
[----:B------:R-:W-:-:S03]  /*146a0*/  UMOV UR4, 0xffffffff ;  /* 0xffffffff00047882 */ /* 0x000fc60000000000 */
[----:B------:R-:W-:-:S04]  /*146b0*/  LOP3.LUT P0, RZ, R3, UR5, RZ, 0xfc, P0 ;  /* 0x0000000503ff7c12 */ /* 0x000fc8000800fcff */
[----:B------:R-:W-:Y:S01]  /*146c0*/  SEL R0, R7, RZ, !P0 ;  /* 0x000000ff07007207 */ /* 0x000fe20004000000 */
[----:B---3--:R-:W-:Y:S08]  /*146d0*/  BRA.DIV UR4, `(.L_x_2550) ;  /* 0x0000005604047947 */ /* 0x008ff0000b800000 */
[----:B------:R-:W2:Y:S02]  /*146e0*/  S2R R5, SR_TID.X ;  /* 0x0000000000057919 */ /* 0x000ea40000002100 */
[----:B--2---:R-:W-:-:S04]  /*146f0*/  SHF.R.U32.HI R5, RZ, 0x5, R5 ;  /* 0x00000005ff057819 */ /* 0x004fc80000011605 */
[----:B------:R-:W-:-:S05]  /*14700*/  LOP3.LUT R5, R5, 0x3, RZ, 0xc0, !PT ;  /* 0x0000000305057812 */ /* 0x000fca00078ec0ff */
[----:B------:R2:W3:Y:S02]  /*14710*/  SHFL.IDX PT, R14, R5, RZ, 0x1f ;  /* 0x00001fff050e7589 */ /* 0x0004e400000e0000 */
.L_x_2660:
[----:B------:R-:W-:Y:S01]  /*14720*/  PLOP3.LUT P1, PT, PT, PT, PT, 0x8, 0x0 ;  /* 0x000000000000781c */ /* 0x000fe20003f2e170 */
[----:B------:R4:W-:Y:S01]  /*14730*/  STL [R1], R0 ;  /* 0x0000000001007387 */ /* 0x0009e20000100800 */
[----:B---3--:R-:W-:-:S03]  /*14740*/  ISETP.NE.AND P0, PT, R14, RZ, PT ;  /* 0x000000ff0e00720c */ /* 0x008fc60003f05270 */
[----:B------:R3:W-:Y:S01]  /*14750*/  STL [R1+0xc], R4 ;  /* 0x00000c0401007387 */ /* 0x0007e20000100800 */
[----:B----4-:R-:W-:-:S05]  /*14760*/  P2R R0, PR, RZ, 0x2 ;  /* 0x00000002ff007803 */ /* 0x010fca0000000000 */
[----:B------:R3:W-:Y:S04]  /*14770*/  STL [R1+0x20], R0 ;  /* 0x0000200001007387 */ /* 0x0007e80000100800 */
[----:B------:R-:W-:Y:S05]  /*14780*/  @P0 BRA `(.L_x_2551) ;  /* 0x00000004004c0947 */ /* 0x000fea0003800000 */
[----:B------:R-:W-:-:S03]  /*14790*/  UMOV UR4, 0xffffffff ;  /* 0xffffffff00047882 */ /* 0x000fc60000000000 */
[----:B------:R-:W-:Y:S05]  /*147a0*/  BRA.DIV UR4, `(.L_x_2552) ;  /* 0x0000005604047947 */ /* 0x000fea000b800000 */
[----:B------:R-:W-:-:S13]  /*147b0*/  ELECT P6, URZ, PT ;  /* 0x00000000003f782f */ /* 0x000fda00038c0000 */
.L_x_2663:
[----:B------:R-:W-:Y:S05]  /*147c0*/  @!P6 BRA `(.L_x_2551) ;  /* 0x00000004003ce947 */ /* 0x000fea0003800000 */
[----:B------:R-:W-:-:S04]  /*147d0*/  ISETP.NE.U32.AND P0, PT, R2, RZ, PT ;  /* 0x000000ff0200720c */ /* 0x000fc80003f05070 */
[----:B------:R-:W-:-:S13]  /*147e0*/  ISETP.NE.AND.EX P0, PT, R3, RZ, PT, P0 ;  /* 0x000000ff0300720c */ /* 0x000fda0003f05300 */
[----:B------:R-:W-:Y:S05]  /*147f0*/  @!P0 BRA `(.L_x_2553) ;  /* 0x0000000000588947 */ /* 0x000fea0003800000 */
[----:B------:R-:W4:Y:S01]  /*14800*/  LDC R6, c[0x0][0x43c] ;  /* 0x00010f00ff067b82 */ /* 0x000f220000000800 */
[----:B01----:R-:W-:Y:S01]  /*14810*/  IMAD.MOV.U32 R9, RZ, RZ, R4 ;  /* 0x000000ffff097224 */ /* 0x003fe200078e0004 */
[----:B------:R-:W-:Y:S01]  /*14820*/  ULDC.64 UR4, c[0x0][0x428] ;  /* 0x00010a0000047ab9 */ /* 0x000fe20000000a00 */
[----:B------:R-:W-:Y:S02]  /*14830*/  ULDC.64 UR6, c[0x0][0x208] ;  /* 0x0000820000067ab9 */ /* 0x000fe40000000a00 */
[----:B---3--:R-:W-:Y:S01]  /*14840*/  IMAD.MOV.U32 R0, RZ, RZ, R9 ;  /* 0x000000ffff007224 */ /* 0x008fe200078e0009 */
[----:B----4-:R-:W-:-:S13]  /*14850*/  ISETP.NE.AND P0, PT, R6, 0x1, PT ;  /* 0x000000010600780c */ /* 0x010fda0003f05270 */
[----:B--2---:R-:W0:Y:S02]  /*14860*/  @P0 LDC.64 R4, c[0x0][0x440] ;  /* 0x00011000ff040b82 */ /* 0x004e240000000a00 */
        /* <DEDUP_REMOVED lines=13> */
[----:B------:R-:W2:Y:S04]  /*14940*/  LDG.E R0, desc[UR6][R2.64] ;  /* 0x0000000602007981 */ /* 0x000ea8000c1e1900 */
[----:B--2---:R4:W-:Y:S02]  /*14950*/  STL [R1], R0 ;  /* 0x0000000001007387 */ /* 0x0049e40000100800 */
.L_x_2553:
[----:B------:R-:W5:Y:S04]  /*14960*/  LDL R7, [R1+0x4] ;  /* 0x0000040001077983 */ /* 0x000f680000100800 */
[----:B---34-:R-:W5:Y:S04]  /*14970*/  LDL R0, [R1+0x8] ;  /* 0x0000080001007983 */ /* 0x018f680000100800 */
[----:B------:R-:W3:Y:S01]  /*14980*/  LDL R2, [R1+0x14] ;  /* 0x0000140001027983 */ /* 0x000ee20000100800 */
[----:B-----5:R-:W-:Y:S01]  /*14990*/  IMAD R0, R0, 0x8, R7 ;  /* 0x0000000800007824 */ /* 0x020fe200078e0207 */
[----:B---3--:R-:W-:-:S04]  /*149a0*/  SHF.L.U32 R2, R2, 0x1f, RZ ;  /* 0x0000001f02027819 */ /* 0x008fc800000006ff */
[----:B------:R-:W3:Y:S02]  /*149b0*/  SYNCS.PHASECHK.TRANS64.TRYWAIT P0, [R0+URZ+0x36840], R2 ;  /* 0x03684002000075a7 */ /* 0x000ee4000800017f */
[----:B---3--:R-:W-:Y:S05]  /*149c0*/  @!P0 BRA `(.L_x_2554) ;  /* 0x00000050009c8947 */ /* 0x008fea0003800000 */
.L_x_2664:
[----:B------:R-:W4:Y:S02]  /*149d0*/  S2R R3, SR_TID.X ;  /* 0x0000000000037919 */ /* 0x000f240000002100 */
        /* <DEDUP_REMOVED lines=10> */
.L_x_2555:
[----:B------:R-:W4:Y:S04]  /*14a80*/  LDL R6, [R1+0x4] ;  /* 0x0000040001067983 */ /* 0x000f280000100800 */
[----:B--2---:R-:W4:Y:S04]  /*14a90*/  LDL R5, [R1+0x8] ;  /* 0x0000080001057983 */ /* 0x004f280000100800 */
[----:B------:R-:W2:Y:S04]  /*14aa0*/  LDL R4, [R1+0xc] ;  /* 0x00000c0001047983 */ /* 0x000ea80000100800 */
[----:B------:R-:W5:Y:S04]  /*14ab0*/  LDL R3, [R1+0x18] ;  /* 0x0000180001037983 */ /* 0x000f680000100800 */
[----:B---3--:R-:W3:Y:S01]  /*14ac0*/  LDL R2, [R1] ;  /* 0x0000000001027983 */ /* 0x008ee20000100800 */
        /* <DEDUP_REMOVED lines=9> */
[----:B----4-:R-:W-:Y:S01]  /*14b60*/  IMAD R0, R5, 0xa800, R6 ;  /* 0x0000a80005007824 */ /* 0x010fe200078e0206 */
[----:B--2---:R-:W-:-:S04]  /*14b70*/  R2UR UR11, R4 ;  /* 0x00000000040b72ca */ /* 0x004fc800000e0000 */
[----:B------:R-:W-:Y:S02]  /*14b80*/  R2UR UR8, R0 ;  /* 0x00000000000872ca */ /* 0x000fe400000e0000 */
[----:B-----5:R-:W-:Y:S02]  /*14b90*/  R2UR UR5, R3 ;  /* 0x00000000030572ca */ /* 0x020fe400000e0000 */
[----:B------:R-:W-:Y:S02]  /*14ba0*/  P2R R0, PR, RZ, 0x1 ;  /* 0x00000001ff007803 */ /* 0x000fe40000000000 */
[----:B---3--:R-:W-:-:S03]  /*14bb0*/  R2UR UR13, R2 ;  /* 0x00000000020d72ca */ /* 0x008fc600000e0000 */
        /* <DEDUP_REMOVED lines=15> */
[----:B----4-:R-:W-:Y:S01]  /*14cb0*/  NOP ;  /* 0x0000000000007918 */ /* 0x010fe20000000000 */
.L_x_2551:
[----:B------:R-:W4:Y:S04]  /*14cc0*/  LDL R2, [R1+0x4] ;  /* 0x0000040001027983 */ /* 0x000f280000100800 */
[----:B------:R-:W5:Y:S04]  /*14cd0*/  LDL.LU R3, [R1+0x30] ;  /* 0x0000300001037983 */ /* 0x000f680000300800 */
[----:B--2---:R-:W2:Y:S04]  /*14ce0*/  LDL.LU R5, [R1+0x28] ;  /* 0x0000280001057983 */ /* 0x004ea80000300800 */
[----:B---3--:R-:W3:Y:S01]  /*14cf0*/  LDL.LU R4, [R1+0x38] ;  /* 0x0000380001047983 */ /* 0x008ee20000300800 */
[----:B------:R-:W-:Y:S05]  /*14d00*/  WARPSYNC.ALL ;  /* 0x0000000000007948 */ /* 0x000fea0003800000 */
[----:B------:R-:W-:Y:S01]  /*14d10*/  ULDC.64 UR4, c[0x0][0x298] ;  /* 0x0000a60000047ab9 */ /* 0x000fe20000000a00 */
[----:B------:R-:W-:Y:S01]  /*14d20*/  ULDC.64 UR6, c[0x0][0xa00] ;  /* 0x0002800000067ab9 */ /* 0x000fe20000000a00 */
[----:B------:R-:W-:Y:S01]  /*14d30*/  BSSY B6, `(.L_x_2556) ;  /* 0x0000024000067945 */ /* 0x000fe20003800000 */
[----:B------:R-:W-:Y:S01]  /*14d40*/  BAR.SYNC.DEFER_BLOCKING 0x8, 0x180 ;  /* 0x0206000000007b1d */ /* 0x000fe20000010000 */
[----:B------:R-:W-:-:S04]  /*14d50*/  ISETP.NE.U32.AND P0, PT, RZ, UR6, PT ;  /* 0x00000006ff007c0c */ /* 0x000fc8000bf05070 */
[----:B------:R-:W-:Y:S01]  /*14d60*/  ISETP.NE.AND.EX P0, PT, RZ, UR7, PT, P0 ;  /* 0x00000007ff007c0c */ /* 0x000fe2000bf05300 */
[----:B----4-:R-:W-:Y:S01]  /*14d70*/  VIADD R2, R2, 0x15400 ;  /* 0x0001540002027836 */ /* 0x010fe20000000000 */
[----:B-----5:R-:W-:-:S04]  /*14d80*/  SHF.R.S32.HI R0, RZ, 0x1f, R3 ;  /* 0x0000001fff007819 */ /* 0x020fc80000011403 */
[----:B------:R-:W-:Y:S02]  /*14d90*/  LOP3.LUT P1, RZ, R2, 0x3ff, RZ, 0xc0, !PT ;  /* 0x000003ff02ff7812 */ /* 0x000fe4000782c0ff */
[----:B--2---:R-:W-:Y:S01]  /*14da0*/  SEL R5, R5, RZ, !P0 ;  /* 0x000000ff05057207 */ /* 0x004fe20004000000 */
[----:B------:R-:W-:Y:S01]  /*14db0*/  IMAD R0, R0, UR4, RZ ;  /* 0x0000000400007c24 */ /* 0x000fe2000f8e02ff */
[----:B---3--:R-:W-:-:S03]  /*14dc0*/  SEL R4, R4, RZ, !P0 ;  /* 0x000000ff04047207 */ /* 0x008fc60004000000 */
[C---:B------:R-:W-:Y:S02]  /*14dd0*/  IMAD R0, R3.reuse, UR5, R0 ;  /* 0x0000000503007c24 */ /* 0x040fe4000f8e0200 */
[----:B------:R-:W-:-:S05]  /*14de0*/  IMAD.WIDE.U32 R2, R3, UR4, RZ ;  /* 0x0000000403027c25 */ /* 0x000fca000f8e00ff */
[----:B------:R2:W-:Y:S04]  /*14df0*/  STL.64 [R1+0x40], R2 ;  /* 0x0000400201007387 */ /* 0x0005e80000100a00 */
[----:B------:R3:W-:Y:S04]  /*14e00*/  STL [R1+0x28], R5 ;  /* 0x0000280501007387 */ /* 0x0007e80000100800 */
[----:B------:R3:W-:Y:S01]  /*14e10*/  STL [R1+0x4c], R4 ;  /* 0x00004c0401007387 */ /* 0x0007e20000100800 */
[----:B--2---:R-:W-:Y:S01]  /*14e20*/  IMAD.IADD R2, R3, 0x1, R0 ;  /* 0x0000000103027824 */ /* 0x004fe200078e0200 */
[----:B------:R-:W-:-:S05]  /*14e30*/  SHF.R.S32.HI R0, RZ, 0x1f, R18 ;  /* 0x0000001fff007819 */ /* 0x000fca0000011412 */
[----:B------:R3:W-:Y:S04]  /*14e40*/  STL [R1+0x38], R0 ;  /* 0x0000380001007387 */ /* 0x0007e80000100800 */
[----:B------:R3:W-:Y:S01]  /*14e50*/  STL [R1+0x30], R2 ;  /* 0x0000300201007387 */ /* 0x0007e20000100800 */
[----:B------:R-:W-:Y:S05]  /*14e60*/  @!P1 BRA `(.L_x_2557) ;  /* 0x0000000000409947 */ /* 0x000fea0003800000 */
[----:B---3--:R-:W-:Y:S01]  /*14e70*/  MOV R2, 0x0 ;  /* 0x0000000000027802 */ /* 0x008fe20000000f00 */
        /* <DEDUP_REMOVED lines=15> */
.L_x_2557:
[----:B------:R-:W-:Y:S05]  /*14f70*/  BSYNC B6 ;  /* 0x0000000000067941 */ /* 0x000fea0003800000 */
.L_x_2556:
[----:B---3--:R-:W2:Y:S01]  /*14f80*/  LDL.LU R5, [R1+0x30] ;  /* 0x0000300001057983 */ /* 0x008ea20000300800 */
[----:B------:R-:W-:Y:S01]  /*14f90*/  ULDC.64 UR4, c[0x0][0x2d8] ;  /* 0x0000b60000047ab9 */ /* 0x000fe20000000a00 */
[----:B------:R-:W3:Y:S01]  /*14fa0*/  LDC R7, c[0x0][0x448] ;  /* 0x00011200ff077b82 */ /* 0x000ee20000000800 */
[----:B------:R-:W-:Y:S01]  /*14fb0*/  ULDC.64 UR6, c[0x0][0x280] ;  /* 0x0000a00000067ab9 */ /* 0x000fe20000000a00 */
[----:B------:R-:W2:Y:S04]  /*14fc0*/  LDL.LU.64 R2, [R1+0x40] ;  /* 0x0000400001027983 */ /* 0x000ea80000300a00 */
[----:B------:R-:W4:Y:S04]  /*14fd0*/  LDL.LU R0, [R1+0x38] ;  /* 0x0000380001007983 */ /* 0x000f280000300800 */
[----:B------:R-:W4:Y:S04]  /*14fe0*/  LDL.LU R6, [R1+0x4c] ;  /* 0x00004c0001067983 */ /* 0x000f280000300800 */
[----:B------:R-:W4:Y:S01]  /*14ff0*/  LDL.LU R4, [R1+0x28] ;  /* 0x0000280001047983 */ /* 0x000f220000300800 */
[----:B01----:R-:W0:Y:S01]  /*15000*/  S2R R9, SR_TID.X ;  /* 0x0000000000097919 */ /* 0x003e220000002100 */
[----:B------:R-:W1:Y:S01]  /*15010*/  S2R R8, SR_TID.X ;  /* 0x0000000000087919 */ /* 0x000e620000002100 */
[----:B---3--:R-:W-:Y:S01]  /*15020*/  ISETP.NE.AND P0, PT, R7, 0x1, PT ;  /* 0x000000010700780c */ /* 0x008fe20003f05270 */
[----:B0-----:R-:W-:-:S02]  /*15030*/  IMAD.SHL.U32 R9, R9, 0x8, RZ ;  /* 0x0000000809097824 */ /* 0x001fc400078e00ff */
[----:B-1----:R-:W-:-:S03]  /*15040*/  IMAD.SHL.U32 R10, R8, 0x8, RZ ;  /* 0x00000008080a7824 */ /* 0x002fc600078e00ff */
[----:B------:R-:W-:-:S04]  /*15050*/  LOP3.LUT R9, R9, 0x38, RZ, 0xc0, !PT ;  /* 0x0000003809097812 */ /* 0x000fc800078ec0ff */
[C---:B------:R-:W-:Y:S02]  /*15060*/  LOP3.LUT R11, R9.reuse, 0x40, RZ, 0xfc, !PT ;  /* 0x00000040090b7812 */ /* 0x040fe400078efcff */
[----:B------:R-:W-:Y:S02]  /*15070*/  LOP3.LUT R9, R9, 0x80, RZ, 0xfc, !PT ;  /* 0x0000008009097812 */ /* 0x000fe400078efcff */
[----:B------:R-:W-:Y:S01]  /*15080*/  LOP3.LUT R10, R10, 0x38, RZ, 0xc0, !PT ;  /* 0x000000380a0a7812 */ /* 0x000fe200078ec0ff */
[----:B--2---:R-:W-:Y:S02]  /*15090*/  IMAD.MOV.U32 R3, RZ, RZ, R5 ;  /* 0x000000ffff037224 */ /* 0x004fe400078e0005 */
[----:B------:R-:W0:Y:S01]  /*150a0*/  S2R R5, SR_TID.X ;  /* 0x0000000000057919 */ /* 0x000e220000002100 */
[----:B----4-:R-:W-:Y:S02]  /*150b0*/  IMAD R0, R0, UR4, RZ ;  /* 0x0000000400007c24 */ /* 0x010fe4000f8e02ff */
[----:B------:R-:W-:-:S04]  /*150c0*/  IMAD.WIDE.U32 R2, R18, UR4, R2 ;  /* 0x0000000412027c25 */ /* 0x000fc8000f8e0002 */
[----:B------:R-:W-:Y:S01]  /*150d0*/  IMAD R0, R18, UR5, R0 ;  /* 0x0000000512007c24 */ /* 0x000fe2000f8e0200 */
[----:B------:R-:W-:-:S03]  /*150e0*/  ULDC.64 UR4, c[0x0][0x2e0] ;  /* 0x0000b80000047ab9 */ /* 0x000fc60000000a00 */
[----:B------:R-:W-:Y:S02]  /*150f0*/  IMAD.IADD R3, R3, 0x1, R0 ;  /* 0x0000000103037824 */ /* 0x000fe400078e0200 */
[----:B------:R-:W-:Y:S02]  /*15100*/  IMAD R0, R6, UR4, RZ ;  /* 0x0000000406007c24 */ /* 0x000fe4000f8e02ff */
[C---:B------:R-:W-:Y:S01]  /*15110*/  IMAD.WIDE.U32 R2, R4.reuse, UR4, R2 ;  /* 0x0000000404027c25 */ /* 0x040fe2000f8e0002 */
[----:B------:R-:W1:Y:S03]  /*15120*/  @P0 LDC R6, c[0x0][0x450] ;  /* 0x00011400ff060b82 */ /* 0x000e660000000800 */
[----:B------:R-:W-:Y:S01]  /*15130*/  IMAD R0, R4, UR5, R0 ;  /* 0x0000000504007c24 */ /* 0x000fe2000f8e0200 */
[----:B------:R-:W-:Y:S01]  /*15140*/  ULDC.64 UR4, c[0x0][0x2d0] ;  /* 0x0000b40000047ab9 */ /* 0x000fe20000000a00 */
[----:B------:R-:W2:Y:S02]  /*15150*/  S2R R4, SR_TID.X ;  /* 0x0000000000047919 */ /* 0x000ea40000002100 */
[----:B------:R-:W-:Y:S01]  /*15160*/  IMAD.IADD R3, R3, 0x1, R0 ;  /* 0x0000000103037824 */ /* 0x000fe200078e0200 */
[----:B0-----:R-:W-:-:S04]  /*15170*/  LOP3.LUT R5, R5, 0x7f, RZ, 0xc0, !PT ;  /* 0x0000007f05057812 */ /* 0x001fc800078ec0ff */
[----:B------:R-:W-:Y:S01]  /*15180*/  SHF.R.U32.HI R5, RZ, 0x3, R5 ;  /* 0x00000003ff057819 */ /* 0x000fe20000011605 */
[----:B--2---:R-:W-:-:S05]  /*15190*/  IMAD.SHL.U32 R4, R4, 0x10, RZ ;  /* 0x0000001004047824 */ /* 0x004fca00078e00ff */
[----:B------:R-:W-:Y:S02]  /*151a0*/  LOP3.LUT R4, R5, 0x70, R4, 0xf8, !PT ;  /* 0x0000007005047812 */ /* 0x000fe400078ef804 */
[----:B------:R-:W0:Y:S03]  /*151b0*/  @P0 LDC R5, c[0x0][0x44c] ;  /* 0x00011300ff050b82 */ /* 0x000e260000000800 */
[----:B------:R-:W-:-:S04]  /*151c0*/  IMAD R0, R17, 0x80, R4 ;  /* 0x0000008011007824 */ /* 0x000fc800078e0204 */
        /* <DEDUP_REMOVED lines=11> */
[----:B------:R-:W-:-:S05]  /*15280*/  SHF.R.S32.HI R4, RZ, 0x1f, R0 ;  /* 0x0000001fff047819 */ /* 0x000fca0000011400 */
[----:B------:R-:W-:Y:S02]  /*15290*/  IMAD R6, R4, UR4, RZ ;  /* 0x0000000404067c24 */ /* 0x000fe4000f8e02ff */
[C---:B------:R-:W-:Y:S01]  /*152a0*/  IMAD.WIDE.U32 R4, R0.reuse, UR4, R2 ;  /* 0x0000000400047c25 */ /* 0x040fe2000f8e0002 */
[----:B------:R-:W-:Y:S02]  /*152b0*/  ULDC UR4, c[0x0][0x2b8] ;  /* 0x0000ae0000047ab9 */ /* 0x000fe40000000800 */
[----:B------:R-:W-:Y:S01]  /*152c0*/  ISETP.GE.AND P0, PT, R9, UR4, PT ;  /* 0x0000000409007c0c */ /* 0x000fe2000bf06270 */
[----:B------:R-:W-:Y:S01]  /*152d0*/  IMAD R0, R0, UR5, R6 ;  /* 0x0000000500007c24 */ /* 0x000fe2000f8e0206 */
[----:B------:R0:W5:Y:S01]  /*152e0*/  LDL R9, [R1+0x24] ;  /* 0x0000240001097983 */ /* 0x0001620000100800 */
[----:B------:R-:W-:Y:S02]  /*152f0*/  LEA R3, P3, R4, UR6, 0x1 ;  /* 0x0000000604037c11 */ /* 0x000fe4000f8608ff */
[----:B------:R-:W-:Y:S01]  /*15300*/  IMAD.IADD R0, R5, 0x1, R0 ;  /* 0x0000000105007824 */ /* 0x000fe200078e0200 */
[----:B------:R-:W-:-:S02]  /*15310*/  ISETP.GE.AND P2, PT, R10, UR4, PT ;  /* 0x000000040a007c0c */ /* 0x000fc4000bf46270 */
[----:B------:R-:W-:Y:S01]  /*15320*/  ISETP.GE.AND P1, PT, R11, UR4, PT ;  /* 0x000000040b007c0c */ /* 0x000fe2000bf26270 */
[----:B------:R-:W-:Y:S01]  /*15330*/  UMOV UR4, 0xffffffff ;  /* 0xffffffff00047882 */ /* 0x000fe20000000000 */
[----:B------:R-:W-:Y:S02]  /*15340*/  LEA.HI.X R0, R4, UR7, R0, 0x1, P3 ;  /* 0x0000000704007c11 */ /* 0x000fe400098f0c00 */
[----:B0-----:R-:W-:Y:S09]  /*15350*/  BRA.DIV UR4, `(.L_x_2558) ;  /* 0x0000004a044c7947 */ /* 0x001ff2000b800000 */
[----:B------:R-:W0:Y:S02]  /*15360*/  S2R R4, SR_TID.X ;  /* 0x0000000000047919 */ /* 0x000e240000002100 */
[----:B0-----:R-:W-:-:S04]  /*15370*/  LOP3.LUT R4, R4, 0x7f, RZ, 0xc0, !PT ;  /* 0x0000007f04047812 */ /* 0x001fc800078ec0ff */
[----:B------:R-:W-:Y:S02]  /*15380*/  SHF.R.U32.HI R5, RZ, 0x3, R4 ;  /* 0x00000003ff057819 */ /* 0x000fe40000011604 */
[----:B------:R-:W2:Y:S01]  /*15390*/  LDL.LU R4, [R1+0x34] ;  /* 0x0000340001047983 */ /* 0x000ea20000300800 */
[----:B------:R-:W-:Y:S02]  /*153a0*/  ULDC.64 UR4, c[0x0][0x208] ;  /* 0x0000820000047ab9 */ /* 0x000fe40000000a00 */
[----:B------:R-:W-:Y:S01]  /*153b0*/  IMAD R17, R17, 0x80, R5 ;  /* 0x0000008011117824 */ /* 0x000fe200078e0205 */
[----:B------:R-:W-:Y:S04]  /*153c0*/  SHFL.IDX PT, R6, R3, 0x1, 0x181f ;  /* 0x00381f0003067f89 */ /* 0x000fe800000e0000 */
[----:B------:R-:W0:Y:S04]  /*153d0*/  SHFL.IDX PT, R5, R3, RZ, 0x181f ;  /* 0x00181fff03057589 */ /* 0x000e2800000e0000 */
[----:B------:R-:W-:Y:S01]  /*153e0*/  SHFL.IDX PT, R8, R0, 0x1, 0x181f ;  /* 0x00381f0000087f89 */ /* 0x000fe200000e0000 */
[----:B--2---:R-:W-:-:S02]  /*153f0*/  IMAD R2, R4, R7, RZ ;  /* 0x0000000704027224 */ /* 0x004fc400078e02ff */
[----:B------:R-:W-:-:S03]  /*15400*/  VIADD R4, R17, 0x10 ;  /* 0x0000001011047836 */ /* 0x000fc60000000000 */
[-C--:B------:R-:W-:Y:S02]  /*15410*/  ISETP.GE.AND P4, PT, R17, R2.reuse, PT ;  /* 0x000000021100720c */ /* 0x080fe40003f86270 */
[----:B------:R-:W-:Y:S02]  /*15420*/  ISETP.GE.AND P3, PT, R4, R2, PT ;  /* 0x000000020400720c */ /* 0x000fe40003f66270 */
[----:B------:R-:W1:Y:S09]  /*15430*/  SHFL.IDX PT, R4, R0, RZ, 0x181f ;  /* 0x00181fff00047589 */ /* 0x000e7200000e0000 */
[----:B0-----:R-:W-:-:S05]  /*15440*/  @!P4 LEA R5, P5, R10, R5, 0x1 ;  /* 0x000000050a05c211 */ /* 0x001fca00078a08ff */
[----:B-1----:R-:W-:Y:S01]  /*15450*/  @!P4 IMAD.X R4, RZ, RZ, R4, P5 ;  /* 0x000000ffff04c224 */ /* 0x002fe200028e0604 */
[----:B------:R-:W-:-:S04]  /*15460*/  @!P3 LEA R7, P5, R10, R6, 0x1 ;  /* 0x000000060a07b211 */ /* 0x000fc800078a08ff */
        /* <DEDUP_REMOVED lines=9> */
[----:B------:R-:W0:Y:S04]  /*15500*/  SHFL.IDX PT, R7, R3, 0x2, 0x181f ;  /* 0x00581f0003077f89 */ /* 0x000e2800000e0000 */
[----:B------:R-:W-:Y:S04]  /*15510*/  @!P3 LDGSTS.E.BYPASS.LTC128B.128 [R9+0x15c00], desc[UR4][R4.64], !P2 ;  /* 0x15c000000409bfae */ /* 0x000fe8000d101d44 */
[----:B------:R-:W-:Y:S04]  /*15520*/  @!P3 LDGSTS.E.BYPASS.LTC128B.128 [R9+0x19c00], desc[UR4][R4.64+0x80], !P1 ;  /* 0x19c000800409bfae */ /* 0x000fe8000c901d44 */
[----:B------:R1:W-:Y:S04]  /*15530*/  @!P3 LDGSTS.E.BYPASS.LTC128B.128 [R9+0x1dc00], desc[UR4][R4.64+0x100], !P0 ;  /* 0x1dc001000409bfae */ /* 0x0003e8000c101d44 */
[----:B------:R-:W2:Y:S01]  /*15540*/  SHFL.IDX PT, R6, R0, 0x2, 0x181f ;  /* 0x00581f0000067f89 */ /* 0x000ea200000e0000 */
[----:B-1----:R-:W-:-:S05]  /*15550*/  VIADD R4, R17, 0x20 ;  /* 0x0000002011047836 */ /* 0x002fca0000000000 */
[----:B------:R-:W-:-:S13]  /*15560*/  ISETP.GE.AND P3, PT, R4, R2, PT ;  /* 0x000000020400720c */ /* 0x000fda0003f66270 */
[----:B0-----:R-:W-:-:S05]  /*15570*/  @!P3 LEA R7, P4, R10, R7, 0x1 ;  /* 0x000000070a07b211 */ /* 0x001fca00078808ff */
[----:B--2---:R-:W-:-:S04]  /*15580*/  @!P3 IMAD.X R4, RZ, RZ, R6, P4 ;  /* 0x000000ffff04b224 */ /* 0x004fc800020e0606 */
[----:B------:R-:W-:Y:S02]  /*15590*/  @!P3 IMAD.MOV.U32 R5, RZ, RZ, R4 ;  /* 0x000000ffff05b224 */ /* 0x000fe400078e0004 */
[----:B------:R-:W-:-:S05]  /*155a0*/  @!P3 IMAD.MOV.U32 R4, RZ, RZ, R7 ;  /* 0x000000ffff04b224 */ /* 0x000fca00078e0007 */
        /* <DEDUP_REMOVED lines=39> */
[----:B0-----:R-:W-:-:S02]  /*15820*/  IADD3 R4, R17, 0x60, RZ ;  /* 0x0000006011047810 */ /* 0x001fc40007ffe0ff */
[----:B------:R-:W0:Y:S02]  /*15830*/  SHFL.IDX PT, R5, R3, 0x6, 0x181f ;  /* 0x00d81f0003057f89 */ /* 0x000e2400000e0000 */
[----:B------:R-:W-:Y:S02]  /*15840*/  ISETP.GE.AND P4, PT, R4, R2, PT ;  /* 0x000000020400720c */ /* 0x000fe40003f86270 */
[----:B------:R-:W-:Y:S04]  /*15850*/  SHFL.IDX PT, R3, R3, 0x7, 0x181f ;  /* 0x00f81f0003037f89 */ /* 0x000fe800000e0000 */
[----:B------:R-:W1:Y:S04]  /*15860*/  SHFL.IDX PT, R4, R0, 0x6, 0x181f ;  /* 0x00d81f0000047f89 */ /* 0x000e6800000e0000 */
[----:B------:R-:W2:Y:S03]  /*15870*/  SHFL.IDX PT, R0, R0, 0x7, 0x181f ;  /* 0x00f81f0000007f89 */ /* 0x000ea600000e0000 */
        /* <DEDUP_REMOVED lines=8> */
.L_x_2681:
        /* <DEDUP_REMOVED lines=13> */
.L_x_2560:
[----:B------:R-:W-:Y:S05]  /*159d0*/  BSYNC B0 ;  /* 0x0000000000007941 */ /* 0x000fea0003800000 */
.L_x_2559:
[----:B01----:R-:W2:Y:S01]  /*159e0*/  LDL R9, [R1+0x4] ;  /* 0x0000040001097983 */ /* 0x003ea20000100800 */
[----:B------:R-:W-:Y:S01]  /*159f0*/  PLOP3.LUT P0, PT, PT, PT, PT, 0x80, 0x0 ;  /* 0x000000000000781c */ /* 0x000fe20003f0f070 */
[----:B------:R-:W-:Y:S01]  /*15a00*/  NOP ;  /* 0x0000000000007918 */ /* 0x000fe20000000000 */
[----:B--2---:R-:W-:-:S11]  /*15a10*/  VIADD R6, R9, 0x36800 ;  /* 0x0003680009067836 */ /* 0x004fd60000000000 */
.L_x_2561:
        /* <DEDUP_REMOVED lines=19> */
.L_x_2682:
[----:B------:R-:W-:Y:S05]  /*15b50*/  BSYNC B0 ;  /* 0x0000000000007941 */ /* 0x000fea0003800000 */
.L_x_2562:
[----:B0-----:R-:W2:Y:S01]  /*15b60*/  LDL R2, [R1+0x2c] ;  /* 0x00002c0001027983 */ /* 0x001ea20000100800 */
[----:B------:R-:W-:Y:S01]  /*15b70*/  BSSY B0, `(.L_x_2564) ;  /* 0x0000256000007945 */ /* 0x000fe20003800000 */
[----:B--2---:R-:W-:-:S13]  /*15b80*/  ISETP.GE.AND P0, PT, R2, 0x2, PT ;  /* 0x000000020200780c */ /* 0x004fda0003f06270 */
[----:B------:R-:W-:Y:S05]  /*15b90*/  @!P0 BRA `(.L_x_2565) ;  /* 0x00000024004c8947 */ /* 0x000fea0003800000 */
[C---:B------:R-:W-:Y:S01]  /*15ba0*/  LOP3.LUT R0, R2.reuse, 0x1, RZ, 0xc0, !PT ;  /* 0x0000000102007812 */ /* 0x040fe200078ec0ff */
[----:B------:R-:W-:Y:S01]  /*15bb0*/  VIADD R4, R2, 0xfffffffe ;  /* 0xfffffffe02047836 */ /* 0x000fe20000000000 */
[----:B------:R-:W-:Y:S02]  /*15bc0*/  BSSY B2, `(.L_x_2566) ;  /* 0x00000cc000027945 */ /* 0x000fe40003800000 */
[----:B------:R-:W-:Y:S01]  /*15bd0*/  ISETP.NE.U32.AND P0, PT, R0, 0x1, PT ;  /* 0x000000010000780c */ /* 0x000fe20003f05070 */
[----:B------:R-:W-:-:S12]  /*15be0*/  IMAD.MOV.U32 R0, RZ, RZ, R4 ;  /* 0x000000ffff007224 */ /* 0x000fd800078e0004 */
[----:B------:R-:W-:Y:S05]  /*15bf0*/  @!P0 BRA `(.L_x_2567) ;  /* 0x0000000c00208947 */ /* 0x000fea0003800000 */
        /* <DEDUP_REMOVED lines=14> */
[----:B------:R-:W-:Y:S01]  /*15ce0*/  ISETP.NE.AND.EX P0, PT, RZ, UR5, PT, P0 ;  /* 0x00000005ff007c0c */ /* 0x000fe2000bf05300 */
[----:B------:R-:W-:-:S12]  /*15cf0*/  IMAD.MOV.U32 R8, RZ, RZ, R4 ;  /* 0x000000ffff087224 */ /* 0x000fd800078e0004 */
[----:B0-----:R-:W-:Y:S05]  /*15d00*/  @!P0 BRA `(.L_x_2570) ;  /* 0x0000000000548947 */ /* 0x001fea0003800000 */
[----:B------:R-:W2:Y:S01]  /*15d10*/  LDL R10, [R1+0x1c] ;  /* 0x00001c00010a7983 */ /* 0x000ea20000100800 */
[----:B------:R-:W0:Y:S03]  /*15d20*/  LDC R5, c[0x0][0x43c] ;  /* 0x00010f00ff057b82 */ /* 0x000e260000000800 */
[----:B------:R-:W3:Y:S01]  /*15d30*/  LDL R7, [R1+0x10] ;  /* 0x0000100001077983 */ /* 0x000ee20000100800 */
[----:B------:R-:W-:Y:S01]  /*15d40*/  IMAD.MOV.U32 R0, RZ, RZ, R4 ;  /* 0x000000ffff007224 */ /* 0x000fe200078e0004 */
[----:B------:R-:W-:Y:S01]  /*15d50*/  ULDC.64 UR6, c[0x0][0x428] ;  /* 0x00010a0000067ab9 */ /* 0x000fe20000000a00 */
[----:B------:R-:W-:Y:S01]  /*15d60*/  ULDC.64 UR8, c[0x0][0x208] ;  /* 0x0000820000087ab9 */ /* 0x000fe20000000a00 */
[----:B0-----:R-:W-:-:S13]  /*15d70*/  ISETP.NE.AND P0, PT, R5, 0x1, PT ;  /* 0x000000010500780c */ /* 0x001fda0003f05270 */
[----:B-----5:R-:W0:Y:S02]  /*15d80*/  @P0 LDC.64 R2, c[0x0][0x440] ;  /* 0x00011000ff020b82 */ /* 0x020e240000000a00 */
[----:B0-----:R-:W-:-:S05]  /*15d90*/  @P0 IMAD.HI.U32 R2, R4, R2, RZ ;  /* 0x0000000204020227 */ /* 0x001fca00078e00ff */
[----:B------:R-:W-:-:S04]  /*15da0*/  @P0 SHF.R.U32.HI R0, RZ, R3, R2 ;  /* 0x00000003ff000219 */ /* 0x000fc80000011602 */
[--C-:B------:R-:W-:Y:S01]  /*15db0*/  SHF.R.S32.HI R3, RZ, 0x1f, R0.reuse ;  /* 0x0000001fff037819 */ /* 0x100fe20000011400 */
[----:B------:R-:W-:-:S04]  /*15dc0*/  IMAD.MOV R8, RZ, RZ, -R0 ;  /* 0x000000ffff087224 */ /* 0x000fc800078e0a00 */
[----:B------:R-:W-:Y:S02]  /*15dd0*/  IMAD R8, R5, R8, R4 ;  /* 0x0000000805087224 */ /* 0x000fe400078e0204 */
[----:B--2---:R-:W-:-:S04]  /*15de0*/  IMAD R2, R10, UR6, RZ ;  /* 0x000000060a027c24 */ /* 0x004fc8000f8e02ff */
[----:B---3--:R-:W-:Y:S02]  /*15df0*/  IMAD R5, R7, UR7, R2 ;  /* 0x0000000707057c24 */ /* 0x008fe4000f8e0202 */
[----:B------:R-:W-:-:S04]  /*15e00*/  IMAD.MOV.U32 R2, RZ, RZ, R0 ;  /* 0x000000ffff027224 */ /* 0x000fc800078e0000 */
[----:B------:R-:W-:-:S04]  /*15e10*/  IMAD.WIDE.U32 R2, R7, UR6, R2 ;  /* 0x0000000607027c25 */ /* 0x000fc8000f8e0002 */
[----:B------:R-:W-:Y:S01]  /*15e20*/  IMAD.IADD R0, R5, 0x1, R3 ;  /* 0x0000000105007824 */ /* 0x000fe200078e0203 */
[----:B------:R-:W-:-:S04]  /*15e30*/  LEA R10, P0, R2, UR4, 0x2 ;  /* 0x00000004020a7c11 */ /* 0x000fc8000f8010ff */
[----:B------:R-:W-:-:S05]  /*15e40*/  LEA.HI.X R11, R2, UR5, R0, 0x2, P0 ;  /* 0x00000005020b7c11 */ /* 0x000fca00080f1400 */
[----:B------:R0:W5:Y:S04]  /*15e50*/  LDG.E R3, desc[UR8][R10.64] ;  /* 0x000000080a037981 */ /* 0x000168000c1e1900 */
.L_x_2570:
[----:B------:R-:W2:Y:S01]  /*15e60*/  LDL R0, [R1+0x4] ;  /* 0x0000040001007983 */ /* 0x000ea20000100800 */
[----:B------:R-:W-:Y:S01]  /*15e70*/  BSSY B3, `(.L_x_2571) ;  /* 0x0000005000037945 */ /* 0x000fe20003800000 */
[----:B--2---:R-:W-:Y:S01]  /*15e80*/  IMAD R2, R9, 0x8, R0 ;  /* 0x0000000809027824 */ /* 0x004fe200078e0200 */
[----:B------:R-:W-:-:S04]  /*15e90*/  SHF.L.U32 R0, R12, 0x1f, RZ ;  /* 0x0000001f0c007819 */ /* 0x000fc800000006ff */
[----:B------:R-:W1:Y:S02]  /*15ea0*/  SYNCS.PHASECHK.TRANS64.TRYWAIT P0, [R2+URZ+0x36840], R0 ;  /* 0x03684000020075a7 */ /* 0x000e64000800017f */
[----:B-1----:R-:W-:Y:S05]  /*15eb0*/  @!P0 BRA `(.L_x_2572) ;  /* 0x0000004800888947 */ /* 0x002fea0003800000 */
.L_x_2683:
[----:B------:R-:W-:Y:S05]  /*15ec0*/  BSYNC B3 ;  /* 0x0000000000037941 */ /* 0x000fea0003800000 */
.L_x_2571:
[----:B------:R-:W2:Y:S01]  /*15ed0*/  S2R R5, SR_TID.X ;  /* 0x0000000000057919 */ /* 0x000ea20000002100 */
        /* <DEDUP_REMOVED lines=11> */
.L_x_2574:
[----:B------:R-:W-:Y:S05]  /*15f90*/  BSYNC B3 ;  /* 0x0000000000037941 */ /* 0x000fea0003800000 */
.L_x_2573:
        /* <DEDUP_REMOVED lines=13> */
.L_x_2575:
        /* <DEDUP_REMOVED lines=10> */
[----:B------:R-:W-:Y:S01]  /*16110*/  IMAD.MOV.U32 R15, RZ, RZ, 0x40 ;  /* 0x00000040ff0f7424 */ /* 0x000fe200078e00ff */
[----:B------:R-:W-:Y:S01]  /*16120*/  PLOP3.LUT P0, PT, PT, PT, PT, 0x80, 0x0 ;  /* 0x000000000000781c */ /* 0x000fe20003f0f070 */
[----:B------:R-:W-:Y:S01]  /*16130*/  VIADD R5, R7, 0x24c00 ;  /* 0x00024c0007057836 */ /* 0x000fe20000000000 */
[----:B------:R-:W-:Y:S01]  /*16140*/  UMOV UR6, 0x0 ;  /* 0x0000000000067882 */ /* 0x000fe20000000000 */
[----:B------:R-:W-:Y:S01]  /*16150*/  UMOV UR7, 0x14f00000 ;  /* 0x14f0000000077882 */ /* 0x000fe20000000000 */
[----:B------:R-:W-:-:S15]  /*16160*/  R2UR UR10, R15 ;  /* 0x000000000f0a72ca */ /* 0x000fde00000e0000 */
.L_x_2576:
        /* <DEDUP_REMOVED lines=16> */
.L_x_2577:
        /* <DEDUP_REMOVED lines=10> */
[----:B0-----:R-:W2:Y:S04]  /*16310*/  LDL.LU R10, [R1+0x14] ;  /* 0x00001400010a7983 */ /* 0x001ea80000300800 */
[----:B------:R-:W3:Y:S01]  /*16320*/  LDL R5, [R1+0x8] ;  /* 0x0000080001057983 */ /* 0x000ee20000100800 */
[----:B------:R-:W-:Y:S01]  /*16330*/  BSSY B3, `(.L_x_2578) ;  /* 0x0000005000037945 */ /* 0x000fe20003800000 */
[----:B--2---:R-:W-:Y:S01]  /*16340*/  SHF.L.U32 R0, R10, 0x1f, RZ ;  /* 0x0000001f0a007819 */ /* 0x004fe200000006ff */
[----:B---3--:R-:W-:-:S04]  /*16350*/  IMAD R2, R5, 0x8, R6 ;  /* 0x0000000805027824 */ /* 0x008fc800078e0206 */
[----:B------:R-:W0:Y:S02]  /*16360*/  SYNCS.PHASECHK.TRANS64.TRYWAIT P0, [R2+URZ+0x60], R0 ;  /* 0x00006000020075a7 */ /* 0x000e24000800017f */
[----:B0-----:R-:W-:Y:S05]  /*16370*/  @!P0 BRA `(.L_x_2579) ;  /* 0x00000044006c8947 */ /* 0x001fea0003800000 */
.L_x_2684:
[----:B------:R-:W-:Y:S05]  /*16380*/  BSYNC B3 ;  /* 0x0000000000037941 */ /* 0x000fea0003800000 */
.L_x_2578:
        /* <DEDUP_REMOVED lines=14> */
.L_x_2581:
[----:B------:R-:W-:Y:S05]  /*16470*/  BSYNC B3 ;  /* 0x0000000000037941 */ /* 0x000fea0003800000 */
.L_x_2580:
        /* <DEDUP_REMOVED lines=8> */
[----:B------:R-:W-:Y:S01]  /*16500*/  PLOP3.LUT P0, PT, PT, PT, PT, 0x80, 0x0 ;  /* 0x000000000000781c */ /* 0x000fe20003f0f070 */
[C-C-:B--2--5:R-:W-:Y:S02]  /*16510*/  IMAD R2, R17.reuse, 0x8, R0.reuse ;  /* 0x0000000811027824 */ /* 0x164fe400078e0200 */
[----:B------:R-:W-:Y:S02]  /*16520*/  IMAD R0, R17, 0xa800, R0 ;  /* 0x0000a80011007824 */ /* 0x000fe400078e0200 */
[----:B------:R-:W-:Y:S02]  /*16530*/  VIADD R2, R2, 0x36850 ;  /* 0x0003685002027836 */ /* 0x000fe40000000000 */
[----:B---3--:R-:W-:Y:S02]  /*16540*/  IMAD R5, R5, 0x70, R7 ;  /* 0x0000007005057824 */ /* 0x008fe400078e0207 */
[----:B------:R-:W-:-:S07]  /*16550*/  VIADD R7, R0, 0x400 ;  /* 0x0000040000077836 */ /* 0x000fce0000000000 */
.L_x_2582:
        /* <DEDUP_REMOVED lines=16> */
.L_x_2583:
        /* <DEDUP_REMOVED lines=16> */
.L_x_2584:
        /* <DEDUP_REMOVED lines=13> */
.L_x_2569:
[----:B------:R-:W-:Y:S05]  /*16830*/  BSYNC B1 ;  /* 0x0000000000017941 */ /* 0x000fea0003800000 */
.L_x_2568:
[----:B------:R-:W2:Y:S04]  /*16840*/  LDL.LU R0, [R1+0x2c] ;  /* 0x00002c0001007983 */ /* 0x000ea80000300800 */
[----:B------:R3:W-:Y:S04]  /*16850*/  STL [R1+0x8], R9 ;  /* 0x0000080901007387 */ /* 0x0007e80000100800 */
[----:B------:R3:W-:Y:S02]  /*16860*/  STL [R1+0x14], R12 ;  /* 0x0000140c01007387 */ /* 0x0007e40000100800 */
[----:B--23--:R-:W-:-:S07]  /*16870*/  VIADD R0, R0, 0xfffffffd ;  /* 0xfffffffd00007836 */ /* 0x00cfce0000000000 */
.L_x_2567:
[----:B------:R-:W-:Y:S05]  /*16880*/  BSYNC B2 ;  /* 0x0000000000027941 */ /* 0x000fea0003800000 */
.L_x_2566:
[----:B------:R-:W-:-:S13]  /*16890*/  ISETP.NE.AND P0, PT, R4, RZ, PT ;  /* 0x000000ff0400720c */ /* 0x000fda0003f05270 */
[----:B------:R-:W-:Y:S05]  /*168a0*/  @!P0 BRA `(.L_x_2565) ;  /* 0x0000001800088947 */ /* 0x000fea0003800000 */
[----:B0-----:R0:W5:Y:S02]  /*168b0*/  LDL R8, [R1] ;  /* 0x0000000001087983 */ /* 0x0011640000100800 */
.L_x_2619:
        /* <DEDUP_REMOVED lines=21> */
[----:B------:R-:W-:Y:S01]  /*16a10*/  ULDC.64 UR8, c[0x0][0x208] ;  /* 0x0000820000087ab9 */ /* 0x000fe20000000a00 */
        /* <DEDUP_REMOVED lines=12> */
[----:B------:R-:W-:-:S04]  /*16ae0*/  LEA R8, P0, R2, UR4, 0x2 ;  /* 0x0000000402087c11 */ /* 0x000fc8000f8010ff */
[----:B------:R-:W-:-:S05]  /*16af0*/  LEA.HI.X R9, R2, UR5, R3, 0x2, P0 ;  /* 0x0000000502097c11 */ /* 0x000fca00080f1403 */
[----:B------:R2:W5:Y:S04]  /*16b00*/  LDG.E R8, desc[UR8][R8.64] ;  /* 0x0000000808087981 */ /* 0x000568000c1e1900 */
.L_x_2587:
[----:B------:R-:W3:Y:S01]  /*16b10*/  LDL R2, [R1+0x4] ;  /* 0x0000040001027983 */ /* 0x000ee20000100800 */
[----:B------:R-:W-:Y:S01]  /*16b20*/  BSSY B2, `(.L_x_2588) ;  /* 0x0000005000027945 */ /* 0x000fe20003800000 */
[----:B---3--:R-:W-:Y:S01]  /*16b30*/  IMAD R3, R4, 0x8, R2 ;  /* 0x0000000804037824 */ /* 0x008fe200078e0202 */
[----:B------:R-:W-:-:S04]  /*16b40*/  SHF.L.U32 R2, R5, 0x1f, RZ ;  /* 0x0000001f05027819 */ /* 0x000fc800000006ff */
[----:B------:R-:W3:Y:S02]  /*16b50*/  SYNCS.PHASECHK.TRANS64.TRYWAIT P0, [R3+URZ+0x36840], R2 ;  /* 0x03684002030075a7 */ /* 0x000ee4000800017f */
[----:B---3--:R-:W-:Y:S05]  /*16b60*/  @!P0 BRA `(.L_x_2589) ;  /* 0x0000003c00848947 */ /* 0x008fea0003800000 */
.L_x_2685:
[----:B------:R-:W-:Y:S05]  /*16b70*/  BSYNC B2 ;  /* 0x0000000000027941 */ /* 0x000fea0003800000 */
.L_x_2588:
        /* <DEDUP_REMOVED lines=12> */
.L_x_2591:
[----:B------:R-:W-:Y:S05]  /*16c40*/  BSYNC B2 ;  /* 0x0000000000027941 */ /* 0x000fea0003800000 */
.L_x_2590:
        /* <DEDUP_REMOVED lines=13> */
.L_x_2592:
        /* <DEDUP_REMOVED lines=16> */
.L_x_2593:
        /* <DEDUP_REMOVED lines=16> */
.L_x_2594:
        /* <DEDUP_REMOVED lines=17> */
.L_x_2686:
[----:B------:R-:W-:Y:S05]  /*17030*/  BSYNC B2 ;  /* 0x0000000000027941 */ /* 0x000fea0003800000 */
.L_x_2595:
        /* <DEDUP_REMOVED lines=11> */
.L_x_2598:
[----:B------:R-:W-:Y:S05]  /*170f0*/  BSYNC B2 ;  /* 0x0000000000027941 */ /* 0x000fea0003800000 */
.L_x_2597:
        /* <DEDUP_REMOVED lines=14> */
.L_x_2599:
        /* <DEDUP_REMOVED lines=16> */
.L_x_2600:
        /* <DEDUP_REMOVED lines=16> */
.L_x_2601:
        /* <DEDUP_REMOVED lines=13> */
.L_x_2586:
[----:B------:R-:W-:Y:S05]  /*174b0*/  BSYNC B1 ;  /* 0x0000000000017941 */ /* 0x000fea0003800000 */
.L_x_2585:
        /* <DEDUP_REMOVED lines=20> */
[----:B------:R-:W-:Y:S01]  /*17600*/  ULDC.64 UR8, c[0x0][0x208] ;  /* 0x0000820000087ab9 */ /* 0x000fe20000000a00 */
        /* <DEDUP_REMOVED lines=15> */
.L_x_2604:
[----:B------:R-:W4:Y:S01]  /*17700*/  LDL R2, [R1+0x4] ;  /* 0x0000040001027983 */ /* 0x000f220000100800 */
[----:B------:R-:W-:Y:S01]  /*17710*/  SHF.L.U32 R3, R10, 0x1f, RZ ;  /* 0x0000001f0a037819 */ /* 0x000fe200000006ff */
[----:B------:R-:W-:Y:S01]  /*17720*/  BSSY B2, `(.L_x_2605) ;  /* 0x0000004000027945 */ /* 0x000fe20003800000 */
[----:B----4-:R-:W-:-:S04]  /*17730*/  IMAD R2, R11, 0x8, R2 ;  /* 0x000000080b027824 */ /* 0x010fc800078e0202 */
[----:B------:R-:W4:Y:S02]  /*17740*/  SYNCS.PHASECHK.TRANS64.TRYWAIT P0, [R2+URZ+0x36840], R3 ;  /* 0x03684003020075a7 */ /* 0x000f24000800017f */
[----:B----4-:R-:W-:Y:S05]  /*17750*/  @!P0 BRA `(.L_x_2606) ;  /* 0x0000003000b08947 */ /* 0x010fea0003800000 */
.L_x_2687:
[----:B------:R-:W-:Y:S05]  /*17760*/  BSYNC B2 ;  /* 0x0000000000027941 */ /* 0x000fea0003800000 */
.L_x_2605:
        /* <DEDUP_REMOVED lines=12> */
.L_x_2608:
[----:B------:R-:W-:Y:S05]  /*17830*/  BSYNC B2 ;  /* 0x0000000000027941 */ /* 0x000fea0003800000 */
.L_x_2607:
        /* <DEDUP_REMOVED lines=15> */
.L_x_2609:
        /* <DEDUP_REMOVED lines=16> */
.L_x_2610:
        /* <DEDUP_REMOVED lines=16> */
.L_x_2611:
        /* <DEDUP_REMOVED lines=11> */
[----:B------:R-:W-:Y:S01]  /*17be0*/  IMAD R2, R4, 0x8, R6 ;  /* 0x0000000804027824 */ /* 0x000fe200078e0206 */
[----:B------:R-:W-:Y:S03]  /*17bf0*/  BSSY B2, `(.L_x_2612) ;  /* 0x0000003000027945 */ /* 0x000fe60003800000 */
[----:B------:R-:W2:Y:S02]  /*17c00*/  SYNCS.PHASECHK.TRANS64.TRYWAIT P0, [R2+URZ+0x60], R5 ;  /* 0x00006005020075a7 */ /* 0x000ea4000800017f */
[----:B--2---:R-:W-:Y:S05]  /*17c10*/  @!P0 BRA `(.L_x_2613) ;  /* 0x0000002c00948947 */ /* 0x004fea0003800000 */
.L_x_2688:
[----:B------:R-:W-:Y:S05]  /*17c20*/  BSYNC B2 ;  /* 0x0000000000027941 */ /* 0x000fea0003800000 */
.L_x_2612:
        /* <DEDUP_REMOVED lines=11> */
.L_x_2615:
[----:B------:R-:W-:Y:S05]  /*17ce0*/  BSYNC B2 ;  /* 0x0000000000027941 */ /* 0x000fea0003800000 */
.L_x_2614:
        /* <DEDUP_REMOVED lines=13> */
.L_x_2616:
        /* <DEDUP_REMOVED lines=16> */
.L_x_2617:
        /* <DEDUP_REMOVED lines=16> */
.L_x_2618:
        /* <DEDUP_REMOVED lines=13> */
.L_x_2603:
[----:B------:R-:W-:Y:S05]  /*18090*/  BSYNC B1 ;  /* 0x0000000000017941 */ /* 0x000fea0003800000 */
.L_x_2602:
[C---:B------:R-:W-:Y:S01]  /*180a0*/  ISETP.GT.AND P0, PT, R0.reuse, 0x1, PT ;  /* 0x000000010000780c */ /* 0x040fe20003f04270 */
[----:B------:R-:W-:-:S12]  /*180b0*/  VIADD R0, R0, 0xfffffffe ;  /* 0xfffffffe00007836 */ /* 0x000fd80000000000 */
[----:B------:R-:W-:Y:S05]  /*180c0*/  @P0 BRA `(.L_x_2619) ;  /* 0xffffffe400fc0947 */ /* 0x000fea000383ffff */
.L_x_2565:
[----:B------:R-:W-:Y:S05]  /*180d0*/  BSYNC B0 ;  /* 0x0000000000007941 */ /* 0x000fea0003800000 */
.L_x_2564:
        /* <DEDUP_REMOVED lines=18> */
.L_x_2621:
[----:B------:R-:W-:Y:S05]  /*18200*/  BSYNC B0 ;  /* 0x0000000000007941 */ /* 0x000fea0003800000 */
.L_x_2620:
        /* <DEDUP_REMOVED lines=13> */
.L_x_2689:
[----:B------:R-:W-:Y:S05]  /*182e0*/  BSYNC B1 ;  /* 0x0000000000017941 */ /* 0x000fea0003800000 */
.L_x_2624:
        /* <DEDUP_REMOVED lines=9> */
.L_x_2627:
[----:B------:R-:W-:Y:S05]  /*18380*/  BSYNC B1 ;  /* 0x0000000000017941 */ /* 0x000fea0003800000 */
.L_x_2626:
[----:B------:R-:W2:Y:S04]  /*18390*/  LDL.LU R5, [R1+0x18] ;  /* 0x0000180001057983 */ /* 0x000ea80000300800 */
[----:B------:R-:W2:Y:S04]  /*183a0*/  LDL.LU R3, [R1+0xc] ;  /* 0x00000c0001037983 */ /* 0x000ea80000300800 */
[----:B------:R-:W3:Y:S04]  /*183b0*/  LDL R4, [R1+0x4] ;  /* 0x0000040001047983 */ /* 0x000ee80000100800 */
[----:B0-----:R-:W3:Y:S01]  /*183c0*/  LDL R2, [R1+0x8] ;  /* 0x0000080001027983 */ /* 0x001ee20000100800 */
        /* <DEDUP_REMOVED lines=8> */
[----:B---3--:R-:W-:-:S04]  /*18450*/  IMAD R2, R2, 0xa800, R4 ;  /* 0x0000a80002027824 */ /* 0x008fc800078e0204 */
[----:B------:R-:W-:-:S07]  /*18460*/  VIADD R4, R2, 0x400 ;  /* 0x0000040002047836 */ /* 0x000fce0000000000 */
.L_x_2628:
        /* <DEDUP_REMOVED lines=16> */
.L_x_2629:
        /* <DEDUP_REMOVED lines=16> */
.L_x_2630:
        /* <DEDUP_REMOVED lines=11> */
.L_x_2623:
[----:B------:R-:W-:Y:S05]  /*18720*/  BSYNC B0 ;  /* 0x0000000000007941 */ /* 0x000fea0003800000 */
.L_x_2622:
        /* <DEDUP_REMOVED lines=9> */
.L_x_2544:
[----:B------:R-:W-:Y:S05]  /*187c0*/  BSYNC B7 ;  /* 0x0000000000077941 */ /* 0x000fea0003800000 */
.L_x_2542:
[----:B0-----:R-:W2:Y:S02]  /*187d0*/  LDL R0, [R1+0x50] ;  /* 0x0000500001007983 */ /* 0x001ea40000100800 */
        /* <DEDUP_REMOVED lines=12> */
.L_x_2631:
[----:B------:R-:W0:Y:S01]  /*188a0*/  S2R R0, SR_TID.X ;  /* 0x0000000000007919 */ /* 0x000e220000002100 */
[----:B------:R-:W-:Y:S01]  /*188b0*/  UMOV UR4, 0xffffffff ;  /* 0xffffffff00047882 */ /* 0x000fe20000000000 */
[----:B0-----:R-:W-:-:S04]  /*188c0*/  LOP3.LUT R6, R0, 0x1f, RZ, 0xc0, !PT ;  /* 0x0000001f00067812 */ /* 0x001fc800078ec0ff */
[----:B------:R-:W-:Y:S01]  /*188d0*/  ISETP.NE.AND P0, PT, R6, 0x1f, PT ;  /* 0x0000001f0600780c */ /* 0x000fe20003f05270 */
[----:B------:R-:W-:-:S12]  /*188e0*/  BRA.DIV UR4, `(.L_x_2633) ;  /* 0x0000002204887947 */ /* 0x000fd8000b800000 */
[----:B------:R-:W-:Y:S01]  /*188f0*/  IMAD.IADD R5, R19, 0x1, R6 ;  /* 0x0000000113057824 */ /* 0x000fe200078e0206 */
[----:B------:R-:W-:Y:S01]  /*18900*/  ULDC UR4, c[0x0][0xc3c] ;  /* 0x00030f0000047ab9 */ /* 0x000fe20000000800 */
[----:B------:R-:W-:-:S03]  /*18910*/  ULDC.64 UR6, c[0x0][0x208] ;  /* 0x0000820000067ab9 */ /* 0x000fc60000000a00 */
        /* <DEDUP_REMOVED lines=9> */
[----:B0-----:R-:W-:Y:S02]  /*189b0*/  IMAD.MOV.U32 R2, RZ, RZ, RZ ;  /* 0x000000ffff027224 */ /* 0x001fe400078e00ff */
[----:B--2---:R-:W-:Y:S01]  /*189c0*/  @!P1 IMAD.MOV.U32 R2, RZ, RZ, R3 ;  /* 0x000000ffff029224 */ /* 0x004fe200078e0003 */
[----:B------:R-:W-:-:S04]  /*189d0*/  ISETP.NE.AND P1, PT, R6, RZ, PT ;  /* 0x000000ff0600720c */ /* 0x000fc80003f25270 */
[----:B------:R-:W0:Y:S02]  /*189e0*/  SHFL.UP PT, R14, R2, 0x1, RZ ;  /* 0x04200000020e7989 */ /* 0x000e2400000e00ff */
[----:B0-----:R-:W-:-:S05]  /*189f0*/  SEL R5, R14, RZ, P1 ;  /* 0x000000ff0e057207 */ /* 0x001fca0000800000 */
[----:B------:R-:W-:Y:S02]  /*18a00*/  IMAD.IADD R3, R2, 0x1, R5 ;  /* 0x0000000102037824 */ /* 0x000fe400078e0205 */
[----:B------:R-:W-:Y:S04]  /*18a10*/  SHFL.IDX PT, R5, R16, 0x1, 0x1f ;  /* 0x00201f0010057f89 */ /* 0x000fe800000e0000 */
        /* <DEDUP_REMOVED lines=13> */
.L_x_2699:
[----:B------:R-:W-:Y:S02]  /*18af0*/  ULDC UR4, c[0x0][0xc38] ;  /* 0x00030e0000047ab9 */ /* 0x000fe40000000800 */
[----:B------:R-:W-:-:S04]  /*18b00*/  IMAD.U32 R4, RZ, RZ, UR4 ;  /* 0x00000004ff047e24 */ /* 0x000fc8000f8e00ff */
[----:B--2---:R-:W-:-:S04]  /*18b10*/  IMAD R16, R16, R4, RZ ;  /* 0x0000000410107224 */ /* 0x004fc800078e02ff */
[----:B------:R-:W-:-:S05]  /*18b20*/  IMAD.IADD R5, R5, 0x1, R16 ;  /* 0x0000000105057824 */ /* 0x000fca00078e0210 */
[----:B------:R-:W-:-:S13]  /*18b30*/  ISETP.GT.AND P6, PT, R5, R0, PT ;  /* 0x000000000500720c */ /* 0x000fda0003fc4270 */
[----:B------:R-:W-:Y:S05]  /*18b40*/  @P6 BRA `(.L_x_2634) ;  /* 0x0000000000a06947 */ /* 0x000fea0003800000 */
.L_x_2639:
[----:B------:R-:W2:Y:S01]  /*18b50*/  LDC R2, c[0x0][0xc3c] ;  /* 0x00030f00ff027b82 */ /* 0x000ea20000000800 */
[----:B------:R-:W-:-:S04]  /*18b60*/  IADD3 R19, R19, 0x1f, RZ ;  /* 0x0000001f13137810 */ /* 0x000fc80007ffe0ff */
[----:B--2---:R-:W-:-:S13]  /*18b70*/  ISETP.GE.AND P6, PT, R19, R2, PT ;  /* 0x000000021300720c */ /* 0x004fda0003fc6270 */
[----:B------:R-:W-:Y:S05]  /*18b80*/  @P6 BRA `(.L_x_2635) ;  /* 0x0000000400dc6947 */ /* 0x000fea0003800000 */
[----:B0-----:R-:W0:Y:S01]  /*18b90*/  S2R R3, SR_TID.X ;  /* 0x0000000000037919 */ /* 0x001e220000002100 */
[----:B------:R-:W-:Y:S01]  /*18ba0*/  BSSY B0, `(.L_x_2636) ;  /* 0x000000a000007945 */ /* 0x000fe20003800000 */
[----:B0-----:R-:W-:-:S05]  /*18bb0*/  LOP3.LUT R3, R3, 0x1f, RZ, 0xc0, !PT ;  /* 0x0000001f03037812 */ /* 0x001fca00078ec0ff */
[----:B------:R-:W-:-:S05]  /*18bc0*/  IMAD.IADD R4, R19, 0x1, R3 ;  /* 0x0000000113047824 */ /* 0x000fca00078e0203 */
[----:B------:R-:W-:Y:S01]  /*18bd0*/  ISETP.GE.OR P6, PT, R4, R2, !P0 ;  /* 0x000000020400720c */ /* 0x000fe200047c6670 */
[----:B------:R-:W-:-:S12]  /*18be0*/  IMAD.MOV.U32 R2, RZ, RZ, RZ ;  /* 0x000000ffff027224 */ /* 0x000fd800078e00ff */
[----:B------:R-:W-:Y:S05]  /*18bf0*/  @P6 BRA `(.L_x_2637) ;  /* 0x0000000000106947 */ /* 0x000fea0003800000 */
[----:B------:R-:W0:Y:S01]  /*18c00*/  LDC.64 R2, c[0x0][0xc80] ;  /* 0x00032000ff027b82 */ /* 0x000e220000000a00 */
[----:B------:R-:W-:Y:S01]  /*18c10*/  ULDC.64 UR4, c[0x0][0x208] ;  /* 0x0000820000047ab9 */ /* 0x000fe20000000a00 */
[----:B0-----:R-:W-:-:S06]  /*18c20*/  IMAD.WIDE R2, R4, 0x4, R2 ;  /* 0x0000000404027825 */ /* 0x001fcc00078e0202 */
[----:B------:R0:W5:Y:S02]  /*18c30*/  LDG.E R2, desc[UR4][R2.64] ;  /* 0x0000000402027981 */ /* 0x000164000c1e1900 */
.L_x_2637:
[----:B------:R-:W-:Y:S05]  /*18c40*/  BSYNC B0 ;  /* 0x0000000000007941 */ /* 0x000fea0003800000 */
.L_x_2636:
        /* <DEDUP_REMOVED lines=18> */
.L_x_2707:
[----:B------:R-:W-:Y:S02]  /*18d70*/  ULDC UR4, c[0x0][0xc38] ;  /* 0x00030e0000047ab9 */ /* 0x000fe40000000800 */
[----:B------:R-:W-:-:S04]  /*18d80*/  IMAD.U32 R4, RZ, RZ, UR4 ;  /* 0x00000004ff047e24 */ /* 0x000fc8000f8e00ff */
[----:B--2---:R-:W-:-:S04]  /*18d90*/  IMAD R16, R16, R4, RZ ;  /* 0x0000000410107224 */ /* 0x004fc800078e02ff */
[----:B------:R-:W-:-:S05]  /*18da0*/  IMAD.IADD R5, R16, 0x1, R5 ;  /* 0x0000000110057824 */ /* 0x000fca00078e0205 */
[----:B------:R-:W-:-:S13]  /*18db0*/  ISETP.GT.AND P6, PT, R5, R0, PT ;  /* 0x000000000500720c */ /* 0x000fda0003fc4270 */
[----:B------:R-:W-:Y:S05]  /*18dc0*/  @!P6 BRA `(.L_x_2639) ;  /* 0xfffffffc0060e947 */ /* 0x000fea000383ffff */
.L_x_2634:
        /* <DEDUP_REMOVED lines=8> */
.L_x_2711:
[----:B------:R-:W-:Y:S01]  /*18e50*/  ISETP.NE.AND P0, PT, R5, RZ, PT ;  /* 0x000000ff0500720c */ /* 0x000fe20003f05270 */
[----:B------:R-:W-:-:S12]  /*18e60*/  IMAD.MOV.U32 R5, RZ, RZ, RZ ;  /* 0x000000ffff057224 */ /* 0x000fd800078e00ff */
[----:B------:R-:W-:Y:S05]  /*18e70*/  @!P0 BRA `(.L_x_2641) ;  /* 0x0000000000148947 */ /* 0x000fea0003800000 */
[----:B------:R-:W-:Y:S01]  /*18e80*/  UMOV UR4, 0xffffffff ;  /* 0xffffffff00047882 */ /* 0x000fe20000000000 */
[----:B------:R-:W-:Y:S02]  /*18e90*/  VIADD R12, R6, 0xffffffff ;  /* 0xffffffff060c7836 */ /* 0x000fe40000000000 */
[----:B------:R-:W-:Y:S05]  /*18ea0*/  BRA.DIV UR4, `(.L_x_2642) ;  /* 0x0000002604607947 */ /* 0x000fea000b800000 */
[----:B0-----:R0:W0:Y:S02]  /*18eb0*/  SHFL.IDX PT, R3, R3, R12, 0x1f ;  /* 0x00001f0c03037589 */ /* 0x00102400000e0000 */
.L_x_2714:
[----:B0-----:R-:W-:-:S07]  /*18ec0*/  IMAD.MOV.U32 R5, RZ, RZ, R3 ;  /* 0x000000ffff057224 */ /* 0x001fce00078e0003 */
.L_x_2641:
[----:B0-2---:R-:W0:Y:S01]  /*18ed0*/  LDC.64 R2, c[0x0][0xc90] ;  /* 0x00032400ff027b82 */ /* 0x005e220000000a00 */
[----:B------:R-:W-:Y:S01]  /*18ee0*/  IMAD.IADD R19, R6, 0x1, R19 ;  /* 0x0000000106137824 */ /* 0x000fe200078e0213 */
[----:B------:R-:W-:-:S03]  /*18ef0*/  ULDC.64 UR4, c[0x0][0x208] ;  /* 0x0000820000047ab9 */ /* 0x000fc60000000a00 */
[----:B0-----:R-:W-:-:S05]  /*18f00*/  IMAD.WIDE R2, R19, 0x4, R2 ;  /* 0x0000000413027825 */ /* 0x001fca00078e0202 */
[----:B----4-:R-:W3:Y:S01]  /*18f10*/  LDG.E R7, desc[UR4][R2.64] ;  /* 0x0000000402077981 */ /* 0x010ee2000c1e1900 */
[----:B------:R-:W-:-:S04]  /*18f20*/  IMAD R16, R5, R4, R16 ;  /* 0x0000000405107224 */ /* 0x000fc800078e0210 */
[----:B------:R-:W-:Y:S02]  /*18f30*/  IMAD.IADD R0, R0, 0x1, -R16 ;  /* 0x0000000100007824 */ /* 0x000fe400078e0a10 */
[----:B---3--:R-:W-:-:S05]  /*18f40*/  IMAD R6, R17, R7, RZ ;  /* 0x0000000711067224 */ /* 0x008fca00078e02ff */
[----:B-----5:R-:W-:-:S04]  /*18f50*/  IABS R8, R6 ;  /* 0x0000000600087213 */ /* 0x020fc80000000000 */
        /* <DEDUP_REMOVED lines=58> */
.L_x_2635:
[----:B------:R-:W-:Y:S01]  /*19300*/  UMOV UR4, URZ ;  /* 0x0000003f00047c82 */ /* 0x000fe20008000000 */
[----:B------:R-:W-:Y:S01]  /*19310*/  UMOV UR5, URZ ;  /* 0x0000003f00057c82 */ /* 0x000fe20008000000 */
[----:B------:R-:W-:Y:S01]  /*19320*/  ULDC UR6, c[0x0][0xc3c] ;  /* 0x00030f0000067ab9 */ /* 0x000fe20000000800 */
[----:B------:R-:W-:Y:S02]  /*19330*/  IMAD.MOV.U32 R16, RZ, RZ, R0 ;  /* 0x000000ffff107224 */ /* 0x000fe400078e0000 */
[----:B------:R-:W-:Y:S02]  /*19340*/  IMAD.U32 R17, RZ, RZ, UR4 ;  /* 0x00000004ff117e24 */ /* 0x000fe4000f8e00ff */
[----:B------:R-:W-:Y:S02]  /*19350*/  IMAD.U32 R18, RZ, RZ, UR5 ;  /* 0x00000005ff127e24 */ /* 0x000fe4000f8e00ff */
[----:B------:R-:W-:-:S07]  /*19360*/  IMAD.U32 R19, RZ, RZ, UR6 ;  /* 0x00000006ff137e24 */ /* 0x000fce000f8e00ff */
.L_x_2643:
        /* <DEDUP_REMOVED lines=12> */
.L_x_2632:
[----:B------:R-:W-:Y:S02]  /*19430*/  ULDC UR4, c[0x0][0xc3c] ;  /* 0x00030f0000047ab9 */ /* 0x000fe40000000800 */
[----:B--2---:R-:W-:-:S13]  /*19440*/  ISETP.GE.AND P0, PT, R19, UR4, PT ;  /* 0x0000000413007c0c */ /* 0x004fda000bf06270 */
[----:B------:R-:W-:Y:S05]  /*19450*/  @!P0 BRA `(.L_x_2644) ;  /* 0xffffffa400788947 */ /* 0x000fea000383ffff */
[----:B------:R-:W-:Y:S05]  /*19460*/  BSYNC B8 ;  /* 0x0000000000087941 */ /* 0x000fea0003800000 */
.L_x_2538:
[----:B0-----:R-:W2:Y:S01]  /*19470*/  LDL.LU R0, [R1+0x48] ;  /* 0x0000480001007983 */ /* 0x001ea20000300800 */
[----:B------:R-:W-:Y:S01]  /*19480*/  BSSY B0, `(.L_x_2645) ;  /* 0x000000b000007945 */ /* 0x000fe20003800000 */
[----:B------:R-:W0:Y:S01]  /*19490*/  S2R R5, SR_CgaCtaId ;  /* 0x0000000000057919 */ /* 0x000e220000008800 */
[----:B--2---:R-:W-:-:S05]  /*194a0*/  VIADD R0, R0, 0x1 ;  /* 0x0000000100007836 */ /* 0x004fca0000000000 */
[----:B---3--:R-:W-:-:S04]  /*194b0*/  LEA.HI R2, R0, R0, RZ, 0x1 ;  /* 0x0000000000027211 */ /* 0x008fc800078f08ff */
[----:B------:R-:W-:-:S05]  /*194c0*/  LOP3.LUT R3, R2, 0xfffffffe, RZ, 0xc0, !PT ;  /* 0xfffffffe02037812 */ /* 0x000fca00078ec0ff */
[----:B------:R-:W-:Y:S01]  /*194d0*/  IMAD.IADD R3, R0, 0x1, -R3 ;  /* 0x0000000100037824 */ /* 0x000fe200078e0a03 */
[----:B------:R-:W-:-:S04]  /*194e0*/  MOV R0, 0x400 ;  /* 0x0000040000007802 */ /* 0x000fc80000000f00 */
[----:B0-----:R-:W-:Y:S02]  /*194f0*/  LEA R0, R5, R0, 0x18 ;  /* 0x0000000005007211 */ /* 0x001fe400078ec0ff */
[----:B------:R-:W-:-:S04]  /*19500*/  SHF.L.U32 R3, R3, 0x1f, RZ ;  /* 0x0000001f03037819 */ /* 0x000fc800000006ff */
[----:B------:R-:W0:Y:S02]  /*19510*/  SYNCS.PHASECHK.TRANS64.TRYWAIT P0, [R0+URZ+0x36820], R3 ;  /* 0x03682003000075a7 */ /* 0x000e24000800017f */
[----:B0-----:R-:W-:Y:S05]  /*19520*/  @!P0 BRA `(.L_x_2646) ;  /* 0x0000001c00e88947 */ /* 0x001fea0003800000 */
.L_x_2715:
[----:B------:R-:W-:Y:S05]  /*19530*/  BSYNC B0 ;  /* 0x0000000000007941 */ /* 0x000fea0003800000 */
.L_x_2645:
[----:B------:R-:W-:-:S03]  /*19540*/  UMOV UR4, 0xffffffff ;  /* 0xffffffff00047882 */ /* 0x000fc60000000000 */
[----:B------:R-:W-:Y:S05]  /*19550*/  BRA.DIV UR4, `(.L_x_2647) ;  /* 0x0000001e04f07947 */ /* 0x000fea000b800000 */
[----:B------:R-:W2:Y:S02]  /*19560*/  S2R R2, SR_TID.X ;  /* 0x0000000000027919 */ /* 0x000ea40000002100 */
[----:B--2---:R-:W-:-:S04]  /*19570*/  SHF.R.U32.HI R2, RZ, 0x5, R2 ;  /* 0x00000005ff027819 */ /* 0x004fc80000011602 */
[----:B------:R-:W-:-:S05]  /*19580*/  LOP3.LUT R2, R2, 0x3, RZ, 0xc0, !PT ;  /* 0x0000000302027812 */ /* 0x000fca00078ec0ff */
[----:B------:R2:W3:Y:S02]  /*19590*/  SHFL.IDX PT, R14, R2, RZ, 0x1f ;  /* 0x00001fff020e7589 */ /* 0x0004e400000e0000 */
.L_x_2718:
[----:B---3--:R-:W-:Y:S01]  /*195a0*/  ISETP.NE.AND P0, PT, R14, RZ, PT ;  /* 0x000000ff0e00720c */ /* 0x008fe20003f05270 */
[----:B------:R-:W-:-:S12]  /*195b0*/  BSSY B0, `(.L_x_2648) ;  /* 0x0000029000007945 */ /* 0x000fd80003800000 */
[----:B------:R-:W-:Y:S05]  /*195c0*/  @P0 BRA `(.L_x_2649) ;  /* 0x00000000009c0947 */ /* 0x000fea0003800000 */
[----:B------:R-:W-:-:S03]  /*195d0*/  UMOV UR4, 0xffffffff ;  /* 0xffffffff00047882 */ /* 0x000fc60000000000 */
[----:B------:R-:W-:Y:S05]  /*195e0*/  BRA.DIV UR4, `(.L_x_2650) ;  /* 0x0000002204007947 */ /* 0x000fea000b800000 */
[----:B------:R-:W-:-:S13]  /*195f0*/  ELECT P6, URZ, PT ;  /* 0x00000000003f782f */ /* 0x000fda00038c0000 */
.L_x_2721:
        /* <DEDUP_REMOVED lines=8> */
.L_x_2651:
[----:B0-----:R-:W2:Y:S04]  /*19680*/  LDL R3, [R1+0x8] ;  /* 0x0000080001037983 */ /* 0x001ea80000100800 */
[----:B----4-:R-:W3:Y:S01]  /*19690*/  LDL.LU R7, [R1+0x14] ;  /* 0x0000140001077983 */ /* 0x010ee20000300800 */
        /* <DEDUP_REMOVED lines=12> */
.L_x_2722:
[----:B------:R-:W2:Y:S02]  /*19760*/  SYNCS.PHASECHK.TRANS64.TRYWAIT P0, [R7+URZ], R2 ;  /* 0x00000002070075a7 */ /* 0x000ea4000800017f */
[----:B--2---:R-:W-:Y:S05]  /*19770*/  @!P0 BRA `(.L_x_2653) ;  /* 0x0000001c00d08947 */ /* 0x004fea0003800000 */
.L_x_2723:
[----:B------:R-:W-:Y:S05]  /*19780*/  @!P2 BRA `(.L_x_2654) ;  /* 0x000000000004a947 */ /* 0x000fea0003800000 */
[----:B------:R-:W-:Y:S01]  /*19790*/  BPT.TRAP 0x1 ;  /* 0x000000040000795c */ /* 0x000fe20000300000 */
.L_x_2654:
[----:B------:R-:W3:Y:S01]  /*197a0*/  LDL.LU R4, [R1+0x8] ;  /* 0x0000080001047983 */ /* 0x000ee20000300800 */
[----:B------:R-:W-:-:S04]  /*197b0*/  VIADD R0, R0, 0x36860 ;  /* 0x0003686000007836 */ /* 0x000fc80000000000 */
[----:B---3--:R-:W-:-:S04]  /*197c0*/  IMAD R4, R4, 0x8, R0 ;  /* 0x0000000804047824 */ /* 0x008fc800078e0200 */
[----:B------:R-:W3:Y:S02]  /*197d0*/  SYNCS.PHASECHK.TRANS64.TRYWAIT P0, [R4+URZ], R5 ;  /* 0x00000005040075a7 */ /* 0x000ee4000800017f */
[----:B---3--:R-:W-:Y:S05]  /*197e0*/  @!P0 BRA `(.L_x_2655) ;  /* 0x0000001c00c88947 */ /* 0x008fea0003800000 */
.L_x_2724:
[----:B------:R-:W-:-:S07]  /*197f0*/  IMAD R3, R3, 0x8, R0 ;  /* 0x0000000803037824 */ /* 0x000fce00078e0200 */
.L_x_2656:
[----:B----4-:R4:W0:Y:S02]  /*19800*/  SYNCS.PHASECHK.TRANS64.TRYWAIT P0, [R3+URZ], R2 ;  /* 0x00000002030075a7 */ /* 0x010824000800017f */
[----:B0-----:R-:W-:Y:S05]  /*19810*/  @!P0 NANOSLEEP.SYNCS 0x989680 ;  /* 0x009896800000895d */ /* 0x001fea0003900000 */
[----:B------:R-:W0:Y:S02]  /*19820*/  @!P0 SYNCS.PHASECHK.TRANS64 P0, [R3+URZ], R2 ;  /* 0x00000002030085a7 */ /* 0x000e24000800007f */
[----:B0-----:R-:W-:Y:S05]  /*19830*/  @!P0 BRA `(.L_x_2656) ;  /* 0xfffffffc00f08947 */ /* 0x001fea000383ffff */
.L_x_2649:
[----:B------:R-:W-:Y:S05]  /*19840*/  BSYNC B0 ;  /* 0x0000000000007941 */ /* 0x000fea0003800000 */
.L_x_2648:
[----:B------:R-:W-:Y:S05]  /*19850*/  EXIT ;  /* 0x000000000000794d */ /* 0x000fea0003800000 */
.L_x_2480:
[----:B0-----:R-:W-:-:S04]  /*19860*/  IMAD.U32 R3, RZ, RZ, UR38 ;  /* 0x00000026ff037e24 */ /* 0x001fc8000f8e00ff */
[----:B------:R0:W1:Y:S03]  /*19870*/  SYNCS.PHASECHK.TRANS64.TRYWAIT P1, [R3+URZ+0x36800], R0 ;  /* 0x03680000030075a7 */ /* 0x000066000802017f */
[----:B-1----:R-:W-:Y:S05]  /*19880*/  @!P1 NANOSLEEP.SYNCS 0x989680 ;  /* 0x009896800000995d */ /* 0x002fea0003900000 */
[----:B------:R-:W1:Y:S02]  /*19890*/  @!P1 SYNCS.PHASECHK.TRANS64 P1, [R3+URZ+0x36800], R0 ;  /* 0x03680000030095a7 */ /* 0x000e64000802007f */
[----:B-1----:R-:W-:Y:S05]  /*198a0*/  @!P1 BRA `(.L_x_2480) ;  /* 0xfffffffc00ec9947 */ /* 0x002fea000383ffff */
[----:B------:R-:W-:Y:S05]  /*198b0*/  BRA `(.L_x_2657) ;  /* 0xfffffe8000987947 */ /* 0x000fea000383ffff */
.L_x_2484:
[----:B-1----:R1:W2:Y:S02]  /*198c0*/  SYNCS.PHASECHK.TRANS64.TRYWAIT P2, [R0+URZ+0x36830], R3 ;  /* 0x03683003000075a7 */ /* 0x0022a4000804017f */
[----:B--2---:R-:W-:Y:S05]  /*198d0*/  @!P2 NANOSLEEP.SYNCS 0x989680 ;  /* 0x009896800000a95d */ /* 0x004fea0003900000 */
[----:B------:R-:W2:Y:S02]  /*198e0*/  @!P2 SYNCS.PHASECHK.TRANS64 P2, [R0+URZ+0x36830], R3 ;  /* 0x036830030000a5a7 */ /* 0x000ea4000804007f */
[----:B--2---:R-:W-:Y:S05]  /*198f0*/  @!P2 BRA `(.L_x_2484) ;  /* 0xfffffffc00f0a947 */ /* 0x004fea000383ffff */
[----:B------:R-:W-:Y:S05]  /*19900*/  BRA `(.L_x_2483) ;  /* 0xfffffe8000bc7947 */ /* 0x000fea000383ffff */
.L_x_2489:
[----:B-1----:R-:W-:-:S04]  /*19910*/  IMAD.U32 R7, RZ, RZ, UR37 ;  /* 0x00000025ff077e24 */ /* 0x002fc8000f8e00ff */
[----:B------:R1:W2:Y:S03]  /*19920*/  SYNCS.PHASECHK.TRANS64.TRYWAIT P3, [R7+URZ+0x36830], R6 ;  /* 0x03683006070075a7 */ /* 0x0002a6000806017f */
[----:B--2---:R-:W-:Y:S05]  /*19930*/  @!P3 NANOSLEEP.SYNCS 0x989680 ;  /* 0x009896800000b95d */ /* 0x004fea0003900000 */
[----:B------:R-:W2:Y:S02]  /*19940*/  @!P3 SYNCS.PHASECHK.TRANS64 P3, [R7+URZ+0x36830], R6 ;  /* 0x036830060700b5a7 */ /* 0x000ea4000806007f */
[----:B--2---:R-:W-:Y:S05]  /*19950*/  @!P3 BRA `(.L_x_2489) ;  /* 0xfffffffc00ecb947 */ /* 0x004fea000383ffff */
[----:B------:R-:W-:Y:S05]  /*19960*/  BRA `(.L_x_2488) ;  /* 0xfffffecc00307947 */ /* 0x000fea000383ffff */
.L_x_2493:
[----:B-1----:R-:W-:-:S04]  /*19970*/  IMAD.U32 R7, RZ, RZ, UR4 ;  /* 0x00000004ff077e24 */ /* 0x002fc8000f8e00ff */
[----:B------:R1:W3:Y:S03]  /*19980*/  SYNCS.PHASECHK.TRANS64.TRYWAIT P3, [R7+URZ+0x36850], R0 ;  /* 0x03685000070075a7 */ /* 0x0002e6000806017f */
[----:B---3--:R-:W-:Y:S05]  /*19990*/  @!P3 NANOSLEEP.SYNCS 0x989680 ;  /* 0x009896800000b95d */ /* 0x008fea0003900000 */
[----:B------:R-:W3:Y:S02]  /*199a0*/  @!P3 SYNCS.PHASECHK.TRANS64 P3, [R7+URZ+0x36850], R0 ;  /* 0x036850000700b5a7 */ /* 0x000ee4000806007f */
[----:B---3--:R-:W-:Y:S05]  /*199b0*/  @!P3 BRA `(.L_x_2493) ;  /* 0xfffffffc00ecb947 */ /* 0x008fea000383ffff */
[----:B------:R-:W-:Y:S05]  /*199c0*/  BRA `(.L_x_2492) ;  /* 0xfffffef0007c7947 */ /* 0x000fea000383ffff */
.L_x_2499:
[----:B-1----:R-:W-:-:S04]  /*199d0*/  IMAD.U32 R7, RZ, RZ, UR4 ;  /* 0x00000004ff077e24 */ /* 0x002fc8000f8e00ff */
[----:B------:R1:W2:Y:S03]  /*199e0*/  SYNCS.PHASECHK.TRANS64.TRYWAIT P2, [R7+URZ+0x36830], R6 ;  /* 0x03683006070075a7 */ /* 0x0002a6000804017f */
[----:B--2---:R-:W-:Y:S05]  /*199f0*/  @!P2 NANOSLEEP.SYNCS 0x989680 ;  /* 0x009896800000a95d */ /* 0x004fea0003900000 */
[----:B------:R-:W2:Y:S02]  /*19a00*/  @!P2 SYNCS.PHASECHK.TRANS64 P2, [R7+URZ+0x36830], R6 ;  /* 0x036830060700a5a7 */ /* 0x000ea4000804007f */
[----:B--2---:R-:W-:Y:S05]  /*19a10*/  @!P2 BRA `(.L_x_2499) ;  /* 0xfffffffc00eca947 */ /* 0x004fea000383ffff */
[----:B------:R-:W-:Y:S05]  /*19a20*/  BRA `(.L_x_2498) ;  /* 0xffffff1400b47947 */ /* 0x000fea000383ffff */
.L_x_2503:
[----:B-1----:R-:W-:-:S04]  /*19a30*/  IMAD.U32 R7, RZ, RZ, UR14 ;  /* 0x0000000eff077e24 */ /* 0x002fc8000f8e00ff */
[----:B------:R1:W3:Y:S03]  /*19a40*/  SYNCS.PHASECHK.TRANS64.TRYWAIT P2, [R7+URZ+0x36850], R0 ;  /* 0x03685000070075a7 */ /* 0x0002e6000804017f */
[----:B---3--:R-:W-:Y:S05]  /*19a50*/  @!P2 NANOSLEEP.SYNCS 0x989680 ;  /* 0x009896800000a95d */ /* 0x008fea0003900000 */
[----:B------:R-:W3:Y:S02]  /*19a60*/  @!P2 SYNCS.PHASECHK.TRANS64 P2, [R7+URZ+0x36850], R0 ;  /* 0x036850000700a5a7 */ /* 0x000ee4000804007f */
[----:B---3--:R-:W-:Y:S05]  /*19a70*/  @!P2 BRA `(.L_x_2503) ;  /* 0xfffffffc00eca947 */ /* 0x008fea000383ffff */
[----:B------:R-:W-:Y:S05]  /*19a80*/  BRA `(.L_x_2502) ;  /* 0xffffff3c00007947 */ /* 0x000fea000383ffff */
.L_x_2508:
[----:B-1----:R-:W-:-:S04]  /*19a90*/  IMAD.U32 R5, RZ, RZ, UR5 ;  /* 0x00000005ff057e24 */ /* 0x002fc8000f8e00ff */
[----:B------:R1:W2:Y:S03]  /*19aa0*/  SYNCS.PHASECHK.TRANS64.TRYWAIT P0, [R5+URZ+0x36850], R0 ;  /* 0x03685000050075a7 */ /* 0x0002a6000800017f */
[----:B--2---:R-:W-:Y:S05]  /*19ab0*/  @!P0 NANOSLEEP.SYNCS 0x989680 ;  /* 0x009896800000895d */ /* 0x004fea0003900000 */
[----:B------:R-:W2:Y:S02]  /*19ac0*/  @!P0 SYNCS.PHASECHK.TRANS64 P0, [R5+URZ+0x36850], R0 ;  /* 0x03685000050085a7 */ /* 0x000ea4000800007f */
[----:B--2---:R-:W-:Y:S05]  /*19ad0*/  @!P0 BRA `(.L_x_2508) ;  /* 0xfffffffc00ec8947 */ /* 0x004fea000383ffff */
[----:B------:R-:W-:Y:S05]  /*19ae0*/  BRA `(.L_x_2507) ;  /* 0xffffff5c00707947 */ /* 0x000fea000383ffff */
.L_x_2550:
        /* <DEDUP_REMOVED lines=8> */
[----:B01----:R-:W-:Y:S05]  /*19b70*/  WARPSYNC.COLLECTIVE R15, `(.L_x_2659) ;  /* 0x000000000f087348 */ /* 0x003fea0003c00000 */
[----:B------:R2:W3:Y:S02]  /*19b80*/  SHFL.IDX P6, R14, R13, R12, R11 ;  /* 0x0000000c0d0e7389 */ /* 0x0004e400000c000b */
[----:B0123--:R-:W-:Y:S01]  /*19b90*/  ENDCOLLECTIVE ;  /* 0x000000000000791b */ /* 0x00ffe20003800000 */
.L_x_2659:
[----:B------:R-:W-:Y:S05]  /*19ba0*/  BSYNC B0 ;  /* 0x0000000000007941 */ /* 0x000fea0003800000 */
.L_x_2658:
[----:B------:R-:W-:Y:S05]  /*19bb0*/  BRA `(.L_x_2660) ;  /* 0xffffffa800d87947 */ /* 0x000fea000383ffff */
.L_x_2552:
[----:B------:R-:W-:Y:S01]  /*19bc0*/  BSSY B0, `(.L_x_2661) ;  /* 0x0000006000007945 */ /* 0x000fe20003800000 */
[----:B------:R-:W-:-:S07]  /*19bd0*/  IMAD.MOV.U32 R15, RZ, RZ, -0x1 ;  /* 0xffffffffff0f7424 */ /* 0x000fce00078e00ff */
[----:B0123--:R-:W-:Y:S05]  /*19be0*/  WARPSYNC.COLLECTIVE R15, `(.L_x_2662) ;  /* 0x000000000f0c7348 */ /* 0x00ffea0003c00000 */
[----:B------:R-:W-:Y:S02]  /*19bf0*/  ELECT P6, UR62, PT ;  /* 0x00000000003e782f */ /* 0x000fe400038c0000 */
[----:B------:R-:W-:Y:S01]  /*19c00*/  MOV R14, UR62 ;  /* 0x0000003e000e7c02 */ /* 0x000fe20008000f00 */
[----:B0123--:R-:W-:Y:S10]  /*19c10*/  ENDCOLLECTIVE ;  /* 0x000000000000791b */ /* 0x00fff40003800000 */
.L_x_2662:
[----:B------:R-:W-:Y:S05]  /*19c20*/  BSYNC B0 ;  /* 0x0000000000007941 */ /* 0x000fea0003800000 */
.L_x_2661:
[----:B------:R-:W-:Y:S05]  /*19c30*/  BRA `(.L_x_2663) ;  /* 0xffffffa800e07947 */ /* 0x000fea000383ffff */
.L_x_2554:
[----:B---3--:R3:W4:Y:S02]  /*19c40*/  SYNCS.PHASECHK.TRANS64.TRYWAIT P0, [R0+URZ+0x36840], R2 ;  /* 0x03684002000075a7 */ /* 0x008724000800017f */
[----:B----4-:R-:W-:Y:S05]  /*19c50*/  @!P0 NANOSLEEP.SYNCS 0x989680 ;  /* 0x009896800000895d */ /* 0x010fea0003900000 */
[----:B------:R-:W4:Y:S02]  /*19c60*/  @!P0 SYNCS.PHASECHK.TRANS64 P0, [R0+URZ+0x36840], R2 ;  /* 0x03684002000085a7 */ /* 0x000f24000800007f */
[----:B----4-:R-:W-:Y:S05]  /*19c70*/  @!P0 BRA `(.L_x_2554) ;  /* 0xfffffffc00f08947 */ /* 0x010fea000383ffff */
[----:B------:R-:W-:Y:S05]  /*19c80*/  BRA `(.L_x_2664) ;  /* 0xffffffac00507947 */ /* 0x000fea000383ffff */
.L_x_2558:
[----:B------:R-:W2:Y:S01]  /*19c90*/  LDL.LU R11, [R1+0x34] ;  /* 0x00003400010b7983 */ /* 0x000ea20000300800 */
[----:B------:R-:W-:Y:S01]  /*19ca0*/  IMAD.MOV.U32 R13, RZ, RZ, R0 ;  /* 0x000000ffff0d7224 */ /* 0x000fe200078e0000 */
[----:B------:R-:W-:Y:S01]  /*19cb0*/  LOP3.LUT R8, R8, 0x7f, RZ, 0xc0, !PT ;  /* 0x0000007f08087812 */ /* 0x000fe200078ec0ff */
[----:B------:R-:W-:Y:S02]  /*19cc0*/  IMAD.MOV.U32 R12, RZ, RZ, RZ ;  /* 0x000000ffff0c7224 */ /* 0x000fe400078e00ff */
[----:B------:R-:W-:Y:S01]  /*19cd0*/  IMAD.MOV.U32 R15, RZ, RZ, -0x1 ;  /* 0xffffffffff0f7424 */ /* 0x000fe200078e00ff */
[----:B------:R-:W-:-:S05]  /*19ce0*/  SHF.R.U32.HI R6, RZ, 0x3, R8 ;  /* 0x00000003ff067819 */ /* 0x000fca0000011608 */
[----:B------:R-:W-:Y:S02]  /*19cf0*/  IMAD R17, R17, 0x80, R6 ;  /* 0x0000008011117824 */ /* 0x000fe400078e0206 */
[----:B--2---:R-:W-:Y:S02]  /*19d00*/  IMAD R2, R11, R7, RZ ;  /* 0x000000070b027224 */ /* 0x004fe400078e02ff */
[----:B------:R-:W-:-:S03]  /*19d10*/  IMAD.MOV.U32 R11, RZ, RZ, 0x181f ;  /* 0x0000181fff0b7424 */ /* 0x000fc600078e00ff */
[----:B------:R-:W-:-:S13]  /*19d20*/  ISETP.GE.AND P3, PT, R17, R2, PT ;  /* 0x000000021100720c */ /* 0x000fda0003f66270 */
[----:B-----5:R-:W-:Y:S05]  /*19d30*/  WARPSYNC.COLLECTIVE R15, `(.L_x_2665) ;  /* 0x000000000f087348 */ /* 0x020fea0003c00000 */
[----:B------:R0:W1:Y:S02]  /*19d40*/  SHFL.IDX P6, R14, R13, R12, R11 ;  /* 0x0000000c0d0e7389 */ /* 0x00006400000c000b */
[----:B01---5:R-:W-:Y:S01]  /*19d50*/  ENDCOLLECTIVE ;  /* 0x000000000000791b */ /* 0x023fe20003800000 */
.L_x_2665:
[----:B------:R-:W-:Y:S02]  /*19d60*/  IMAD.MOV.U32 R13, RZ, RZ, R3 ;  /* 0x000000ffff0d7224 */ /* 0x000fe400078e0003 */
[----:B------:R-:W-:-:S07]  /*19d70*/  IMAD.MOV.U32 R4, RZ, RZ, R14 ;  /* 0x000000ffff047224 */ /* 0x000fce00078e000e */
[----:B------:R-:W-:Y:S05]  /*19d80*/  WARPSYNC.COLLECTIVE R15, `(.L_x_2666) ;  /* 0x000000000f087348 */ /* 0x000fea0003c00000 */
[----:B------:R0:W1:Y:S02]  /*19d90*/  SHFL.IDX P6, R14, R13, R12, R11 ;  /* 0x0000000c0d0e7389 */ /* 0x00006400000c000b */
[----:B01----:R-:W-:Y:S01]  /*19da0*/  ENDCOLLECTIVE ;  /* 0x000000000000791b */ /* 0x003fe20003800000 */
.L_x_2666:
        /* <DEDUP_REMOVED lines=18> */
.L_x_2667:
[----:B------:R-:W-:-:S05]  /*19ed0*/  VIADD R4, R17, 0x10 ;  /* 0x0000001011047836 */ /* 0x000fca0000000000 */
[----:B------:R-:W-:Y:S01]  /*19ee0*/  ISETP.GE.AND P3, PT, R4, R2, PT ;  /* 0x000000020400720c */ /* 0x000fe20003f66270 */
[----:B------:R-:W-:Y:S02]  /*19ef0*/  IMAD.MOV.U32 R13, RZ, RZ, R3 ;  /* 0x000000ffff0d7224 */ /* 0x000fe400078e0003 */
[----:B------:R-:W-:-:S10]  /*19f00*/  IMAD.MOV.U32 R8, RZ, RZ, R14 ;  /* 0x000000ffff087224 */ /* 0x000fd400078e000e */
[----:B------:R-:W-:Y:S05]  /*19f10*/  WARPSYNC.COLLECTIVE R15, `(.L_x_2668) ;  /* 0x000000000f087348 */ /* 0x000fea0003c00000 */
[----:B------:R0:W1:Y:S02]  /*19f20*/  SHFL.IDX P6, R14, R13, R12, R11 ;  /* 0x0000000c0d0e7389 */ /* 0x00006400000c000b */
[----:B01----:R-:W-:Y:S01]  /*19f30*/  ENDCOLLECTIVE ;  /* 0x000000000000791b */ /* 0x003fe20003800000 */
.L_x_2668:
[----:B------:R-:W-:Y:S01]  /*19f40*/  ULDC.64 UR4, c[0x0][0x208] ;  /* 0x0000820000047ab9 */ /* 0x000fe20000000a00 */
[----:B------:R-:W-:Y:S02]  /*19f50*/  IMAD.MOV.U32 R13, RZ, RZ, R0 ;  /* 0x000000ffff0d7224 */ /* 0x000fe400078e0000 */
[----:B------:R-:W-:Y:S02]  /*19f60*/  IMAD.MOV.U32 R12, RZ, RZ, 0x2 ;  /* 0x00000002ff0c7424 */ /* 0x000fe400078e00ff */
[----:B------:R-:W-:-:S05]  /*19f70*/  IMAD.MOV.U32 R6, RZ, RZ, R14 ;  /* 0x000000ffff067224 */ /* 0x000fca00078e000e */
[----:B------:R-:W-:-:S05]  /*19f80*/  @!P3 LEA R7, P5, R10, R6, 0x1 ;  /* 0x000000060a07b211 */ /* 0x000fca00078a08ff */
[----:B------:R-:W-:Y:S02]  /*19f90*/  @!P3 IMAD.X R6, RZ, RZ, R8, P5 ;  /* 0x000000ffff06b224 */ /* 0x000fe400028e0608 */
        /* <DEDUP_REMOVED lines=11> */
.L_x_2669:
[----:B------:R-:W-:-:S05]  /*1a050*/  VIADD R4, R17, 0x20 ;  /* 0x0000002011047836 */ /* 0x000fca0000000000 */
[----:B------:R-:W-:Y:S01]  /*1a060*/  ISETP.GE.AND P3, PT, R4, R2, PT ;  /* 0x000000020400720c */ /* 0x000fe20003f66270 */
[----:B------:R-:W-:Y:S02]  /*1a070*/  IMAD.MOV.U32 R13, RZ, RZ, R3 ;  /* 0x000000ffff0d7224 */ /* 0x000fe400078e0003 */
[----:B------:R-:W-:-:S10]  /*1a080*/  IMAD.MOV.U32 R6, RZ, RZ, R14 ;  /* 0x000000ffff067224 */ /* 0x000fd400078e000e */
[----:B------:R-:W-:Y:S05]  /*1a090*/  WARPSYNC.COLLECTIVE R15, `(.L_x_2670) ;  /* 0x000000000f087348 */ /* 0x000fea0003c00000 */
[----:B------:R0:W1:Y:S02]  /*1a0a0*/  SHFL.IDX P6, R14, R13, R12, R11 ;  /* 0x0000000c0d0e7389 */ /* 0x00006400000c000b */
[----:B01----:R-:W-:Y:S01]  /*1a0b0*/  ENDCOLLECTIVE ;  /* 0x000000000000791b */ /* 0x003fe20003800000 */
.L_x_2670:
        /* <DEDUP_REMOVED lines=18> */
.L_x_2671:
[----:B------:R-:W-:-:S05]  /*1a1e0*/  VIADD R4, R17, 0x30 ;  /* 0x0000003011047836 */ /* 0x000fca0000000000 */
[----:B------:R-:W-:Y:S01]  /*1a1f0*/  ISETP.GE.AND P3, PT, R4, R2, PT ;  /* 0x000000020400720c */ /* 0x000fe20003f66270 */
[----:B------:R-:W-:Y:S02]  /*1a200*/  IMAD.MOV.U32 R13, RZ, RZ, R3 ;  /* 0x000000ffff0d7224 */ /* 0x000fe400078e0003 */
[----:B------:R-:W-:-:S10]  /*1a210*/  IMAD.MOV.U32 R4, RZ, RZ, R14 ;  /* 0x000000ffff047224 */ /* 0x000fd400078e000e */
[----:B------:R-:W-:Y:S05]  /*1a220*/  WARPSYNC.COLLECTIVE R15, `(.L_x_2672) ;  /* 0x000000000f087348 */ /* 0x000fea0003c00000 */
[----:B------:R0:W1:Y:S02]  /*1a230*/  SHFL.IDX P6, R14, R13, R12, R11 ;  /* 0x0000000c0d0e7389 */ /* 0x00006400000c000b */
[----:B01----:R-:W-:Y:S01]  /*1a240*/  ENDCOLLECTIVE ;  /* 0x000000000000791b */ /* 0x003fe20003800000 */
.L_x_2672:
        /* <DEDUP_REMOVED lines=18> */
.L_x_2673:
[----:B------:R-:W-:-:S05]  /*1a370*/  VIADD R4, R17, 0x40 ;  /* 0x0000004011047836 */ /* 0x000fca0000000000 */
[----:B------:R-:W-:Y:S01]  /*1a380*/  ISETP.GE.AND P3, PT, R4, R2, PT ;  /* 0x000000020400720c */ /* 0x000fe20003f66270 */
[----:B------:R-:W-:Y:S01]  /*1a390*/  IMAD.MOV.U32 R13, RZ, RZ, R3 ;  /* 0x000000ffff0d7224 */ /* 0x000fe200078e0003 */
[----:B------:R-:W-:-:S11]  /*1a3a0*/  MOV R4, R14 ;  /* 0x0000000e00047202 */ /* 0x000fd60000000f00 */
[----:B------:R-:W-:Y:S05]  /*1a3b0*/  WARPSYNC.COLLECTIVE R15, `(.L_x_2674) ;  /* 0x000000000f087348 */ /* 0x000fea0003c00000 */
[----:B------:R0:W1:Y:S02]  /*1a3c0*/  SHFL.IDX P6, R14, R13, R12, R11 ;  /* 0x0000000c0d0e7389 */ /* 0x00006400000c000b */
[----:B01----:R-:W-:Y:S01]  /*1a3d0*/  ENDCOLLECTIVE ;  /* 0x000000000000791b */ /* 0x003fe20003800000 */
.L_x_2674:
        /* <DEDUP_REMOVED lines=18> */
.L_x_2675:
[----:B------:R-:W-:-:S05]  /*1a500*/  VIADD R4, R17, 0x50 ;  /* 0x0000005011047836 */ /* 0x000fca0000000000 */
[----:B------:R-:W-:Y:S01]  /*1a510*/  ISETP.GE.AND P3, PT, R4, R2, PT ;  /* 0x000000020400720c */ /* 0x000fe20003f66270 */
[----:B------:R-:W-:Y:S02]  /*1a520*/  IMAD.MOV.U32 R13, RZ, RZ, R3 ;  /* 0x000000ffff0d7224 */ /* 0x000fe400078e0003 */
[----:B------:R-:W-:-:S10]  /*1a530*/  IMAD.MOV.U32 R4, RZ, RZ, R14 ;  /* 0x000000ffff047224 */ /* 0x000fd400078e000e */
[----:B------:R-:W-:Y:S05]  /*1a540*/  WARPSYNC.COLLECTIVE R15, `(.L_x_2676) ;  /* 0x000000000f087348 */ /* 0x000fea0003c00000 */
[----:B------:R0:W1:Y:S02]  /*1a550*/  SHFL.IDX P6, R14, R13, R12, R11 ;  /* 0x0000000c0d0e7389 */ /* 0x00006400000c000b */
[----:B01----:R-:W-:Y:S01]  /*1a560*/  ENDCOLLECTIVE ;  /* 0x000000000000791b */ /* 0x003fe20003800000 */
.L_x_2676:
[----:B------:R-:W-:Y:S01]  /*1a570*/  ULDC.64 UR4, c[0x0][0x208] ;  /* 0x0000820000047ab9 */ /* 0x000fe20000000a00 */
[----:B------:R-:W-:Y:S02]  /*1a580*/  IMAD.MOV.U32 R13, RZ, RZ, R0 ;  /* 0x000000ffff0d7224 */ /* 0x000fe400078e0000 */
[----:B------:R-:W-:Y:S02]  /*1a590*/  IMAD.MOV.U32 R12, RZ, RZ, 0x6 ;  /* 0x00000006ff0c7424 */ /* 0x000fe400078e00ff */
[----:B------:R-:W-:-:S05]  /*1a5a0*/  IMAD.MOV.U32 R5, RZ, RZ, R14 ;  /* 0x000000ffff057224 */ /* 0x000fca00078e000e */
[----:B------:R-:W-:-:S05]  /*1a5b0*/  @!P3 LEA R5, P4, R10, R5, 0x1 ;  /* 0x000000050a05b211 */ /* 0x000fca00078808ff */
[----:B------:R-:W-:Y:S01]  /*1a5c0*/  @!P3 IMAD.X R4, RZ, RZ, R4, P4 ;  /* 0x000000ffff04b224 */ /* 0x000fe200020e0604 */
[----:B------:R-:W-:-:S04]  /*1a5d0*/  ISETP.GE.AND P4, PT, R7, R2, PT ;  /* 0x000000020700720c */ /* 0x000fc80003f86270 */
        /* <DEDUP_REMOVED lines=12> */
.L_x_2677:
[----:B------:R-:W-:Y:S02]  /*1a6a0*/  IMAD.MOV.U32 R13, RZ, RZ, R3 ;  /* 0x000000ffff0d7224 */ /* 0x000fe400078e0003 */
[----:B------:R-:W-:-:S07]  /*1a6b0*/  IMAD.MOV.U32 R4, RZ, RZ, R14 ;  /* 0x000000ffff047224 */ /* 0x000fce00078e000e */
[----:B------:R-:W-:Y:S05]  /*1a6c0*/  WARPSYNC.COLLECTIVE R15, `(.L_x_2678) ;  /* 0x000000000f087348 */ /* 0x000fea0003c00000 */
[----:B------:R0:W1:Y:S02]  /*1a6d0*/  SHFL.IDX P6, R14, R13, R12, R11 ;  /* 0x0000000c0d0e7389 */ /* 0x00006400000c000b */
[----:B01----:R-:W-:Y:S01]  /*1a6e0*/  ENDCOLLECTIVE ;  /* 0x000000000000791b */ /* 0x003fe20003800000 */
.L_x_2678:
        /* <DEDUP_REMOVED lines=18> */
.L_x_2679:
[----:B------:R-:W-:Y:S02]  /*1a810*/  IMAD.MOV.U32 R13, RZ, RZ, R3 ;  /* 0x000000ffff0d7224 */ /* 0x000fe400078e0003 */
[----:B------:R-:W-:-:S07]  /*1a820*/  IMAD.MOV.U32 R0, RZ, RZ, R14 ;  /* 0x000000ffff007224 */ /* 0x000fce00078e000e */
[----:B------:R-:W-:Y:S05]  /*1a830*/  WARPSYNC.COLLECTIVE R15, `(.L_x_2680) ;  /* 0x000000000f087348 */ /* 0x000fea0003c00000 */
[----:B------:R0:W1:Y:S02]  /*1a840*/  SHFL.IDX P6, R14, R13, R12, R11 ;  /* 0x0000000c0d0e7389 */ /* 0x00006400000c000b */
[----:B01----:R-:W-:Y:S01]  /*1a850*/  ENDCOLLECTIVE ;  /* 0x000000000000791b */ /* 0x003fe20003800000 */
.L_x_2680:
[----:B------:R-:W-:Y:S01]  /*1a860*/  IMAD.MOV.U32 R3, RZ, RZ, R14 ;  /* 0x000000ffff037224 */ /* 0x000fe200078e000e */
[----:B------:R-:W-:Y:S06]  /*1a870*/  BRA `(.L_x_2681) ;  /* 0xffffffb000207947 */ /* 0x000fec000383ffff */
.L_x_2563:
[----:B0-----:R-:W2:Y:S02]  /*1a880*/  LDL R2, [R1+0x4] ;  /* 0x0000040001027983 */ /* 0x001ea40000100800 */
[----:B--2---:R0:W1:Y:S02]  /*1a890*/  SYNCS.PHASECHK.TRANS64.TRYWAIT P0, [R2+URZ+0x36820], R0 ;  /* 0x03682000020075a7 */ /* 0x004064000800017f */
[----:B-1----:R-:W-:Y:S05]  /*1a8a0*/  @!P0 NANOSLEEP.SYNCS 0x989680 ;  /* 0x009896800000895d */ /* 0x002fea0003900000 */
[----:B------:R-:W1:Y:S02]  /*1a8b0*/  @!P0 SYNCS.PHASECHK.TRANS64 P0, [R2+URZ+0x36820], R0 ;  /* 0x03682000020085a7 */ /* 0x000e64000800007f */
[----:B-1----:R-:W-:Y:S05]  /*1a8c0*/  @!P0 BRA `(.L_x_2563) ;  /* 0xfffffffc00ec8947 */ /* 0x002fea000383ffff */
[----:B------:R-:W-:Y:S05]  /*1a8d0*/  BRA `(.L_x_2682) ;  /* 0xffffffb0009c7947 */ /* 0x000fea000383ffff */
.L_x_2572:
[----:B-1----:R1:W2:Y:S02]  /*1a8e0*/  SYNCS.PHASECHK.TRANS64.TRYWAIT P0, [R2+URZ+0x36840], R0 ;  /* 0x03684000020075a7 */ /* 0x0022a4000800017f */
[----:B--2---:R-:W-:Y:S05]  /*1a8f0*/  @!P0 NANOSLEEP.SYNCS 0x989680 ;  /* 0x009896800000895d */ /* 0x004fea0003900000 */
[----:B------:R-:W2:Y:S02]  /*1a900*/  @!P0 SYNCS.PHASECHK.TRANS64 P0, [R2+URZ+0x36840], R0 ;  /* 0x03684000020085a7 */ /* 0x000ea4000800007f */
[----:B--2---:R-:W-:Y:S05]  /*1a910*/  @!P0 BRA `(.L_x_2572) ;  /* 0xfffffffc00f08947 */ /* 0x004fea000383ffff */
[----:B------:R-:W-:Y:S05]  /*1a920*/  BRA `(.L_x_2683) ;  /* 0xffffffb400647947 */ /* 0x000fea000383ffff */
.L_x_2579:
[----:B0-----:R0:W1:Y:S02]  /*1a930*/  SYNCS.PHASECHK.TRANS64.TRYWAIT P0, [R2+URZ+0x60], R0 ;  /* 0x00006000020075a7 */ /* 0x001064000800017f */
[----:B-1----:R-:W-:Y:S05]  /*1a940*/  @!P0 NANOSLEEP.SYNCS 0x989680 ;  /* 0x009896800000895d */ /* 0x002fea0003900000 */
[----:B------:R-:W1:Y:S02]  /*1a950*/  @!P0 SYNCS.PHASECHK.TRANS64 P0, [R2+URZ+0x60], R0 ;  /* 0x00006000020085a7 */ /* 0x000e64000800007f */
[----:B-1----:R-:W-:Y:S05]  /*1a960*/  @!P0 BRA `(.L_x_2579) ;  /* 0xfffffffc00f08947 */ /* 0x002fea000383ffff */
[----:B------:R-:W-:Y:S05]  /*1a970*/  BRA `(.L_x_2684) ;  /* 0xffffffb800807947 */ /* 0x000fea000383ffff */
.L_x_2589:
[----:B---3--:R3:W4:Y:S02]  /*1a980*/  SYNCS.PHASECHK.TRANS64.TRYWAIT P0, [R3+URZ+0x36840], R2 ;  /* 0x03684002030075a7 */ /* 0x008724000800017f */
[----:B----4-:R-:W-:Y:S05]  /*1a990*/  @!P0 NANOSLEEP.SYNCS 0x989680 ;  /* 0x009896800000895d */ /* 0x010fea0003900000 */
[----:B------:R-:W4:Y:S02]  /*1a9a0*/  @!P0 SYNCS.PHASECHK.TRANS64 P0, [R3+URZ+0x36840], R2 ;  /* 0x03684002030085a7 */ /* 0x000f24000800007f */
[----:B----4-:R-:W-:Y:S05]  /*1a9b0*/  @!P0 BRA `(.L_x_2589) ;  /* 0xfffffffc00f08947 */ /* 0x010fea000383ffff */
[----:B------:R-:W-:Y:S05]  /*1a9c0*/  BRA `(.L_x_2685) ;  /* 0xffffffc000687947 */ /* 0x000fea000383ffff */
.L_x_2596:
[----:B--2---:R2:W3:Y:S02]  /*1a9d0*/  SYNCS.PHASECHK.TRANS64.TRYWAIT P0, [R2+URZ+0x60], R3 ;  /* 0x00006003020075a7 */ /* 0x0044e4000800017f */
[----:B---3--:R-:W-:Y:S05]  /*1a9e0*/  @!P0 NANOSLEEP.SYNCS 0x989680 ;  /* 0x009896800000895d */ /* 0x008fea0003900000 */
[----:B------:R-:W3:Y:S02]  /*1a9f0*/  @!P0 SYNCS.PHASECHK.TRANS64 P0, [R2+URZ+0x60], R3 ;  /* 0x00006003020085a7 */ /* 0x000ee4000800007f */
[----:B---3--:R-:W-:Y:S05]  /*1aa00*/  @!P0 BRA `(.L_x_2596) ;  /* 0xfffffffc00f08947 */ /* 0x008fea000383ffff */
[----:B------:R-:W-:Y:S05]  /*1aa10*/  BRA `(.L_x_2686) ;  /* 0xffffffc400847947 */ /* 0x000fea000383ffff */
.L_x_2606:
[----:B----4-:R4:W0:Y:S02]  /*1aa20*/  SYNCS.PHASECHK.TRANS64.TRYWAIT P0, [R2+URZ+0x36840], R3 ;  /* 0x03684003020075a7 */ /* 0x010824000800017f */
[----:B0-----:R-:W-:Y:S05]  /*1aa30*/  @!P0 NANOSLEEP.SYNCS 0x989680 ;  /* 0x009896800000895d */ /* 0x001fea0003900000 */
[----:B------:R-:W0:Y:S02]  /*1aa40*/  @!P0 SYNCS.PHASECHK.TRANS64 P0, [R2+URZ+0x36840], R3 ;  /* 0x03684003020085a7 */ /* 0x000e24000800007f */
[----:B0-----:R-:W-:Y:S05]  /*1aa50*/  @!P0 BRA `(.L_x_2606) ;  /* 0xfffffffc00f08947 */ /* 0x001fea000383ffff */
[----:B------:R-:W-:Y:S05]  /*1aa60*/  BRA `(.L_x_2687) ;  /* 0xffffffcc003c7947 */ /* 0x000fea000383ffff */
.L_x_2613:
[----:B--2---:R2:W3:Y:S02]  /*1aa70*/  SYNCS.PHASECHK.TRANS64.TRYWAIT P0, [R2+URZ+0x60], R5 ;  /* 0x00006005020075a7 */ /* 0x0044e4000800017f */
[----:B---3--:R-:W-:Y:S05]  /*1aa80*/  @!P0 NANOSLEEP.SYNCS 0x989680 ;  /* 0x009896800000895d */ /* 0x008fea0003900000 */
[----:B------:R-:W3:Y:S02]  /*1aa90*/  @!P0 SYNCS.PHASECHK.TRANS64 P0, [R2+URZ+0x60], R5 ;  /* 0x00006005020085a7 */ /* 0x000ee4000800007f */
[----:B---3--:R-:W-:Y:S05]  /*1aaa0*/  @!P0 BRA `(.L_x_2613) ;  /* 0xfffffffc00f08947 */ /* 0x008fea000383ffff */
[----:B------:R-:W-:Y:S05]  /*1aab0*/  BRA `(.L_x_2688) ;  /* 0xffffffd000587947 */ /* 0x000fea000383ffff */
.L_x_2625:
[----:B0-----:R0:W2:Y:S02]  /*1aac0*/  SYNCS.PHASECHK.TRANS64.TRYWAIT P0, [R0+URZ+0x36860], R2 ;  /* 0x03686002000075a7 */ /* 0x0010a4000800017f */
[----:B--2---:R-:W-:Y:S05]  /*1aad0*/  @!P0 NANOSLEEP.SYNCS 0x989680 ;  /* 0x009896800000895d */ /* 0x004fea0003900000 */
[----:B------:R-:W2:Y:S02]  /*1aae0*/  @!P0 SYNCS.PHASECHK.TRANS64 P0, [R0+URZ+0x36860], R2 ;  /* 0x03686002000085a7 */ /* 0x000ea4000800007f */
[----:B--2---:R-:W-:Y:S05]  /*1aaf0*/  @!P0 BRA `(.L_x_2625) ;  /* 0xfffffffc00f08947 */ /* 0x004fea000383ffff */
[----:B------:R-:W-:Y:S05]  /*1ab00*/  BRA `(.L_x_2689) ;  /* 0xffffffd400f47947 */ /* 0x000fea000383ffff */
.L_x_2633:
        /* <DEDUP_REMOVED lines=8> */
.L_x_2691:
[----:B------:R-:W-:Y:S05]  /*1ab90*/  BSYNC B0 ;  /* 0x0000000000007941 */ /* 0x000fea0003800000 */
.L_x_2690:
        /* <DEDUP_REMOVED lines=9> */
.L_x_2692:
        /* <DEDUP_REMOVED lines=19> */
.L_x_2693:
[----:B------:R-:W-:Y:S01]  /*1ad60*/  IMAD.MOV.U32 R12, RZ, RZ, 0x2 ;  /* 0x00000002ff0c7424 */ /* 0x000fe200078e00ff */
[----:B------:R-:W-:-:S05]  /*1ad70*/  SEL R7, R14, RZ, P1 ;  /* 0x000000ff0e077207 */ /* 0x000fca0000800000 */
[----:B------:R-:W-:-:S04]  /*1ad80*/  IMAD.IADD R3, R2, 0x1, R7 ;  /* 0x0000000102037824 */ /* 0x000fc800078e0207 */
[----:B------:R-:W-:-:S07]  /*1ad90*/  IMAD.MOV.U32 R13, RZ, RZ, R3 ;  /* 0x000000ffff0d7224 */ /* 0x000fce00078e0003 */
[----:B------:R-:W-:Y:S05]  /*1ada0*/  WARPSYNC.COLLECTIVE R15, `(.L_x_2694) ;  /* 0x000000000f087348 */ /* 0x000fea0003c00000 */
[----:B------:R0:W1:Y:S02]  /*1adb0*/  SHFL.UP P6, R14, R13, R12, R11 ;  /* 0x0400000c0d0e7389 */ /* 0x00006400000c000b */
[----:B01----:R-:W-:Y:S01]  /*1adc0*/  ENDCOLLECTIVE ;  /* 0x000000000000791b */ /* 0x003fe20003800000 */
.L_x_2694:
        /* <DEDUP_REMOVED lines=8> */
.L_x_2695:
        /* <DEDUP_REMOVED lines=8> */
.L_x_2696:
        /* <DEDUP_REMOVED lines=8> */
.L_x_2697:
        /* <DEDUP_REMOVED lines=9> */
.L_x_2698:
[----:B------:R-:W-:Y:S01]  /*1afe0*/  IMAD.MOV.U32 R16, RZ, RZ, R14 ;  /* 0x000000ffff107224 */ /* 0x000fe200078e000e */
[----:B------:R-:W-:Y:S06]  /*1aff0*/  BRA `(.L_x_2699) ;  /* 0xffffffd800bc7947 */ /* 0x000fec000383ffff */
.L_x_2638:
[----:B------:R-:W-:Y:S01]  /*1b000*/  BSSY B0, `(.L_x_2700) ;  /* 0x0000008000007945 */ /* 0x000fe20003800000 */
[----:B-----5:R-:W-:Y:S02]  /*1b010*/  IMAD.MOV.U32 R13, RZ, RZ, R2 ;  /* 0x000000ffff0d7224 */ /* 0x020fe400078e0002 */
[----:B------:R-:W-:Y:S02]  /*1b020*/  IMAD.MOV.U32 R12, RZ, RZ, 0x1 ;  /* 0x00000001ff0c7424 */ /* 0x000fe400078e00ff */
[----:B------:R-:W-:Y:S02]  /*1b030*/  IMAD.MOV.U32 R11, RZ, RZ, RZ ;  /* 0x000000ffff0b7224 */ /* 0x000fe400078e00ff */
[----:B------:R-:W-:-:S07]  /*1b040*/  IMAD.MOV.U32 R15, RZ, RZ, -0x1 ;  /* 0xffffffffff0f7424 */ /* 0x000fce00078e00ff */
[----:B01--4-:R-:W-:Y:S05]  /*1b050*/  WARPSYNC.COLLECTIVE R15, `(.L_x_2701) ;  /* 0x000000000f087348 */ /* 0x013fea0003c00000 */
[----:B------:R2:W3:Y:S02]  /*1b060*/  SHFL.UP P6, R14, R13, R12, R11 ;  /* 0x0400000c0d0e7389 */ /* 0x0004e400000c000b */
[----:B01234-:R-:W-:Y:S01]  /*1b070*/  ENDCOLLECTIVE ;  /* 0x000000000000791b */ /* 0x01ffe20003800000 */
.L_x_2701:
[----:B------:R-:W-:Y:S05]  /*1b080*/  BSYNC B0 ;  /* 0x0000000000007941 */ /* 0x000fea0003800000 */
.L_x_2700:
        /* <DEDUP_REMOVED lines=9> */
.L_x_2702:
[----:B------:R-:W-:Y:S01]  /*1b120*/  IMAD.MOV.U32 R12, RZ, RZ, 0x4 ;  /* 0x00000004ff0c7424 */ /* 0x000fe200078e00ff */
[----:B------:R-:W-:-:S05]  /*1b130*/  SEL R14, R14, RZ, P2 ;  /* 0x000000ff0e0e7207 */ /* 0x000fca0001000000 */
[----:B------:R-:W-:-:S04]  /*1b140*/  IMAD.IADD R3, R3, 0x1, R14 ;  /* 0x0000000103037824 */ /* 0x000fc800078e020e */
[----:B------:R-:W-:-:S07]  /*1b150*/  IMAD.MOV.U32 R13, RZ, RZ, R3 ;  /* 0x000000ffff0d7224 */ /* 0x000fce00078e0003 */
[----:B------:R-:W-:Y:S05]  /*1b160*/  WARPSYNC.COLLECTIVE R15, `(.L_x_2703) ;  /* 0x000000000f087348 */ /* 0x000fea0003c00000 */
[----:B------:R0:W1:Y:S02]  /*1b170*/  SHFL.UP P6, R14, R13, R12, R11 ;  /* 0x0400000c0d0e7389 */ /* 0x00006400000c000b */
[----:B01----:R-:W-:Y:S01]  /*1b180*/  ENDCOLLECTIVE ;  /* 0x000000000000791b */ /* 0x003fe20003800000 */
.L_x_2703:
[----:B------:R-:W-:Y:S01]  /*1b190*/  IMAD.MOV.U32 R12, RZ, RZ, 0x8 ;  /* 0x00000008ff0c7424 */ /* 0x000fe200078e00ff */
[----:B------:R-:W-:-:S05]  /*1b1a0*/  SEL R14, R14, RZ, P3 ;  /* 0x000000ff0e0e7207 */ /* 0x000fca0001800000 */
[----:B------:R-:W-:-:S04]  /*1b1b0*/  IMAD.IADD R3, R3, 0x1, R14 ;  /* 0x0000000103037824 */ /* 0x000fc800078e020e */
[----:B------:R-:W-:-:S07]  /*1b1c0*/  IMAD.MOV.U32 R13, RZ, RZ, R3 ;  /* 0x000000ffff0d7224 */ /* 0x000fce00078e0003 */
[----:B------:R-:W-:Y:S05]  /*1b1d0*/  WARPSYNC.COLLECTIVE R15, `(.L_x_2704) ;  /* 0x000000000f087348 */ /* 0x000fea0003c00000 */
[----:B------:R0:W1:Y:S02]  /*1b1e0*/  SHFL.UP P6, R14, R13, R12, R11 ;  /* 0x0400000c0d0e7389 */ /* 0x00006400000c000b */
[----:B01----:R-:W-:Y:S01]  /*1b1f0*/  ENDCOLLECTIVE ;  /* 0x000000000000791b */ /* 0x003fe20003800000 */
.L_x_2704:
[----:B------:R-:W-:Y:S01]  /*1b200*/  IMAD.MOV.U32 R12, RZ, RZ, 0x10 ;  /* 0x00000010ff0c7424 */ /* 0x000fe200078e00ff */
[----:B------:R-:W-:-:S05]  /*1b210*/  SEL R14, R14, RZ, P4 ;  /* 0x000000ff0e0e7207 */ /* 0x000fca0002000000 */
[----:B------:R-:W-:-:S04]  /*1b220*/  IMAD.IADD R3, R3, 0x1, R14 ;  /* 0x0000000103037824 */ /* 0x000fc800078e020e */
[----:B------:R-:W-:-:S07]  /*1b230*/  IMAD.MOV.U32 R13, RZ, RZ, R3 ;  /* 0x000000ffff0d7224 */ /* 0x000fce00078e0003 */
[----:B------:R-:W-:Y:S05]  /*1b240*/  WARPSYNC.COLLECTIVE R15, `(.L_x_2705) ;  /* 0x000000000f087348 */ /* 0x000fea0003c00000 */
[----:B------:R0:W1:Y:S02]  /*1b250*/  SHFL.UP P6, R14, R13, R12, R11 ;  /* 0x0400000c0d0e7389 */ /* 0x00006400000c000b */
[----:B01----:R-:W-:Y:S01]  /*1b260*/  ENDCOLLECTIVE ;  /* 0x000000000000791b */ /* 0x003fe20003800000 */
.L_x_2705:
        /* <DEDUP_REMOVED lines=8> */
.L_x_2706:
[----:B------:R-:W-:Y:S01]  /*1b2f0*/  IMAD.MOV.U32 R16, RZ, RZ, R14 ;  /* 0x000000ffff107224 */ /* 0x000fe200078e000e */
[----:B------:R-:W-:Y:S06]  /*1b300*/  BRA `(.L_x_2707) ;  /* 0xffffffd800987947 */ /* 0x000fec000383ffff */
.L_x_2640:
[----:B------:R-:W-:Y:S01]  /*1b310*/  BSSY B0, `(.L_x_2708) ;  /* 0x0000006000007945 */ /* 0x000fe20003800000 */
[----:B------:R-:W-:Y:S01]  /*1b320*/  PLOP3.LUT P6, PT, P6, PT, PT, 0x8, 0x0 ;  /* 0x000000000000781c */ /* 0x000fe200037ce170 */
[----:B------:R-:W-:-:S12]  /*1b330*/  IMAD.MOV.U32 R15, RZ, RZ, -0x1 ;  /* 0xffffffffff0f7424 */ /* 0x000fd800078e00ff */
[----:B01--45:R-:W-:Y:S05]  /*1b340*/  WARPSYNC.COLLECTIVE R15, `(.L_x_2709) ;  /* 0x000000000f087348 */ /* 0x033fea0003c00000 */
[----:B------:R-:W-:Y:S01]  /*1b350*/  VOTE.ANY R14, PT, P6 ;  /* 0x00000000000e7806 */ /* 0x000fe200030e0100 */
[----:B01--45:R-:W-:Y:S06]  /*1b360*/  ENDCOLLECTIVE ;  /* 0x000000000000791b */ /* 0x033fec0003800000 */
.L_x_2709:
[----:B------:R-:W-:Y:S05]  /*1b370*/  BSYNC B0 ;  /* 0x0000000000007941 */ /* 0x000fea0003800000 */
.L_x_2708:
        /* <DEDUP_REMOVED lines=9> */
.L_x_2710:
[----:B------:R-:W-:Y:S01]  /*1b410*/  IMAD.MOV.U32 R17, RZ, RZ, R14 ;  /* 0x000000ffff117224 */ /* 0x000fe200078e000e */
[----:B------:R-:W-:Y:S06]  /*1b420*/  BRA `(.L_x_2711) ;  /* 0xffffffd800887947 */ /* 0x000fec000383ffff */
.L_x_2642:
[----:B------:R-:W-:Y:S01]  /*1b430*/  BSSY B0, `(.L_x_2712) ;  /* 0x0000007000007945 */ /* 0x000fe20003800000 */
[----:B------:R-:W-:Y:S02]  /*1b440*/  IMAD.MOV.U32 R13, RZ, RZ, R3 ;  /* 0x000000ffff0d7224 */ /* 0x000fe400078e0003 */
[----:B------:R-:W-:Y:S02]  /*1b450*/  IMAD.MOV.U32 R11, RZ, RZ, 0x1f ;  /* 0x0000001fff0b7424 */ /* 0x000fe400078e00ff */
[----:B------:R-:W-:-:S07]  /*1b460*/  IMAD.MOV.U32 R15, RZ, RZ, -0x1 ;  /* 0xffffffffff0f7424 */ /* 0x000fce00078e00ff */
[----:B012345:R-:W-:Y:S05]  /*1b470*/  WARPSYNC.COLLECTIVE R15, `(.L_x_2713) ;  /* 0x000000000f087348 */ /* 0x03ffea0003c00000 */
[----:B------:R0:W0:Y:S02]  /*1b480*/  SHFL.IDX P6, R14, R13, R12, R11 ;  /* 0x0000000c0d0e7389 */ /* 0x00002400000c000b */
[----:B012345:R-:W-:Y:S01]  /*1b490*/  ENDCOLLECTIVE ;  /* 0x000000000000791b */ /* 0x03ffe20003800000 */
.L_x_2713:
[----:B------:R-:W-:Y:S05]  /*1b4a0*/  BSYNC B0 ;  /* 0x0000000000007941 */ /* 0x000fea0003800000 */
.L_x_2712:
[----:B------:R-:W-:Y:S01]  /*1b4b0*/  IMAD.MOV.U32 R3, RZ, RZ, R14 ;  /* 0x000000ffff037224 */ /* 0x000fe200078e000e */
[----:B------:R-:W-:Y:S06]  /*1b4c0*/  BRA `(.L_x_2714) ;  /* 0xffffffd8007c7947 */ /* 0x000fec000383ffff */
.L_x_2646:
[----:B0-----:R0:W2:Y:S02]  /*1b4d0*/  SYNCS.PHASECHK.TRANS64.TRYWAIT P0, [R0+URZ+0x36820], R3 ;  /* 0x03682003000075a7 */ /* 0x0010a4000800017f */
[----:B--2---:R-:W-:Y:S05]  /*1b4e0*/  @!P0 NANOSLEEP.SYNCS 0x989680 ;  /* 0x009896800000895d */ /* 0x004fea0003900000 */
[----:B------:R-:W2:Y:S02]  /*1b4f0*/  @!P0 SYNCS.PHASECHK.TRANS64 P0, [R0+URZ+0x36820], R3 ;  /* 0x03682003000085a7 */ /* 0x000ea4000800007f */
[----:B--2---:R-:W-:Y:S05]  /*1b500*/  @!P0 BRA `(.L_x_2646) ;  /* 0xfffffffc00f08947 */ /* 0x004fea000383ffff */
[----:B------:R-:W-:Y:S05]  /*1b510*/  BRA `(.L_x_2715) ;  /* 0xffffffe000047947 */ /* 0x000fea000383ffff */
.L_x_2647:
        /* <DEDUP_REMOVED lines=11> */
.L_x_2717:
[----:B------:R-:W-:Y:S05]  /*1b5d0*/  BSYNC B0 ;  /* 0x0000000000007941 */ /* 0x000fea0003800000 */
.L_x_2716:
[----:B------:R-:W-:Y:S05]  /*1b5e0*/  BRA `(.L_x_2718) ;  /* 0xffffffdc00ec7947 */ /* 0x000fea000383ffff */
.L_x_2650:
[----:B------:R-:W-:Y:S01]  /*1b5f0*/  BSSY B1, `(.L_x_2719) ;  /* 0x0000006000017945 */ /* 0x000fe20003800000 */
[----:B------:R-:W-:-:S07]  /*1b600*/  IMAD.MOV.U32 R15, RZ, RZ, -0x1 ;  /* 0xffffffffff0f7424 */ /* 0x000fce00078e00ff */
[----:B012-45:R-:W-:Y:S05]  /*1b610*/  WARPSYNC.COLLECTIVE R15, `(.L_x_2720) ;  /* 0x000000000f0c7348 */ /* 0x037fea0003c00000 */
[----:B------:R-:W-:Y:S02]  /*1b620*/  ELECT P6, UR62, PT ;  /* 0x00000000003e782f */ /* 0x000fe400038c0000 */
[----:B------:R-:W-:Y:S01]  /*1b630*/  MOV R14, UR62 ;  /* 0x0000003e000e7c02 */ /* 0x000fe20008000f00 */
[----:B012-45:R-:W-:Y:S10]  /*1b640*/  ENDCOLLECTIVE ;  /* 0x000000000000791b */ /* 0x037ff40003800000 */
.L_x_2720:
[----:B------:R-:W-:Y:S05]  /*1b650*/  BSYNC B1 ;  /* 0x0000000000017941 */ /* 0x000fea0003800000 */
.L_x_2719:
[----:B------:R-:W-:Y:S05]  /*1b660*/  BRA `(.L_x_2721) ;  /* 0xffffffdc00e47947 */ /* 0x000fea000383ffff */
.L_x_2652:
[----:B0-----:R0:W2:Y:S02]  /*1b670*/  SYNCS.PHASECHK.TRANS64.TRYWAIT P0, [R6+URZ], R5 ;  /* 0x00000005060075a7 */ /* 0x0010a4000800017f */
[----:B--2---:R-:W-:Y:S05]  /*1b680*/  @!P0 NANOSLEEP.SYNCS 0x989680 ;  /* 0x009896800000895d */ /* 0x004fea0003900000 */
[----:B------:R-:W2:Y:S02]  /*1b690*/  @!P0 SYNCS.PHASECHK.TRANS64 P0, [R6+URZ], R5 ;  /* 0x00000005060085a7 */ /* 0x000ea4000800007f */
[----:B--2---:R-:W-:Y:S05]  /*1b6a0*/  @!P0 BRA `(.L_x_2652) ;  /* 0xfffffffc00f08947 */ /* 0x004fea000383ffff */
[----:B------:R-:W-:Y:S05]  /*1b6b0*/  BRA `(.L_x_2722) ;  /* 0xffffffe000287947 */ /* 0x000fea000383ffff */
.L_x_2653:
[----:B--2---:R2:W3:Y:S02]  /*1b6c0*/  SYNCS.PHASECHK.TRANS64.TRYWAIT P0, [R7+URZ], R2 ;  /* 0x00000002070075a7 */ /* 0x0044e4000800017f */
[----:B---3--:R-:W-:Y:S05]  /*1b6d0*/  @!P0 NANOSLEEP.SYNCS 0x989680 ;  /* 0x009896800000895d */ /* 0x008fea0003900000 */
[----:B------:R-:W3:Y:S02]  /*1b6e0*/  @!P0 SYNCS.PHASECHK.TRANS64 P0, [R7+URZ], R2 ;  /* 0x00000002070085a7 */ /* 0x000ee4000800007f */
[----:B---3--:R-:W-:Y:S05]  /*1b6f0*/  @!P0 BRA `(.L_x_2653) ;  /* 0xfffffffc00f08947 */ /* 0x008fea000383ffff */
[----:B------:R-:W-:Y:S05]  /*1b700*/  BRA `(.L_x_2723) ;  /* 0xffffffe0001c7947 */ /* 0x000fea000383ffff */
.L_x_2655:
[----:B---3--:R3:W4:Y:S02]  /*1b710*/  SYNCS.PHASECHK.TRANS64.TRYWAIT P0, [R4+URZ], R5 ;  /* 0x00000005040075a7 */ /* 0x008724000800017f */
[----:B----4-:R-:W-:Y:S05]  /*1b720*/  @!P0 NANOSLEEP.SYNCS 0x989680 ;  /* 0x009896800000895d */ /* 0x010fea0003900000 */
[----:B------:R-:W4:Y:S02]  /*1b730*/  @!P0 SYNCS.PHASECHK.TRANS64 P0, [R4+URZ], R5 ;  /* 0x00000005040085a7 */ /* 0x000f24000800007f */
[----:B----4-:R-:W-:Y:S05]  /*1b740*/  @!P0 BRA `(.L_x_2655) ;  /* 0xfffffffc00f08947 */ /* 0x010fea000383ffff */
[----:B------:R-:W-:Y:S05]  /*1b750*/  BRA `(.L_x_2724) ;  /* 0xffffffe000247947 */ /* 0x000fea000383ffff */
.L_x_2725:
        /* <DEDUP_REMOVED lines=10> */
.L_x_3244:


//--------------------- .text._ZN7cutlass13device_kernelIN5flash11enable_sm90INS1_16FlashAttnFwdSm90INS1_25CollectiveMainloopFwdSm90ILi2EN4cute5tupleIJNS5_1CILi1EEES8_S8_EEENS6_IJNS7_ILi128EEENS7_ILi112EEENS7_ILi192EEEEEELi192ENS_10bfloat16_tEfNS_4arch4Sm90ELb1ELb0ELb1ELb1ELb0ELb1ELb0ELb1ELb1ELb1ELb0ELb0EEENS1_21CollectiveEpilogueFwdINS6_IJSA_SC_SB_EEES9_SE_SG_Li256ELb1ELb1ELb0ELb0EEENS1_36VarlenDynamicPersistentTileSchedulerILi128ELi112ELi256ELi128ELb0ELb1ELb1ELb1ELb1ELb1EEEEEEEEEvNT_6ParamsE --------------------------
	.section	.text._ZN7cutlass13device_kernelIN5flash11enable_sm90INS1_16FlashAttnFwdSm90INS1_25CollectiveMainloopFwdSm90ILi2EN4cute5tupleIJNS5_1CILi1EEES8_S8_EEENS6_IJNS7_ILi128EEENS7_ILi112EEENS7_ILi192EEEEEELi192ENS_10bfloat16_tEfNS_4arch4Sm90ELb1ELb0ELb1ELb1ELb0ELb1ELb0ELb1ELb1ELb1ELb0ELb0EEENS1_21CollectiveEpilogueFwdINS6_IJSA_SC_SB_EEES9_SE_SG_Li256ELb1ELb1ELb0ELb0EEENS1_36VarlenDynamicPersistentTileSchedulerILi128ELi112ELi256ELi128ELb0ELb1ELb1ELb1ELb1ELb1EEEEEEEEEvNT_6ParamsE,"ax",@progbits
	.align	128
.text._ZN7cutlass13device_kernelIN5flash11enable_sm90INS1_16FlashAttnFwdSm90INS1_25CollectiveMainloopFwdSm90ILi2EN4cute5tupleIJNS5_1CILi1EEES8_S8_EEENS6_IJNS7_ILi128EEENS7_ILi112EEENS7_ILi192EEEEEELi192ENS_10bfloat16_tEfNS_4arch4Sm90ELb1ELb0ELb1ELb1ELb0ELb1ELb0ELb1ELb1ELb1ELb0ELb0EEENS1_21CollectiveEpilogueFwdINS6_IJSA_SC_SB_EEES9_SE_SG_Li256ELb1ELb1ELb0ELb0EEENS1_36VarlenDynamicPersistentTileSchedulerILi128ELi112ELi256ELi128ELb0ELb1ELb1ELb1ELb1ELb1EEEEEEEEEvNT_6ParamsE:
        .type           _ZN7cutlass13device_kernelIN5flash11enable_sm90INS1_16FlashAttnFwdSm90INS1_25CollectiveMainloopFwdSm90ILi2EN4cute5tupleIJNS5_1CILi1EEES8_S8_EEENS6_IJNS7_ILi128EEENS7_ILi112EEENS7_ILi192EEEEEELi192ENS_10bfloat16_tEfNS_4arch4Sm90ELb1ELb0ELb1ELb1ELb0ELb1ELb0ELb1ELb1ELb1ELb0ELb0EEENS1_21CollectiveEpilogueFwdINS6_IJSA_SC_SB_EEES9_SE_SG_Li256ELb1ELb1ELb0ELb0EEENS1_36VarlenDynamicPersistentTileSchedulerILi128ELi112ELi256ELi128ELb0ELb1ELb1ELb1ELb1ELb1EEEEEEEEEvNT_6ParamsE,@function
        .size           _ZN7cutlass13device_kernelIN5flash11enable_sm90INS1_16FlashAttnFwdSm90INS1_25CollectiveMainloopFwdSm90ILi2EN4cute5tupleIJNS5_1CILi1EEES8_S8_EEENS6_IJNS7_ILi128EEENS7_ILi112EEENS7_ILi192EEEEEELi192ENS_10bfloat16_tEfNS_4arch4Sm90ELb1ELb0ELb1ELb1ELb0ELb1ELb0ELb1ELb1ELb1ELb0ELb0EEENS1_21CollectiveEpilogueFwdINS6_IJSA_SC_SB_EEES9_SE_SG_Li256ELb1ELb1ELb0ELb0EEENS1_36VarlenDynamicPersistentTileSchedulerILi128ELi112ELi256ELi128ELb0ELb1ELb1ELb1ELb1ELb1EEEEEEEEEvNT_6ParamsE,(.L_x_3245 - _ZN7cutlass13device_kernelIN5flash11enable_sm90INS1_16FlashAttnFwdSm90INS1_25CollectiveMainloopFwdSm90ILi2EN4cute5tupleIJNS5_1CILi1EEES8_S8_EEENS6_IJNS7_ILi128EEENS7_ILi112EEENS7_ILi192EEEEEELi192ENS_10bfloat16_tEfNS_4arch4Sm90ELb1ELb0ELb1ELb1ELb0ELb1ELb0ELb1ELb1ELb1ELb0ELb0EEENS1_21CollectiveEpilogueFwdINS6_IJSA_SC_SB_EEES9_SE_SG_Li256ELb1ELb1ELb0ELb0EEENS1_36VarlenDynamicPersistentTileSchedulerILi128ELi112ELi256ELi128ELb0ELb1ELb1ELb1ELb1ELb1EEEEEEEEEvNT_6ParamsE)
        .other          _ZN7cutlass13device_kernelIN5flash11enable_sm90INS1_16FlashAttnFwdSm90INS1_25CollectiveMainloopFwdSm90ILi2EN4cute5tupleIJNS5_1CILi1EEES8_S8_EEENS6_IJNS7_ILi128EEENS7_ILi112EEENS7_ILi192EEEEEELi192ENS_10bfloat16_tEfNS_4arch4Sm90ELb1ELb0ELb1ELb1ELb0ELb1ELb0ELb1ELb1ELb1ELb0ELb0EEENS1_21CollectiveEpilogueFwdINS6_IJSA_SC_SB_EEES9_SE_SG_Li256ELb1ELb1ELb0ELb0EEENS1_36VarlenDynamicPersistentTileSchedulerILi128ELi112ELi256ELi128ELb0ELb1ELb1ELb1ELb1ELb1EEEEEEEEEvNT_6ParamsE,@"STO_CUDA_ENTRY STV_DEFAULT"
_ZN7cutlass13device_kernelIN5flash11enable_sm90INS1_16FlashAttnFwdSm90INS1_25CollectiveMainloopFwdSm90ILi2EN4cute5tupleIJNS5_1CILi1EEES8_S8_EEENS6_IJNS7_ILi128EEENS7_ILi112EEENS7_ILi192EEEEEELi192ENS_10bfloat16_tEfNS_4arch4Sm90ELb1ELb0ELb1ELb1ELb0ELb1ELb0ELb1ELb1ELb1ELb0ELb0EEENS1_21CollectiveEpilogueFwdINS6_IJSA_SC_SB_EEES9_SE_SG_Li256ELb1ELb1ELb0ELb0EEENS1_36VarlenDynamicPersistentTileSchedulerILi128ELi112ELi256ELi128ELb0ELb1ELb1ELb1ELb1ELb1EEEEEEEEEvNT_6ParamsE:
        /* <DEDUP_REMOVED lines=24> */
.L_x_2727:
[----:B------:R-:W-:Y:S05]  /*0180*/  BSYNC B0 ;  /* 0x0000000000007941 */ /* 0x000fea0003800000 */
.L_x_2726:
        /* <DEDUP_REMOVED lines=41> */
.L_x_2728:
        /* <DEDUP_REMOVED lines=22> */
.L_x_2729:
        /* <DEDUP_REMOVED lines=18> */
.L_x_2730:
        /* <DEDUP_REMOVED lines=22> */
.L_x_2731:
        /* <DEDUP_REMOVED lines=22> */
.L_x_2732:
        /* <DEDUP_REMOVED lines=10> */
.L_x_2735:
        /* <DEDUP_REMOVED lines=15> */
[----:B------:R-:W2:Y:S01]  /*0af0*/  LDL R0, [R1+0x98] ;  /* 0x0000980001007983 */ /* 0x000ea20000100800 */
[----:B------:R-:W-:Y:S01]  /*0b00*/  VIADD R18, R4, 0xffffff80 ;  /* 0xffffff8004127836 */ /* 0x000fe20000000000 */
[----:B------:R-:W-:Y:S01]  /*0b10*/  R2UR UR4, R16 ;  /* 0x00000000100472ca */ /* 0x000fe200000e0000 */
[----:B------:R-:W-:Y:S01]  /*0b20*/  IMAD.MOV.U32 R17, RZ, RZ, RZ ;  /* 0x000000ffff117224 */ /* 0x000fe200078e00ff */
[----:B------:R-:W-:Y:S01]  /*0b30*/  CS2R R208, SRZ ;  /* 0x0000000000d07805 */ /* 0x000fe2000001ff00 */
[----:B------:R-:W-:-:S10]  /*0b40*/  IMAD.MOV.U32 R205, RZ, RZ, RZ ;  /* 0x000000ffffcd7224 */ /* 0x000fd400078e00ff */
[----:B------:R-:W-:Y:S01]  /*0b50*/  UIADD3 UR4, UR4, 0x15400, URZ ;  /* 0x0001540004047890 */ /* 0x000fe2000fffe03f */
[----:B--2---:R-:W-:Y:S02]  /*0b60*/  R2UR UR5, R0 ;  /* 0x00000000000572ca */ /* 0x004fe400000e0000 */
[----:B------:R-:W-:-:S04]  /*0b70*/  SHF.R.S32.HI R0, RZ, 0x1f, R18 ;  /* 0x0000001fff007819 */ /* 0x000fc80000011412 */
[----:B0-----:R-:W-:-:S04]  /*0b80*/  LEA.HI R2, R0, R18, RZ, 0x7 ;  /* 0x0000001200027211 */ /* 0x001fc800078f38ff */
[----:B------:R-:W-:Y:S02]  /*0b90*/  LOP3.LUT R3, R2, 0xffffff80, RZ, 0xc0, !PT ;  /* 0xffffff8002037812 */ /* 0x000fe400078ec0ff */
[----:B------:R-:W-:Y:S01]  /*0ba0*/  SHF.R.S32.HI R11, RZ, 0x7, R2 ;  /* 0x00000007ff0b7819 */ /* 0x000fe20000011402 */
[----:B------:R-:W-:Y:S02]  /*0bb0*/  ULOP3.LUT UR5, UR5, 0x1, URZ, 0xfc, !UPT ;  /* 0x0000000105057892 */ /* 0x000fe4000f8efc3f */
[----:B------:R-:W-:Y:S01]  /*0bc0*/  IMAD.IADD R15, R18, 0x1, -R3 ;  /* 0x00000001120f7824 */ /* 0x000fe200078e0a03 */
[----:B------:R-:W-:Y:S02]  /*0bd0*/  LEA.HI R3, R0, R18, RZ, 0x4 ;  /* 0x0000001200037211 */ /* 0x000fe400078f20ff */
[----:B------:R-:W-:Y:S02]  /*0be0*/  LEA.HI R2, R2, R11, RZ, 0x1 ;  /* 0x0000000b02027211 */ /* 0x000fe400078f08ff */
[----:B------:R-:W-:-:S02]  /*0bf0*/  SHF.R.S32.HI R7, RZ, 0x1f, R15 ;  /* 0x0000001fff077819 */ /* 0x000fc4000001140f */
[----:B------:R-:W-:Y:S02]  /*0c00*/  SHF.R.S32.HI R6, RZ, 0x4, R3 ;  /* 0x00000004ff067819 */ /* 0x000fe40000011403 */
[----:B------:R-:W-:Y:S02]  /*0c10*/  LEA.HI R8, R7, R15, RZ, 0x2 ;  /* 0x0000000f07087211 */ /* 0x000fe400078f10ff */
[----:B------:R-:W-:Y:S02]  /*0c20*/  LEA.HI R4, R3, R6, RZ, 0x1 ;  /* 0x0000000603047211 */ /* 0x000fe400078f08ff */
[--C-:B------:R-:W-:Y:S02]  /*0c30*/  SHF.R.S32.HI R9, RZ, 0x2, R8.reuse ;  /* 0x00000002ff097819 */ /* 0x100fe40000011408 */
[----:B------:R-:W-:Y:S02]  /*0c40*/  SHF.R.S32.HI R10, RZ, 0x1f, R8 ;  /* 0x0000001fff0a7819 */ /* 0x000fe40000011408 */
[----:B------:R-:W-:-:S02]  /*0c50*/  LOP3.LUT R5, R4, 0x1ffffffe, RZ, 0xc0, !PT ;  /* 0x1ffffffe04057812 */ /* 0x000fc400078ec0ff */
[----:B------:R-:W-:Y:S02]  /*0c60*/  LEA.HI R10, R10, R9, RZ, 0x3 ;  /* 0x000000090a0a7211 */ /* 0x000fe400078f18ff */
[----:B------:R-:W-:Y:S01]  /*0c70*/  LEA.HI R7, R7, R15, RZ, 0x5 ;  /* 0x0000000f07077211 */ /* 0x000fe200078f28ff */
[----:B------:R-:W-:Y:S01]  /*0c80*/  IMAD.IADD R5, R6, 0x1, -R5 ;  /* 0x0000000106057824 */ /* 0x000fe200078e0a05 */
[----:B------:R-:W-:Y:S02]  /*0c90*/  LOP3.LUT R10, R10, 0xfffffff8, RZ, 0xc0, !PT ;  /* 0xfffffff80a0a7812 */ /* 0x000fe400078ec0ff */
[----:B------:R-:W-:Y:S02]  /*0ca0*/  LEA.HI R4, R0, R18, RZ, 0x5 ;  /* 0x0000001200047211 */ /* 0x000fe400078f28ff */
[----:B------:R-:W-:Y:S01]  /*0cb0*/  LOP3.LUT R3, R3, 0x3fffff0, RZ, 0xc0, !PT ;  /* 0x03fffff003037812 */ /* 0x000fe200078ec0ff */
[----:B------:R-:W-:Y:S01]  /*0cc0*/  IMAD.IADD R10, R9, 0x1, -R10 ;  /* 0x00000001090a7824 */ /* 0x000fe200078e0a0a */
[----:B------:R-:W-:-:S02]  /*0cd0*/  SHF.R.S32.HI R7, RZ, 0x5, R7 ;  /* 0x00000005ff077819 */ /* 0x000fc40000011407 */
[----:B------:R-:W-:Y:S01]  /*0ce0*/  SHF.R.S32.HI R4, RZ, 0x5, R4 ;  /* 0x00000005ff047819 */ /* 0x000fe20000011404 */
[----:B------:R-:W-:Y:S01]  /*0cf0*/  IMAD.IADD R3, R18, 0x1, -R3 ;  /* 0x0000000112037824 */ /* 0x000fe200078e0a03 */
[----:B------:R-:W-:Y:S01]  /*0d00*/  LEA.HI R6, R0, R18, RZ, 0x2 ;  /* 0x0000001200067211 */ /* 0x000fe200078f10ff */
[----:B------:R-:W-:Y:S01]  /*0d10*/  IMAD R7, R7, 0x10, R10 ;  /* 0x0000001007077824 */ /* 0x000fe200078e020a */
[----:B------:R-:W-:Y:S01]  /*0d20*/  LOP3.LUT R2, R2, 0x3fffffe, RZ, 0xc0, !PT ;  /* 0x03fffffe02027812 */ /* 0x000fe200078ec0ff */
[C---:B------:R-:W-:Y:S01]  /*0d30*/  IMAD R10, R4.reuse, 0x10, R3 ;  /* 0x00000010040a7824 */ /* 0x040fe200078e0203 */
[--C-:B------:R-:W-:Y:S01]  /*0d40*/  SHF.R.S32.HI R204, RZ, 0x2, R6.reuse ;  /* 0x00000002ffcc7819 */ /* 0x100fe20000011406 */
[----:B------:R-:W-:Y:S01]  /*0d50*/  IMAD.SHL.U32 R220, R4, 0x200, RZ ;  /* 0x0000020004dc7824 */ /* 0x000fe200078e00ff */
[----:B------:R-:W-:Y:S01]  /*0d60*/  SHF.R.S32.HI R3, RZ, 0x1f, R6 ;  /* 0x0000001fff037819 */ /* 0x000fe20000011406 */
[----:B------:R-:W-:Y:S01]  /*0d70*/  IMAD.IADD R2, R11, 0x1, -R2 ;  /* 0x000000010b027824 */ /* 0x000fe200078e0a02 */
[----:B------:R-:W-:Y:S01]  /*0d80*/  LOP3.LUT R6, R6, 0xfffffffc, RZ, 0xc0, !PT ;  /* 0xfffffffc06067812 */ /* 0x000fe200078ec0ff */
[----:B------:R-:W-:Y:S01]  /*0d90*/  VIADD R9, R204, 0x40 ;  /* 0x00000040cc097836 */ /* 0x000fe20000000000 */
[----:B------:R-:W-:Y:S01]  /*0da0*/  LEA.HI R3, R3, R204, RZ, 0x3 ;  /* 0x000000cc03037211 */ /* 0x000fe200078f18ff */
[----:B------:R-:W-:Y:S01]  /*0db0*/  IMAD R13, R2, 0x40, R7 ;  /* 0x00000040020d7824 */ /* 0x000fe200078e0207 */
[----:B------:R-:W-:Y:S01]  /*0dc0*/  LEA.HI R0, R0, R18, RZ, 0x3 ;  /* 0x0000001200007211 */ /* 0x000fe200078f18ff */
[----:B------:R-:W-:Y:S01]  /*0dd0*/  IMAD.IADD R20, R18, 0x1, -R6 ;  /* 0x0000000112147824 */ /* 0x000fe200078e0a06 */
[----:B------:R-:W-:Y:S01]  /*0de0*/  SHF.R.S32.HI R2, RZ, 0x1f, R9 ;  /* 0x0000001fff027819 */ /* 0x000fe20000011409 */
[----:B------:R-:W-:Y:S01]  /*0df0*/  IMAD.SHL.U32 R217, R9, 0x40, RZ ;  /* 0x0000004009d97824 */ /* 0x000fe200078e00ff */
[----:B------:R-:W-:Y:S01]  /*0e00*/  LOP3.LUT R3, R3, 0xfffffff8, RZ, 0xc0, !PT ;  /* 0xfffffff803037812 */ /* 0x000fe200078ec0ff */
[----:B------:R-:W-:Y:S01]  /*0e10*/  IMAD.SHL.U32 R22, R20, 0x4, RZ ;  /* 0x0000000414167824 */ /* 0x000fe200078e00ff */
[----:B------:R-:W-:Y:S01]  /*0e20*/  LEA.HI R2, R2, R9, RZ, 0x3 ;  /* 0x0000000902027211 */ /* 0x000fe200078f18ff */
[----:B------:R-:W-:Y:S01]  /*0e30*/  IMAD R12, R10, 0x8, R5 ;  /* 0x000000080a0c7824 */ /* 0x000fe200078e0205 */
[----:B------:R-:W-:Y:S01]  /*0e40*/  LOP3.LUT R217, R217, 0x1c0, RZ, 0xc0, !PT ;  /* 0x000001c0d9d97812 */ /* 0x000fe200078ec0ff */
[----:B------:R-:W-:Y:S01]  /*0e50*/  VIADD R213, R22, 0x20 ;  /* 0x0000002016d57836 */ /* 0x000fe20000000000 */
[----:B------:R-:W-:Y:S01]  /*0e60*/  LOP3.LUT R233, R0, 0xfffffff8, RZ, 0xc0, !PT ;  /* 0xfffffff800e97812 */ /* 0x000fe200078ec0ff */
[C---:B------:R-:W-:Y:S01]  /*0e70*/  VIADD R212, R22.reuse, 0x40 ;  /* 0x0000004016d47836 */ /* 0x040fe20000000000 */
[----:B------:R-:W-:Y:S01]  /*0e80*/  SHF.R.U32.HI R14, RZ, 0x3, R217 ;  /* 0x00000003ff0e7819 */ /* 0x000fe200000116d9 */
[----:B------:R-:W-:Y:S01]  /*0e90*/  IMAD.IADD R206, R22, 0x1, R213 ;  /* 0x0000000116ce7824 */ /* 0x000fe200078e02d5 */
[----:B------:R-:W-:Y:S01]  /*0ea0*/  STL [R1+0x90], R13 ;  /* 0x0000900d01007387 */ /* 0x000fe20000100800 */
[----:B------:R-:W-:Y:S01]  /*0eb0*/  IMAD.IADD R228, R204, 0x1, -R3 ;  /* 0x00000001cce47824 */ /* 0x000fe200078e0a03 */
[----:B------:R-:W-:Y:S01]  /*0ec0*/  LOP3.LUT R229, R8, 0x7ffffffc, RZ, 0xc0, !PT ;  /* 0x7ffffffc08e57812 */ /* 0x000fe200078ec0ff */
[----:B------:R-:W-:Y:S01]  /*0ed0*/  IMAD.SHL.U32 R2, R2, 0x40, RZ ;  /* 0x0000004002027824 */ /* 0x000fe200078e00ff */
[----:B------:R-:W-:Y:S01]  /*0ee0*/  SHF.R.S32.HI R3, RZ, 0x1f, R206 ;  /* 0x0000001fff037819 */ /* 0x000fe200000114ce */
[----:B------:R-:W-:Y:S01]  /*0ef0*/  IMAD.IADD R207, R22, 0x1, R212 ;  /* 0x0000000116cf7824 */ /* 0x000fe200078e02d4 */
[----:B------:R-:W-:Y:S01]  /*0f00*/  STL [R1+0x48], RZ ;  /* 0x000048ff01007387 */ /* 0x000fe20000100800 */
[----:B------:R-:W-:Y:S01]  /*0f10*/  IMAD.SHL.U32 R218, R228, 0x40, RZ ;  /* 0x00000040e4da7824 */ /* 0x000fe200078e00ff */
[----:B------:R-:W-:Y:S01]  /*0f20*/  LOP3.LUT R222, R2, 0xfffffe00, RZ, 0xc0, !PT ;  /* 0xfffffe0002de7812 */ /* 0x000fe200078ec0ff */
[----:B------:R-:W-:Y:S01]  /*0f30*/  IMAD.IADD R233, R18, 0x1, -R233 ;  /* 0x0000000112e97824 */ /* 0x000fe200078e0ae9 */
[----:B------:R-:W-:Y:S01]  /*0f40*/  SHF.R.S32.HI R2, RZ, 0x1f, R207 ;  /* 0x0000001fff027819 */ /* 0x000fe200000114cf */
[----:B------:R-:W-:Y:S01]  /*0f50*/  VIADD R215, R22, 0x10 ;  /* 0x0000001016d77836 */ /* 0x000fe20000000000 */
[-C--:B------:R-:W-:Y:S01]  /*0f60*/  LEA.HI R5, R3, R206.reuse, RZ, 0x6 ;  /* 0x000000ce03057211 */ /* 0x080fe200078f30ff */
[----:B------:R-:W-:Y:S01]  /*0f70*/  IMAD.SHL.U32 R225, R233, 0x8, RZ ;  /* 0x00000008e9e17824 */ /* 0x000fe200078e00ff */
[----:B------:R-:W-:Y:S01]  /*0f80*/  LOP3.LUT R218, R218, 0x1c0, RZ, 0xc0, !PT ;  /* 0x000001c0dada7812 */ /* 0x000fe200078ec0ff */
[----:B------:R-:W-:Y:S01]  /*0f90*/  VIADD R214, R22, 0x30 ;  /* 0x0000003016d67836 */ /* 0x000fe20000000000 */
[----:B------:R-:W-:Y:S01]  /*0fa0*/  LEA.HI R4, R3, R206, RZ, 0x3 ;  /* 0x000000ce03047211 */ /* 0x000fe200078f18ff */
[----:B------:R-:W-:Y:S01]  /*0fb0*/  IMAD.SHL.U32 R5, R5, 0x80, RZ ;  /* 0x0000008005057824 */ /* 0x000fe200078e00ff */
[CC--:B------:R-:W-:Y:S01]  /*0fc0*/  LEA.HI R6, R2.reuse, R207.reuse, RZ, 0x6 ;  /* 0x000000cf02067211 */ /* 0x0c0fe200078f30ff */
[C---:B------:R-:W-:Y:S01]  /*0fd0*/  VIADD R231, R225.reuse, 0x40 ;  /* 0x00000040e1e77836 */ /* 0x040fe20000000000 */
[----:B------:R-:W-:Y:S01]  /*0fe0*/  LEA.HI R3, R2, R207, RZ, 0x3 ;  /* 0x000000cf02037211 */ /* 0x000fe200078f18ff */
[----:B------:R-:W-:Y:S01]  /*0ff0*/  VIADD R232, R225, 0x80 ;  /* 0x00000080e1e87836 */ /* 0x000fe20000000000 */
[----:B------:R-:W-:Y:S01]  /*1000*/  SHF.R.U32.HI R219, RZ, 0x3, R218 ;  /* 0x00000003ffdb7819 */ /* 0x000fe200000116da */
[----:B------:R-:W-:Y:S01]  /*1010*/  IMAD.SHL.U32 R7, R6, 0x80, RZ ;  /* 0x0000008006077824 */ /* 0x000fe200078e00ff */
[--C-:B------:R-:W-:Y:S01]  /*1020*/  LOP3.LUT R2, R218, 0x38, R4.reuse, 0xf8, !PT ;  /* 0x00000038da027812 */ /* 0x100fe200078ef804 */
[----:B------:R-:W-:Y:S01]  /*1030*/  VIADD R216, R22, 0x50 ;  /* 0x0000005016d87836 */ /* 0x000fe20000000000 */
[----:B------:R-:W-:Y:S01]  /*1040*/  LOP3.LUT R9, R217, 0x38, R4, 0xf8, !PT ;  /* 0x00000038d9097812 */ /* 0x000fe200078ef804 */
[----:B------:R-:W-:Y:S01]  /*1050*/  IMAD.SHL.U32 R18, R20, 0x8, RZ ;  /* 0x0000000814127824 */ /* 0x000fe200078e00ff */
[----:B------:R-:W-:Y:S01]  /*1060*/  LOP3.LUT R6, R218, 0x38, R3, 0xf8, !PT ;  /* 0x00000038da067812 */ /* 0x000fe200078ef803 */
[----:B------:R-:W-:Y:S01]  /*1070*/  IMAD.IADD R229, R15, 0x1, -R229 ;  /* 0x000000010fe57824 */ /* 0x000fe200078e0ae5 */
[----:B------:R-:W-:-:S02]  /*1080*/  LOP3.LUT R5, R5, 0xffffe000, RZ, 0xc0, !PT ;  /* 0xffffe00005057812 */ /* 0x000fc400078ec0ff */
[-C--:B------:R-:W-:Y:S02]  /*1090*/  LOP3.LUT R2, R2, R219.reuse, RZ, 0x3c, !PT ;  /* 0x000000db02027212 */ /* 0x080fe400078e3cff */
[----:B------:R-:W-:Y:S02]  /*10a0*/  LOP3.LUT R10, R9, R14, RZ, 0x3c, !PT ;  /* 0x0000000e090a7212 */ /* 0x000fe400078e3cff */
[----:B------:R-:W-:Y:S02]  /*10b0*/  LOP3.LUT R9, R6, R219, RZ, 0x3c, !PT ;  /* 0x000000db06097212 */ /* 0x000fe400078e3cff */
[-C--:B------:R-:W-:Y:S01]  /*10c0*/  IADD3 R6, R2, R5.reuse, R220 ;  /* 0x0000000502067210 */ /* 0x080fe20007ffe0dc */
[----:B------:R-:W-:Y:S01]  /*10d0*/  IMAD.U32 R2, RZ, RZ, UR5 ;  /* 0x00000005ff027e24 */ /* 0x000fe2000f8e00ff */
[----:B------:R-:W-:Y:S02]  /*10e0*/  IADD3 R10, R10, R5, R222 ;  /* 0x000000050a0a7210 */ /* 0x000fe40007ffe0de */
[----:B------:R-:W-:-:S02]  /*10f0*/  LOP3.LUT R11, R217, 0x38, R3, 0xf8, !PT ;  /* 0x00000038d90b7812 */ /* 0x000fc400078ef803 */
[----:B------:R-:W-:Y:S01]  /*1100*/  SHF.R.S32.HI R5, RZ, 0x3, R0 ;  /* 0x00000003ff057819 */ /* 0x000fe20000011400 */
[----:B------:R-:W-:Y:S01]  /*1110*/  IMAD.U32 R0, RZ, RZ, UR4 ;  /* 0x00000004ff007e24 */ /* 0x000fe2000f8e00ff */
[----:B------:R-:W-:Y:S01]  /*1120*/  LOP3.LUT R7, R7, 0xffffe000, RZ, 0xc0, !PT ;  /* 0xffffe00007077812 */ /* 0x000fe200078ec0ff */
[----:B------:R-:W-:Y:S01]  /*1130*/  STL [R1+0x44], R2 ;  /* 0x0000440201007387 */ /* 0x000fe20000100800 */
[----:B------:R-:W-:Y:S02]  /*1140*/  LOP3.LUT R11, R11, R14, RZ, 0x3c, !PT ;  /* 0x0000000e0b0b7212 */ /* 0x000fe400078e3cff */
[-C--:B------:R-:W-:Y:S01]  /*1150*/  IADD3 R9, R9, R7.reuse, R220 ;  /* 0x0000000709097210 */ /* 0x080fe20007ffe0dc */
[----:B------:R0:W-:Y:S01]  /*1160*/  STL [R1+0x8c], R0 ;  /* 0x00008c0001007387 */ /* 0x0001e20000100800 */
[----:B------:R-:W-:Y:S02]  /*1170*/  IADD3 R11, R11, R7, R222 ;  /* 0x000000070b0b7210 */ /* 0x000fe40007ffe0de */
[----:B------:R-:W-:-:S02]  /*1180*/  SHF.R.S32.HI R7, RZ, 0x1f, R213 ;  /* 0x0000001fff077819 */ /* 0x000fc400000114d5 */
[----:B------:R-:W-:Y:S02]  /*1190*/  SHF.R.S32.HI R8, RZ, 0x1f, R231 ;  /* 0x0000001fff087819 */ /* 0x000fe400000114e7 */
[----:B------:R-:W-:Y:S02]  /*11a0*/  SHF.R.S32.HI R8, RZ, 0x1f, R214 ;  /* 0x0000001fff087819 */ /* 0x000fe400000114d6 */
[----:B------:R-:W-:Y:S02]  /*11b0*/  LOP3.LUT R5, R217, 0x38, R18, 0xf8, !PT ;  /* 0x00000038d9057812 */ /* 0x000fe400078ef812 */
[----:B0-----:R-:W-:Y:S02]  /*11c0*/  SHF.R.S32.HI R0, RZ, 0x1f, R225 ;  /* 0x0000001fff007819 */ /* 0x001fe400000114e1 */
[----:B------:R-:W-:Y:S02]  /*11d0*/  SHF.R.S32.HI R0, RZ, 0x1f, R215 ;  /* 0x0000001fff007819 */ /* 0x000fe400000114d7 */
[----:B------:R-:W-:-:S02]  /*11e0*/  LOP3.LUT R5, R222, R5, R14, 0xf6, !PT ;  /* 0x00000005de057212 */ /* 0x000fc400078ef60e */
[----:B------:R-:W-:Y:S01]  /*11f0*/  LEA.HI R2, R20, R20, RZ, 0x1 ;  /* 0x0000001414027211 */ /* 0x000fe200078f08ff */
[----:B------:R0:W-:Y:S03]  /*1200*/  STL [R1+0x74], R0 ;  /* 0x0000740001007387 */ /* 0x0001e60000100800 */
[----:B------:R-:W-:Y:S01]  /*1210*/  LOP3.LUT R2, R2, 0x1ffffffe, RZ, 0xc0, !PT ;  /* 0x1ffffffe02027812 */ /* 0x000fe200078ec0ff */
[----:B------:R1:W-:Y:S04]  /*1220*/  STL [R1+0x70], R7 ;  /* 0x0000700701007387 */ /* 0x0003e80000100800 */
[----:B------:R-:W-:Y:S01]  /*1230*/  STL [R1+0x6c], R8 ;  /* 0x00006c0801007387 */ /* 0x000fe20000100800 */
[----:B------:R-:W-:Y:S01]  /*1240*/  IMAD.IADD R2, R20, 0x1, -R2 ;  /* 0x0000000114027824 */ /* 0x000fe200078e0a02 */
[----:B0-----:R-:W-:-:S02]  /*1250*/  SHF.R.S32.HI R0, RZ, 0x1f, R232 ;  /* 0x0000001fff007819 */ /* 0x001fc400000114e8 */
[----:B------:R-:W-:Y:S01]  /*1260*/  SHF.R.S32.HI R0, RZ, 0x1f, R216 ;  /* 0x0000001fff007819 */ /* 0x000fe200000114d8 */
[----:B------:R-:W-:Y:S01]  /*1270*/  IMAD R230, R2, 0x8, R13 ;  /* 0x0000000802e67824 */ /* 0x000fe200078e020d */
[----:B-1----:R-:W-:-:S05]  /*1280*/  SHF.R.S32.HI R7, RZ, 0x1f, R212 ;  /* 0x0000001fff077819 */ /* 0x002fca00000114d4 */
[----:B------:R0:W-:Y:S04]  /*1290*/  STL [R1+0x68], R7 ;  /* 0x0000680701007387 */ /* 0x0001e80000100800 */
[----:B------:R1:W-:Y:S01]  /*12a0*/  STL [R1+0x64], R0 ;  /* 0x0000640001007387 */ /* 0x0003e20000100800 */
[----:B0-----:R-:W-:Y:S01]  /*12b0*/  IMAD.SHL.U32 R7, R12, 0x8, RZ ;  /* 0x000000080c077824 */ /* 0x001fe200078e00ff */
[----:B-1----:R-:W-:-:S04]  /*12c0*/  SHF.R.S32.HI R0, RZ, 0x3, R4 ;  /* 0x00000003ff007819 */ /* 0x002fc80000011404 */
[----:B------:R-:W-:Y:S01]  /*12d0*/  STL [R1+0x94], R7 ;  /* 0x0000940701007387 */ /* 0x000fe20000100800 */
[----:B------:R-:W-:Y:S02]  /*12e0*/  SHF.R.S32.HI R4, RZ, 0x3, R3 ;  /* 0x00000003ff047819 */ /* 0x000fe40000011403 */
[----:B------:R-:W-:Y:S01]  /*12f0*/  LEA R3, R5, UR4, 0x1 ;  /* 0x0000000405037c11 */ /* 0x000fe2000f8e08ff */
[----:B------:R0:W-:Y:S04]  /*1300*/  STL [R1+0x5c], R0 ;  /* 0x00005c0001007387 */ /* 0x0001e80000100800 */
[----:B------:R1:W-:Y:S04]  /*1310*/  STL [R1+0x60], R4 ;  /* 0x0000600401007387 */ /* 0x0003e80000100800 */
[----:B------:R2:W-:Y:S01]  /*1320*/  STL [R1+0x84], R3 ;  /* 0x0000840301007387 */ /* 0x0005e20000100800 */
[----:B0-----:R-:W-:-:S02]  /*1330*/  LEA R0, R6, UR4, 0x1 ;  /* 0x0000000406007c11 */ /* 0x001fc4000f8e08ff */
[----:B-1----:R-:W-:-:S03]  /*1340*/  LEA R4, R10, UR4, 0x1 ;  /* 0x000000040a047c11 */ /* 0x002fc6000f8e08ff */
[----:B------:R0:W-:Y:S01]  /*1350*/  STL [R1+0x88], R0 ;  /* 0x0000880001007387 */ /* 0x0001e20000100800 */
[----:B--2---:R-:W-:-:S03]  /*1360*/  LEA R3, R9, UR4, 0x1 ;  /* 0x0000000409037c11 */ /* 0x004fc6000f8e08ff */
[----:B------:R1:W-:Y:S04]  /*1370*/  STL [R1+0x7c], R4 ;  /* 0x00007c0401007387 */ /* 0x0003e80000100800 */
[----:B------:R1:W-:Y:S01]  /*1380*/  STL [R1+0x80], R3 ;  /* 0x0000800301007387 */ /* 0x0003e20000100800 */
[----:B0-----:R-:W-:-:S05]  /*1390*/  LEA R0, R11, UR4, 0x1 ;  /* 0x000000040b007c11 */ /* 0x001fca000f8e08ff */
[----:B------:R1:W-:Y:S02]  /*13a0*/  STL [R1+0x78], R0 ;  /* 0x0000780001007387 */ /* 0x0003e40000100800 */
.L_x_2960:
[----:B01--4-:R-:W0:Y:S01]  /*13b0*/  LDC.64 R2, c[0x0][0xc88] ;  /* 0x00032200ff027b82 */ /* 0x013e220000000a00 */
[----:B------:R-:W-:Y:S01]  /*13c0*/  ULDC.64 UR4, c[0x0][0xa28] ;  /* 0x00028a0000047ab9 */ /* 0x000fe20000000a00 */
[----:B------:R-:W-:Y:S01]  /*13d0*/  ULDC.64 UR8, c[0x0][0xa18] ;  /* 0x0002860000087ab9 */ /* 0x000fe20000000a00 */
[----:B------:R-:W-:Y:S01]  /*13e0*/  ULDC.64 UR6, c[0x0][0xa08] ;  /* 0x0002820000067ab9 */ /* 0x000fe20000000a00 */
[----:B0-----:R-:W-:-:S05]  /*13f0*/  IMAD.WIDE R2, R27, 0x4, R2 ;  /* 0x000000041b027825 */ /* 0x001fca00078e0202 */
[----:B--2---:R-:W2:Y:S01]  /*1400*/  LDG.E R237, desc[UR60][R2.64] ;  /* 0x0000003c02ed7981 */ /* 0x004ea2000c1e1900 */
[----:B------:R-:W-:Y:S01]  /*1410*/  ISETP.NE.U32.AND P2, PT, RZ, UR4, PT ;  /* 0x00000004ff007c0c */ /* 0x000fe2000bf45070 */
[----:B------:R-:W-:Y:S01]  /*1420*/  IMAD.MOV.U32 R9, RZ, RZ, RZ ;  /* 0x000000ffff097224 */ /* 0x000fe200078e00ff */
        /* <DEDUP_REMOVED lines=9> */
[C-C-:B------:R-:W-:Y:S01]  /*14c0*/  SHF.L.U64.HI R236, R237.reuse, 0x2, R0.reuse ;  /* 0x00000002edec7819 */ /* 0x140fe20000010200 */
[----:B------:R0:W-:Y:S01]  /*14d0*/  STL [R1+0x58], R0 ;  /* 0x0000580001007387 */ /* 0x0001e20000100800 */
[----:B------:R-:W-:Y:S01]  /*14e0*/  @P2 LEA.HI.X R3, R237, UR5, R0, 0x2, P3 ;  /* 0x00000005ed032c11 */ /* 0x000fe200098f1400 */
[----:B------:R-:W-:Y:S01]  /*14f0*/  ULDC UR4, c[0x0][0x288] ;  /* 0x0000a20000047ab9 */ /* 0x000fe20000000800 */
[----:B---3--:R-:W-:-:S03]  /*1500*/  IADD3 R6, P4, R235, UR6, RZ ;  /* 0x00000006eb067c10 */ /* 0x008fc6000ff9e0ff */
[----:B------:R0:W5:Y:S01]  /*1510*/  @P2 LDG.E R9, desc[UR60][R2.64] ;  /* 0x0000003c02092981 */ /* 0x000162000c1e1900 */
[----:B------:R-:W-:Y:S01]  /*1520*/  @P1 IADD3 R4, P2, R235, UR8, RZ ;  /* 0x00000008eb041c10 */ /* 0x000fe2000ff5e0ff */
[----:B------:R-:W-:Y:S01]  /*1530*/  IMAD.U32 R226, RZ, RZ, UR4 ;  /* 0x00000004ffe27e24 */ /* 0x000fe2000f8e00ff */
[C---:B------:R-:W-:Y:S01]  /*1540*/  IADD3.X R7, R236.reuse, UR7, RZ, P4, !PT ;  /* 0x00000007ec077c10 */ /* 0x040fe2000a7fe4ff */
[----:B------:R-:W-:Y:S01]  /*1550*/  ULDC.64 UR4, c[0x0][0x418] ;  /* 0x0001060000047ab9 */ /* 0x000fe20000000a00 */
[----:B------:R-:W-:Y:S01]  /*1560*/  @P1 IADD3.X R5, R236, UR9, RZ, P2, !PT ;  /* 0x00000009ec051c10 */ /* 0x000fe200097fe4ff */
[----:B------:R-:W-:Y:S02]  /*1570*/  ULDC.64 UR6, c[0x0][0xa20] ;  /* 0x0002880000067ab9 */ /* 0x000fe40000000a00 */
[----:B------:R0:W5:Y:S04]  /*1580*/  @P0 LDG.E R121, desc[UR60][R6.64] ;  /* 0x0000003c06790981 */ /* 0x000168000c1e1900 */
[----:B------:R0:W5:Y:S01]  /*1590*/  @P1 LDG.E R226, desc[UR60][R4.64] ;  /* 0x0000003c04e21981 */ /* 0x000162000c1e1900 */
[----:B------:R-:W-:-:S03]  /*15a0*/  UISETP.NE.U32.AND UP0, UPT, UR4, URZ, UPT ;  /* 0x0000003f0400728c */ /* 0x000fc6000bf05070 */
[----:B------:R-:W-:Y:S01]  /*15b0*/  ULDC UR4, c[0x0][0x424] ;  /* 0x0001090000047ab9 */ /* 0x000fe20000000800 */
[----:B------:R-:W-:Y:S01]  /*15c0*/  UISETP.NE.AND.EX UP0, UPT, UR5, URZ, UPT, UP0 ;  /* 0x0000003f0500728c */ /* 0x000fe2000bf05300 */
[----:B------:R-:W-:Y:S02]  /*15d0*/  ISETP.NE.U32.AND P2, PT, RZ, UR6, PT ;  /* 0x00000006ff007c0c */ /* 0x000fe4000bf45070 */
[----:B------:R-:W-:Y:S01]  /*15e0*/  ULDC UR5, c[0x0][0x2f0] ;  /* 0x0000bc0000057ab9 */ /* 0x000fe20000000800 */
[----:B------:R-:W-:Y:S01]  /*15f0*/  USEL UR4, UR4, 0x1, UP0 ;  /* 0x0000000104047887 */ /* 0x000fe20008000000 */
[----:B------:R-:W-:-:S03]  /*1600*/  ISETP.NE.AND.EX P2, PT, RZ, UR7, PT, P2 ;  /* 0x00000007ff007c0c */ /* 0x000fc6000bf45320 */
[----:B------:R-:W-:-:S03]  /*1610*/  UIMAD UR4, UR4, UR5, URZ ;  /* 0x00000005040472a4 */ /* 0x000fc6000f8e023f */
[----:B------:R-:W-:Y:S01]  /*1620*/  ULDC UR5, c[0x0][0x348] ;  /* 0x0000d20000057ab9 */ /* 0x000fe20000000800 */
[----:B------:R-:W-:Y:S02]  /*1630*/  IMAD.MOV.U32 R234, RZ, RZ, R26 ;  /* 0x000000ffffea7224 */ /* 0x000fe400078e001a */
[----:B------:R-:W-:Y:S01]  /*1640*/  IMAD.MOV.U32 R27, RZ, RZ, R237 ;  /* 0x000000ffff1b7224 */ /* 0x000fe200078e00ed */
[----:B0-----:R-:W-:Y:S06]  /*1650*/  @P1 BRA `(.L_x_2737) ;  /* 0x0000000000241947 */ /* 0x001fec0003800000 */
        /* <DEDUP_REMOVED lines=9> */
.L_x_2737:
[----:B------:R-:W-:Y:S02]  /*16f0*/  IMAD.U32 R2, RZ, RZ, UR5 ;  /* 0x00000005ff027e24 */ /* 0x000fe4000f8e00ff */
[----:B------:R-:W-:Y:S01]  /*1700*/  IMAD.U32 R28, RZ, RZ, UR4 ;  /* 0x00000004ff1c7e24 */ /* 0x000fe2000f8e00ff */
[----:B------:R-:W-:Y:S06]  /*1710*/  @!P2 BRA `(.L_x_2738) ;  /* 0x000000000010a947 */ /* 0x000fec0003800000 */
[----:B------:R-:W-:-:S04]  /*1720*/  IADD3 R4, P0, R235, UR6, RZ ;  /* 0x00000006eb047c10 */ /* 0x000fc8000ff1e0ff */
[----:B------:R-:W-:-:S05]  /*1730*/  IADD3.X R5, R236, UR7, RZ, P0, !PT ;  /* 0x00000007ec057c10 */ /* 0x000fca00087fe4ff */
[----:B------:R0:W5:Y:S01]  /*1740*/  LDG.E R28, desc[UR60][R4.64] ;  /* 0x0000003c041c7981 */ /* 0x000162000c1e1900 */
[----:B------:R-:W-:Y:S05]  /*1750*/  BRA `(.L_x_2739) ;  /* 0x0000000000107947 */ /* 0x000fea0003800000 */
.L_x_2738:
[----:B------:R-:W-:Y:S05]  /*1760*/  @!P0 BRA `(.L_x_2739) ;  /* 0x00000000000c8947 */ /* 0x000fea0003800000 */
[----:B------:R-:W2:Y:S04]  /*1770*/  LDG.E R3, desc[UR60][R6.64] ;  /* 0x0000003c06037981 */ /* 0x000ea8000c1e1900 */
[----:B------:R-:W2:Y:S02]  /*1780*/  LDG.E R28, desc[UR60][R6.64+0x4] ;  /* 0x0000043c061c7981 */ /* 0x000ea4000c1e1900 */
[----:B--2---:R-:W-:-:S07]  /*1790*/  IMAD.IADD R28, R28, 0x1, -R3 ;  /* 0x000000011c1c7824 */ /* 0x004fce00078e0a03 */
.L_x_2739:
[----:B------:R-:W-:Y:S01]  /*17a0*/  ULDC.64 UR4, c[0x0][0xa10] ;  /* 0x0002840000047ab9 */ /* 0x000fe20000000a00 */
[----:B------:R-:W1:Y:S01]  /*17b0*/  LDC R8, c[0x0][0x448] ;  /* 0x00011200ff087b82 */ /* 0x000e620000000800 */
        /* <DEDUP_REMOVED lines=13> */
[----:B-1----:R-:W-:Y:S01]  /*1890*/  ISETP.NE.AND P1, PT, R8, 0x1, PT ;  /* 0x000000010800780c */ /* 0x002fe20003f25270 */
[----:B------:R-:W-:Y:S01]  /*18a0*/  IMAD.SHL.U32 R224, R25, 0x80, RZ ;  /* 0x0000008019e07824 */ /* 0x000fe200078e00ff */
[----:B------:R-:W-:Y:S01]  /*18b0*/  PLOP3.LUT P2, PT, PT, PT, PT, 0x80, 0x0 ;  /* 0x000000000000781c */ /* 0x000fe20003f4f070 */
[----:B------:R-:W-:Y:S02]  /*18c0*/  IMAD.IADD R9, R28, 0x1, -R9 ;  /* 0x000000011c097824 */ /* 0x000fe400078e0a09 */
[----:B0-----:R-:W-:Y:S02]  /*18d0*/  VIADD R4, R224, 0x7f ;  /* 0x0000007fe0047836 */ /* 0x001fe40000000000 */
[----:B---3--:R-:W-:-:S06]  /*18e0*/  IMAD.MOV.U32 R6, RZ, RZ, RZ ;  /* 0x000000ffff067224 */ /* 0x008fcc00078e00ff */
[----:B------:R-:W0:Y:S08]  /*18f0*/  @P1 LDC R11, c[0x0][0x44c] ;  /* 0x00011300ff0b1b82 */ /* 0x000e300000000800 */
[----:B------:R-:W1:Y:S01]  /*1900*/  @P1 LDC R5, c[0x0][0x450] ;  /* 0x00011400ff051b82 */ /* 0x000e620000000800 */
[----:B--2---:R-:W-:Y:S02]  /*1910*/  @P0 IMAD.IADD R2, R3, 0x1, -R0 ;  /* 0x0000000103020824 */ /* 0x004fe400078e0a00 */
[----:B0-----:R-:W-:-:S04]  /*1920*/  @P1 IMAD.HI.U32 R0, R4, R11, RZ ;  /* 0x0000000b04001227 */ /* 0x001fc800078e00ff */
[----:B------:R-:W-:Y:S01]  /*1930*/  IMAD.IADD R227, R9, 0x1, R2 ;  /* 0x0000000109e37824 */ /* 0x000fe200078e0202 */
[----:B-1----:R-:W-:Y:S01]  /*1940*/  @P1 SHF.R.U32.HI R4, RZ, R5, R0 ;  /* 0x00000005ff041219 */ /* 0x002fe20000011600 */
[----:B------:R-:W-:Y:S02]  /*1950*/  IMAD.MOV R0, RZ, RZ, -R9 ;  /* 0x000000ffff007224 */ /* 0x000fe400078e0a09 */
[C---:B------:R-:W-:Y:S01]  /*1960*/  VIADD R5, R227.reuse, 0x6f ;  /* 0x0000006fe3057836 */ /* 0x040fe20000000000 */
[----:B------:R-:W-:Y:S02]  /*1970*/  IADD3 R149, R227, 0x70, -R226 ;  /* 0x00000070e3957810 */ /* 0x000fe40007ffe8e2 */
[----:B------:R-:W-:-:S03]  /*1980*/  VIMNMX R0, RZ, R0, !PT ;  /* 0x00000000ff007248 */ /* 0x000fc60007fe0100 */
[----:B------:R-:W-:Y:S01]  /*1990*/  IMAD.IADD R7, R149, 0x1, R4 ;  /* 0x0000000195077824 */ /* 0x000fe200078e0204 */
[----:B------:R-:W-:Y:S01]  /*19a0*/  SHF.R.U32.HI R124, RZ, 0x4, R0 ;  /* 0x00000004ff7c7819 */ /* 0x000fe20000011600 */
[----:B------:R-:W-:Y:S02]  /*19b0*/  IMAD.MOV.U32 R4, RZ, RZ, RZ ;  /* 0x000000ffff047224 */ /* 0x000fe400078e00ff */
[----:B------:R-:W-:-:S04]  /*19c0*/  IMAD.HI R6, R7, -0x6db6db6d, R6 ;  /* 0x9249249307067827 */ /* 0x000fc800078e0206 */
[----:B------:R-:W-:Y:S01]  /*19d0*/  IMAD.HI R4, R5, -0x6db6db6d, R4 ;  /* 0x9249249305047827 */ /* 0x000fe200078e0204 */
[----:B------:R-:W-:-:S03]  /*19e0*/  SHF.R.U32.HI R5, RZ, 0x1f, R6 ;  /* 0x0000001fff057819 */ /* 0x000fc60000011606 */
[----:B------:R-:W-:Y:S01]  /*19f0*/  IMAD.WIDE.U32 R124, R124, 0x24924925, RZ ;  /* 0x249249257c7c7825 */ /* 0x000fe200078e00ff */
[----:B------:R-:W-:Y:S02]  /*1a00*/  SHF.R.U32.HI R3, RZ, 0x1f, R4 ;  /* 0x0000001fff037819 */ /* 0x000fe40000011604 */
[----:B------:R-:W-:Y:S01]  /*1a10*/  LEA.HI.SX32 R5, R6, R5, 0x1a ;  /* 0x0000000506057211 */ /* 0x000fe200078fd2ff */
[----:B------:R-:W-:Y:S01]  /*1a20*/  IMAD.MOV.U32 R24, RZ, RZ, R125 ;  /* 0x000000ffff187224 */ /* 0x000fe200078e007d */
[----:B------:R-:W-:-:S04]  /*1a30*/  LEA.HI.SX32 R150, R4, R3, 0x1a ;  /* 0x0000000304967211 */ /* 0x000fc800078fd2ff */
[----:B------:R-:W-:-:S05]  /*1a40*/  VIMNMX R5, R150, R5, PT ;  /* 0x0000000596057248 */ /* 0x000fca0003fe0100 */
        /* <DEDUP_REMOVED lines=9> */
[----:B------:R-:W-:Y:S05]  /*1ae0*/  @!P0 BRA `(.L_x_2740) ;  /* 0x0000009000908947 */ /* 0x000fea0003800000 */
        /* <DEDUP_REMOVED lines=20> */
.L_x_2742:
[----:B------:R-:W-:Y:S05]  /*1c30*/  BSYNC B6 ;  /* 0x0000000000067941 */ /* 0x000fea0003800000 */
.L_x_2741:
        /* <DEDUP_REMOVED lines=20> */
.L_x_2744:
[----:B------:R-:W-:Y:S05]  /*1d80*/  BSYNC B6 ;  /* 0x0000000000067941 */ /* 0x000fea0003800000 */
.L_x_2743:
[----:B------:R-:W-:Y:S01]  /*1d90*/  ULDC.64 UR4, c[0x0][0x9f8] ;  /* 0x00027e0000047ab9 */ /* 0x000fe20000000a00 */
[----:B------:R-:W2:Y:S01]  /*1da0*/  LDL.LU R30, [R1+0x20] ;  /* 0x00002000011e7983 */ /* 0x000ea20000300800 */
[----:B------:R-:W-:Y:S01]  /*1db0*/  ISETP.NE.U32.AND P0, PT, RZ, UR4, PT ;  /* 0x00000004ff007c0c */ /* 0x000fe2000bf05070 */
[----:B------:R-:W0:Y:S01]  /*1dc0*/  LDC.64 R112, c[0x0][0x300] ;  /* 0x0000c000ff707b82 */ /* 0x000e220000000a00 */
[----:B------:R-:W-:Y:S01]  /*1dd0*/  ULDC UR6, c[0x0][0x2f4] ;  /* 0x0000bd0000067ab9 */ /* 0x000fe20000000800 */
[----:B------:R-:W-:Y:S02]  /*1de0*/  SHF.R.S32.HI R9, RZ, 0x1f, R26 ;  /* 0x0000001fff097819 */ /* 0x000fe4000001141a */
[----:B------:R-:W-:Y:S01]  /*1df0*/  SHF.R.S32.HI R19, RZ, 0x1f, R18 ;  /* 0x0000001fff137819 */ /* 0x000fe20000011412 */
[----:B------:R-:W-:Y:S01]  /*1e00*/  IMAD.IADD R121, R121, 0x1, R28 ;  /* 0x0000000179797824 */ /* 0x000fe200078e021c */
[----:B------:R-:W-:Y:S01]  /*1e10*/  ISETP.NE.AND.EX P0, PT, RZ, UR5, PT, P0 ;  /* 0x00000005ff007c0c */ /* 0x000fe2000bf05300 */
[----:B------:R-:W-:Y:S01]  /*1e20*/  ULDC.64 UR8, c[0x0][0xa08] ;  /* 0x0002820000087ab9 */ /* 0x000fe20000000a00 */
[----:B------:R-:W1:Y:S01]  /*1e30*/  LDC.64 R106, c[0x0][0x408] ;  /* 0x00010200ff6a7b82 */ /* 0x000e620000000a00 */
[----:B------:R-:W-:-:S07]  /*1e40*/  SHF.R.S32.HI R147, RZ, 0x1f, R204 ;  /* 0x0000001fff937819 */ /* 0x000fce00000114cc */
[----:B------:R-:W3:Y:S03]  /*1e50*/  LDC.64 R100, c[0x0][0x3f8] ;  /* 0x0000fe00ff647b82 */ /* 0x000ee60000000a00 */
[----:B------:R-:W-:-:S04]  /*1e60*/  @P0 IADD3 R4, P1, R235, UR4, RZ ;  /* 0x00000004eb040c10 */ /* 0x000fc8000ff3e0ff */
[----:B------:R-:W-:Y:S01]  /*1e70*/  @P0 IADD3.X R5, R236, UR5, RZ, P1, !PT ;  /* 0x00000005ec050c10 */ /* 0x000fe20008ffe4ff */
[----:B------:R-:W-:Y:S01]  /*1e80*/  ULDC.64 UR4, c[0x0][0x330] ;  /* 0x0000cc0000047ab9 */ /* 0x000fe20000000a00 */
[----:B------:R-:W4:Y:S03]  /*1e90*/  LDC R31, c[0x0][0x3f4] ;  /* 0x0000fd00ff1f7b82 */ /* 0x000f260000000800 */
[----:B------:R0:W2:Y:S01]  /*1ea0*/  @P0 LDG.E R27, desc[UR60][R4.64] ;  /* 0x0000003c041b0981 */ /* 0x0000a2000c1e1900 */
[----:B------:R-:W-:Y:S01]  /*1eb0*/  ISETP.GE.AND P1, PT, R206, UR6, PT ;  /* 0x00000006ce007c0c */ /* 0x000fe2000bf26270 */
[----:B------:R-:W-:Y:S01]  /*1ec0*/  IMAD R3, R9, UR4, RZ ;  /* 0x0000000409037c24 */ /* 0x000fe2000f8e02ff */
[----:B------:R-:W-:Y:S01]  /*1ed0*/  ISETP.GE.AND P0, PT, R18, UR6, PT ;  /* 0x0000000612007c0c */ /* 0x000fe2000bf06270 */
[C---:B------:R-:W-:Y:S01]  /*1ee0*/  IMAD.WIDE.U32 R114, R26.reuse, UR4, R18 ;  /* 0x000000041a727c25 */ /* 0x040fe2000f8e0012 */
[----:B------:R-:W-:Y:S01]  /*1ef0*/  SEL R0, RZ, 0xffffffff, P1 ;  /* 0xffffffffff007807 */ /* 0x000fe20000800000 */
[----:B------:R-:W3:Y:S01]  /*1f00*/  S2R R151, SR_TID.X ;  /* 0x0000000000977919 */ /* 0x000ee20000002100 */
[----:B------:R-:W-:Y:S01]  /*1f10*/  SHF.R.S32.HI R12, RZ, 0x1f, R121 ;  /* 0x0000001fff0c7819 */ /* 0x000fe20000011479 */
[----:B------:R-:W-:Y:S01]  /*1f20*/  IMAD R3, R26, UR5, R3 ;  /* 0x000000051a037c24 */ /* 0x000fe2000f8e0203 */
[----:B------:R-:W-:Y:S01]  /*1f30*/  ULDC.64 UR4, c[0x0][0x308] ;  /* 0x0000c20000047ab9 */ /* 0x000fe20000000a00 */
[----:B0-----:R-:W-:Y:S01]  /*1f40*/  IMAD.SHL.U32 R5, R0, 0x2, RZ ;  /* 0x0000000200057824 */ /* 0x001fe200078e00ff */
[----:B------:R-:W-:Y:S01]  /*1f50*/  SEL R4, RZ, 0x1, P0 ;  /* 0x00000001ff047807 */ /* 0x000fe20000000000 */
[C---:B------:R-:W-:Y:S01]  /*1f60*/  VIADD R0, R18.reuse, 0x60 ;  /* 0x0000006012007836 */ /* 0x040fe20000000000 */
[----:B------:R-:W-:Y:S01]  /*1f70*/  ISETP.GE.AND P0, PT, R207, UR6, PT ;  /* 0x00000006cf007c0c */ /* 0x000fe2000bf06270 */
[----:B------:R-:W-:Y:S01]  /*1f80*/  IMAD.IADD R115, R115, 0x1, R3 ;  /* 0x0000000173737824 */ /* 0x000fe200078e0203 */
[----:B------:R-:W-:Y:S01]  /*1f90*/  LOP3.LUT R6, R5, 0x2, R4, 0xe2, !PT ;  /* 0x0000000205067812 */ /* 0x000fe200078ee204 */
[----:B------:R-:W-:Y:S01]  /*1fa0*/  VIADD R3, R18, 0x80 ;  /* 0x0000008012037836 */ /* 0x000fe20000000000 */
[----:B------:R-:W-:Y:S01]  /*1fb0*/  ISETP.GE.AND P1, PT, R0, UR6, PT ;  /* 0x0000000600007c0c */ /* 0x000fe2000bf26270 */
[-C--:B------:R-:W-:Y:S01]  /*1fc0*/  IMAD R10, R12, R112.reuse, RZ ;  /* 0x000000700c0a7224 */ /* 0x080fe200078e02ff */
[----:B------:R-:W-:Y:S01]  /*1fd0*/  SEL R7, RZ, 0x4, P0 ;  /* 0x00000004ff077807 */ /* 0x000fe20000000000 */
[----:B------:R-:W-:Y:S01]  /*1fe0*/  IMAD.WIDE.U32 R4, R121, R112, RZ ;  /* 0x0000007079047225 */ /* 0x000fe200078e00ff */
[----:B------:R-:W-:-:S02]  /*1ff0*/  ISETP.GE.AND P2, PT, R3, UR6, PT ;  /* 0x0000000603007c0c */ /* 0x000fc4000bf46270 */
[----:B------:R-:W-:Y:S01]  /*2000*/  SEL R8, RZ, 0x8, P1 ;  /* 0x00000008ff087807 */ /* 0x000fe20000800000 */
[----:B------:R-:W-:Y:S01]  /*2010*/  IMAD R11, R121, R113, R10 ;  /* 0x00000071790b7224 */ /* 0x000fe200078e020a */
[----:B------:R-:W-:Y:S01]  /*2020*/  SEL R29, RZ, 0x10, P2 ;  /* 0x00000010ff1d7807 */ /* 0x000fe20001000000 */
[----:B------:R-:W-:Y:S01]  /*2030*/  IMAD R9, R9, UR4, RZ ;  /* 0x0000000409097c24 */ /* 0x000fe2000f8e02ff */
[----:B------:R-:W-:Y:S01]  /*2040*/  LOP3.LUT R6, R8, R6, R7, 0xfe, !PT ;  /* 0x0000000608067212 */ /* 0x000fe200078efe07 */
[----:B------:R-:W-:Y:S01]  /*2050*/  IMAD.IADD R5, R5, 0x1, R11 ;  /* 0x0000000105057824 */ /* 0x000fe200078e020b */
[----:B------:R-:W-:Y:S01]  /*2060*/  ISETP.NE.U32.AND P0, PT, RZ, UR8, PT ;  /* 0x00000008ff007c0c */ /* 0x000fe2000bf05070 */
[----:B------:R-:W-:Y:S01]  /*2070*/  IMAD R9, R26, UR5, R9 ;  /* 0x000000051a097c24 */ /* 0x000fe2000f8e0209 */
[----:B------:R-:W-:Y:S01]  /*2080*/  LOP3.LUT R29, R6, R29, RZ, 0xfc, !PT ;  /* 0x0000001d061d7212 */ /* 0x000fe200078efcff */
[----:B------:R-:W-:Y:S01]  /*2090*/  IMAD.WIDE.U32 R4, R26, UR4, R4 ;  /* 0x000000041a047c25 */ /* 0x000fe2000f8e0004 */
[----:B------:R-:W-:Y:S01]  /*20a0*/  ISETP.NE.AND.EX P0, PT, RZ, UR9, PT, P0 ;  /* 0x00000009ff007c0c */ /* 0x000fe2000bf05300 */
[----:B------:R-:W-:Y:S01]  /*20b0*/  ULDC.64 UR4, c[0x0][0x310] ;  /* 0x0000c40000047ab9 */ /* 0x000fe20000000a00 */
[----:B------:R-:W-:Y:S01]  /*20c0*/  SHF.R.S32.HI R23, RZ, 0x1f, R22 ;  /* 0x0000001fff177819 */ /* 0x000fe20000011416 */
[----:B------:R-:W-:Y:S01]  /*20d0*/  IMAD.IADD R5, R5, 0x1, R9 ;  /* 0x0000000105057824 */ /* 0x000fe200078e0209 */
[-C--:B----4-:R-:W-:Y:S01]  /*20e0*/  ISETP.GE.AND P1, PT, R206, R31.reuse, PT ;  /* 0x0000001fce00720c */ /* 0x090fe20003f26270 */
[----:B-1----:R-:W-:Y:S01]  /*20f0*/  IMAD.WIDE.U32 R108, R204, R106, R18 ;  /* 0x0000006acc6c7225 */ /* 0x002fe200078e0012 */
[----:B------:R-:W-:-:S02]  /*2100*/  ISETP.GE.AND P3, PT, R207, R31, PT ;  /* 0x0000001fcf00720c */ /* 0x000fc40003f66270 */
[----:B------:R-:W-:Y:S01]  /*2110*/  SHF.R.U32.HI R25, RZ, 0x3, R217 ;  /* 0x00000003ff197819 */ /* 0x000fe200000116d9 */
[----:B------:R-:W-:Y:S01]  /*2120*/  IMAD.WIDE.U32 R110, R204, R106, R22 ;  /* 0x0000006acc6e7225 */ /* 0x000fe200078e0016 */
[----:B------:R-:W-:Y:S02]  /*2130*/  LOP3.LUT P2, RZ, R228, 0x4, RZ, 0xc0, !PT ;  /* 0x00000004e4ff7812 */ /* 0x000fe4000784c0ff */
[----:B------:R-:W-:Y:S01]  /*2140*/  SHF.L.U64.HI R135, R112, 0x6, R113 ;  /* 0x0000000670877819 */ /* 0x000fe20000010271 */
[----:B---3--:R-:W-:Y:S01]  /*2150*/  IMAD.WIDE.U32 R104, R204, R100, R22 ;  /* 0x00000064cc687225 */ /* 0x008fe200078e0016 */
[----:B------:R-:W-:-:S03]  /*2160*/  LEA.HI R151, R151, 0x8, RZ, 0x19 ;  /* 0x0000000897977811 */ /* 0x000fc600078fc8ff */
[----:B------:R-:W-:-:S04]  /*2170*/  IMAD.WIDE.U32 R102, R204, R100, R18 ;  /* 0x00000064cc667225 */ /* 0x000fc800078e0012 */
[----:B------:R-:W-:Y:S02]  /*2180*/  IMAD.SHL.U32 R136, R112, 0x40, RZ ;  /* 0x0000004070887824 */ /* 0x000fe400078e00ff */
[----:B------:R-:W-:Y:S02]  /*2190*/  IMAD R15, R107, 0x70, RZ ;  /* 0x000000706b0f7824 */ /* 0x000fe400078e02ff */
[----:B------:R-:W-:Y:S02]  /*21a0*/  VIADD R32, R204, 0x40 ;  /* 0x00000040cc207836 */ /* 0x000fe40000000000 */
[----:B------:R-:W-:Y:S02]  /*21b0*/  IMAD R133, R101, 0x70, RZ ;  /* 0x0000007065857824 */ /* 0x000fe400078e02ff */
[----:B------:R-:W-:Y:S01]  /*21c0*/  IMAD.SHL.U32 R124, R31, 0x2, RZ ;  /* 0x000000021f7c7824 */ /* 0x000fe200078e00ff */
[----:B------:R-:W-:Y:S02]  /*21d0*/  SHF.R.S32.HI R148, RZ, 0x1f, R32 ;  /* 0x0000001fff947819 */ /* 0x000fe40000011420 */
[----:B--2---:R-:W-:-:S04]  /*21e0*/  LOP3.LUT R30, R30, 0xfffffffe, RZ, 0xc0, !PT ;  /* 0xfffffffe1e1e7812 */ /* 0x004fc800078ec0ff */
[----:B------:R-:W-:-:S04]  /*21f0*/  @P3 LOP3.LUT R30, R30, 0x1, RZ, 0xfc, !PT ;  /* 0x000000011e1e3812 */ /* 0x000fc800078efcff */
[----:B------:R-:W-:-:S04]  /*2200*/  LOP3.LUT R30, R30, 0xfffffffb, RZ, 0xc0, !PT ;  /* 0xfffffffb1e1e7812 */ /* 0x000fc800078ec0ff */
[----:B------:R-:W-:-:S05]  /*2210*/  @P2 LOP3.LUT R30, R30, 0x4, RZ, 0xfc, !PT ;  /* 0x000000041e1e2812 */ /* 0x000fca00078efcff */
[----:B------:R0:W-:Y:S01]  /*2220*/  STL [R1+0x20], R30 ;  /* 0x0000201e01007387 */ /* 0x0001e20000100800 */
[----:B------:R-:W-:Y:S02]  /*2230*/  SHF.R.S32.HI R6, RZ, 0x1f, R27 ;  /* 0x0000001fff067819 */ /* 0x000fe4000001141b */
[----:B------:R-:W-:Y:S02]  /*2240*/  SEL R9, R27, RZ, !P0 ;  /* 0x000000ff1b097207 */ /* 0x000fe40004000000 */
[----:B------:R-:W-:Y:S01]  /*2250*/  SEL R8, R6, RZ, !P0 ;  /* 0x000000ff06087207 */ /* 0x000fe20004000000 */
[----:B------:R-:W-:Y:S02]  /*2260*/  IMAD R6, R147, R106, RZ ;  /* 0x0000006a93067224 */ /* 0x000fe400078e02ff */
[----:B------:R-:W-:-:S04]  /*2270*/  IMAD.WIDE.U32 R116, R9, UR4, R4 ;  /* 0x0000000409747c25 */ /* 0x000fc8000f8e0004 */
[----:B------:R-:W-:Y:S02]  /*2280*/  IMAD R10, R8, UR4, RZ ;  /* 0x00000004080a7c24 */ /* 0x000fe4000f8e02ff */
[C---:B------:R-:W-:Y:S02]  /*2290*/  IMAD R11, R204.reuse, R107, R6 ;  /* 0x0000006bcc0b7224 */ /* 0x040fe400078e0206 */
[----:B------:R-:W-:Y:S01]  /*22a0*/  IMAD R13, R9, UR5, R10 ;  /* 0x00000005090d7c24 */ /* 0x000fe2000f8e020a */
[----:B------:R-:W-:Y:S01]  /*22b0*/  ULDC.64 UR4, c[0x0][0x338] ;  /* 0x0000ce0000047ab9 */ /* 0x000fe20000000a00 */
[-C--:B------:R-:W-:Y:S02]  /*22c0*/  IMAD R4, R147, R112.reuse, RZ ;  /* 0x0000007093047224 */ /* 0x080fe400078e02ff */
[----:B------:R-:W-:-:S04]  /*22d0*/  IMAD.WIDE.U32 R6, R204, R112, R18 ;  /* 0x00000070cc067225 */ /* 0x000fc800078e0012 */
[----:B------:R-:W-:Y:S01]  /*22e0*/  IMAD R10, R204, R113, R4 ;  /* 0x00000071cc0a7224 */ /* 0x000fe200078e0204 */
[----:B------:R-:W-:Y:S01]  /*22f0*/  IADD3 R4, P0, R116, R6, RZ ;  /* 0x0000000674047210 */ /* 0x000fe20007f1e0ff */
[----:B------:R-:W-:Y:S02]  /*2300*/  IMAD.IADD R5, R117, 0x1, R13 ;  /* 0x0000000175057824 */ /* 0x000fe400078e020d */
[----:B------:R-:W-:Y:S02]  /*2310*/  IMAD.IADD R111, R111, 0x1, R11 ;  /* 0x000000016f6f7824 */ /* 0x000fe400078e020b */
[----:B------:R-:W-:Y:S01]  /*2320*/  IMAD R8, R8, UR4, RZ ;  /* 0x0000000408087c24 */ /* 0x000fe2000f8e02ff */
[----:B------:R-:W-:Y:S01]  /*2330*/  IADD3.X R6, R5, R7, R10, P0, !PT ;  /* 0x0000000705067210 */ /* 0x000fe200007fe40a */
[----:B------:R-:W-:Y:S01]  /*2340*/  IMAD R7, R147, R100, RZ ;  /* 0x0000006493077224 */ /* 0x000fe200078e02ff */
[----:B------:R-:W-:Y:S01]  /*2350*/  ISETP.GE.AND P0, PT, R18, R31, PT ;  /* 0x0000001f1200720c */ /* 0x000fe20003f06270 */
[----:B------:R-:W-:-:S02]  /*2360*/  IMAD.IADD R109, R11, 0x1, R109 ;  /* 0x000000010b6d7824 */ /* 0x000fc400078e026d */
[----:B------:R-:W-:Y:S01]  /*2370*/  IMAD R11, R204, R101, R7 ;  /* 0x00000065cc0b7224 */ /* 0x000fe200078e0207 */
[----:B------:R-:W-:Y:S01]  /*2380*/  SEL R7, R31, RZ, P0 ;  /* 0x000000ff1f077207 */ /* 0x000fe20000000000 */
[----:B------:R-:W-:-:S04]  /*2390*/  IMAD.WIDE.U32 R114, R9, UR4, R114 ;  /* 0x0000000409727c25 */ /* 0x000fc8000f8e0072 */
[----:B------:R-:W-:Y:S01]  /*23a0*/  IMAD R39, R9, UR5, R8 ;  /* 0x0000000509277c24 */ /* 0x000fe2000f8e0208 */
[C---:B------:R-:W-:Y:S01]  /*23b0*/  SEL R9, R31.reuse, RZ, P1 ;  /* 0x000000ff1f097207 */ /* 0x040fe20000800000 */
[----:B------:R-:W-:Y:S01]  /*23c0*/  IMAD.IADD R7, R18, 0x1, R7 ;  /* 0x0000000112077824 */ /* 0x000fe200078e0207 */
[----:B------:R-:W-:Y:S01]  /*23d0*/  SEL R8, R31, RZ, P3 ;  /* 0x000000ff1f087207 */ /* 0x000fe20001800000 */
[----:B------:R-:W-:Y:S01]  /*23e0*/  IMAD.IADD R105, R105, 0x1, R11 ;  /* 0x0000000169697824 */ /* 0x000fe200078e020b */
[----:B------:R-:W-:Y:S01]  /*23f0*/  IADD3 R120, P3, R204, R121, RZ ;  /* 0x00000079cc787210 */ /* 0x000fe20007f7e0ff */
[----:B------:R-:W-:Y:S02]  /*2400*/  IMAD.IADD R9, R206, 0x1, R9 ;  /* 0x00000001ce097824 */ /* 0x000fe400078e0209 */
[----:B------:R-:W-:Y:S01]  /*2410*/  IMAD.IADD R13, R207, 0x1, R8 ;  /* 0x00000001cf0d7824 */ /* 0x000fe200078e0208 */
[----:B------:R-:W-:Y:S01]  /*2420*/  SHF.R.S32.HI R8, RZ, 0x1f, R7 ;  /* 0x0000001fff087819 */ /* 0x000fe20000011407 */
[----:B------:R-:W-:Y:S01]  /*2430*/  IMAD.IADD R103, R11, 0x1, R103 ;  /* 0x000000010b677824 */ /* 0x000fe200078e0267 */
[----:B------:R-:W-:Y:S01]  /*2440*/  SHF.R.S32.HI R10, RZ, 0x1f, R9 ;  /* 0x0000001fff0a7819 */ /* 0x000fe20000011409 */
[----:B-----5:R-:W-:Y:S01]  /*2450*/  IMAD.WIDE.U32 R110, R144, R106, R110 ;  /* 0x0000006a906e7225 */ /* 0x020fe200078e006e */
[----:B------:R-:W-:-:S02]  /*2460*/  LEA.HI R21, R8, R7, RZ, 0x3 ;  /* 0x0000000708157211 */ /* 0x000fc400078f18ff */
[----:B------:R-:W-:Y:S01]  /*2470*/  LEA.HI R7, R8, R7, RZ, 0x6 ;  /* 0x0000000708077211 */ /* 0x000fe200078f30ff */
[----:B------:R-:W-:Y:S01]  /*2480*/  IMAD.WIDE.U32 R108, R144, R106, R108 ;  /* 0x0000006a906c7225 */ /* 0x000fe200078e006c */
[CC--:B------:R-:W-:Y:S02]  /*2490*/  LEA.HI R8, R10.reuse, R9.reuse, RZ, 0x6 ;  /* 0x000000090a087211 */ /* 0x0c0fe400078f30ff */
[----:B------:R-:W-:Y:S01]  /*24a0*/  LEA.HI R26, R10, R9, RZ, 0x3 ;  /* 0x000000090a1a7211 */ /* 0x000fe200078f18ff */
[CC--:B------:R-:W-:Y:S01]  /*24b0*/  IMAD.WIDE.U32 R104, R144.reuse, R100.reuse, R104 ;  /* 0x0000006490687225 */ /* 0x0c0fe200078e0068 */
[----:B------:R-:W-:Y:S02]  /*24c0*/  SHF.R.S32.HI R7, RZ, 0x6, R7 ;  /* 0x00000006ff077819 */ /* 0x000fe40000011407 */
[----:B------:R-:W-:Y:S01]  /*24d0*/  SHF.R.S32.HI R9, RZ, 0x6, R8 ;  /* 0x00000006ff097819 */ /* 0x000fe20000011408 */
[----:B------:R-:W-:Y:S01]  /*24e0*/  IMAD.WIDE.U32 R102, R144, R100, R102 ;  /* 0x0000006490667225 */ /* 0x000fe200078e0066 */
[----:B------:R-:W-:-:S02]  /*24f0*/  LOP3.LUT R10, R218, 0x38, R26, 0xf8, !PT ;  /* 0x00000038da0a7812 */ /* 0x000fc400078ef81a */
[----:B------:R-:W-:Y:S01]  /*2500*/  SHF.R.S32.HI R20, RZ, 0x1f, R13 ;  /* 0x0000001fff147819 */ /* 0x000fe2000001140d */
[C---:B------:R-:W-:Y:S01]  /*2510*/  IMAD R143, R7.reuse, 0x1c00, R220 ;  /* 0x00001c00078f7824 */ /* 0x040fe200078e02dc */
[--C-:B------:R-:W-:Y:S01]  /*2520*/  LOP3.LUT R8, R218, 0x38, R21.reuse, 0xf8, !PT ;  /* 0x00000038da087812 */ /* 0x100fe200078ef815 */
[----:B------:R-:W-:Y:S01]  /*2530*/  IMAD R141, R7, 0x1c00, R222 ;  /* 0x00001c00078d7824 */ /* 0x000fe200078e02de */
[----:B------:R-:W-:Y:S01]  /*2540*/  LOP3.LUT R7, R10, R219, RZ, 0x3c, !PT ;  /* 0x000000db0a077212 */ /* 0x000fe200078e3cff */
[C---:B------:R-:W-:Y:S01]  /*2550*/  IMAD R142, R9.reuse, 0x1c00, R220 ;  /* 0x00001c00098e7824 */ /* 0x040fe200078e02dc */
[----:B------:R-:W-:Y:S01]  /*2560*/  LEA.HI R28, R20, R13, RZ, 0x3 ;  /* 0x0000000d141c7211 */ /* 0x000fe200078f18ff */
[----:B------:R-:W-:Y:S01]  /*2570*/  IMAD R139, R9, 0x1c00, R222 ;  /* 0x00001c00098b7824 */ /* 0x000fe200078e02de */
[----:B------:R-:W-:Y:S01]  /*2580*/  LOP3.LUT R11, R217, 0x38, R21, 0xf8, !PT ;  /* 0x00000038d90b7812 */ /* 0x000fe200078ef815 */
[----:B------:R-:W-:Y:S01]  /*2590*/  IMAD.IADD R142, R142, 0x1, R7 ;  /* 0x000000018e8e7824 */ /* 0x000fe200078e0207 */
[----:B------:R-:W-:Y:S01]  /*25a0*/  LOP3.LUT R8, R8, R219, RZ, 0x3c, !PT ;  /* 0x000000db08087212 */ /* 0x000fe200078e3cff */
[----:B------:R-:W-:Y:S01]  /*25b0*/  IMAD.X R121, R12, 0x1, R147, P3 ;  /* 0x000000010c797824 */ /* 0x000fe200018e0693 */
[----:B------:R-:W-:Y:S01]  /*25c0*/  LEA.HI R13, R20, R13, RZ, 0x6 ;  /* 0x0000000d140d7211 */ /* 0x000fe200078f30ff */
[----:B------:R-:W-:Y:S01]  /*25d0*/  IMAD.IADD R38, R115, 0x1, R39 ;  /* 0x0000000173267824 */ /* 0x000fe200078e0227 */
[----:B------:R-:W-:Y:S01]  /*25e0*/  LOP3.LUT R14, R11, R25, RZ, 0x3c, !PT ;  /* 0x000000190b0e7212 */ /* 0x000fe200078e3cff */
[----:B------:R-:W-:Y:S01]  /*25f0*/  IMAD.IADD R143, R143, 0x1, R8 ;  /* 0x000000018f8f7824 */ /* 0x000fe200078e0208 */
[----:B------:R-:W-:-:S02]  /*2600*/  SHF.R.S32.HI R13, RZ, 0x6, R13 ;  /* 0x00000006ff0d7819 */ /* 0x000fc4000001140d */
[----:B------:R-:W-:Y:S01]  /*2610*/  LOP3.LUT R7, R217, 0x38, R26, 0xf8, !PT ;  /* 0x00000038d9077812 */ /* 0x000fe200078ef81a */
[----:B------:R-:W-:Y:S01]  /*2620*/  IMAD.IADD R141, R141, 0x1, R14 ;  /* 0x000000018d8d7824 */ /* 0x000fe200078e020e */
[----:B------:R-:W-:Y:S01]  /*2630*/  LOP3.LUT R11, R217, 0x38, R28, 0xf8, !PT ;  /* 0x00000038d90b7812 */ /* 0x000fe200078ef81c */
[C---:B------:R-:W-:Y:S01]  /*2640*/  IMAD R138, R13.reuse, 0x1c00, R222 ;  /* 0x00001c000d8a7824 */ /* 0x040fe200078e02de */
[----:B------:R-:W-:Y:S01]  /*2650*/  LOP3.LUT R8, R218, 0x38, R28, 0xf8, !PT ;  /* 0x00000038da087812 */ /* 0x000fe200078ef81c */
[----:B------:R-:W-:Y:S01]  /*2660*/  IMAD R140, R13, 0x1c00, R220 ;  /* 0x00001c000d8c7824 */ /* 0x000fe200078e02dc */
[-C--:B------:R-:W-:Y:S01]  /*2670*/  LOP3.LUT R10, R7, R25.reuse, RZ, 0x3c, !PT ;  /* 0x00000019070a7212 */ /* 0x080fe200078e3cff */
[----:B------:R-:W-:Y:S01]  /*2680*/  IMAD R13, R113, 0x70, RZ ;  /* 0x00000070710d7824 */ /* 0x000fe200078e02ff */
[----:B------:R-:W-:Y:S01]  /*2690*/  LOP3.LUT R11, R11, R25, RZ, 0x3c, !PT ;  /* 0x000000190b0b7212 */ /* 0x000fe200078e3cff */
[----:B------:R-:W-:Y:S01]  /*26a0*/  IMAD.WIDE.U32 R112, R112, 0x70, RZ ;  /* 0x0000007070707825 */ /* 0x000fe200078e00ff */
[----:B------:R-:W-:-:S02]  /*26b0*/  LOP3.LUT R7, R8, R219, RZ, 0x3c, !PT ;  /* 0x000000db08077212 */ /* 0x000fc400078e3cff */
[----:B------:R-:W-:Y:S01]  /*26c0*/  SHF.R.S32.HI R9, RZ, 0x1f, R144 ;  /* 0x0000001fff097819 */ /* 0x000fe20000011490 */
[----:B------:R-:W-:Y:S01]  /*26d0*/  IMAD.IADD R138, R138, 0x1, R11 ;  /* 0x000000018a8a7824 */ /* 0x000fe200078e020b */
[----:B------:R-:W-:Y:S01]  /*26e0*/  LOP3.LUT R14, R218, 0x18, R18, 0xf8, !PT ;  /* 0x00000018da0e7812 */ /* 0x000fe200078ef812 */
[----:B------:R-:W-:Y:S01]  /*26f0*/  IMAD.IADD R140, R140, 0x1, R7 ;  /* 0x000000018c8c7824 */ /* 0x000fe200078e0207 */
[----:B------:R-:W-:Y:S01]  /*2700*/  SHF.R.S32.HI R20, RZ, 0x3, R21 ;  /* 0x00000003ff147819 */ /* 0x000fe20000011415 */
[----:B------:R-:W-:Y:S01]  /*2710*/  VIADD R11, R18, 0xa0 ;  /* 0x000000a0120b7836 */ /* 0x000fe20000000000 */
[----:B------:R-:W-:Y:S01]  /*2720*/  LOP3.LUT R137, R14, R219, RZ, 0x3c, !PT ;  /* 0x000000db0e897212 */ /* 0x000fe200078e3cff */
[----:B------:R-:W-:Y:S01]  /*2730*/  IMAD R7, R9, R106, RZ ;  /* 0x0000006a09077224 */ /* 0x000fe200078e02ff */
[----:B------:R-:W-:Y:S01]  /*2740*/  LOP3.LUT R21, R21, 0xfffffff8, RZ, 0xc0, !PT ;  /* 0xfffffff815157812 */ /* 0x000fe200078ec0ff */
[----:B------:R-:W-:Y:S01]  /*2750*/  IMAD R9, R9, R100, RZ ;  /* 0x0000006409097224 */ /* 0x000fe200078e02ff */
[----:B------:R-:W-:Y:S01]  /*2760*/  ISETP.GE.AND P2, PT, R11, UR6, PT ;  /* 0x000000060b007c0c */ /* 0x000fe2000bf46270 */
[----:B------:R-:W-:Y:S01]  /*2770*/  IMAD R27, R144, R107, R7 ;  /* 0x0000006b901b7224 */ /* 0x000fe200078e0207 */
[C---:B------:R-:W-:Y:S01]  /*2780*/  SHF.L.U64.HI R7, R106.reuse, 0x6, R107 ;  /* 0x000000066a077819 */ /* 0x040fe2000001026b */
[C---:B------:R-:W-:Y:S01]  /*2790*/  IMAD.SHL.U32 R8, R106.reuse, 0x40, RZ ;  /* 0x000000406a087824 */ /* 0x040fe200078e00ff */
[----:B0-----:R-:W-:Y:S01]  /*27a0*/  SEL R30, RZ, 0x20, P2 ;  /* 0x00000020ff1e7807 */ /* 0x001fe20001000000 */
[----:B------:R-:W-:-:S03]  /*27b0*/  IMAD.WIDE.U32 R106, R106, 0x70, RZ ;  /* 0x000000706a6a7825 */ /* 0x000fc600078e00ff */
[----:B------:R-:W-:Y:S01]  /*27c0*/  LOP3.LUT R37, R29, R30, RZ, 0xfc, !PT ;  /* 0x0000001e1d257212 */ /* 0x000fe200078efcff */
[----:B------:R-:W-:Y:S01]  /*27d0*/  IMAD R25, R144, R101, R9 ;  /* 0x0000006590197224 */ /* 0x000fe200078e0209 */
[----:B------:R-:W-:Y:S01]  /*27e0*/  SHF.L.U64.HI R9, R100, 0x6, R101 ;  /* 0x0000000664097819 */ /* 0x000fe20000010265 */
        /* <DEDUP_REMOVED lines=9> */
[----:B------:R-:W-:Y:S01]  /*2880*/  SHF.R.S32.HI R27, RZ, 0x3, R28 ;  /* 0x00000003ff1b7819 */ /* 0x000fe2000001141c */
[----:B------:R-:W-:Y:S01]  /*2890*/  IMAD.IADD R14, R105, 0x1, R25 ;  /* 0x00000001690e7824 */ /* 0x000fe200078e0219 */
[----:B------:R-:W-:Y:S01]  /*28a0*/  LOP3.LUT R28, R28, 0xfffffff8, RZ, 0xc0, !PT ;  /* 0xfffffff81c1c7812 */ /* 0x000fe200078ec0ff */
[----:B------:R-:W-:Y:S01]  /*28b0*/  IMAD.IADD R15, R25, 0x1, R103 ;  /* 0x00000001190f7824 */ /* 0x000fe200078e0267 */
[----:B------:R-:W-:Y:S01]  /*28c0*/  SHF.R.S32.HI R25, RZ, 0x3, R26 ;  /* 0x00000003ff197819 */ /* 0x000fe2000001141a */
[----:B------:R-:W-:Y:S01]  /*28d0*/  IMAD.SHL.U32 R10, R100, 0x40, RZ ;  /* 0x00000040640a7824 */ /* 0x000fe200078e00ff */
[----:B------:R-:W-:Y:S01]  /*28e0*/  LOP3.LUT R26, R26, 0xfffffff8, RZ, 0xc0, !PT ;  /* 0xfffffff81a1a7812 */ /* 0x000fe200078ec0ff */
[----:B------:R-:W-:Y:S01]  /*28f0*/  IMAD.WIDE.U32 R100, R100, 0x70, RZ ;  /* 0x0000007064647825 */ /* 0x000fe200078e00ff */
[----:B------:R-:W-:-:S02]  /*2900*/  LOP3.LUT R29, R29, 0x1, RZ, 0xc0, !PT ;  /* 0x000000011d1d7812 */ /* 0x000fc400078ec0ff */
[----:B------:R-:W-:Y:S01]  /*2910*/  SHF.R.S32.HI R30, RZ, 0x1f, R21 ;  /* 0x0000001fff1e7819 */ /* 0x000fe20000011415 */
[----:B------:R-:W-:Y:S01]  /*2920*/  IMAD.IADD R137, R220, 0x1, R137 ;  /* 0x00000001dc897824 */ /* 0x000fe200078e0289 */
[----:B------:R-:W-:Y:S01]  /*2930*/  SHF.R.S32.HI R31, RZ, 0x1f, R26 ;  /* 0x0000001fff1f7819 */ /* 0x000fe2000001141a */
[----:B------:R-:W-:Y:S01]  /*2940*/  IMAD.IADD R133, R101, 0x1, R133 ;  /* 0x0000000165857824 */ /* 0x000fe200078e0285 */
[----:B------:R-:W-:Y:S02]  /*2950*/  SHF.R.S32.HI R32, RZ, 0x1f, R28 ;  /* 0x0000001fff207819 */ /* 0x000fe4000001141c */
[----:B------:R-:W-:-:S07]  /*2960*/  LOP3.LUT R37, R37, 0x20, RZ, 0xc0, !PT ;  /* 0x0000002025257812 */ /* 0x000fce00078ec0ff */
.L_x_2844:
[----:B------:R-:W2:Y:S01]  /*2970*/  LDL.LU R43, [R1+0x20] ;  /* 0x00002000012b7983 */ /* 0x000ea20000300800 */
[----:B-----5:R-:W-:Y:S01]  /*2980*/  VIADD R49, R24, 0xffffffff ;  /* 0xffffffff18317836 */ /* 0x020fe20000000000 */
[----:B------:R-:W0:Y:S01]  /*2990*/  LDC.64 R122, c[0x0][0x2e8] ;  /* 0x0000ba00ff7a7b82 */ /* 0x000e220000000a00 */
[----:B------:R-:W-:Y:S01]  /*29a0*/  LOP3.LUT P5, RZ, R228, 0x4, RZ, 0xc0, !PT ;  /* 0x00000004e4ff7812 */ /* 0x000fe200078ac0ff */
[----:B------:R-:W-:Y:S05]  /*29b0*/  YIELD ;  /* 0x0000000000007946 */ /* 0x000fea0003800000 */
[----:B------:R-:W-:Y:S01]  /*29c0*/  SHF.R.S32.HI R48, RZ, 0x1f, R49 ;  /* 0x0000001fff307819 */ /* 0x000fe20000011431 */
[-C--:B------:R-:W-:Y:S01]  /*29d0*/  IMAD R39, R132, R49.reuse, RZ ;  /* 0x0000003184277224 */ /* 0x080fe200078e02ff */
[----:B------:R-:W1:Y:S01]  /*29e0*/  LDC R119, c[0x0][0x3f4] ;  /* 0x0000fd00ff777b82 */ /* 0x000e620000000800 */
[----:B------:R-:W-:Y:S01]  /*29f0*/  IMAD.WIDE.U32 R126, R112, R49, RZ ;  /* 0x00000031707e7225 */ /* 0x000fe200078e00ff */
[----:B------:R-:W-:Y:S03]  /*2a00*/  BSSY B0, `(.L_x_2745) ;  /* 0x00007b1000007945 */ /* 0x000fe60003800000 */
[----:B------:R-:W-:Y:S01]  /*2a10*/  IMAD R39, R48, R112, R39 ;  /* 0x0000007030277224 */ /* 0x000fe200078e0227 */
[----:B------:R-:W-:-:S02]  /*2a20*/  IADD3 R24, P2, P3, R4, R126, R136 ;  /* 0x0000007e04187210 */ /* 0x000fc40007b5e088 */
[----:B------:R-:W-:Y:S01]  /*2a30*/  IADD3 R41, P4, R4, R126, RZ ;  /* 0x0000007e04297210 */ /* 0x000fe20007f9e0ff */
[----:B------:R-:W-:Y:S02]  /*2a40*/  IMAD.IADD R92, R127, 0x1, R39 ;  /* 0x000000017f5c7824 */ /* 0x000fe400078e0227 */
[----:B------:R-:W-:Y:S02]  /*2a50*/  IMAD R39, R17, 0x5400, R137 ;  /* 0x0000540011277824 */ /* 0x000fe400078e0289 */
[----:B------:R-:W-:Y:S01]  /*2a60*/  IMAD.X R42, R92, 0x1, R6, P4 ;  /* 0x000000015c2a7824 */ /* 0x000fe200020e0606 */
[----:B------:R-:W-:Y:S02]  /*2a70*/  IADD3.X R40, R6, R92, R135, P2, P3 ;  /* 0x0000005c06287210 */ /* 0x000fe400017e6487 */
[----:B------:R-:W-:Y:S02]  /*2a80*/  ISETP.GT.AND P3, PT, R49, R125, PT ;  /* 0x0000007d3100720c */ /* 0x000fe40003f64270 */
[----:B0-----:R-:W-:-:S02]  /*2a90*/  LEA R44, P2, R24, R122, 0x1 ;  /* 0x0000007a182c7211 */ /* 0x001fc400078408ff */
[----:B------:R-:W-:Y:S02]  /*2aa0*/  LEA R46, P4, R41, R122, 0x1 ;  /* 0x0000007a292e7211 */ /* 0x000fe400078808ff */
[-C--:B------:R-:W-:Y:S01]  /*2ab0*/  LEA.HI.X R45, R24, R123.reuse, R40, 0x1, P2 ;  /* 0x0000007b182d7211 */ /* 0x080fe200010f0c28 */
[----:B------:R-:W-:Y:S01]  /*2ac0*/  IMAD.MOV.U32 R24, RZ, RZ, R49 ;  /* 0x000000ffff187224 */ /* 0x000fe200078e0031 */
[----:B-1----:R-:W-:Y:S02]  /*2ad0*/  ISETP.GE.AND P2, PT, R119, 0x1, PT ;  /* 0x000000017700780c */ /* 0x002fe40003f46270 */
[----:B------:R-:W-:Y:S01]  /*2ae0*/  LEA.HI.X R47, R41, R123, R42, 0x1, P4 ;  /* 0x0000007b292f7211 */ /* 0x000fe200020f0c2a */
[C---:B------:R-:W-:Y:S02]  /*2af0*/  VIADD R41, R39.reuse, 0x20 ;  /* 0x0000002027297836 */ /* 0x040fe40000000000 */
[C---:B------:R-:W-:Y:S02]  /*2b00*/  @P5 VIADD R41, R39.reuse, 0xffffffe0 ;  /* 0xffffffe027295836 */ /* 0x040fe40000000000 */
[----:B------:R-:W-:-:S02]  /*2b10*/  IMAD R39, R39, 0x2, R118 ;  /* 0x0000000227277824 */ /* 0x000fc400078e0276 */
[----:B------:R-:W-:Y:S01]  /*2b20*/  IMAD R96, R41, 0x2, R118 ;  /* 0x0000000229607824 */ /* 0x000fe200078e0276 */
[----:B--2---:R-:W-:-:S04]  /*2b30*/  LOP3.LUT R43, R43, 0xfffffffd, RZ, 0xc0, !PT ;  /* 0xfffffffd2b2b7812 */ /* 0x004fc800078ec0ff */
[----:B------:R-:W-:-:S05]  /*2b40*/  @P3 LOP3.LUT R43, R43, 0x2, RZ, 0xfc, !PT ;  /* 0x000000022b2b3812 */ /* 0x000fca00078efcff */
[----:B------:R0:W-:Y:S01]  /*2b50*/  STL [R1+0x20], R43 ;  /* 0x0000202b01007387 */ /* 0x0001e20000100800 */
[----:B------:R-:W-:Y:S05]  /*2b60*/  @!P2 BRA `(.L_x_2746) ;  /* 0x000000740084a947 */ /* 0x000fea0003800000 */
[----:B------:R-:W-:Y:S01]  /*2b70*/  ULDC.U8 UR4, c[0x0][0x410] ;  /* 0x0001040000047ab9 */ /* 0x000fe20000000000 */
[-C--:B------:R-:W-:Y:S01]  /*2b80*/  IMAD R41, R133, R49.reuse, RZ ;  /* 0x0000003185297224 */ /* 0x080fe200078e02ff */
[----:B------:R-:W-:Y:S01]  /*2b90*/  ISETP.NE.AND P2, PT, RZ, UR4, PT ;  /* 0x00000004ff007c0c */ /* 0x000fe2000bf45270 */
[-C--:B0-----:R-:W-:Y:S02]  /*2ba0*/  IMAD R43, R134, R49.reuse, RZ ;  /* 0x00000031862b7224 */ /* 0x081fe400078e02ff */
[----:B------:R-:W-:Y:S02]  /*2bb0*/  IMAD R97, R24, -0x70, R2 ;  /* 0xffffff9018617824 */ /* 0x000fe400078e0202 */
[C---:B------:R-:W-:Y:S02]  /*2bc0*/  IMAD R41, R48.reuse, R100, R41 ;  /* 0x0000006430297224 */ /* 0x040fe400078e0229 */
[----:B------:R-:W-:Y:S01]  /*2bd0*/  IMAD R43, R48, R106, R43 ;  /* 0x0000006a302b7224 */ /* 0x000fe200078e022b */
[----:B------:R-:W-:Y:S01]  /*2be0*/  VIMNMX R97, R97, 0x70, PT ;  /* 0x0000007061617848 */ /* 0x000fe20003fe0100 */
[----:B------:R-:W-:-:S04]  /*2bf0*/  IMAD.WIDE.U32 R90, R100, R49, RZ ;  /* 0x00000031645a7225 */ /* 0x000fc800078e00ff */
        /* <DEDUP_REMOVED lines=60> */
.L_x_2749:
[----:B------:R-:W-:Y:S05]  /*2fc0*/  BSYNC B1 ;  /* 0x0000000000017941 */ /* 0x000fea0003800000 */
.L_x_2748:
[----:B0-----:R-:W-:Y:S01]  /*2fd0*/  VIADD R40, R204, 0x40 ;  /* 0x00000040cc287836 */ /* 0x001fe20000000000 */
        /* <DEDUP_REMOVED lines=56> */
.L_x_2751:
[----:B------:R-:W-:Y:S05]  /*3360*/  BSYNC B1 ;  /* 0x0000000000017941 */ /* 0x000fea0003800000 */
.L_x_2750:
[----:B0-----:R-:W2:Y:S01]  /*3370*/  LDL R40, [R1+0x44] ;  /* 0x0000440001287983 */ /* 0x001ea20000100800 */
        /* <DEDUP_REMOVED lines=57> */
[----:B------:R-:W-:Y:S02]  /*3710*/  PRMT R169, R43, 0x7610, R169 ;  /* 0x000076102ba97816 */ /* 0x000fe400000000a9 */
[----:B------:R-:W-:Y:S02]  /*3720*/  PRMT R176, R41, 0x7610, R176 ;  /* 0x0000761029b07816 */ /* 0x000fe400000000b0 */
[----:B--2---:R-:W-:Y:S01]  /*3730*/  R2UR UR4, R40 ;  /* 0x00000000280472ca */ /* 0x004fe200000e0000 */
[----:B------:R-:W-:-:S05]  /*3740*/  IMAD.MOV.U32 R40, RZ, RZ, R76 ;  /* 0x000000ffff287224 */ /* 0x000fca00078e004c */
[----:B------:R-:W-:Y:S01]  /*3750*/  PRMT R179, R40, 0x7610, R179 ;  /* 0x0000761028b37816 */ /* 0x000fe200000000b3 */
[----:B------:R-:W-:-:S05]  /*3760*/  IMAD.MOV.U32 R40, RZ, RZ, R80 ;  /* 0x000000ffff287224 */ /* 0x000fca00078e0050 */
[----:B------:R-:W-:Y:S01]  /*3770*/  PRMT R180, R40, 0x7610, R180 ;  /* 0x0000761028b47816 */ /* 0x000fe200000000b4 */
[----:B------:R-:W-:Y:S01]  /*3780*/  IMAD.MOV.U32 R40, RZ, RZ, R92 ;  /* 0x000000ffff287224 */ /* 0x000fe200078e005c */
[----:B------:R-:W-:-:S04]  /*3790*/  UISETP.NE.AND UP0, UPT, UR4, 0x3, UPT ;  /* 0x000000030400788c */ /* 0x000fc8000bf05270 */
[----:B------:R-:W-:Y:S01]  /*37a0*/  PRMT R162, R40, 0x7610, R162 ;  /* 0x0000761028a27816 */ /* 0x000fe200000000a2 */
[----:B------:R-:W-:Y:S01]  /*37b0*/  IMAD.MOV.U32 R40, RZ, RZ, R74 ;  /* 0x000000ffff287224 */ /* 0x000fe200078e004a */
[----:B------:R-:W-:-:S04]  /*37c0*/  PLOP3.LUT P2, PT, PT, PT, UP0, 0x80, 0x0 ;  /* 0x000000000000781c */ /* 0x000fc80003f4f008 */
[----:B------:R-:W-:Y:S01]  /*37d0*/  PRMT R173, R40, 0x7610, R173 ;  /* 0x0000761028ad7816 */ /* 0x000fe200000000ad */
[----:B------:R-:W-:-:S05]  /*37e0*/  IMAD.MOV.U32 R40, RZ, RZ, R82 ;  /* 0x000000ffff287224 */ /* 0x000fca00078e0052 */
        /* <DEDUP_REMOVED lines=23> */
[----:B------:R-:W-:Y:S01]  /*3960*/  PRMT R166, R40, 0x7610, R166 ;  /* 0x0000761028a67816 */ /* 0x000fe200000000a6 */
[----:B------:R-:W-:-:S05]  /*3970*/  IMAD.MOV.U32 R40, RZ, RZ, R70 ;  /* 0x000000ffff287224 */ /* 0x000fca00078e0046 */
[----:B------:R-:W-:Y:S01]  /*3980*/  PRMT R175, R40, 0x7610, R175 ;  /* 0x0000761028af7816 */ /* 0x000fe200000000af */
[----:B------:R-:W-:Y:S06]  /*3990*/  @!P2 BRA `(.L_x_2752) ;  /* 0x000000000004a947 */ /* 0x000fec0003800000 */
[----:B------:R-:W-:Y:S01]  /*39a0*/  BPT.TRAP 0x1 ;  /* 0x000000040000795c */ /* 0x000fe20000300000 */
.L_x_2752:
[----:B------:R-:W-:Y:S01]  /*39b0*/  IMAD R98, R17, 0x8, R16 ;  /* 0x0000000811627824 */ /* 0x000fe200078e0210 */
[----:B------:R-:W-:Y:S01]  /*39c0*/  SHF.L.U32 R99, R209, 0x1f, RZ ;  /* 0x0000001fd1637819 */ /* 0x000fe200000006ff */
[----:B------:R-:W-:Y:S03]  /*39d0*/  BSSY B1, `(.L_x_2753) ;  /* 0x0000003000017945 */ /* 0x000fe60003800000 */
[----:B------:R-:W0:Y:S02]  /*39e0*/  SYNCS.PHASECHK.TRANS64.TRYWAIT P5, [R98+URZ+0x36890], R99 ;  /* 0x03689063620075a7 */ /* 0x000e2400080a017f */
[----:B0-----:R-:W-:Y:S05]  /*39f0*/  @!P5 BRA `(.L_x_2754) ;  /* 0x000002b80024d947 */ /* 0x001fea0003800000 */
.L_x_3127:
[----:B------:R-:W-:Y:S05]  /*3a00*/  BSYNC B1 ;  /* 0x0000000000017941 */ /* 0x000fea0003800000 */
.L_x_2753:
        /* <DEDUP_REMOVED lines=9> */
[--C-:B------:R-:W-:Y:S02]  /*3aa0*/  SHF.R.U64 R122, R122, 0x10, R123.reuse ;  /* 0x000000107a7a7819 */ /* 0x100fe4000000127b */
[----:B------:R-:W-:Y:S02]  /*3ab0*/  SHF.R.U32.HI R128, RZ, 0x10, R123 ;  /* 0x00000010ff807819 */ /* 0x000fe4000001167b */
[----:B------:R-:W-:Y:S01]  /*3ac0*/  SHF.R.U64 R123, R126, 0x10, R127 ;  /* 0x000000107e7b7819 */ /* 0x000fe2000000127f */
[----:B--2---:R-:W-:Y:S01]  /*3ad0*/  IMAD.U32 R126, R41, 0x10000, RZ ;  /* 0x00010000297e7824 */ /* 0x004fe200078e00ff */
[C---:B------:R-:W-:Y:S02]  /*3ae0*/  PRMT R122, R130.reuse, 0x5432, R122 ;  /* 0x00005432827a7816 */ /* 0x040fe4000000007a */
[----:B------:R-:W-:Y:S02]  /*3af0*/  PRMT R123, R130, 0x5410, R123 ;  /* 0x00005410827b7816 */ /* 0x000fe4000000007b */
[----:B------:R-:W-:-:S02]  /*3b00*/  SHF.R.U32.HI R129, RZ, 0x10, R127 ;  /* 0x00000010ff817819 */ /* 0x000fc4000001167f */
[----:B------:R-:W-:Y:S02]  /*3b10*/  LOP3.LUT R130, R41, 0xffff0000, RZ, 0xc0, !PT ;  /* 0xffff000029827812 */ /* 0x000fe400078ec0ff */
[----:B------:R-:W-:Y:S02]  /*3b20*/  LOP3.LUT R127, R123, 0xffff0000, RZ, 0xc0, !PT ;  /* 0xffff00007b7f7812 */ /* 0x000fe400078ec0ff */
[C---:B------:R-:W-:Y:S01]  /*3b30*/  LOP3.LUT R131, R122.reuse, 0xffff0000, RZ, 0xc0, !PT ;  /* 0xffff00007a837812 */ /* 0x040fe200078ec0ff */
[----:B------:R-:W-:Y:S02]  /*3b40*/  IMAD.U32 R122, R122, 0x10000, RZ ;  /* 0x000100007a7a7824 */ /* 0x000fe400078e00ff */
[C---:B------:R-:W-:Y:S02]  /*3b50*/  FMUL.FTZ R41, R130.reuse, R127 ;  /* 0x0000007f82297220 */ /* 0x040fe40000410000 */
[-C--:B------:R-:W-:Y:S02]  /*3b60*/  FMUL.FTZ R130, R130, R131.reuse ;  /* 0x0000008382827220 */ /* 0x080fe40000410000 */
[----:B------:R-:W-:-:S02]  /*3b70*/  FFMA.FTZ R41, R126, R131, -R41 ;  /* 0x000000837e297223 */ /* 0x000fc40000010829 */
[----:B------:R-:W-:Y:S01]  /*3b80*/  FFMA.FTZ R126, R126, R127, R130 ;  /* 0x0000007f7e7e7223 */ /* 0x000fe20000010082 */
[----:B------:R-:W-:Y:S02]  /*3b90*/  PRMT R127, R89, 0x5432, R128 ;  /* 0x00005432597f7816 */ /* 0x000fe40000000080 */
[----:B------:R-:W-:Y:S02]  /*3ba0*/  PRMT R128, R145, 0x5410, R129 ;  /* 0x0000541091807816 */ /* 0x000fe40000000081 */
[----:B------:R-:W-:Y:S01]  /*3bb0*/  LOP3.LUT R130, R42, 0xffff0000, RZ, 0xc0, !PT ;  /* 0xffff00002a827812 */ /* 0x000fe200078ec0ff */
[C---:B------:R-:W-:Y:S01]  /*3bc0*/  IMAD.U32 R131, R127.reuse, 0x10000, RZ ;  /* 0x000100007f837824 */ /* 0x040fe200078e00ff */
[----:B------:R-:W-:Y:S01]  /*3bd0*/  LOP3.LUT R127, R127, 0xffff0000, RZ, 0xc0, !PT ;  /* 0xffff00007f7f7812 */ /* 0x000fe200078ec0ff */
[----:B------:R-:W-:Y:S01]  /*3be0*/  IMAD.U32 R129, R128, 0x10000, RZ ;  /* 0x0001000080817824 */ /* 0x000fe200078e00ff */
[----:B------:R-:W-:Y:S01]  /*3bf0*/  F2FP.BF16.F32.PACK_AB R41, R126, R41 ;  /* 0x000000297e29723e */ /* 0x000fe200000010ff */
[----:B------:R-:W-:-:S02]  /*3c00*/  IMAD.U32 R42, R42, 0x10000, RZ ;  /* 0x000100002a2a7824 */ /* 0x000fc400078e00ff */
[C---:B------:R-:W-:Y:S01]  /*3c10*/  FMUL.FTZ R145, R130.reuse, R129 ;  /* 0x0000008182917220 */ /* 0x040fe20000410000 */
[----:B------:R-:W-:-:S03]  /*3c20*/  FMUL.FTZ R130, R130, R131 ;  /* 0x0000008382827220 */ /* 0x000fc60000410000 */
[C---:B------:R-:W-:Y:S01]  /*3c30*/  FFMA.FTZ R145, R42.reuse, R131, -R145 ;  /* 0x000000832a917223 */ /* 0x040fe20000010891 */
[----:B------:R-:W-:Y:S01]  /*3c40*/  FFMA.FTZ R130, R42, R129, R130 ;  /* 0x000000812a827223 */ /* 0x000fe20000010082 */
[----:B------:R-:W-:Y:S01]  /*3c50*/  LOP3.LUT R129, R128, 0xffff0000, RZ, 0xc0, !PT ;  /* 0xffff000080817812 */ /* 0x000fe200078ec0ff */
[C---:B------:R-:W-:Y:S01]  /*3c60*/  IMAD.U32 R128, R43.reuse, 0x10000, RZ ;  /* 0x000100002b807824 */ /* 0x040fe200078e00ff */
[----:B------:R-:W-:-:S05]  /*3c70*/  LOP3.LUT R42, R43, 0xffff0000, RZ, 0xc0, !PT ;  /* 0xffff00002b2a7812 */ /* 0x000fca00078ec0ff */
[C---:B------:R-:W-:Y:S01]  /*3c80*/  FMUL.FTZ R43, R42.reuse, R129 ;  /* 0x000000812a2b7220 */ /* 0x040fe20000410000 */
[----:B------:R-:W-:-:S03]  /*3c90*/  FMUL.FTZ R42, R42, R127 ;  /* 0x0000007f2a2a7220 */ /* 0x000fc60000410000 */
[C---:B------:R-:W-:Y:S01]  /*3ca0*/  FFMA.FTZ R43, R128.reuse, R127, -R43 ;  /* 0x0000007f802b7223 */ /* 0x040fe2000001082b */
[----:B------:R-:W-:Y:S01]  /*3cb0*/  FFMA.FTZ R42, R128, R129, R42 ;  /* 0x00000081802a7223 */ /* 0x000fe2000001002a */
[----:B------:R-:W-:Y:S01]  /*3cc0*/  IMAD.U32 R128, R123, 0x10000, RZ ;  /* 0x000100007b807824 */ /* 0x000fe200078e00ff */
[C---:B------:R-:W-:Y:S01]  /*3cd0*/  LOP3.LUT R123, R40.reuse, 0xffff0000, RZ, 0xc0, !PT ;  /* 0xffff0000287b7812 */ /* 0x040fe200078ec0ff */
[----:B------:R-:W-:Y:S02]  /*3ce0*/  IMAD.U32 R127, R40, 0x10000, RZ ;  /* 0x00010000287f7824 */ /* 0x000fe400078e00ff */
[----:B------:R-:W-:Y:S02]  /*3cf0*/  F2FP.BF16.F32.PACK_AB R43, R42, R43 ;  /* 0x0000002b2a2b723e */ /* 0x000fe400000010ff */
[C---:B------:R-:W-:Y:S01]  /*3d00*/  FMUL.FTZ R40, R123.reuse, R128 ;  /* 0x000000807b287220 */ /* 0x040fe20000410000 */
[----:B------:R-:W-:Y:S01]  /*3d10*/  FMUL.FTZ R123, R123, R122 ;  /* 0x0000007a7b7b7220 */ /* 0x000fe20000410000 */
[----:B------:R-:W-:-:S02]  /*3d20*/  F2FP.BF16.F32.PACK_AB R42, R130, R145 ;  /* 0x00000091822a723e */ /* 0x000fc400000010ff */
[C---:B------:R-:W-:Y:S01]  /*3d30*/  FFMA.FTZ R40, R127.reuse, R122, -R40 ;  /* 0x0000007a7f287223 */ /* 0x040fe20000010828 */
[----:B------:R-:W-:-:S05]  /*3d40*/  FFMA.FTZ R123, R127, R128, R123 ;  /* 0x000000807f7b7223 */ /* 0x000fca000001007b */
[----:B------:R-:W-:-:S07]  /*3d50*/  F2FP.BF16.F32.PACK_AB R40, R123, R40 ;  /* 0x000000287b28723e */ /* 0x000fce00000010ff */
.L_x_2760:
[----:B------:R-:W-:Y:S05]  /*3d60*/  BSYNC B3 ;  /* 0x0000000000037941 */ /* 0x000fea0003800000 */
.L_x_2759:
[----:B--2---:R1:W-:Y:S02]  /*3d70*/  STG.E.128 desc[UR60][R46.64], R40 ;  /* 0x000000282e007986 */ /* 0x0043e4000c101d3c */
.L_x_2758:
[----:B------:R-:W-:Y:S05]  /*3d80*/  BSYNC B2 ;  /* 0x0000000000027941 */ /* 0x000fea0003800000 */
.L_x_2757:
[----:B------:R-:W-:Y:S01]  /*3d90*/  ISETP.NE.AND P3, PT, R33, RZ, PT ;  /* 0x000000ff2100720c */ /* 0x000fe20003f65270 */
[----:B------:R-:W-:-:S12]  /*3da0*/  BSSY B2, `(.L_x_2761) ;  /* 0x0000036000027945 */ /* 0x000fd80003800000 */
[----:B------:R-:W-:Y:S05]  /*3db0*/  @!P3 BRA `(.L_x_2762) ;  /* 0x0000000000d0b947 */ /* 0x000fea0003800000 */
[----:B-1----:R1:W2:Y:S01]  /*3dc0*/  LDS.128 R40, [R96+0x21000] ;  /* 0x0210000060287984 */ /* 0x0022a20000000c00 */
[----:B------:R-:W-:Y:S01]  /*3dd0*/  ISETP.GE.AND P3, PT, R215, R119, PT ;  /* 0x00000077d700720c */ /* 0x000fe20003f66270 */
[----:B------:R-:W-:-:S12]  /*3de0*/  BSSY B3, `(.L_x_2763) ;  /* 0x0000030000037945 */ /* 0x000fd80003800000 */
[----:B-1----:R-:W-:Y:S05]  /*3df0*/  @P3 BRA `(.L_x_2764) ;  /* 0x0000000000b83947 */ /* 0x002fea0003800000 */
[----:B------:R-:W-:Y:S02]  /*3e00*/  SHF.R.U64 R123, R92, 0x10, R93 ;  /* 0x000000105c7b7819 */ /* 0x000fe4000000125d */
[----:B------:R-:W-:Y:S02]  /*3e10*/  SHF.R.U64 R92, R94, 0x10, R95 ;  /* 0x000000105e5c7819 */ /* 0x000fe4000000125f */
[----:B------:R-:W-:Y:S02]  /*3e20*/  PRMT R94, R162, 0x5410, R123 ;  /* 0x00005410a25e7816 */ /* 0x000fe4000000007b */
[----:B------:R-:W-:Y:S02]  /*3e30*/  PRMT R92, R146, 0x5432, R92 ;  /* 0x00005432925c7816 */ /* 0x000fe4000000005c */
[C---:B--2---:R-:W-:Y:S02]  /*3e40*/  LOP3.LUT R122, R41.reuse, 0xffff0000, RZ, 0xc0, !PT ;  /* 0xffff0000297a7812 */ /* 0x044fe400078ec0ff */
[C---:B------:R-:W-:Y:S01]  /*3e50*/  LOP3.LUT R123, R92.reuse, 0xffff0000, RZ, 0xc0, !PT ;  /* 0xffff00005c7b7812 */ /* 0x040fe200078ec0ff */
[----:B------:R-:W-:Y:S01]  /*3e60*/  IMAD.U32 R92, R92, 0x10000, RZ ;  /* 0x000100005c5c7824 */ /* 0x000fe200078e00ff */
[C---:B------:R-:W-:Y:S01]  /*3e70*/  LOP3.LUT R126, R94.reuse, 0xffff0000, RZ, 0xc0, !PT ;  /* 0xffff00005e7e7812 */ /* 0x040fe200078ec0ff */
[----:B------:R-:W-:Y:S01]  /*3e80*/  IMAD.U32 R94, R94, 0x10000, RZ ;  /* 0x000100005e5e7824 */ /* 0x000fe200078e00ff */
[----:B------:R-:W-:Y:S01]  /*3e90*/  SHF.R.U32.HI R127, RZ, 0x10, R95 ;  /* 0x00000010ff7f7819 */ /* 0x000fe2000001165f */
[CC--:B------:R-:W-:Y:S01]  /*3ea0*/  FMUL.FTZ R128, R122.reuse, R123.reuse ;  /* 0x0000007b7a807220 */ /* 0x0c0fe20000410000 */
[----:B------:R-:W-:Y:S01]  /*3eb0*/  SHF.R.U32.HI R93, RZ, 0x10, R93 ;  /* 0x00000010ff5d7819 */ /* 0x000fe2000001165d */
[-C--:B------:R-:W-:Y:S01]  /*3ec0*/  FMUL.FTZ R130, R122, R126.reuse ;  /* 0x0000007e7a827220 */ /* 0x080fe20000410000 */
[----:B------:R-:W-:Y:S01]  /*3ed0*/  IMAD.U32 R95, R41, 0x10000, RZ ;  /* 0x00010000295f7824 */ /* 0x000fe200078e00ff */
[----:B------:R-:W-:Y:S01]  /*3ee0*/  PRMT R122, R186, 0x5410, R127 ;  /* 0x00005410ba7a7816 */ /* 0x000fe2000000007f */
[----:B------:R-:W-:Y:S01]  /*3ef0*/  IMAD.U32 R127, R40, 0x10000, RZ ;  /* 0x00010000287f7824 */ /* 0x000fe200078e00ff */
[----:B------:R-:W-:Y:S01]  /*3f00*/  PRMT R93, R164, 0x5410, R93 ;  /* 0x00005410a45d7816 */ /* 0x000fe2000000005d */
[C---:B------:R-:W-:Y:S01]  /*3f10*/  FFMA.FTZ R126, R95.reuse, R126, -R128 ;  /* 0x0000007e5f7e7223 */ /* 0x040fe20000010880 */
[----:B------:R-:W-:Y:S01]  /*3f20*/  LOP3.LUT R41, R42, 0xffff0000, RZ, 0xc0, !PT ;  /* 0xffff00002a297812 */ /* 0x000fe200078ec0ff */
[----:B------:R-:W-:Y:S01]  /*3f30*/  FFMA.FTZ R95, R95, R123, R130 ;  /* 0x0000007b5f5f7223 */ /* 0x000fe20000010082 */
[C---:B------:R-:W-:Y:S01]  /*3f40*/  IMAD.U32 R128, R122.reuse, 0x10000, RZ ;  /* 0x000100007a807824 */ /* 0x040fe200078e00ff */
[----:B------:R-:W-:Y:S01]  /*3f50*/  LOP3.LUT R122, R122, 0xffff0000, RZ, 0xc0, !PT ;  /* 0xffff00007a7a7812 */ /* 0x000fe200078ec0ff */
[C---:B------:R-:W-:Y:S01]  /*3f60*/  IMAD.U32 R130, R93.reuse, 0x10000, RZ ;  /* 0x000100005d827824 */ /* 0x040fe200078e00ff */
[----:B------:R-:W-:Y:S01]  /*3f70*/  LOP3.LUT R93, R93, 0xffff0000, RZ, 0xc0, !PT ;  /* 0xffff00005d5d7812 */ /* 0x000fe200078ec0ff */
[----:B------:R-:W-:-:S02]  /*3f80*/  IMAD.U32 R123, R42, 0x10000, RZ ;  /* 0x000100002a7b7824 */ /* 0x000fc400078e00ff */
[----:B------:R-:W-:Y:S01]  /*3f90*/  FMUL.FTZ R162, R41, R128 ;  /* 0x0000008029a27220 */ /* 0x000fe20000410000 */
[----:B------:R-:W-:Y:S01]  /*3fa0*/  LOP3.LUT R42, R43, 0xffff0000, RZ, 0xc0, !PT ;  /* 0xffff00002b2a7812 */ /* 0x000fe200078ec0ff */
[-C--:B------:R-:W-:Y:S01]  /*3fb0*/  FMUL.FTZ R164, R41, R130.reuse ;  /* 0x0000008229a47220 */ /* 0x080fe20000410000 */
[----:B------:R-:W-:Y:S01]  /*3fc0*/  LOP3.LUT R40, R40, 0xffff0000, RZ, 0xc0, !PT ;  /* 0xffff000028287812 */ /* 0x000fe200078ec0ff */
[----:B------:R-:W-:Y:S01]  /*3fd0*/  FFMA.FTZ R162, R123, R130, -R162 ;  /* 0x000000827ba27223 */ /* 0x000fe200000108a2 */
[----:B------:R-:W-:Y:S02]  /*3fe0*/  IMAD.U32 R43, R43, 0x10000, RZ ;  /* 0x000100002b2b7824 */ /* 0x000fe400078e00ff */
[----:B------:R-:W-:Y:S01]  /*3ff0*/  FFMA.FTZ R123, R123, R128, R164 ;  /* 0x000000807b7b7223 */ /* 0x000fe200000100a4 */
        /* <DEDUP_REMOVED lines=14> */
.L_x_2764:
[----:B------:R-:W-:Y:S05]  /*40e0*/  BSYNC B3 ;  /* 0x0000000000037941 */ /* 0x000fea0003800000 */
.L_x_2763:
[----:B--2---:R2:W-:Y:S02]  /*40f0*/  STG.E.128 desc[UR60][R46.64+0x40], R40 ;  /* 0x000040282e007986 */ /* 0x0045e4000c101d3c */
.L_x_2762:
[----:B------:R-:W-:Y:S05]  /*4100*/  BSYNC B2 ;  /* 0x0000000000027941 */ /* 0x000fea0003800000 */
.L_x_2761:
[----:B------:R-:W-:Y:S01]  /*4110*/  ISETP.NE.AND P3, PT, R34, RZ, PT ;  /* 0x000000ff2200720c */ /* 0x000fe20003f65270 */
[----:B------:R-:W-:-:S12]  /*4120*/  BSSY B2, `(.L_x_2765) ;  /* 0x0000035000027945 */ /* 0x000fd80003800000 */
[----:B------:R-:W-:Y:S05]  /*4130*/  @!P3 BRA `(.L_x_2766) ;  /* 0x0000000000ccb947 */ /* 0x000fea0003800000 */
[----:B-12---:R1:W2:Y:S01]  /*4140*/  LDS.128 R40, [R39+0x24800] ;  /* 0x0248000027287984 */ /* 0x0062a20000000c00 */
[----:B------:R-:W-:Y:S01]  /*4150*/  ISETP.GE.AND P3, PT, R213, R119, PT ;  /* 0x00000077d500720c */ /* 0x000fe20003f66270 */
[----:B------:R-:W-:-:S12]  /*4160*/  BSSY B3, `(.L_x_2767) ;  /* 0x000002f000037945 */ /* 0x000fd80003800000 */
[----:B-1----:R-:W-:Y:S05]  /*4170*/  @P3 BRA `(.L_x_2768) ;  /* 0x0000000000b43947 */ /* 0x002fea0003800000 */
[----:B------:R-:W-:Y:S01]  /*4180*/  SHF.R.U64 R92, R86, 0x10, R87 ;  /* 0x00000010565c7819 */ /* 0x000fe20000001257 */
[----:B--2---:R-:W-:Y:S01]  /*4190*/  IMAD.U32 R94, R43, 0x10000, RZ ;  /* 0x000100002b5e7824 */ /* 0x004fe200078e00ff */
[----:B------:R-:W-:Y:S02]  /*41a0*/  SHF.R.U64 R93, R84, 0x10, R85 ;  /* 0x00000010545d7819 */ /* 0x000fe40000001255 */
[----:B------:R-:W-:Y:S02]  /*41b0*/  SHF.R.U32.HI R87, RZ, 0x10, R87 ;  /* 0x00000010ff577819 */ /* 0x000fe40000011657 */
[----:B------:R-:W-:Y:S02]  /*41c0*/  PRMT R92, R91, 0x5432, R92 ;  /* 0x000054325b5c7816 */ /* 0x000fe4000000005c */
[----:B------:R-:W-:Y:S01]  /*41d0*/  SHF.R.U32.HI R95, RZ, 0x10, R85 ;  /* 0x00000010ff5f7819 */ /* 0x000fe20000011655 */
[----:B------:R-:W-:Y:S01]  /*41e0*/  IMAD.U32 R85, R42, 0x10000, RZ ;  /* 0x000100002a557824 */ /* 0x000fe200078e00ff */
[----:B------:R-:W-:-:S02]  /*41f0*/  PRMT R93, R182, 0x5410, R93 ;  /* 0x00005410b65d7816 */ /* 0x000fc4000000005d */
[----:B------:R-:W-:Y:S02]  /*4200*/  PRMT R87, R185, 0x5410, R87 ;  /* 0x00005410b9577816 */ /* 0x000fe40000000057 */
[----:B------:R-:W-:Y:S02]  /*4210*/  LOP3.LUT R127, R41, 0xffff0000, RZ, 0xc0, !PT ;  /* 0xffff0000297f7812 */ /* 0x000fe400078ec0ff */
[C---:B------:R-:W-:Y:S01]  /*4220*/  LOP3.LUT R122, R92.reuse, 0xffff0000, RZ, 0xc0, !PT ;  /* 0xffff00005c7a7812 */ /* 0x040fe200078ec0ff */
        /* <DEDUP_REMOVED lines=8> */
[----:B------:R-:W-:-:S02]  /*42b0*/  IMAD.U32 R43, R41, 0x10000, RZ ;  /* 0x00010000292b7824 */ /* 0x000fc400078e00ff */
[-C--:B------:R-:W-:Y:S01]  /*42c0*/  FMUL.FTZ R127, R127, R126.reuse ;  /* 0x0000007e7f7f7220 */ /* 0x080fe20000410000 */
[----:B------:R-:W-:Y:S02]  /*42d0*/  IMAD.U32 R41, R40, 0x10000, RZ ;  /* 0x0001000028297824 */ /* 0x000fe400078e00ff */
[----:B------:R-:W-:Y:S01]  /*42e0*/  FMUL.FTZ R130, R42, R95 ;  /* 0x0000005f2a827220 */ /* 0x000fe20000410000 */
[----:B------:R-:W-:Y:S01]  /*42f0*/  LOP3.LUT R40, R40, 0xffff0000, RZ, 0xc0, !PT ;  /* 0xffff000028287812 */ /* 0x000fe200078ec0ff */
[C---:B------:R-:W-:Y:S01]  /*4300*/  FFMA.FTZ R128, R43.reuse, R126, -R128 ;  /* 0x0000007e2b807223 */ /* 0x040fe20000010880 */
[----:B------:R-:W-:Y:S01]  /*4310*/  FFMA.FTZ R127, R43, R122, R127 ;  /* 0x0000007a2b7f7223 */ /* 0x000fe2000001007f */
[-C--:B------:R-:W-:Y:S01]  /*4320*/  FMUL.FTZ R42, R42, R123.reuse ;  /* 0x0000007b2a2a7220 */ /* 0x080fe20000410000 */
[----:B------:R-:W-:Y:S01]  /*4330*/  LOP3.LUT R87, R87, 0xffff0000, RZ, 0xc0, !PT ;  /* 0xffff000057577812 */ /* 0x000fe200078ec0ff */
[----:B------:R-:W-:Y:S01]  /*4340*/  IMAD.U32 R93, R93, 0x10000, RZ ;  /* 0x000100005d5d7824 */ /* 0x000fe200078e00ff */
[----:B------:R-:W-:Y:S01]  /*4350*/  LOP3.LUT R43, R86, 0xffff0000, RZ, 0xc0, !PT ;  /* 0xffff0000562b7812 */ /* 0x000fe200078ec0ff */
[C---:B------:R-:W-:Y:S01]  /*4360*/  FFMA.FTZ R130, R85.reuse, R123, -R130 ;  /* 0x0000007b55827223 */ /* 0x040fe20000010882 */
[----:B------:R-:W-:Y:S01]  /*4370*/  FFMA.FTZ R85, R85, R95, R42 ;  /* 0x0000005f55557223 */ /* 0x000fe2000001002a */
[----:B------:R-:W-:Y:S01]  /*4380*/  FMUL.FTZ R95, R84, R87 ;  /* 0x00000057545f7220 */ /* 0x000fe20000410000 */
[CC--:B------:R-:W-:Y:S01]  /*4390*/  FMUL.FTZ R42, R40.reuse, R92.reuse ;  /* 0x0000005c282a7220 */ /* 0x0c0fe20000410000 */
[----:B------:R-:W-:Y:S01]  /*43a0*/  FMUL.FTZ R123, R40, R93 ;  /* 0x0000005d287b7220 */ /* 0x000fe20000410000 */
        /* <DEDUP_REMOVED lines=9> */
[----:B------:R-:W-:-:S07]  /*4440*/  F2FP.BF16.F32.PACK_AB R43, R84, R95 ;  /* 0x0000005f542b723e */ /* 0x000fce00000010ff */
.L_x_2768:
[----:B------:R-:W-:Y:S05]  /*4450*/  BSYNC B3 ;  /* 0x0000000000037941 */ /* 0x000fea0003800000 */
.L_x_2767:
[----:B--2---:R3:W-:Y:S02]  /*4460*/  STG.E.128 desc[UR60][R46.64+0x80], R40 ;  /* 0x000080282e007986 */ /* 0x0047e4000c101d3c */
.L_x_2766:
[----:B------:R-:W-:Y:S05]  /*4470*/  BSYNC B2 ;  /* 0x0000000000027941 */ /* 0x000fea0003800000 */
.L_x_2765:
        /* <DEDUP_REMOVED lines=52> */
.L_x_2772:
[----:B------:R-:W-:Y:S05]  /*47c0*/  BSYNC B3 ;  /* 0x0000000000037941 */ /* 0x000fea0003800000 */
.L_x_2771:
[----:B--2---:R4:W-:Y:S02]  /*47d0*/  STG.E.128 desc[UR60][R46.64+0xc0], R40 ;  /* 0x0000c0282e007986 */ /* 0x0049e4000c101d3c */
.L_x_2770:
[----:B------:R-:W-:Y:S05]  /*47e0*/  BSYNC B2 ;  /* 0x0000000000027941 */ /* 0x000fea0003800000 */
.L_x_2769:
        /* <DEDUP_REMOVED lines=52> */
.L_x_2776:
[----:B------:R-:W-:Y:S05]  /*4b30*/  BSYNC B3 ;  /* 0x0000000000037941 */ /* 0x000fea0003800000 */
.L_x_2775:
[----:B--2---:R1:W-:Y:S02]  /*4b40*/  STG.E.128 desc[UR60][R46.64+0x100], R40 ;  /* 0x000100282e007986 */ /* 0x0043e4000c101d3c */
.L_x_2774:
[----:B------:R-:W-:Y:S05]  /*4b50*/  BSYNC B2 ;  /* 0x0000000000027941 */ /* 0x000fea0003800000 */
.L_x_2773:
[----:B------:R-:W-:-:S13]  /*4b60*/  ISETP.NE.AND P3, PT, R37, RZ, PT ;  /* 0x000000ff2500720c */ /* 0x000fda0003f65270 */
[----:B------:R-:W-:Y:S05]  /*4b70*/  @!P3 BRA `(.L_x_2756) ;  /* 0x0000000000ccb947 */ /* 0x000fea0003800000 */
[----:B-1234-:R1:W2:Y:S01]  /*4b80*/  LDS.128 R40, [R96+0x28000] ;  /* 0x0280000060287984 */ /* 0x01e2a20000000c00 */
[----:B------:R-:W-:Y:S01]  /*4b90*/  ISETP.GE.AND P3, PT, R216, R119, PT ;  /* 0x00000077d800720c */ /* 0x000fe20003f66270 */
[----:B------:R-:W-:-:S12]  /*4ba0*/  BSSY B2, `(.L_x_2777) ;  /* 0x000002f000027945 */ /* 0x000fd80003800000 */
[----:B-1----:R-:W-:Y:S05]  /*4bb0*/  @P3 BRA `(.L_x_2778) ;  /* 0x0000000000b43947 */ /* 0x002fea0003800000 */
[----:B------:R-:W-:Y:S02]  /*4bc0*/  SHF.R.U64 R74, R74, 0x10, R75 ;  /* 0x000000104a4a7819 */ /* 0x000fe4000000124b */
[----:B------:R-:W-:Y:S01]  /*4bd0*/  SHF.R.U64 R77, R72, 0x10, R73 ;  /* 0x00000010484d7819 */ /* 0x000fe20000001249 */
[----:B--2---:R-:W-:Y:S01]  /*4be0*/  IMAD.U32 R72, R42, 0x10000, RZ ;  /* 0x000100002a487824 */ /* 0x004fe200078e00ff */
[----:B------:R-:W-:Y:S02]  /*4bf0*/  SHF.R.U32.HI R75, RZ, 0x10, R75 ;  /* 0x00000010ff4b7819 */ /* 0x000fe4000001164b */
[----:B------:R-:W-:Y:S02]  /*4c00*/  SHF.R.U32.HI R76, RZ, 0x10, R73 ;  /* 0x00000010ff4c7819 */ /* 0x000fe40000011649 */
[----:B------:R-:W-:Y:S02]  /*4c10*/  PRMT R173, R173, 0x5410, R74 ;  /* 0x00005410adad7816 */ /* 0x000fe4000000004a */
[----:B------:R-:W-:Y:S01]  /*4c20*/  PRMT R172, R172, 0x5410, R77 ;  /* 0x00005410acac7816 */ /* 0x000fe2000000004d */
[----:B------:R-:W-:Y:S01]  /*4c30*/  IMAD.U32 R77, R41, 0x10000, RZ ;  /* 0x00010000294d7824 */ /* 0x000fe200078e00ff */
[----:B------:R-:W-:-:S02]  /*4c40*/  PRMT R174, R174, 0x5410, R75 ;  /* 0x00005410aeae7816 */ /* 0x000fc4000000004b */
        /* <DEDUP_REMOVED lines=8> */
[----:B------:R-:W-:Y:S01]  /*4cd0*/  FMUL.FTZ R82, R75, R80 ;  /* 0x000000504b527220 */ /* 0x000fe20000410000 */
[----:B------:R-:W-:Y:S01]  /*4ce0*/  LOP3.LUT R42, R43, 0xffff0000, RZ, 0xc0, !PT ;  /* 0xffff00002b2a7812 */ /* 0x000fe200078ec0ff */
[C---:B------:R-:W-:Y:S01]  /*4cf0*/  FMUL.FTZ R81, R73.reuse, R74 ;  /* 0x0000004a49517220 */ /* 0x040fe20000410000 */
[----:B------:R-:W-:Y:S01]  /*4d00*/  FMUL.FTZ R73, R73, R76 ;  /* 0x0000004c49497220 */ /* 0x000fe20000410000 */
[-C--:B------:R-:W-:Y:S01]  /*4d10*/  FMUL.FTZ R79, R75, R78.reuse ;  /* 0x0000004e4b4f7220 */ /* 0x080fe20000410000 */
[----:B------:R-:W-:Y:S01]  /*4d20*/  LOP3.LUT R75, R40, 0xffff0000, RZ, 0xc0, !PT ;  /* 0xffff0000284b7812 */ /* 0x000fe200078ec0ff */
[----:B------:R-:W-:Y:S01]  /*4d30*/  FFMA.FTZ R40, R77, R78, -R82 ;  /* 0x0000004e4d287223 */ /* 0x000fe20000010852 */
[----:B------:R-:W-:Y:S01]  /*4d40*/  LOP3.LUT R174, R174, 0xffff0000, RZ, 0xc0, !PT ;  /* 0xffff0000aeae7812 */ /* 0x000fe200078ec0ff */
[----:B------:R-:W-:Y:S01]  /*4d50*/  IMAD.U32 R78, R173, 0x10000, RZ ;  /* 0x00010000ad4e7824 */ /* 0x000fe200078e00ff */
[----:B------:R-:W-:Y:S01]  /*4d60*/  LOP3.LUT R171, R171, 0xffff0000, RZ, 0xc0, !PT ;  /* 0xffff0000abab7812 */ /* 0x000fe200078ec0ff */
[----:B------:R-:W-:-:S02]  /*4d70*/  IMAD.U32 R172, R172, 0x10000, RZ ;  /* 0x00010000acac7824 */ /* 0x000fc400078e00ff */
[----:B------:R-:W-:Y:S01]  /*4d80*/  FFMA.FTZ R77, R77, R80, R79 ;  /* 0x000000504d4d7223 */ /* 0x000fe2000001004f */
[C---:B------:R-:W-:Y:S01]  /*4d90*/  FFMA.FTZ R76, R72.reuse, R76, -R81 ;  /* 0x0000004c484c7223 */ /* 0x040fe20000010851 */
[----:B------:R-:W-:Y:S01]  /*4da0*/  FFMA.FTZ R73, R72, R74, R73 ;  /* 0x0000004a48497223 */ /* 0x000fe20000010049 */
[C---:B------:R-:W-:Y:S01]  /*4db0*/  FMUL.FTZ R72, R42.reuse, R174 ;  /* 0x000000ae2a487220 */ /* 0x040fe20000410000 */
[-C--:B------:R-:W-:Y:S01]  /*4dc0*/  FMUL.FTZ R79, R42, R171.reuse ;  /* 0x000000ab2a4f7220 */ /* 0x080fe20000410000 */
[C---:B------:R-:W-:Y:S01]  /*4dd0*/  FMUL.FTZ R42, R75.reuse, R78 ;  /* 0x0000004e4b2a7220 */ /* 0x040fe20000410000 */
        /* <DEDUP_REMOVED lines=10> */
[----:B------:R-:W-:-:S07]  /*4e80*/  F2FP.BF16.F32.PACK_AB R43, R79, R72 ;  /* 0x000000484f2b723e */ /* 0x000fce00000010ff */
.L_x_2778:
[----:B------:R-:W-:Y:S05]  /*4e90*/  BSYNC B2 ;  /* 0x0000000000027941 */ /* 0x000fea0003800000 */
.L_x_2777:
[----:B--2---:R1:W-:Y:S02]  /*4ea0*/  STG.E.128 desc[UR60][R46.64+0x140], R40 ;  /* 0x000140282e007986 */ /* 0x0043e4000c101d3c */
.L_x_2756:
[----:B------:R-:W-:Y:S05]  /*4eb0*/  BSYNC B1 ;  /* 0x0000000000017941 */ /* 0x000fea0003800000 */
.L_x_2755:
        /* <DEDUP_REMOVED lines=23> */
[----:B------:R-:W-:Y:S01]  /*5030*/  IMAD.U32 R41, R40, 0x10000, RZ ;  /* 0x0001000028297824 */ /* 0x000fe200078e00ff */
[----:B------:R-:W-:Y:S01]  /*5040*/  LOP3.LUT R69, R42, 0xffff0000, RZ, 0xc0, !PT ;  /* 0xffff00002a457812 */ /* 0x000fe200078ec0ff */
[C---:B------:R-:W-:Y:S01]  /*5050*/  FMUL.FTZ R74, R68.reuse, R72 ;  /* 0x00000048444a7220 */ /* 0x040fe20000410000 */
[----:B------:R-:W-:Y:S01]  /*5060*/  LOP3.LUT R42, R43, 0xffff0000, RZ, 0xc0, !PT ;  /* 0xffff00002b2a7812 */ /* 0x000fe200078ec0ff */
[----:B------:R-:W-:Y:S01]  /*5070*/  FMUL.FTZ R75, R68, R70 ;  /* 0x00000046444b7220 */ /* 0x000fe20000410000 */
        /* <DEDUP_REMOVED lines=8> */
[----:B------:R-:W-:Y:S01]  /*5100*/  FFMA.FTZ R75, R47, R72, R75 ;  /* 0x000000482f4b7223 */ /* 0x000fe2000001004b */
[C---:B------:R-:W-:Y:S01]  /*5110*/  FMUL.FTZ R68, R42.reuse, R176 ;  /* 0x000000b02a447220 */ /* 0x040fe20000410000 */
[----:B------:R-:W-:Y:S01]  /*5120*/  FMUL.FTZ R47, R42, R168 ;  /* 0x000000a82a2f7220 */ /* 0x000fe20000410000 */
[----:B------:R-:W-:Y:S01]  /*5130*/  FFMA.FTZ R77, R46, R71, -R77 ;  /* 0x000000472e4d7223 */ /* 0x000fe2000001084d */
[----:B------:R-:W-:Y:S01]  /*5140*/  FMUL.FTZ R42, R40, R175 ;  /* 0x000000af282a7220 */ /* 0x000fe20000410000 */
[----:B------:R-:W-:Y:S01]  /*5150*/  FFMA.FTZ R46, R46, R73, R69 ;  /* 0x000000492e2e7223 */ /* 0x000fe20000010045 */
[-C--:B------:R-:W-:Y:S01]  /*5160*/  FMUL.FTZ R40, R40, R167.reuse ;  /* 0x000000a728287220 */ /* 0x080fe20000410000 */
[----:B------:R-:W-:Y:S02]  /*5170*/  IMAD.U32 R43, R43, 0x10000, RZ ;  /* 0x000100002b2b7824 */ /* 0x000fe400078e00ff */
[----:B------:R-:W-:Y:S01]  /*5180*/  FFMA.FTZ R42, R41, R167, -R42 ;  /* 0x000000a7292a7223 */ /* 0x000fe2000001082a */
[----:B------:R-:W-:Y:S01]  /*5190*/  F2FP.BF16.F32.PACK_AB R74, R75, R74 ;  /* 0x0000004a4b4a723e */ /* 0x000fe200000010ff */
        /* <DEDUP_REMOVED lines=8> */
.L_x_2783:
[----:B------:R-:W-:Y:S05]  /*5220*/  BSYNC B2 ;  /* 0x0000000000027941 */ /* 0x000fea0003800000 */
.L_x_2782:
[----:B--2---:R1:W-:Y:S02]  /*5230*/  STG.E.128 desc[UR60][R44.64], R40 ;  /* 0x000000282c007986 */ /* 0x0043e4000c101d3c */
.L_x_2781:
[----:B------:R-:W-:Y:S05]  /*5240*/  BSYNC B1 ;  /* 0x0000000000017941 */ /* 0x000fea0003800000 */
.L_x_2780:
        /* <DEDUP_REMOVED lines=28> */
[-C--:B------:R-:W-:Y:S01]  /*5410*/  FMUL.FTZ R71, R46, R66.reuse ;  /* 0x000000422e477220 */ /* 0x080fe20000410000 */
[----:B------:R-:W-:Y:S01]  /*5420*/  LOP3.LUT R40, R40, 0xffff0000, RZ, 0xc0, !PT ;  /* 0xffff000028287812 */ /* 0x000fe200078ec0ff */
[----:B------:R-:W-:Y:S01]  /*5430*/  FMUL.FTZ R46, R64, R69 ;  /* 0x00000045402e7220 */ /* 0x000fe20000410000 */
[----:B------:R-:W-:Y:S01]  /*5440*/  LOP3.LUT R170, R170, 0xffff0000, RZ, 0xc0, !PT ;  /* 0xffff0000aaaa7812 */ /* 0x000fe200078ec0ff */
[----:B------:R-:W-:Y:S01]  /*5450*/  IMAD.U32 R163, R163, 0x10000, RZ ;  /* 0x00010000a3a37824 */ /* 0x000fe200078e00ff */
[----:B------:R-:W-:Y:S01]  /*5460*/  LOP3.LUT R165, R165, 0xffff0000, RZ, 0xc0, !PT ;  /* 0xffff0000a5a57812 */ /* 0x000fe200078ec0ff */
[-C--:B------:R-:W-:Y:S01]  /*5470*/  FMUL.FTZ R64, R64, R67.reuse ;  /* 0x0000004340407220 */ /* 0x080fe20000410000 */
[C---:B------:R-:W-:Y:S01]  /*5480*/  FFMA.FTZ R70, R43.reuse, R66, -R70 ;  /* 0x000000422b467223 */ /* 0x040fe20000010846 */
[----:B------:R-:W-:Y:S01]  /*5490*/  FFMA.FTZ R71, R43, R68, R71 ;  /* 0x000000442b477223 */ /* 0x000fe20000010047 */
[----:B------:R-:W-:Y:S01]  /*54a0*/  FFMA.FTZ R67, R47, R67, -R46 ;  /* 0x000000432f437223 */ /* 0x000fe2000001082e */
[CC--:B------:R-:W-:Y:S01]  /*54b0*/  FMUL.FTZ R43, R65.reuse, R170.reuse ;  /* 0x000000aa412b7220 */ /* 0x0c0fe20000410000 */
[C---:B------:R-:W-:Y:S01]  /*54c0*/  FMUL.FTZ R46, R40.reuse, R169 ;  /* 0x000000a9282e7220 */ /* 0x040fe20000410000 */
[----:B------:R-:W-:Y:S01]  /*54d0*/  FMUL.FTZ R65, R65, R165 ;  /* 0x000000a541417220 */ /* 0x000fe20000410000 */
[----:B------:R-:W-:Y:S01]  /*54e0*/  FMUL.FTZ R40, R40, R163 ;  /* 0x000000a328287220 */ /* 0x000fe20000410000 */
[C---:B------:R-:W-:Y:S01]  /*54f0*/  FFMA.FTZ R43, R42.reuse, R165, -R43 ;  /* 0x000000a52a2b7223 */ /* 0x040fe2000001082b */
[C---:B------:R-:W-:Y:S01]  /*5500*/  FFMA.FTZ R46, R41.reuse, R163, -R46 ;  /* 0x000000a3292e7223 */ /* 0x040fe2000001082e */
[----:B------:R-:W-:Y:S01]  /*5510*/  FFMA.FTZ R42, R42, R170, R65 ;  /* 0x000000aa2a2a7223 */ /* 0x000fe20000010041 */
[----:B------:R-:W-:Y:S01]  /*5520*/  FFMA.FTZ R41, R41, R169, R40 ;  /* 0x000000a929297223 */ /* 0x000fe20000010028 */
[----:B------:R-:W-:Y:S01]  /*5530*/  FFMA.FTZ R64, R47, R69, R64 ;  /* 0x000000452f407223 */ /* 0x000fe20000010040 */
[----:B------:R-:W-:-:S02]  /*5540*/  F2FP.BF16.F32.PACK_AB R70, R71, R70 ;  /* 0x000000464746723e */ /* 0x000fc400000010ff */
[----:B------:R-:W-:Y:S02]  /*5550*/  F2FP.BF16.F32.PACK_AB R43, R42, R43 ;  /* 0x0000002b2a2b723e */ /* 0x000fe400000010ff */
[----:B------:R-:W-:Y:S01]  /*5560*/  F2FP.BF16.F32.PACK_AB R40, R41, R46 ;  /* 0x0000002e2928723e */ /* 0x000fe200000010ff */
[----:B------:R-:W-:Y:S01]  /*5570*/  IMAD.MOV.U32 R41, RZ, RZ, R70 ;  /* 0x000000ffff297224 */ /* 0x000fe200078e0046 */
[----:B------:R-:W-:-:S07]  /*5580*/  F2FP.BF16.F32.PACK_AB R42, R64, R67 ;  /* 0x00000043402a723e */ /* 0x000fce00000010ff */
.L_x_2787:
[----:B------:R-:W-:Y:S05]  /*5590*/  BSYNC B2 ;  /* 0x0000000000027941 */ /* 0x000fea0003800000 */
.L_x_2786:
[----:B--2---:R1:W-:Y:S02]  /*55a0*/  STG.E.128 desc[UR60][R44.64+0x40], R40 ;  /* 0x000040282c007986 */ /* 0x0043e4000c101d3c */
.L_x_2785:
[----:B------:R-:W-:Y:S05]  /*55b0*/  BSYNC B1 ;  /* 0x0000000000017941 */ /* 0x000fea0003800000 */
.L_x_2784:
        /* <DEDUP_REMOVED lines=53> */
.L_x_2791:
[----:B------:R-:W-:Y:S05]  /*5910*/  BSYNC B2 ;  /* 0x0000000000027941 */ /* 0x000fea0003800000 */
.L_x_2790:
[----:B--2---:R1:W-:Y:S02]  /*5920*/  STG.E.128 desc[UR60][R44.64+0x80], R40 ;  /* 0x000080282c007986 */ /* 0x0043e4000c101d3c */
.L_x_2789:
[----:B------:R-:W-:Y:S05]  /*5930*/  BSYNC B1 ;  /* 0x0000000000017941 */ /* 0x000fea0003800000 */
.L_x_2788:
        /* <DEDUP_REMOVED lines=53> */
.L_x_2795:
[----:B------:R-:W-:Y:S05]  /*5c90*/  BSYNC B2 ;  /* 0x0000000000027941 */ /* 0x000fea0003800000 */
.L_x_2794:
[----:B--2---:R1:W-:Y:S02]  /*5ca0*/  STG.E.128 desc[UR60][R44.64+0xc0], R40 ;  /* 0x0000c0282c007986 */ /* 0x0043e4000c101d3c */
.L_x_2793:
[----:B------:R-:W-:Y:S05]  /*5cb0*/  BSYNC B1 ;  /* 0x0000000000017941 */ /* 0x000fea0003800000 */
.L_x_2792:
        /* <DEDUP_REMOVED lines=53> */
.L_x_2799:
[----:B------:R-:W-:Y:S05]  /*6010*/  BSYNC B2 ;  /* 0x0000000000027941 */ /* 0x000fea0003800000 */
.L_x_2798:
[----:B--2---:R1:W-:Y:S02]  /*6020*/  STG.E.128 desc[UR60][R44.64+0x100], R40 ;  /* 0x000100282c007986 */ /* 0x0043e4000c101d3c */
.L_x_2797:
[----:B------:R-:W-:Y:S05]  /*6030*/  BSYNC B1 ;  /* 0x0000000000017941 */ /* 0x000fea0003800000 */
.L_x_2796:
[----:B------:R-:W-:-:S13]  /*6040*/  ISETP.NE.AND P3, PT, R37, RZ, PT ;  /* 0x000000ff2500720c */ /* 0x000fda0003f65270 */
        /* <DEDUP_REMOVED lines=51> */
.L_x_2801:
[----:B------:R-:W-:Y:S05]  /*6380*/  BSYNC B1 ;  /* 0x0000000000017941 */ /* 0x000fea0003800000 */
.L_x_2800:
[----:B--2---:R1:W-:Y:S01]  /*6390*/  STG.E.128 desc[UR60][R44.64+0x140], R40 ;  /* 0x000140282c007986 */ /* 0x0043e2000c101d3c */
[----:B------:R-:W-:Y:S05]  /*63a0*/  BRA `(.L_x_2779) ;  /* 0x0000004000587947 */ /* 0x000fea0003800000 */
.L_x_2747:
        /* <DEDUP_REMOVED lines=47> */
.L_x_2803:
[----:B------:R-:W-:Y:S05]  /*66a0*/  BSYNC B1 ;  /* 0x0000000000017941 */ /* 0x000fea0003800000 */
.L_x_2802:
        /* <DEDUP_REMOVED lines=48> */
.L_x_2805:
[----:B------:R-:W-:Y:S05]  /*69b0*/  BSYNC B1 ;  /* 0x0000000000017941 */ /* 0x000fea0003800000 */
.L_x_2804:
[----:B0-----:R-:W2:Y:S01]  /*69c0*/  LDL R88, [R1+0x44] ;  /* 0x0000440001587983 */ /* 0x001ea20000100800 */
[----:B------:R-:W-:Y:S01]  /*69d0*/  IMAD.MOV.U32 R89, RZ, RZ, R41 ;  /* 0x000000ffff597224 */ /* 0x000fe200078e0029 */
[----:B------:R-:W-:Y:S01]  /*69e0*/  PRMT R171, R93, 0x5410, R94 ;  /* 0x000054105dab7816 */ /* 0x000fe2000000005e */
[----:B------:R-:W-:Y:S02]  /*69f0*/  IMAD.MOV.U32 R90, RZ, RZ, R44 ;  /* 0x000000ffff5a7224 */ /* 0x000fe400078e002c */
[----:B------:R-:W-:-:S05]  /*6a00*/  IMAD.MOV.U32 R91, RZ, RZ, R45 ;  /* 0x000000ffff5b7224 */ /* 0x000fca00078e002d */
        /* <DEDUP_REMOVED lines=10> */
[----:B------:R-:W-:-:S05]  /*6ab0*/  IMAD.MOV.U32 R91, RZ, RZ, R62 ;  /* 0x000000ffff5b7224 */ /* 0x000fca00078e003e */
[----:B------:R-:W-:Y:S01]  /*6ac0*/  PRMT R180, R91, 0x7610, R180 ;  /* 0x000076105bb47816 */ /* 0x000fe200000000b4 */
[----:B-----5:R-:W-:Y:S01]  /*6ad0*/  IMAD.MOV.U32 R91, RZ, RZ, R66 ;  /* 0x000000ffff5b7224 */ /* 0x020fe200078e0042 */
        /* <DEDUP_REMOVED lines=15> */
[----:B------:R-:W-:Y:S01]  /*6bd0*/  IMAD.MOV.U32 R89, RZ, RZ, R55 ;  /* 0x000000ffff597224 */ /* 0x000fe200078e0037 */
[----:B------:R-:W-:Y:S01]  /*6be0*/  PRMT R181, R90, 0x7610, R181 ;  /* 0x000076105ab57816 */ /* 0x000fe200000000b5 */
        /* <DEDUP_REMOVED lines=38> */
[----:B------:R-:W-:-:S04]  /*6e50*/  PRMT R169, R91, 0x5410, R90 ;  /* 0x000054105ba97816 */ /* 0x000fc8000000005a */
[----:B------:R-:W-:Y:S01]  /*6e60*/  PRMT R160, R89, 0x5410, R88 ;  /* 0x0000541059a07816 */ /* 0x000fe20000000058 */
[----:B------:R-:W-:Y:S02]  /*6e70*/  IMAD.MOV.U32 R89, RZ, RZ, R84 ;  /* 0x000000ffff597224 */ /* 0x000fe400078e0054 */
[----:B------:R-:W-:-:S05]  /*6e80*/  IMAD.MOV.U32 R88, RZ, RZ, R85 ;  /* 0x000000ffff587224 */ /* 0x000fca00078e0055 */
[----:B------:R-:W-:Y:S01]  /*6e90*/  PRMT R170, R89, 0x5410, R88 ;  /* 0x0000541059aa7816 */ /* 0x000fe20000000058 */
[----:B------:R-:W-:Y:S06]  /*6ea0*/  @!P2 BRA `(.L_x_2806) ;  /* 0x000000000004a947 */ /* 0x000fec0003800000 */
[----:B------:R-:W-:Y:S01]  /*6eb0*/  BPT.TRAP 0x1 ;  /* 0x000000040000795c */ /* 0x000fe20000300000 */
.L_x_2806:
        /* <DEDUP_REMOVED lines=8> */
.L_x_3128:
[----:B------:R-:W-:Y:S05]  /*6f40*/  BSYNC B1 ;  /* 0x0000000000017941 */ /* 0x000fea0003800000 */
.L_x_2807:
        /* <DEDUP_REMOVED lines=33> */
[--C-:B------:R-:W-:Y:S02]  /*7160*/  SHF.R.U64 R49, R60, 0x10, R61.reuse ;  /* 0x000000103c317819 */ /* 0x100fe4000000123d */
[----:B------:R-:W-:Y:S02]  /*7170*/  SHF.R.U32.HI R60, RZ, 0x10, R61 ;  /* 0x00000010ff3c7819 */ /* 0x000fe4000001163d */
[--C-:B------:R-:W-:Y:S02]  /*7180*/  SHF.R.U64 R50, R50, 0x10, R51.reuse ;  /* 0x0000001032327819 */ /* 0x100fe40000001233 */
[----:B------:R-:W-:-:S02]  /*7190*/  SHF.R.U32.HI R163, RZ, 0x10, R51 ;  /* 0x00000010ffa37819 */ /* 0x000fc40000011633 */
[--C-:B------:R-:W-:Y:S02]  /*71a0*/  SHF.R.U64 R61, R62, 0x10, R63.reuse ;  /* 0x000000103e3d7819 */ /* 0x100fe4000000123f */
[----:B------:R-:W-:Y:S02]  /*71b0*/  SHF.R.U32.HI R51, RZ, 0x10, R63 ;  /* 0x00000010ff337819 */ /* 0x000fe4000001163f */
[----:B------:R-:W-:Y:S02]  /*71c0*/  PRMT R60, R167, 0x5432, R60 ;  /* 0x00005432a73c7816 */ /* 0x000fe4000000003c */
[C---:B------:R-:W-:Y:S02]  /*71d0*/  PRMT R63, R166.reuse, 0x5432, R48 ;  /* 0x00005432a63f7816 */ /* 0x040fe40000000030 */
[----:B------:R-:W-:Y:S01]  /*71e0*/  PRMT R165, R166, 0x5410, R165 ;  /* 0x00005410a6a57816 */ /* 0x000fe200000000a5 */
[----:B0-----:R-:W-:Y:S01]  /*71f0*/  IMAD.U32 R166, R93, 0x10000, RZ ;  /* 0x000100005da67824 */ /* 0x001fe200078e00ff */
[----:B------:R-:W-:Y:S01]  /*7200*/  PRMT R62, R164, 0x5432, R50 ;  /* 0x00005432a43e7816 */ /* 0x000fe20000000032 */
[----:B------:R-:W-:Y:S01]  /*7210*/  IMAD.U32 R50, R60, 0x10000, RZ ;  /* 0x000100003c327824 */ /* 0x000fe200078e00ff */
[----:B------:R-:W-:Y:S01]  /*7220*/  PRMT R48, R164, 0x5410, R163 ;  /* 0x00005410a4307816 */ /* 0x000fe200000000a3 */
[----:B------:R-:W-:Y:S01]  /*7230*/  IMAD.U32 R164, R63, 0x10000, RZ ;  /* 0x000100003fa47824 */ /* 0x000fe200078e00ff */
[----:B------:R-:W-:Y:S01]  /*7240*/  PRMT R49, R167, 0x5410, R49 ;  /* 0x00005410a7317816 */ /* 0x000fe20000000031 */
[----:B--2---:R-:W-:-:S02]  /*7250*/  IMAD.U32 R163, R89, 0x10000, RZ ;  /* 0x0001000059a37824 */ /* 0x004fc400078e00ff */
[C---:B------:R-:W-:Y:S01]  /*7260*/  FMUL.FTZ R167, R166.reuse, R50 ;  /* 0x00000032a6a77220 */ /* 0x040fe20000410000 */
[-C--:B------:R-:W-:Y:S01]  /*7270*/  FMUL.FTZ R166, R166, R164.reuse ;  /* 0x000000a4a6a67220 */ /* 0x080fe20000410000 */
[----:B------:R-:W-:Y:S02]  /*7280*/  LOP3.LUT R93, R93, 0xffff0000, RZ, 0xc0, !PT ;  /* 0xffff00005d5d7812 */ /* 0x000fe400078ec0ff */
[C---:B------:R-:W-:Y:S01]  /*7290*/  FFMA.FTZ R164, R163.reuse, R164, -R167 ;  /* 0x000000a4a3a47223 */ /* 0x040fe200000108a7 */
[----:B------:R-:W-:Y:S01]  /*72a0*/  FFMA.FTZ R163, R163, R50, R166 ;  /* 0x00000032a3a37223 */ /* 0x000fe200000100a6 */
[----:B------:R-:W-:Y:S01]  /*72b0*/  LOP3.LUT R166, R63, 0xffff0000, RZ, 0xc0, !PT ;  /* 0xffff00003fa67812 */ /* 0x000fe200078ec0ff */
[----:B------:R-:W-:Y:S01]  /*72c0*/  IMAD.U32 R167, R95, 0x10000, RZ ;  /* 0x000100005fa77824 */ /* 0x000fe200078e00ff */
[----:B------:R-:W-:Y:S02]  /*72d0*/  LOP3.LUT R63, R60, 0xffff0000, RZ, 0xc0, !PT ;  /* 0xffff00003c3f7812 */ /* 0x000fe400078ec0ff */
[----:B------:R-:W-:Y:S01]  /*72e0*/  LOP3.LUT R50, R89, 0xffff0000, RZ, 0xc0, !PT ;  /* 0xffff000059327812 */ /* 0x000fe200078ec0ff */
[----:B------:R-:W-:Y:S01]  /*72f0*/  FMUL.FTZ R89, R93, R166 ;  /* 0x000000a65d597220 */ /* 0x000fe20000410000 */
[----:B------:R-:W-:Y:S01]  /*7300*/  PRMT R51, R181, 0x5410, R51 ;  /* 0x00005410b5337816 */ /* 0x000fe20000000033 */
[----:B------:R-:W-:Y:S01]  /*7310*/  FMUL.FTZ R60, R93, R63 ;  /* 0x0000003f5d3c7220 */ /* 0x000fe20000410000 */
[----:B------:R-:W-:Y:S01]  /*7320*/  IMAD.U32 R93, R91, 0x10000, RZ ;  /* 0x000100005b5d7824 */ /* 0x000fe200078e00ff */
[----:B------:R-:W-:-:S02]  /*7330*/  LOP3.LUT R95, R95, 0xffff0000, RZ, 0xc0, !PT ;  /* 0xffff00005f5f7812 */ /* 0x000fc400078ec0ff */
[C---:B------:R-:W-:Y:S01]  /*7340*/  FFMA.FTZ R60, R50.reuse, R166, -R60 ;  /* 0x000000a6323c7223 */ /* 0x040fe2000001083c */
[----:B------:R-:W-:Y:S02]  /*7350*/  IMAD.U32 R166, R51, 0x10000, RZ ;  /* 0x0001000033a67824 */ /* 0x000fe400078e00ff */
[----:B------:R-:W-:Y:S01]  /*7360*/  FFMA.FTZ R50, R50, R63, R89 ;  /* 0x0000003f32327223 */ /* 0x000fe20000010059 */
[C---:B------:R-:W-:Y:S01]  /*7370*/  IMAD.U32 R63, R48.reuse, 0x10000, RZ ;  /* 0x00010000303f7824 */ /* 0x040fe200078e00ff */
[----:B------:R-:W-:Y:S01]  /*7380*/  LOP3.LUT R48, R48, 0xffff0000, RZ, 0xc0, !PT ;  /* 0xffff000030307812 */ /* 0x000fe200078ec0ff */
[----:B------:R-:W-:Y:S01]  /*7390*/  FMUL.FTZ R89, R167, R166 ;  /* 0x000000a6a7597220 */ /* 0x000fe20000410000 */
[----:B------:R-:W-:Y:S02]  /*73a0*/  LOP3.LUT R91, R91, 0xffff0000, RZ, 0xc0, !PT ;  /* 0xffff00005b5b7812 */ /* 0x000fe400078ec0ff */
[----:B------:R-:W-:Y:S01]  /*73b0*/  PRMT R61, R180, 0x5410, R61 ;  /* 0x00005410b43d7816 */ /* 0x000fe2000000003d */
[-C--:B------:R-:W-:Y:S01]  /*73c0*/  FFMA.FTZ R89, R93, R63.reuse, -R89 ;  /* 0x0000003f5d597223 */ /* 0x080fe20000010859 */
[----:B------:R-:W-:Y:S01]  /*73d0*/  FMUL.FTZ R63, R167, R63 ;  /* 0x0000003fa73f7220 */ /* 0x000fe20000410000 */
[----:B------:R-:W-:-:S02]  /*73e0*/  F2FP.BF16.F32.PACK_AB R60, R60, R164 ;  /* 0x000000a43c3c723e */ /* 0x000fc400000010ff */
[----:B------:R-:W-:Y:S01]  /*73f0*/  F2FP.BF16.F32.PACK_AB R50, R50, R163 ;  /* 0x000000a33232723e */ /* 0x000fe200000010ff */
[----:B------:R-:W-:Y:S01]  /*7400*/  FFMA.FTZ R63, R93, R166, R63 ;  /* 0x000000a65d3f7223 */ /* 0x000fe2000001003f */
[----:B------:R-:W-:Y:S01]  /*7410*/  LOP3.LUT R93, R51, 0xffff0000, RZ, 0xc0, !PT ;  /* 0xffff0000335d7812 */ /* 0x000fe200078ec0ff */
[----:B------:R-:W-:-:S04]  /*7420*/  IMAD.U32 R166, R165, 0x10000, RZ ;  /* 0x00010000a5a67824 */ /* 0x000fc800078e00ff */
[----:B------:R-:W-:-:S04]  /*7430*/  FMUL.FTZ R51, R95, R93 ;  /* 0x0000005d5f337220 */ /* 0x000fc80000410000 */
[-C--:B------:R-:W-:Y:S01]  /*7440*/  FFMA.FTZ R51, R91, R48.reuse, -R51 ;  /* 0x000000305b337223 */ /* 0x080fe20000010833 */
[----:B------:R-:W-:Y:S01]  /*7450*/  FMUL.FTZ R48, R95, R48 ;  /* 0x000000305f307220 */ /* 0x000fe20000410000 */
[C---:B------:R-:W-:Y:S01]  /*7460*/  IMAD.U32 R95, R92.reuse, 0x10000, RZ ;  /* 0x000100005c5f7824 */ /* 0x040fe200078e00ff */
[----:B------:R-:W-:Y:S02]  /*7470*/  LOP3.LUT R92, R92, 0xffff0000, RZ, 0xc0, !PT ;  /* 0xffff00005c5c7812 */ /* 0x000fe400078ec0ff */
[----:B------:R-:W-:Y:S01]  /*7480*/  FFMA.FTZ R48, R91, R93, R48 ;  /* 0x0000005d5b307223 */ /* 0x000fe20000010030 */
[----:B------:R-:W-:Y:S01]  /*7490*/  IMAD.U32 R93, R49, 0x10000, RZ ;  /* 0x00010000315d7824 */ /* 0x000fe200078e00ff */
[----:B------:R-:W-:Y:S01]  /*74a0*/  F2FP.BF16.F32.PACK_AB R51, R51, R89 ;  /* 0x000000593333723e */ /* 0x000fe200000010ff */
[C---:B------:R-:W-:Y:S01]  /*74b0*/  IMAD.U32 R91, R88.reuse, 0x10000, RZ ;  /* 0x00010000585b7824 */ /* 0x040fe200078e00ff */
[----:B------:R-:W-:Y:S01]  /*74c0*/  LOP3.LUT R88, R88, 0xffff0000, RZ, 0xc0, !PT ;  /* 0xffff000058587812 */ /* 0x000fe200078ec0ff */
[C---:B------:R-:W-:Y:S01]  /*74d0*/  FMUL.FTZ R167, R95.reuse, R93 ;  /* 0x0000005d5fa77220 */ /* 0x040fe20000410000 */
[----:B------:R-:W-:Y:S01]  /*74e0*/  FMUL.FTZ R95, R95, R166 ;  /* 0x000000a65f5f7220 */ /* 0x000fe20000410000 */
[----:B------:R-:W-:Y:S01]  /*74f0*/  F2FP.BF16.F32.PACK_AB R48, R48, R63 ;  /* 0x0000003f3030723e */ /* 0x000fe200000010ff */
[----:B------:R-:W-:-:S02]  /*7500*/  IMAD.MOV.U32 R89, RZ, RZ, R60 ;  /* 0x000000ffff597224 */ /* 0x000fc400078e003c */
[C---:B------:R-:W-:Y:S01]  /*7510*/  FFMA.FTZ R167, R91.reuse, R166, -R167 ;  /* 0x000000a65ba77223 */ /* 0x040fe200000108a7 */
[----:B------:R-:W-:Y:S01]  /*7520*/  FFMA.FTZ R95, R91, R93, R95 ;  /* 0x0000005d5b5f7223 */ /* 0x000fe2000001005f */
[----:B------:R-:W-:Y:S02]  /*7530*/  LOP3.LUT R91, R49, 0xffff0000, RZ, 0xc0, !PT ;  /* 0xffff0000315b7812 */ /* 0x000fe400078ec0ff */
[----:B------:R-:W-:Y:S01]  /*7540*/  LOP3.LUT R49, R165, 0xffff0000, RZ, 0xc0, !PT ;  /* 0xffff0000a5317812 */ /* 0x000fe200078ec0ff */
[C---:B------:R-:W-:Y:S01]  /*7550*/  IMAD.U32 R165, R62.reuse, 0x10000, RZ ;  /* 0x000100003ea57824 */ /* 0x040fe200078e00ff */
[----:B------:R-:W-:Y:S01]  /*7560*/  LOP3.LUT R62, R62, 0xffff0000, RZ, 0xc0, !PT ;  /* 0xffff00003e3e7812 */ /* 0x000fe200078ec0ff */
[C---:B------:R-:W-:Y:S02]  /*7570*/  FMUL.FTZ R93, R92.reuse, R91 ;  /* 0x0000005b5c5d7220 */ /* 0x040fe40000410000 */
[-C--:B------:R-:W-:Y:S02]  /*7580*/  FMUL.FTZ R92, R92, R49.reuse ;  /* 0x000000315c5c7220 */ /* 0x080fe40000410000 */
[----:B------:R-:W-:Y:S01]  /*7590*/  FFMA.FTZ R49, R88, R49, -R93 ;  /* 0x0000003158317223 */ /* 0x000fe2000001085d */
[----:B------:R-:W-:-:S02]  /*75a0*/  IMAD.U32 R93, R94, 0x10000, RZ ;  /* 0x000100005e5d7824 */ /* 0x000fc400078e00ff */
[----:B------:R-:W-:Y:S01]  /*75b0*/  FFMA.FTZ R88, R88, R91, R92 ;  /* 0x0000005b58587223 */ /* 0x000fe2000001005c */
[C---:B------:R-:W-:Y:S01]  /*75c0*/  IMAD.U32 R92, R61.reuse, 0x10000, RZ ;  /* 0x000100003d5c7824 */ /* 0x040fe200078e00ff */
[----:B------:R-:W-:Y:S01]  /*75d0*/  LOP3.LUT R94, R94, 0xffff0000, RZ, 0xc0, !PT ;  /* 0xffff00005e5e7812 */ /* 0x000fe200078ec0ff */
[C---:B------:R-:W-:Y:S01]  /*75e0*/  IMAD.U32 R91, R90.reuse, 0x10000, RZ ;  /* 0x000100005a5b7824 */ /* 0x040fe200078e00ff */
[----:B------:R-:W-:Y:S01]  /*75f0*/  LOP3.LUT R61, R61, 0xffff0000, RZ, 0xc0, !PT ;  /* 0xffff00003d3d7812 */ /* 0x000fe200078ec0ff */
[CC--:B------:R-:W-:Y:S01]  /*7600*/  FMUL.FTZ R166, R93.reuse, R92.reuse ;  /* 0x0000005c5da67220 */ /* 0x0c0fe20000410000 */
[-C--:B------:R-:W-:Y:S01]  /*7610*/  FMUL.FTZ R93, R93, R165.reuse ;  /* 0x000000a55d5d7220 */ /* 0x080fe20000410000 */
[----:B------:R-:W-:Y:S02]  /*7620*/  LOP3.LUT R90, R90, 0xffff0000, RZ, 0xc0, !PT ;  /* 0xffff00005a5a7812 */ /* 0x000fe400078ec0ff */
[C---:B------:R-:W-:Y:S01]  /*7630*/  FFMA.FTZ R166, R91.reuse, R165, -R166 ;  /* 0x000000a55ba67223 */ /* 0x040fe200000108a6 */
[----:B------:R-:W-:Y:S01]  /*7640*/  FFMA.FTZ R93, R91, R92, R93 ;  /* 0x0000005c5b5d7223 */ /* 0x000fe2000001005d */
[C---:B------:R-:W-:Y:S01]  /*7650*/  FMUL.FTZ R91, R94.reuse, R61 ;  /* 0x0000003d5e5b7220 */ /* 0x040fe20000410000 */
[----:B------:R-:W-:Y:S01]  /*7660*/  FMUL.FTZ R94, R94, R62 ;  /* 0x0000003e5e5e7220 */ /* 0x000fe20000410000 */
[----:B------:R-:W-:-:S02]  /*7670*/  F2FP.BF16.F32.PACK_AB R95, R88, R95 ;  /* 0x0000005f585f723e */ /* 0x000fc400000010ff */
[C---:B------:R-:W-:Y:S01]  /*7680*/  FFMA.FTZ R91, R90.reuse, R62, -R91 ;  /* 0x0000003e5a5b7223 */ /* 0x040fe2000001085b */
[----:B------:R-:W-:Y:S01]  /*7690*/  FFMA.FTZ R94, R90, R61, R94 ;  /* 0x0000003d5a5e7223 */ /* 0x000fe2000001005e */
[----:B------:R-:W-:Y:S01]  /*76a0*/  F2FP.BF16.F32.PACK_AB R49, R49, R167 ;  /* 0x000000a73131723e */ /* 0x000fe200000010ff */
[----:B------:R-:W-:Y:S02]  /*76b0*/  IMAD.MOV.U32 R92, RZ, RZ, R95 ;  /* 0x000000ffff5c7224 */ /* 0x000fe400078e005f */
[----:B------:R-:W-:Y:S01]  /*76c0*/  F2FP.BF16.F32.PACK_AB R91, R91, R166 ;  /* 0x000000a65b5b723e */ /* 0x000fe200000010ff */
[----:B------:R-:W-:Y:S01]  /*76d0*/  IMAD.MOV.U32 R95, RZ, RZ, R48 ;  /* 0x000000ffff5f7224 */ /* 0x000fe200078e0030 */
[----:B------:R-:W-:Y:S01]  /*76e0*/  F2FP.BF16.F32.PACK_AB R94, R94, R93 ;  /* 0x0000005d5e5e723e */ /* 0x000fe200000010ff */
[----:B------:R-:W-:Y:S02]  /*76f0*/  IMAD.MOV.U32 R88, RZ, RZ, R49 ;  /* 0x000000ffff587224 */ /* 0x000fe400078e0031 */
[----:B------:R-:W-:-:S02]  /*7700*/  IMAD.MOV.U32 R90, RZ, RZ, R91 ;  /* 0x000000ffff5a7224 */ /* 0x000fc400078e005b */
[----:B------:R-:W-:Y:S02]  /*7710*/  IMAD.MOV.U32 R93, RZ, RZ, R50 ;  /* 0x000000ffff5d7224 */ /* 0x000fe400078e0032 */
[----:B------:R-:W-:-:S07]  /*7720*/  IMAD.MOV.U32 R91, RZ, RZ, R51 ;  /* 0x000000ffff5b7224 */ /* 0x000fce00078e0033 */
.L_x_2814:
[----:B------:R-:W-:Y:S05]  /*7730*/  BSYNC B3 ;  /* 0x0000000000037941 */ /* 0x000fea0003800000 */
.L_x_2813:
        /* <DEDUP_REMOVED lines=12> */
.L_x_2812:
[----:B------:R-:W-:Y:S05]  /*7800*/  BSYNC B2 ;  /* 0x0000000000027941 */ /* 0x000fea0003800000 */
.L_x_2811:
        /* <DEDUP_REMOVED lines=27> */
[----:B--2---:R-:W-:Y:S01]  /*79c0*/  IMAD.U32 R161, R61, 0x10000, RZ ;  /* 0x000100003da17824 */ /* 0x004fe200078e00ff */
[----:B------:R-:W-:Y:S01]  /*79d0*/  SHF.R.U32.HI R92, RZ, 0x10, R45 ;  /* 0x00000010ff5c7819 */ /* 0x000fe2000001162d */
[----:B0-----:R-:W-:Y:S01]  /*79e0*/  IMAD.U32 R93, R49, 0x10000, RZ ;  /* 0x00010000315d7824 */ /* 0x001fe200078e00ff */
[----:B------:R-:W-:Y:S02]  /*79f0*/  PRMT R91, R179, 0x5410, R91 ;  /* 0x00005410b35b7816 */ /* 0x000fe4000000005b */
[----:B------:R-:W-:Y:S02]  /*7a00*/  PRMT R92, R177, 0x5432, R92 ;  /* 0x00005432b15c7816 */ /* 0x000fe4000000005c */
[----:B------:R-:W-:Y:S01]  /*7a10*/  LOP3.LUT R61, R61, 0xffff0000, RZ, 0xc0, !PT ;  /* 0xffff00003d3d7812 */ /* 0x000fe200078ec0ff */
[----:B------:R-:W-:Y:S01]  /*7a20*/  IMAD.U32 R95, R91, 0x10000, RZ ;  /* 0x000100005b5f7824 */ /* 0x000fe200078e00ff */
[----:B------:R-:W-:Y:S01]  /*7a30*/  LOP3.LUT R49, R49, 0xffff0000, RZ, 0xc0, !PT ;  /* 0xffff000031317812 */ /* 0x000fe200078ec0ff */
[----:B------:R-:W-:Y:S01]  /*7a40*/  IMAD.U32 R94, R92, 0x10000, RZ ;  /* 0x000100005c5e7824 */ /* 0x000fe200078e00ff */
[----:B------:R-:W-:Y:S01]  /*7a50*/  SHF.R.U64 R57, R56, 0x10, R57 ;  /* 0x0000001038397819 */ /* 0x000fe20000001239 */
[-C--:B------:R-:W-:Y:S01]  /*7a60*/  FMUL.FTZ R163, R161, R95.reuse ;  /* 0x0000005fa1a37220 */ /* 0x080fe20000410000 */
[----:B------:R-:W-:Y:S01]  /*7a70*/  LOP3.LUT R56, R63, 0xffff0000, RZ, 0xc0, !PT ;  /* 0xffff00003f387812 */ /* 0x000fe200078ec0ff */
[-C--:B------:R-:W-:Y:S01]  /*7a80*/  FMUL.FTZ R161, R161, R94.reuse ;  /* 0x0000005ea1a17220 */ /* 0x080fe20000410000 */
[----:B------:R-:W-:Y:S01]  /*7a90*/  SHF.R.U64 R45, R44, 0x10, R45 ;  /* 0x000000102c2d7819 */ /* 0x000fe2000000122d */
[----:B------:R-:W-:Y:S01]  /*7aa0*/  FFMA.FTZ R94, R93, R94, -R163 ;  /* 0x0000005e5d5e7223 */ /* 0x000fe200000108a3 */
[----:B------:R-:W-:Y:S01]  /*7ab0*/  LOP3.LUT R44, R51, 0xffff0000, RZ, 0xc0, !PT ;  /* 0xffff0000332c7812 */ /* 0x000fe200078ec0ff */
[----:B------:R-:W-:Y:S01]  /*7ac0*/  FFMA.FTZ R93, R93, R95, R161 ;  /* 0x0000005f5d5d7223 */ /* 0x000fe200000100a1 */
[----:B------:R-:W-:Y:S01]  /*7ad0*/  LOP3.LUT R95, R92, 0xffff0000, RZ, 0xc0, !PT ;  /* 0xffff00005c5f7812 */ /* 0x000fe200078ec0ff */
[----:B------:R-:W-:Y:S01]  /*7ae0*/  IMAD.U32 R163, R63, 0x10000, RZ ;  /* 0x000100003fa37824 */ /* 0x000fe200078e00ff */
[----:B------:R-:W-:-:S02]  /*7af0*/  LOP3.LUT R92, R91, 0xffff0000, RZ, 0xc0, !PT ;  /* 0xffff00005b5c7812 */ /* 0x000fc400078ec0ff */
[----:B------:R-:W-:Y:S02]  /*7b00*/  SHF.R.U64 R46, R46, 0x10, R47 ;  /* 0x000000102e2e7819 */ /* 0x000fe4000000122f */
[----:B------:R-:W-:Y:S01]  /*7b10*/  SHF.R.U64 R58, R58, 0x10, R59 ;  /* 0x000000103a3a7819 */ /* 0x000fe2000000123b */
[CC--:B------:R-:W-:Y:S01]  /*7b20*/  FMUL.FTZ R91, R61.reuse, R92.reuse ;  /* 0x0000005c3d5b7220 */ /* 0x0c0fe20000410000 */
[-C--:B------:R-:W-:Y:S01]  /*7b30*/  FMUL.FTZ R61, R61, R95.reuse ;  /* 0x0000005f3d3d7220 */ /* 0x080fe20000410000 */
[----:B------:R-:W-:Y:S02]  /*7b40*/  PRMT R46, R175, 0x5432, R46 ;  /* 0x00005432af2e7816 */ /* 0x000fe4000000002e */
[C---:B------:R-:W-:Y:S01]  /*7b50*/  FFMA.FTZ R91, R49.reuse, R95, -R91 ;  /* 0x0000005f315b7223 */ /* 0x040fe2000001085b */
[----:B------:R-:W-:Y:S01]  /*7b60*/  FFMA.FTZ R49, R49, R92, R61 ;  /* 0x0000005c31317223 */ /* 0x000fe2000001003d */
[----:B------:R-:W-:Y:S01]  /*7b70*/  SHF.R.U32.HI R61, RZ, 0x10, R59 ;  /* 0x00000010ff3d7819 */ /* 0x000fe2000001163b */
[----:B------:R-:W-:Y:S01]  /*7b80*/  IMAD.U32 R95, R51, 0x10000, RZ ;  /* 0x00010000335f7824 */ /* 0x000fe200078e00ff */
[----:B------:R-:W-:-:S02]  /*7b90*/  SHF.R.U32.HI R92, RZ, 0x10, R47 ;  /* 0x00000010ff5c7819 */ /* 0x000fc4000001162f */
[----:B------:R-:W-:Y:S02]  /*7ba0*/  PRMT R61, R178, 0x5410, R61 ;  /* 0x00005410b23d7816 */ /* 0x000fe4000000003d */
[----:B------:R-:W-:Y:S02]  /*7bb0*/  PRMT R92, R176, 0x5432, R92 ;  /* 0x00005432b05c7816 */ /* 0x000fe4000000005c */
[----:B------:R-:W-:Y:S01]  /*7bc0*/  PRMT R58, R175, 0x5410, R58 ;  /* 0x00005410af3a7816 */ /* 0x000fe2000000003a */
[C---:B------:R-:W-:Y:S01]  /*7bd0*/  IMAD.U32 R161, R61.reuse, 0x10000, RZ ;  /* 0x000100003da17824 */ /* 0x040fe200078e00ff */
[----:B------:R-:W-:Y:S01]  /*7be0*/  LOP3.LUT R61, R61, 0xffff0000, RZ, 0xc0, !PT ;  /* 0xffff00003d3d7812 */ /* 0x000fe200078ec0ff */
[C---:B------:R-:W-:Y:S01]  /*7bf0*/  IMAD.U32 R164, R92.reuse, 0x10000, RZ ;  /* 0x000100005ca47824 */ /* 0x040fe200078e00ff */
[----:B------:R-:W-:Y:S01]  /*7c00*/  LOP3.LUT R92, R92, 0xffff0000, RZ, 0xc0, !PT ;  /* 0xffff00005c5c7812 */ /* 0x000fe200078ec0ff */
[----:B------:R-:W-:Y:S01]  /*7c10*/  FMUL.FTZ R165, R163, R161 ;  /* 0x000000a1a3a57220 */ /* 0x000fe20000410000 */
[----:B------:R-:W-:Y:S01]  /*7c20*/  F2FP.BF16.F32.PACK_AB R91, R91, R94 ;  /* 0x0000005e5b5b723e */ /* 0x000fe200000010ff */
[C---:B------:R-:W-:Y:S01]  /*7c30*/  FMUL.FTZ R51, R56.reuse, R61 ;  /* 0x0000003d38337220 */ /* 0x040fe20000410000 */
[----:B------:R-:W-:Y:S01]  /*7c40*/  FMUL.FTZ R163, R163, R164 ;  /* 0x000000a4a3a37220 */ /* 0x000fe20000410000 */
[----:B------:R-:W-:Y:S01]  /*7c50*/  FMUL.FTZ R56, R56, R92 ;  /* 0x0000005c38387220 */ /* 0x000fe20000410000 */
[C---:B------:R-:W-:Y:S01]  /*7c60*/  FFMA.FTZ R164, R95.reuse, R164, -R165 ;  /* 0x000000a45fa47223 */ /* 0x040fe200000108a5 */
[C---:B------:R-:W-:Y:S01]  /*7c70*/  FFMA.FTZ R51, R44.reuse, R92, -R51 ;  /* 0x0000005c2c337223 */ /* 0x040fe20000010833 */
[----:B------:R-:W-:Y:S01]  /*7c80*/  FFMA.FTZ R163, R95, R161, R163 ;  /* 0x000000a15fa37223 */ /* 0x000fe200000100a3 */
[----:B------:R-:W-:Y:S01]  /*7c90*/  FFMA.FTZ R44, R44, R61, R56 ;  /* 0x0000003d2c2c7223 */ /* 0x000fe20000010038 */
[----:B------:R-:W-:Y:S01]  /*7ca0*/  PRMT R56, R177, 0x5410, R45 ;  /* 0x00005410b1387816 */ /* 0x000fe2000000002d */
[----:B------:R-:W-:Y:S01]  /*7cb0*/  IMAD.U32 R95, R60, 0x10000, RZ ;  /* 0x000100003c5f7824 */ /* 0x000fe200078e00ff */
[----:B------:R-:W-:Y:S01]  /*7cc0*/  PRMT R45, R176, 0x5410, R57 ;  /* 0x00005410b02d7816 */ /* 0x000fe20000000039 */
[----:B------:R-:W-:Y:S01]  /*7cd0*/  IMAD.U32 R57, R48, 0x10000, RZ ;  /* 0x0001000030397824 */ /* 0x000fe200078e00ff */
[----:B------:R-:W-:Y:S01]  /*7ce0*/  LOP3.LUT R60, R60, 0xffff0000, RZ, 0xc0, !PT ;  /* 0xffff00003c3c7812 */ /* 0x000fe200078ec0ff */
[C---:B------:R-:W-:Y:S01]  /*7cf0*/  IMAD.U32 R63, R56.reuse, 0x10000, RZ ;  /* 0x00010000383f7824 */ /* 0x040fe200078e00ff */
[C---:B------:R-:W-:Y:S01]  /*7d00*/  LOP3.LUT R47, R45.reuse, 0xffff0000, RZ, 0xc0, !PT ;  /* 0xffff00002d2f7812 */ /* 0x040fe200078ec0ff */
[----:B------:R-:W-:Y:S01]  /*7d10*/  IMAD.U32 R61, R45, 0x10000, RZ ;  /* 0x000100002d3d7824 */ /* 0x000fe200078e00ff */
[----:B------:R-:W-:-:S02]  /*7d20*/  LOP3.LUT R45, R56, 0xffff0000, RZ, 0xc0, !PT ;  /* 0xffff0000382d7812 */ /* 0x000fc400078ec0ff */
[----:B------:R-:W-:Y:S01]  /*7d30*/  LOP3.LUT R48, R48, 0xffff0000, RZ, 0xc0, !PT ;  /* 0xffff000030307812 */ /* 0x000fe200078ec0ff */
[C---:B------:R-:W-:Y:S01]  /*7d40*/  FMUL.FTZ R56, R60.reuse, R47 ;  /* 0x0000002f3c387220 */ /* 0x040fe20000410000 */
[C---:B------:R-:W-:Y:S01]  /*7d50*/  FMUL.FTZ R92, R95.reuse, R61 ;  /* 0x0000003d5f5c7220 */ /* 0x040fe20000410000 */
[----:B------:R-:W-:Y:S01]  /*7d60*/  FMUL.FTZ R60, R60, R45 ;  /* 0x0000002d3c3c7220 */ /* 0x000fe20000410000 */
[----:B------:R-:W-:Y:S01]  /*7d70*/  FMUL.FTZ R95, R95, R63 ;  /* 0x0000003f5f5f7220 */ /* 0x000fe20000410000 */
[C---:B------:R-:W-:Y:S01]  /*7d80*/  FFMA.FTZ R45, R48.reuse, R45, -R56 ;  /* 0x0000002d302d7223 */ /* 0x040fe20000010838 */
[C---:B------:R-:W-:Y:S01]  /*7d90*/  FFMA.FTZ R92, R57.reuse, R63, -R92 ;  /* 0x0000003f395c7223 */ /* 0x040fe2000001085c */
[----:B------:R-:W-:Y:S01]  /*7da0*/  FFMA.FTZ R47, R48, R47, R60 ;  /* 0x0000002f302f7223 */ /* 0x000fe2000001003c */
        /* <DEDUP_REMOVED lines=14> */
[-C--:B------:R-:W-:Y:S01]  /*7e90*/  FMUL.FTZ R62, R62, R46.reuse ;  /* 0x0000002e3e3e7220 */ /* 0x080fe20000410000 */
[----:B------:R-:W-:Y:S01]  /*7ea0*/  F2FP.BF16.F32.PACK_AB R93, R49, R93 ;  /* 0x0000005d315d723e */ /* 0x000fe200000010ff */
[----:B------:R-:W-:Y:S02]  /*7eb0*/  IMAD.MOV.U32 R49, RZ, RZ, R91 ;  /* 0x000000ffff317224 */ /* 0x000fe400078e005b */
[C---:B------:R-:W-:Y:S01]  /*7ec0*/  FFMA.FTZ R48, R50.reuse, R46, -R48 ;  /* 0x0000002e32307223 */ /* 0x040fe20000010830 */
[----:B------:R-:W-:Y:S01]  /*7ed0*/  FFMA.FTZ R62, R50, R58, R62 ;  /* 0x0000003a323e7223 */ /* 0x000fe2000001003e */
[----:B------:R-:W-:Y:S01]  /*7ee0*/  F2FP.BF16.F32.PACK_AB R44, R44, R163 ;  /* 0x000000a32c2c723e */ /* 0x000fe200000010ff */
[----:B------:R-:W-:Y:S01]  /*7ef0*/  IMAD.MOV.U32 R61, RZ, RZ, R93 ;  /* 0x000000ffff3d7224 */ /* 0x000fe200078e005d */
        /* <DEDUP_REMOVED lines=8> */
[----:B------:R-:W-:-:S07]  /*7f80*/  IMAD.MOV.U32 R50, RZ, RZ, R59 ;  /* 0x000000ffff327224 */ /* 0x000fce00078e003b */
.L_x_2818:
[----:B------:R-:W-:Y:S05]  /*7f90*/  BSYNC B3 ;  /* 0x0000000000037941 */ /* 0x000fea0003800000 */
.L_x_2817:
        /* <DEDUP_REMOVED lines=10> */
.L_x_2816:
[----:B------:R-:W-:Y:S05]  /*8040*/  BSYNC B2 ;  /* 0x0000000000027941 */ /* 0x000fea0003800000 */
.L_x_2815:
[----:B------:R-:W-:-:S13]  /*8050*/  ISETP.NE.AND P4, PT, R34, RZ, PT ;  /* 0x000000ff2200720c */ /* 0x000fda0003f85270 */
[----:B------:R-:W-:Y:S05]  /*8060*/  @!P4 BRA `(.L_x_2810) ;  /* 0x000000080004c947 */ /* 0x000fea0003800000 */
[----:B0-----:R-:W3:Y:S01]  /*8070*/  LDL R44, [R1+0x20] ;  /* 0x00002000012c7983 */ /* 0x001ee20000100800 */
        /* <DEDUP_REMOVED lines=24> */
[--C-:B------:R-:W-:Y:S01]  /*8200*/  SHF.R.U64 R42, R42, 0x10, R43.reuse ;  /* 0x000000102a2a7819 */ /* 0x100fe2000000122b */
[----:B--2---:R-:W-:Y:S01]  /*8210*/  IMAD.U32 R61, R49, 0x10000, RZ ;  /* 0x00010000313d7824 */ /* 0x004fe200078e00ff */
[----:B------:R-:W-:Y:S01]  /*8220*/  SHF.R.U32.HI R59, RZ, 0x10, R43 ;  /* 0x00000010ff3b7819 */ /* 0x000fe2000001162b */
[----:B------:R-:W-:Y:S01]  /*8230*/  IMAD.U32 R89, R51, 0x10000, RZ ;  /* 0x0001000033597824 */ /* 0x000fe200078e00ff */
[--C-:B------:R-:W-:Y:S01]  /*8240*/  SHF.R.U64 R43, R52, 0x10, R53.reuse ;  /* 0x00000010342b7819 */ /* 0x100fe20000001235 */
[----:B0-----:R-:W-:Y:S01]  /*8250*/  IMAD.U32 R88, R47, 0x10000, RZ ;  /* 0x000100002f587824 */ /* 0x001fe200078e00ff */
[----:B------:R-:W-:Y:S01]  /*8260*/  SHF.R.U32.HI R52, RZ, 0x10, R53 ;  /* 0x00000010ff347819 */ /* 0x000fe20000011635 */
[----:B------:R-:W-:Y:S01]  /*8270*/  IMAD.U32 R90, R50, 0x10000, RZ ;  /* 0x00010000325a7824 */ /* 0x000fe200078e00ff */
[--C-:B------:R-:W-:Y:S01]  /*8280*/  SHF.R.U64 R40, R40, 0x10, R41.reuse ;  /* 0x0000001028287819 */ /* 0x100fe20000001229 */
[----:B------:R-:W-:Y:S01]  /*8290*/  IMAD.U32 R63, R46, 0x10000, RZ ;  /* 0x000100002e3f7824 */ /* 0x000fe200078e00ff */
[----:B------:R-:W-:-:S02]  /*82a0*/  SHF.R.U32.HI R41, RZ, 0x10, R41 ;  /* 0x00000010ff297819 */ /* 0x000fc40000011629 */
[----:B------:R-:W-:Y:S02]  /*82b0*/  PRMT R52, R174, 0x5432, R52 ;  /* 0x00005432ae347816 */ /* 0x000fe40000000034 */
[----:B------:R-:W-:Y:S02]  /*82c0*/  SHF.R.U64 R53, R54, 0x10, R55 ;  /* 0x0000001036357819 */ /* 0x000fe40000001237 */
[----:B------:R-:W-:Y:S01]  /*82d0*/  PRMT R41, R172, 0x5432, R41 ;  /* 0x00005432ac297816 */ /* 0x000fe20000000029 */
[C---:B------:R-:W-:Y:S01]  /*82e0*/  IMAD.U32 R91, R52.reuse, 0x10000, RZ ;  /* 0x00010000345b7824 */ /* 0x040fe200078e00ff */
[----:B------:R-:W-:Y:S01]  /*82f0*/  SHF.R.U32.HI R54, RZ, 0x10, R55 ;  /* 0x00000010ff367819 */ /* 0x000fe20000011637 */
[----:B------:R-:W-:Y:S01]  /*8300*/  IMAD.U32 R55, R45, 0x10000, RZ ;  /* 0x000100002d377824 */ /* 0x000fe200078e00ff */
        /* <DEDUP_REMOVED lines=8> */
[----:B------:R-:W-:Y:S01]  /*8390*/  LOP3.LUT R41, R41, 0xffff0000, RZ, 0xc0, !PT ;  /* 0xffff000029297812 */ /* 0x000fe200078ec0ff */
[----:B------:R-:W-:Y:S01]  /*83a0*/  FMUL.FTZ R94, R62, R52 ;  /* 0x000000343e5e7220 */ /* 0x000fe20000410000 */
[----:B------:R-:W-:Y:S01]  /*83b0*/  LOP3.LUT R60, R45, 0xffff0000, RZ, 0xc0, !PT ;  /* 0xffff00002d3c7812 */ /* 0x000fe200078ec0ff */
[----:B------:R-:W-:Y:S01]  /*83c0*/  IMAD.U32 R92, R54, 0x10000, RZ ;  /* 0x00010000365c7824 */ /* 0x000fe200078e00ff */
[----:B------:R-:W-:Y:S01]  /*83d0*/  PRMT R59, R171, 0x5432, R59 ;  /* 0x00005432ab3b7816 */ /* 0x000fe2000000003b */
[----:B------:R-:W-:Y:S01]  /*83e0*/  FMUL.FTZ R62, R62, R41 ;  /* 0x000000293e3e7220 */ /* 0x000fe20000410000 */
[----:B------:R-:W-:Y:S01]  /*83f0*/  LOP3.LUT R51, R51, 0xffff0000, RZ, 0xc0, !PT ;  /* 0xffff000033337812 */ /* 0x000fe200078ec0ff */
[----:B------:R-:W-:Y:S01]  /*8400*/  FFMA.FTZ R61, R55, R91, R61 ;  /* 0x0000005b373d7223 */ /* 0x000fe2000001003d */
[----:B------:R-:W-:Y:S01]  /*8410*/  LOP3.LUT R54, R54, 0xffff0000, RZ, 0xc0, !PT ;  /* 0xffff000036367812 */ /* 0x000fe200078ec0ff */
[----:B------:R-:W-:Y:S01]  /*8420*/  FFMA.FTZ R94, R60, R41, -R94 ;  /* 0x000000293c5e7223 */ /* 0x000fe2000001085e */
[----:B------:R-:W-:Y:S01]  /*8430*/  PRMT R43, R174, 0x5410, R43 ;  /* 0x00005410ae2b7816 */ /* 0x000fe2000000002b */
[----:B------:R-:W-:-:S02]  /*8440*/  IMAD.U32 R55, R59, 0x10000, RZ ;  /* 0x000100003b377824 */ /* 0x000fc400078e00ff */
[----:B------:R-:W-:Y:S01]  /*8450*/  FMUL.FTZ R41, R89, R92 ;  /* 0x0000005c59297220 */ /* 0x000fe20000410000 */
[----:B------:R-:W-:Y:S01]  /*8460*/  PRMT R40, R172, 0x5410, R40 ;  /* 0x00005410ac287816 */ /* 0x000fe20000000028 */
[----:B------:R-:W-:Y:S01]  /*8470*/  FFMA.FTZ R62, R60, R52, R62 ;  /* 0x000000343c3e7223 */ /* 0x000fe2000001003e */
[----:B------:R-:W-:Y:S01]  /*8480*/  LOP3.LUT R47, R47, 0xffff0000, RZ, 0xc0, !PT ;  /* 0xffff00002f2f7812 */ /* 0x000fe200078ec0ff */
[----:B------:R-:W-:Y:S01]  /*8490*/  FMUL.FTZ R60, R51, R54 ;  /* 0x00000036333c7220 */ /* 0x000fe20000410000 */
[----:B------:R-:W-:Y:S01]  /*84a0*/  LOP3.LUT R59, R59, 0xffff0000, RZ, 0xc0, !PT ;  /* 0xffff00003b3b7812 */ /* 0x000fe200078ec0ff */
[-C--:B------:R-:W-:Y:S01]  /*84b0*/  FMUL.FTZ R89, R89, R55.reuse ;  /* 0x0000003759597220 */ /* 0x080fe20000410000 */
[----:B------:R-:W-:Y:S01]  /*84c0*/  FFMA.FTZ R41, R88, R55, -R41 ;  /* 0x0000003758297223 */ /* 0x000fe20000010829 */
[C---:B------:R-:W-:Y:S01]  /*84d0*/  IMAD.U32 R49, R48.reuse, 0x10000, RZ ;  /* 0x0001000030317824 */ /* 0x040fe200078e00ff */
[----:B------:R-:W-:Y:S01]  /*84e0*/  LOP3.LUT R48, R48, 0xffff0000, RZ, 0xc0, !PT ;  /* 0xffff000030307812 */ /* 0x000fe200078ec0ff */
[----:B------:R-:W-:-:S02]  /*84f0*/  IMAD.U32 R55, R43, 0x10000, RZ ;  /* 0x000100002b377824 */ /* 0x000fc400078e00ff */
[-C--:B------:R-:W-:Y:S01]  /*8500*/  FMUL.FTZ R51, R51, R59.reuse ;  /* 0x0000003b33337220 */ /* 0x080fe20000410000 */
[C---:B------:R-:W-:Y:S02]  /*8510*/  IMAD.U32 R52, R40.reuse, 0x10000, RZ ;  /* 0x0001000028347824 */ /* 0x040fe400078e00ff */
[----:B------:R-:W-:Y:S01]  /*8520*/  FFMA.FTZ R60, R47, R59, -R60 ;  /* 0x0000003b2f3c7223 */ /* 0x000fe2000001083c */
[----:B------:R-:W-:Y:S01]  /*8530*/  LOP3.LUT R59, R40, 0xffff0000, RZ, 0xc0, !PT ;  /* 0xffff0000283b7812 */ /* 0x000fe200078ec0ff */
[-C--:B------:R-:W-:Y:S01]  /*8540*/  FMUL.FTZ R40, R49, R55.reuse ;  /* 0x0000003731287220 */ /* 0x080fe20000410000 */
[C---:B------:R-:W-:Y:S01]  /*8550*/  IMAD.U32 R45, R44.reuse, 0x10000, RZ ;  /* 0x000100002c2d7824 */ /* 0x040fe200078e00ff */
[----:B------:R-:W-:Y:S01]  /*8560*/  LOP3.LUT R43, R43, 0xffff0000, RZ, 0xc0, !PT ;  /* 0xffff00002b2b7812 */ /* 0x000fe200078ec0ff */
[----:B------:R-:W-:Y:S01]  /*8570*/  FMUL.FTZ R49, R49, R52 ;  /* 0x0000003431317220 */ /* 0x000fe20000410000 */
[----:B------:R-:W-:Y:S01]  /*8580*/  PRMT R42, R171, 0x5410, R42 ;  /* 0x00005410ab2a7816 */ /* 0x000fe2000000002a */
[----:B------:R-:W-:Y:S01]  /*8590*/  FFMA.FTZ R51, R47, R54, R51 ;  /* 0x000000362f337223 */ /* 0x000fe20000010033 */
[C---:B------:R-:W-:Y:S01]  /*85a0*/  FFMA.FTZ R40, R45.reuse, R52, -R40 ;  /* 0x000000342d287223 */ /* 0x040fe20000010828 */
[----:B------:R-:W-:Y:S01]  /*85b0*/  FFMA.FTZ R49, R45, R55, R49 ;  /* 0x000000372d317223 */ /* 0x000fe20000010031 */
[----:B------:R-:W-:Y:S01]  /*85c0*/  LOP3.LUT R44, R44, 0xffff0000, RZ, 0xc0, !PT ;  /* 0xffff00002c2c7812 */ /* 0x000fe200078ec0ff */
[----:B------:R-:W-:Y:S01]  /*85d0*/  FMUL.FTZ R47, R48, R43 ;  /* 0x0000002b302f7220 */ /* 0x000fe20000410000 */
[C---:B------:R-:W-:Y:S01]  /*85e0*/  IMAD.U32 R45, R93.reuse, 0x10000, RZ ;  /* 0x000100005d2d7824 */ /* 0x040fe200078e00ff */
        /* <DEDUP_REMOVED lines=8> */
[----:B------:R-:W-:Y:S01]  /*8670*/  FMUL.FTZ R43, R90, R45 ;  /* 0x0000002d5a2b7220 */ /* 0x000fe20000410000 */
[----:B------:R-:W-:Y:S01]  /*8680*/  FMUL.FTZ R44, R50, R93 ;  /* 0x0000005d322c7220 */ /* 0x000fe20000410000 */
[----:B------:R-:W-:Y:S01]  /*8690*/  FMUL.FTZ R90, R90, R52 ;  /* 0x000000345a5a7220 */ /* 0x000fe20000410000 */
[----:B------:R-:W-:Y:S01]  /*86a0*/  FMUL.FTZ R50, R50, R42 ;  /* 0x0000002a32327220 */ /* 0x000fe20000410000 */
[C---:B------:R-:W-:Y:S01]  /*86b0*/  FFMA.FTZ R43, R63.reuse, R52, -R43 ;  /* 0x000000343f2b7223 */ /* 0x040fe2000001082b */
[----:B------:R-:W-:Y:S01]  /*86c0*/  FFMA.FTZ R44, R46, R42, -R44 ;  /* 0x0000002a2e2c7223 */ /* 0x000fe2000001082c */
[----:B------:R-:W-:Y:S01]  /*86d0*/  FFMA.FTZ R89, R88, R92, R89 ;  /* 0x0000005c58597223 */ /* 0x000fe20000010059 */
[----:B------:R-:W-:Y:S01]  /*86e0*/  FFMA.FTZ R90, R63, R45, R90 ;  /* 0x0000002d3f5a7223 */ /* 0x000fe2000001005a */
[----:B------:R-:W-:Y:S01]  /*86f0*/  FFMA.FTZ R50, R46, R93, R50 ;  /* 0x0000005d2e327223 */ /* 0x000fe20000010032 */
[----:B------:R-:W-:-:S02]  /*8700*/  F2FP.BF16.F32.PACK_AB R53, R94, R53 ;  /* 0x000000355e35723e */ /* 0x000fc400000010ff */
[----:B------:R-:W-:Y:S02]  /*8710*/  F2FP.BF16.F32.PACK_AB R41, R60, R41 ;  /* 0x000000293c29723e */ /* 0x000fe400000010ff */
[----:B------:R-:W-:Y:S01]  /*8720*/  F2FP.BF16.F32.PACK_AB R61, R62, R61 ;  /* 0x0000003d3e3d723e */ /* 0x000fe200000010ff */
[----:B------:R-:W-:Y:S01]  /*8730*/  IMAD.MOV.U32 R45, RZ, RZ, R53 ;  /* 0x000000ffff2d7224 */ /* 0x000fe200078e0035 */
[----:B------:R-:W-:Y:S01]  /*8740*/  F2FP.BF16.F32.PACK_AB R40, R47, R40 ;  /* 0x000000282f28723e */ /* 0x000fe200000010ff */
[----:B------:R-:W-:Y:S01]  /*8750*/  IMAD.MOV.U32 R47, RZ, RZ, R41 ;  /* 0x000000ffff2f7224 */ /* 0x000fe200078e0029 */
[----:B------:R-:W-:Y:S02]  /*8760*/  F2FP.BF16.F32.PACK_AB R43, R44, R43 ;  /* 0x0000002b2c2b723e */ /* 0x000fe400000010ff */
[----:B------:R-:W-:Y:S01]  /*8770*/  F2FP.BF16.F32.PACK_AB R48, R48, R49 ;  /* 0x000000313030723e */ /* 0x000fe200000010ff */
[----:B------:R-:W-:Y:S01]  /*8780*/  IMAD.MOV.U32 R44, RZ, RZ, R40 ;  /* 0x000000ffff2c7224 */ /* 0x000fe200078e0028 */
[----:B------:R-:W-:Y:S01]  /*8790*/  F2FP.BF16.F32.PACK_AB R51, R51, R89 ;  /* 0x000000593333723e */ /* 0x000fe200000010ff */
[----:B------:R-:W-:Y:S01]  /*87a0*/  IMAD.MOV.U32 R49, RZ, RZ, R61 ;  /* 0x000000ffff317224 */ /* 0x000fe200078e003d */
[----:B------:R-:W-:Y:S01]  /*87b0*/  F2FP.BF16.F32.PACK_AB R50, R50, R90 ;  /* 0x0000005a3232723e */ /* 0x000fe200000010ff */
[----:B------:R-:W-:-:S07]  /*87c0*/  IMAD.MOV.U32 R46, RZ, RZ, R43 ;  /* 0x000000ffff2e7224 */ /* 0x000fce00078e002b */
.L_x_2820:
[----:B------:R-:W-:Y:S05]  /*87d0*/  BSYNC B2 ;  /* 0x0000000000027941 */ /* 0x000fea0003800000 */
.L_x_2819:
        /* <DEDUP_REMOVED lines=10> */
.L_x_2810:
[----:B------:R-:W-:Y:S05]  /*8880*/  BSYNC B1 ;  /* 0x0000000000017941 */ /* 0x000fea0003800000 */
.L_x_2809:
[----:B---3--:R-:W-:Y:S02]  /*8890*/  VIADD R41, R204, 0x40 ;  /* 0x00000040cc297836 */ /* 0x008fe40000000000 */
[-C--:B--2---:R-:W-:Y:S02]  /*88a0*/  IMAD R40, R148, R128.reuse, RZ ;  /* 0x0000008094287224 */ /* 0x084fe400078e02ff */
        /* <DEDUP_REMOVED lines=11> */
[----:B------:R-:W-:Y:S02]  /*8960*/  IADD3.X R43, R5, R52, R30, P3, P4 ;  /* 0x00000034052b7210 */ /* 0x000fe40001fe841e */
[----:B------:R-:W-:Y:S02]  /*8970*/  LEA.HI R41, R41, R40, RZ, 0x4 ;  /* 0x0000002829297211 */ /* 0x000fe400078f20ff */
[----:B0-----:R-:W-:-:S02]  /*8980*/  SHF.R.U32.HI R46, RZ, 0x3, R217 ;  /* 0x00000003ff2e7819 */ /* 0x001fc400000116d9 */
        /* <DEDUP_REMOVED lines=28> */
[----:B0-----:R-:W-:Y:S01]  /*8b50*/  IMAD.U32 R57, R41, 0x10000, RZ ;  /* 0x0001000029397824 */ /* 0x001fe200078e00ff */
[----:B------:R-:W-:Y:S01]  /*8b60*/  SHF.R.U64 R53, R72, 0x10, R73 ;  /* 0x0000001048357819 */ /* 0x000fe20000001249 */
[----:B------:R-:W-:Y:S01]  /*8b70*/  IMAD.U32 R63, R47, 0x10000, RZ ;  /* 0x000100002f3f7824 */ /* 0x000fe200078e00ff */
[----:B------:R-:W-:Y:S01]  /*8b80*/  SHF.R.U64 R54, R74, 0x10, R75 ;  /* 0x000000104a367819 */ /* 0x000fe2000000124b */
[----:B------:R-:W-:Y:S01]  /*8b90*/  IMAD.U32 R62, R43, 0x10000, RZ ;  /* 0x000100002b3e7824 */ /* 0x000fe200078e00ff */
[----:B------:R-:W-:Y:S01]  /*8ba0*/  SHF.R.U32.HI R72, RZ, 0x10, R73 ;  /* 0x00000010ff487819 */ /* 0x000fe20000011649 */
[----:B------:R-:W-:Y:S01]  /*8bb0*/  IMAD.U32 R73, R46, 0x10000, RZ ;  /* 0x000100002e497824 */ /* 0x000fe200078e00ff */
[----:B------:R-:W-:Y:S01]  /*8bc0*/  SHF.R.U32.HI R74, RZ, 0x10, R75 ;  /* 0x00000010ff4a7819 */ /* 0x000fe2000001164b */
[----:B------:R-:W-:Y:S01]  /*8bd0*/  IMAD.U32 R61, R42, 0x10000, RZ ;  /* 0x000100002a3d7824 */ /* 0x000fe200078e00ff */
[----:B------:R-:W-:-:S02]  /*8be0*/  PRMT R75, R170, 0x5432, R84 ;  /* 0x00005432aa4b7816 */ /* 0x000fc40000000054 */
[--C-:B------:R-:W-:Y:S02]  /*8bf0*/  SHF.R.U64 R56, R86, 0x10, R87.reuse ;  /* 0x0000001056387819 */ /* 0x100fe40000001257 */
[----:B------:R-:W-:Y:S01]  /*8c00*/  SHF.R.U32.HI R86, RZ, 0x10, R87 ;  /* 0x00000010ff567819 */ /* 0x000fe20000011657 */
[----:B------:R-:W-:Y:S01]  /*8c10*/  IMAD.U32 R84, R75, 0x10000, RZ ;  /* 0x000100004b547824 */ /* 0x000fe200078e00ff */
[----:B------:R-:W-:Y:S02]  /*8c20*/  PRMT R72, R168, 0x5432, R72 ;  /* 0x00005432a8487816 */ /* 0x000fe40000000048 */
[----:B------:R-:W-:Y:S01]  /*8c30*/  LOP3.LUT R60, R45, 0xffff0000, RZ, 0xc0, !PT ;  /* 0xffff00002d3c7812 */ /* 0x000fe200078ec0ff */
[----:B------:R-:W-:Y:S01]  /*8c40*/  FMUL.FTZ R90, R59, R84 ;  /* 0x000000543b5a7220 */ /* 0x000fe20000410000 */
[----:B------:R-:W-:Y:S01]  /*8c50*/  LOP3.LUT R75, R75, 0xffff0000, RZ, 0xc0, !PT ;  /* 0xffff00004b4b7812 */ /* 0x000fe200078ec0ff */
[----:B------:R-:W-:Y:S01]  /*8c60*/  IMAD.U32 R88, R72, 0x10000, RZ ;  /* 0x0001000048587824 */ /* 0x000fe200078e00ff */
[----:B------:R-:W-:Y:S01]  /*8c70*/  PRMT R86, R169, 0x5432, R86 ;  /* 0x00005432a9567816 */ /* 0x000fe20000000056 */
[----:B------:R-:W-:Y:S01]  /*8c80*/  IMAD.U32 R45, R44, 0x10000, RZ ;  /* 0x000100002c2d7824 */ /* 0x000fe200078e00ff */
[----:B------:R-:W-:Y:S01]  /*8c90*/  PRMT R74, R162, 0x5432, R74 ;  /* 0x00005432a24a7816 */ /* 0x000fe2000000004a */
[----:B------:R-:W-:Y:S01]  /*8ca0*/  FMUL.FTZ R89, R60, R75 ;  /* 0x0000004b3c597220 */ /* 0x000fe20000410000 */
[----:B------:R-:W-:Y:S01]  /*8cb0*/  LOP3.LUT R87, R72, 0xffff0000, RZ, 0xc0, !PT ;  /* 0xffff000048577812 */ /* 0x000fe200078ec0ff */
[----:B------:R-:W-:Y:S01]  /*8cc0*/  FMUL.FTZ R92, R59, R88 ;  /* 0x000000583b5c7220 */ /* 0x000fe20000410000 */
[----:B------:R-:W-:Y:S01]  /*8cd0*/  LOP3.LUT R58, R41, 0xffff0000, RZ, 0xc0, !PT ;  /* 0xffff0000293a7812 */ /* 0x000fe200078ec0ff */
[----:B------:R-:W-:Y:S01]  /*8ce0*/  IMAD.U32 R85, R86, 0x10000, RZ ;  /* 0x0001000056557824 */ /* 0x000fe200078e00ff */
[----:B------:R-:W-:Y:S01]  /*8cf0*/  PRMT R170, R170, 0x5410, R55 ;  /* 0x00005410aaaa7816 */ /* 0x000fe20000000037 */
[----:B------:R-:W-:-:S02]  /*8d00*/  IMAD.U32 R59, R74, 0x10000, RZ ;  /* 0x000100004a3b7824 */ /* 0x000fc400078e00ff */
[-C--:B------:R-:W-:Y:S01]  /*8d10*/  FMUL.FTZ R91, R60, R87.reuse ;  /* 0x000000573c5b7220 */ /* 0x080fe20000410000 */
[----:B------:R-:W-:Y:S01]  /*8d20*/  FFMA.FTZ R55, R57, R88, -R90 ;  /* 0x0000005839377223 */ /* 0x000fe2000001085a */
[----:B------:R-:W-:Y:S01]  /*8d30*/  FFMA.FTZ R60, R58, R87, -R89 ;  /* 0x000000573a3c7223 */ /* 0x000fe20000010859 */
[----:B------:R-:W-:Y:S01]  /*8d40*/  LOP3.LUT R47, R47, 0xffff0000, RZ, 0xc0, !PT ;  /* 0xffff00002f2f7812 */ /* 0x000fe200078ec0ff */
[----:B------:R-:W-:Y:S01]  /*8d50*/  FFMA.FTZ R57, R57, R84, R92 ;  /* 0x0000005439397223 */ /* 0x000fe2000001005c */
[C---:B------:R-:W-:Y:S01]  /*8d60*/  FMUL.FTZ R87, R63.reuse, R85 ;  /* 0x000000553f577220 */ /* 0x040fe20000410000 */
[----:B------:R-:W-:Y:S01]  /*8d70*/  LOP3.LUT R72, R86, 0xffff0000, RZ, 0xc0, !PT ;  /* 0xffff000056487812 */ /* 0x000fe200078ec0ff */
[-C--:B------:R-:W-:Y:S01]  /*8d80*/  FMUL.FTZ R84, R63, R59.reuse ;  /* 0x0000003b3f547220 */ /* 0x080fe20000410000 */
[----:B------:R-:W-:Y:S01]  /*8d90*/  LOP3.LUT R74, R74, 0xffff0000, RZ, 0xc0, !PT ;  /* 0xffff00004a4a7812 */ /* 0x000fe200078ec0ff */
[----:B------:R-:W-:Y:S01]  /*8da0*/  FFMA.FTZ R59, R62, R59, -R87 ;  /* 0x0000003b3e3b7223 */ /* 0x000fe20000010857 */
[----:B------:R-:W-:Y:S01]  /*8db0*/  PRMT R53, R168, 0x5410, R53 ;  /* 0x00005410a8357816 */ /* 0x000fe20000000035 */
[----:B------:R-:W-:Y:S01]  /*8dc0*/  FFMA.FTZ R62, R62, R85, R84 ;  /* 0x000000553e3e7223 */ /* 0x000fe20000010054 */
[----:B------:R-:W-:Y:S01]  /*8dd0*/  LOP3.LUT R43, R43, 0xffff0000, RZ, 0xc0, !PT ;  /* 0xffff00002b2b7812 */ /* 0x000fe200078ec0ff */
[----:B------:R-:W-:Y:S01]  /*8de0*/  FMUL.FTZ R88, R47, R72 ;  /* 0x000000482f587220 */ /* 0x000fe20000410000 */
[----:B------:R-:W-:-:S02]  /*8df0*/  IMAD.U32 R84, R170, 0x10000, RZ ;  /* 0x00010000aa547824 */ /* 0x000fc400078e00ff */
[-C--:B------:R-:W-:Y:S01]  /*8e00*/  FMUL.FTZ R90, R47, R74.reuse ;  /* 0x0000004a2f5a7220 */ /* 0x080fe20000410000 */
[----:B------:R-:W-:Y:S01]  /*8e10*/  LOP3.LUT R44, R44, 0xffff0000, RZ, 0xc0, !PT ;  /* 0xffff00002c2c7812 */ /* 0x000fe200078ec0ff */
[----:B------:R-:W-:Y:S01]  /*8e20*/  IMAD.U32 R86, R53, 0x10000, RZ ;  /* 0x0001000035567824 */ /* 0x000fe200078e00ff */
[----:B------:R-:W-:Y:S01]  /*8e30*/  LOP3.LUT R47, R170, 0xffff0000, RZ, 0xc0, !PT ;  /* 0xffff0000aa2f7812 */ /* 0x000fe200078ec0ff */
[----:B------:R-:W-:Y:S01]  /*8e40*/  FFMA.FTZ R74, R43, R74, -R88 ;  /* 0x0000004a2b4a7223 */ /* 0x000fe20000010858 */
[C---:B------:R-:W-:Y:S01]  /*8e50*/  IMAD.U32 R41, R40.reuse, 0x10000, RZ ;  /* 0x0001000028297824 */ /* 0x040fe200078e00ff */
[----:B------:R-:W-:Y:S01]  /*8e60*/  LOP3.LUT R53, R53, 0xffff0000, RZ, 0xc0, !PT ;  /* 0xffff000035357812 */ /* 0x000fe200078ec0ff */
[C---:B------:R-:W-:Y:S01]  /*8e70*/  FMUL.FTZ R88, R45.reuse, R84 ;  /* 0x000000542d587220 */ /* 0x040fe20000410000 */
[----:B------:R-:W-:Y:S01]  /*8e80*/  LOP3.LUT R40, R40, 0xffff0000, RZ, 0xc0, !PT ;  /* 0xffff000028287812 */ /* 0x000fe200078ec0ff */
[----:B------:R-:W-:Y:S01]  /*8e90*/  FFMA.FTZ R58, R58, R75, R91 ;  /* 0x0000004b3a3a7223 */ /* 0x000fe2000001005b */
[-C--:B------:R-:W-:Y:S01]  /*8ea0*/  FMUL.FTZ R63, R45, R86.reuse ;  /* 0x000000562d3f7220 */ /* 0x080fe20000410000 */
[----:B------:R-:W-:Y:S01]  /*8eb0*/  PRMT R56, R169, 0x5410, R56 ;  /* 0x00005410a9387816 */ /* 0x000fe20000000038 */
[----:B------:R-:W-:Y:S01]  /*8ec0*/  FMUL.FTZ R75, R44, R47 ;  /* 0x0000002f2c4b7220 */ /* 0x000fe20000410000 */
[----:B------:R-:W-:Y:S01]  /*8ed0*/  PRMT R54, R162, 0x5410, R54 ;  /* 0x00005410a2367816 */ /* 0x000fe20000000036 */
[C---:B------:R-:W-:Y:S01]  /*8ee0*/  FFMA.FTZ R45, R41.reuse, R86, -R88 ;  /* 0x00000056292d7223 */ /* 0x040fe20000010858 */
[----:B------:R-:W-:Y:S01]  /*8ef0*/  FFMA.FTZ R41, R41, R84, R63 ;  /* 0x0000005429297223 */ /* 0x000fe2000001003f */
[-C--:B------:R-:W-:Y:S01]  /*8f00*/  FMUL.FTZ R85, R44, R53.reuse ;  /* 0x000000352c557220 */ /* 0x080fe20000410000 */
[----:B------:R-:W-:Y:S01]  /*8f10*/  LOP3.LUT R46, R46, 0xffff0000, RZ, 0xc0, !PT ;  /* 0xffff00002e2e7812 */ /* 0x000fe200078ec0ff */
[----:B------:R-:W-:Y:S01]  /*8f20*/  FFMA.FTZ R44, R40, R53, -R75 ;  /* 0x00000035282c7223 */ /* 0x000fe2000001084b */
[C---:B------:R-:W-:Y:S01]  /*8f30*/  LOP3.LUT R63, R56.reuse, 0xffff0000, RZ, 0xc0, !PT ;  /* 0xffff0000383f7812 */ /* 0x040fe200078ec0ff */
[----:B------:R-:W-:Y:S01]  /*8f40*/  FFMA.FTZ R43, R43, R72, R90 ;  /* 0x000000482b2b7223 */ /* 0x000fe2000001005a */
[----:B------:R-:W-:Y:S01]  /*8f50*/  IMAD.U32 R84, R56, 0x10000, RZ ;  /* 0x0001000038547824 */ /* 0x000fe200078e00ff */
[C---:B------:R-:W-:Y:S01]  /*8f60*/  LOP3.LUT R53, R54.reuse, 0xffff0000, RZ, 0xc0, !PT ;  /* 0xffff000036357812 */ /* 0x040fe200078ec0ff */
[----:B------:R-:W-:Y:S01]  /*8f70*/  IMAD.U32 R72, R54, 0x10000, RZ ;  /* 0x0001000036487824 */ /* 0x000fe200078e00ff */
[----:B------:R-:W-:Y:S01]  /*8f80*/  LOP3.LUT R42, R42, 0xffff0000, RZ, 0xc0, !PT ;  /* 0xffff00002a2a7812 */ /* 0x000fe200078ec0ff */
[----:B------:R-:W-:Y:S01]  /*8f90*/  FFMA.FTZ R40, R40, R47, R85 ;  /* 0x0000002f28287223 */ /* 0x000fe20000010055 */
[C---:B------:R-:W-:Y:S01]  /*8fa0*/  FMUL.FTZ R54, R73.reuse, R84 ;  /* 0x0000005449367220 */ /* 0x040fe20000410000 */
[C---:B------:R-:W-:Y:S01]  /*8fb0*/  FMUL.FTZ R47, R46.reuse, R63 ;  /* 0x0000003f2e2f7220 */ /* 0x040fe20000410000 */
[-C--:B------:R-:W-:Y:S01]  /*8fc0*/  FMUL.FTZ R73, R73, R72.reuse ;  /* 0x0000004849497220 */ /* 0x080fe20000410000 */
[-C--:B------:R-:W-:Y:S01]  /*8fd0*/  FMUL.FTZ R46, R46, R53.reuse ;  /* 0x000000352e2e7220 */ /* 0x080fe20000410000 */
[C---:B------:R-:W-:Y:S01]  /*8fe0*/  FFMA.FTZ R54, R61.reuse, R72, -R54 ;  /* 0x000000483d367223 */ /* 0x040fe20000010836 */
[----:B------:R-:W-:Y:S01]  /*8ff0*/  FFMA.FTZ R47, R42, R53, -R47 ;  /* 0x000000352a2f7223 */ /* 0x000fe2000001082f */
[----:B------:R-:W-:Y:S01]  /*9000*/  F2FP.BF16.F32.PACK_AB R44, R44, R45 ;  /* 0x0000002d2c2c723e */ /* 0x000fe200000010ff */
        /* <DEDUP_REMOVED lines=13> */
[----:B------:R-:W-:Y:S02]  /*90e0*/  IMAD.MOV.U32 R45, RZ, RZ, R57 ;  /* 0x000000ffff2d7224 */ /* 0x000fe400078e0039 */
[----:B------:R-:W-:-:S07]  /*90f0*/  IMAD.MOV.U32 R47, RZ, RZ, R62 ;  /* 0x000000ffff2f7224 */ /* 0x000fce00078e003e */
.L_x_2824:
[----:B------:R-:W-:Y:S05]  /*9100*/  BSYNC B2 ;  /* 0x0000000000027941 */ /* 0x000fea0003800000 */
.L_x_2823:
[----:B0-----:R3:W-:Y:S04]  /*9110*/  STG.E.128 desc[UR60][R48.64], R40 ;  /* 0x0000002830007986 */ /* 0x0017e8000c101d3c */
[----:B--2---:R3:W-:Y:S02]  /*9120*/  @!P3 STG.E.128 desc[UR60][R50.64], R44 ;  /* 0x0000002c3200b986 */ /* 0x0047e4000c101d3c */
.L_x_2822:
[----:B------:R-:W-:Y:S05]  /*9130*/  BSYNC B1 ;  /* 0x0000000000017941 */ /* 0x000fea0003800000 */
.L_x_2821:
[----:B------:R-:W-:Y:S01]  /*9140*/  ISETP.NE.AND P3, PT, R33, RZ, PT ;  /* 0x000000ff2100720c */ /* 0x000fe20003f65270 */
[----:B------:R-:W-:-:S12]  /*9150*/  BSSY B1, `(.L_x_2825) ;  /* 0x000007f000017945 */ /* 0x000fd80003800000 */
[----:B------:R-:W-:Y:S05]  /*9160*/  @!P3 BRA `(.L_x_2826) ;  /* 0x0000000400f4b947 */ /* 0x000fea0003800000 */
[----:B---3--:R-:W-:Y:S01]  /*9170*/  SEL R40, R124, R146, !P1 ;  /* 0x000000927c287207 */ /* 0x008fe20004800000 */
        /* <DEDUP_REMOVED lines=32> */
[----:B0-----:R-:W-:Y:S01]  /*9380*/  IMAD.U32 R59, R41, 0x10000, RZ ;  /* 0x00010000293b7824 */ /* 0x001fe200078e00ff */
[----:B------:R-:W-:Y:S01]  /*9390*/  SHF.R.U32.HI R70, RZ, 0x10, R71 ;  /* 0x00000010ff467819 */ /* 0x000fe20000011647 */
[----:B--2---:R-:W-:Y:S01]  /*93a0*/  IMAD.U32 R63, R47, 0x10000, RZ ;  /* 0x000100002f3f7824 */ /* 0x004fe200078e00ff */
[----:B------:R-:W-:Y:S01]  /*93b0*/  SHF.R.U32.HI R71, RZ, 0x10, R81 ;  /* 0x00000010ff477819 */ /* 0x000fe20000011651 */
[----:B------:R-:W-:Y:S01]  /*93c0*/  IMAD.U32 R56, R43, 0x10000, RZ ;  /* 0x000100002b387824 */ /* 0x000fe200078e00ff */
[--C-:B------:R-:W-:Y:S01]  /*93d0*/  SHF.R.U64 R57, R68, 0x10, R69.reuse ;  /* 0x0000001044397819 */ /* 0x100fe20000001245 */
[----:B------:R-:W-:Y:S01]  /*93e0*/  IMAD.U32 R68, R45, 0x10000, RZ ;  /* 0x000100002d447824 */ /* 0x000fe200078e00ff */
[----:B------:R-:W-:Y:S02]  /*93f0*/  SHF.R.U32.HI R69, RZ, 0x10, R69 ;  /* 0x00000010ff457819 */ /* 0x000fe40000011645 */
[----:B------:R-:W-:-:S02]  /*9400*/  PRMT R71, R160, 0x5432, R71 ;  /* 0x00005432a0477816 */ /* 0x000fc40000000047 */
[----:B------:R-:W-:Y:S02]  /*9410*/  PRMT R57, R158, 0x5410, R57 ;  /* 0x000054109e397816 */ /* 0x000fe40000000039 */
[----:B------:R-:W-:Y:S01]  /*9420*/  SHF.R.U64 R61, R80, 0x10, R81 ;  /* 0x00000010503d7819 */ /* 0x000fe20000001251 */
[----:B------:R-:W-:Y:S01]  /*9430*/  IMAD.U32 R72, R71, 0x10000, RZ ;  /* 0x0001000047487824 */ /* 0x000fe200078e00ff */
[----:B------:R-:W-:Y:S02]  /*9440*/  PRMT R158, R158, 0x5432, R69 ;  /* 0x000054329e9e7816 */ /* 0x000fe40000000045 */
[--C-:B------:R-:W-:Y:S02]  /*9450*/  SHF.R.U64 R62, R82, 0x10, R83.reuse ;  /* 0x00000010523e7819 */ /* 0x100fe40000001253 */
[----:B------:R-:W-:Y:S01]  /*9460*/  SHF.R.U32.HI R82, RZ, 0x10, R83 ;  /* 0x00000010ff527819 */ /* 0x000fe20000011653 */
[----:B------:R-:W-:Y:S01]  /*9470*/  IMAD.U32 R69, R158, 0x10000, RZ ;  /* 0x000100009e457824 */ /* 0x000fe200078e00ff */
[----:B------:R-:W-:-:S02]  /*9480*/  PRMT R160, R160, 0x5410, R61 ;  /* 0x00005410a0a07816 */ /* 0x000fc4000000003d */
[C---:B------:R-:W-:Y:S01]  /*9490*/  PRMT R61, R159.reuse, 0x5410, R62 ;  /* 0x000054109f3d7816 */ /* 0x040fe2000000003e */
[CC--:B------:R-:W-:Y:S01]  /*94a0*/  FMUL.FTZ R62, R68.reuse, R72.reuse ;  /* 0x00000048443e7220 */ /* 0x0c0fe20000410000 */
[----:B------:R-:W-:Y:S01]  /*94b0*/  PRMT R82, R159, 0x5432, R82 ;  /* 0x000054329f527816 */ /* 0x000fe20000000052 */
[-C--:B------:R-:W-:Y:S01]  /*94c0*/  FMUL.FTZ R68, R68, R69.reuse ;  /* 0x0000004544447220 */ /* 0x080fe20000410000 */
[----:B------:R-:W-:Y:S01]  /*94d0*/  PRMT R70, R157, 0x5432, R70 ;  /* 0x000054329d467816 */ /* 0x000fe20000000046 */
[----:B------:R-:W-:Y:S01]  /*94e0*/  FFMA.FTZ R62, R59, R69, -R62 ;  /* 0x000000453b3e7223 */ /* 0x000fe2000001083e */
[----:B------:R-:W-:Y:S01]  /*94f0*/  LOP3.LUT R60, R45, 0xffff0000, RZ, 0xc0, !PT ;  /* 0xffff00002d3c7812 */ /* 0x000fe200078ec0ff */
[----:B------:R-:W-:Y:S01]  /*9500*/  IMAD.U32 R73, R82, 0x10000, RZ ;  /* 0x0001000052497824 */ /* 0x000fe200078e00ff */
[----:B------:R-:W-:Y:S01]  /*9510*/  LOP3.LUT R71, R71, 0xffff0000, RZ, 0xc0, !PT ;  /* 0xffff000047477812 */ /* 0x000fe200078ec0ff */
[----:B------:R-:W-:Y:S01]  /*9520*/  FFMA.FTZ R59, R59, R72, R68 ;  /* 0x000000483b3b7223 */ /* 0x000fe20000010044 */
[----:B------:R-:W-:Y:S01]  /*9530*/  LOP3.LUT R69, R158, 0xffff0000, RZ, 0xc0, !PT ;  /* 0xffff00009e457812 */ /* 0x000fe200078ec0ff */
[----:B------:R-:W-:Y:S01]  /*9540*/  IMAD.U32 R68, R70, 0x10000, RZ ;  /* 0x0001000046447824 */ /* 0x000fe200078e00ff */
[----:B------:R-:W-:Y:S01]  /*9550*/  LOP3.LUT R55, R41, 0xffff0000, RZ, 0xc0, !PT ;  /* 0xffff000029377812 */ /* 0x000fe200078ec0ff */
[C---:B------:R-:W-:Y:S01]  /*9560*/  FMUL.FTZ R74, R60.reuse, R71 ;  /* 0x000000473c4a7220 */ /* 0x040fe20000410000 */
[----:B------:R-:W-:Y:S01]  /*9570*/  LOP3.LUT R47, R47, 0xffff0000, RZ, 0xc0, !PT ;  /* 0xffff00002f2f7812 */ /* 0x000fe200078ec0ff */
[----:B------:R-:W-:Y:S01]  /*9580*/  FMUL.FTZ R60, R60, R69 ;  /* 0x000000453c3c7220 */ /* 0x000fe20000410000 */
[C---:B------:R-:W-:Y:S01]  /*9590*/  FMUL.FTZ R75, R63.reuse, R73 ;  /* 0x000000493f4b7220 */ /* 0x040fe20000410000 */
[----:B------:R-:W-:Y:S01]  /*95a0*/  LOP3.LUT R82, R82, 0xffff0000, RZ, 0xc0, !PT ;  /* 0xffff000052527812 */ /* 0x000fe200078ec0ff */
[-C--:B------:R-:W-:Y:S01]  /*95b0*/  FMUL.FTZ R72, R63, R68.reuse ;  /* 0x000000443f487220 */ /* 0x080fe20000410000 */
[----:B------:R-:W-:Y:S01]  /*95c0*/  LOP3.LUT R70, R70, 0xffff0000, RZ, 0xc0, !PT ;  /* 0xffff000046467812 */ /* 0x000fe200078ec0ff */
[C---:B------:R-:W-:Y:S01]  /*95d0*/  FFMA.FTZ R69, R55.reuse, R69, -R74 ;  /* 0x0000004537457223 */ /* 0x040fe2000001084a */
[----:B------:R-:W-:Y:S01]  /*95e0*/  FFMA.FTZ R60, R55, R71, R60 ;  /* 0x00000047373c7223 */ /* 0x000fe2000001003c */
[----:B------:R-:W-:Y:S01]  /*95f0*/  LOP3.LUT R53, R43, 0xffff0000, RZ, 0xc0, !PT ;  /* 0xffff00002b357812 */ /* 0x000fe200078ec0ff */
[C---:B------:R-:W-:Y:S01]  /*9600*/  FFMA.FTZ R55, R56.reuse, R68, -R75 ;  /* 0x0000004438377223 */ /* 0x040fe2000001084b */
[----:B------:R-:W-:Y:S01]  /*9610*/  FFMA.FTZ R56, R56, R73, R72 ;  /* 0x0000004938387223 */ /* 0x000fe20000010048 */
[----:B------:R-:W-:Y:S01]  /*9620*/  FMUL.FTZ R74, R47, R82 ;  /* 0x000000522f4a7220 */ /* 0x000fe20000410000 */
[----:B------:R-:W-:-:S02]  /*9630*/  IMAD.U32 R45, R44, 0x10000, RZ ;  /* 0x000100002c2d7824 */ /* 0x000fc400078e00ff */
[-C--:B------:R-:W-:Y:S01]  /*9640*/  FMUL.FTZ R80, R47, R70.reuse ;  /* 0x000000462f507220 */ /* 0x080fe20000410000 */
[----:B------:R-:W-:Y:S01]  /*9650*/  IMAD.U32 R72, R160, 0x10000, RZ ;  /* 0x00010000a0487824 */ /* 0x000fe200078e00ff */
[----:B------:R-:W-:Y:S01]  /*9660*/  LOP3.LUT R44, R44, 0xffff0000, RZ, 0xc0, !PT ;  /* 0xffff00002c2c7812 */ /* 0x000fe200078ec0ff */
[----:B------:R-:W-:Y:S01]  /*9670*/  IMAD.U32 R68, R57, 0x10000, RZ ;  /* 0x0001000039447824 */ /* 0x000fe200078e00ff */
[----:B------:R-:W-:Y:S01]  /*9680*/  LOP3.LUT R47, R160, 0xffff0000, RZ, 0xc0, !PT ;  /* 0xffff0000a02f7812 */ /* 0x000fe200078ec0ff */
[----:B------:R-:W-:Y:S01]  /*9690*/  FFMA.FTZ R74, R53, R70, -R74 ;  /* 0x00000046354a7223 */ /* 0x000fe2000001084a */
[----:B------:R-:W-:Y:S01]  /*96a0*/  LOP3.LUT R57, R57, 0xffff0000, RZ, 0xc0, !PT ;  /* 0xffff000039397812 */ /* 0x000fe200078ec0ff */
[C---:B------:R-:W-:Y:S01]  /*96b0*/  FMUL.FTZ R70, R45.reuse, R72 ;  /* 0x000000482d467220 */ /* 0x040fe20000410000 */
[----:B------:R-:W-:Y:S02]  /*96c0*/  IMAD.U32 R41, R40, 0x10000, RZ ;  /* 0x0001000028297824 */ /* 0x000fe400078e00ff */
[----:B------:R-:W-:Y:S01]  /*96d0*/  FMUL.FTZ R45, R45, R68 ;  /* 0x000000442d2d7220 */ /* 0x000fe20000410000 */
[----:B------:R-:W-:Y:S01]  /*96e0*/  PRMT R58, R157, 0x5410, R58 ;  /* 0x000054109d3a7816 */ /* 0x000fe2000000003a */
[----:B------:R-:W-:Y:S01]  /*96f0*/  FFMA.FTZ R71, R53, R82, R80 ;  /* 0x0000005235477223 */ /* 0x000fe20000010050 */
[C---:B------:R-:W-:Y:S01]  /*9700*/  IMAD.U32 R43, R42.reuse, 0x10000, RZ ;  /* 0x000100002a2b7824 */ /* 0x040fe200078e00ff */
[----:B------:R-:W-:Y:S01]  /*9710*/  LOP3.LUT R54, R42, 0xffff0000, RZ, 0xc0, !PT ;  /* 0xffff00002a367812 */ /* 0x000fe200078ec0ff */
[C---:B------:R-:W-:Y:S01]  /*9720*/  FMUL.FTZ R53, R44.reuse, R47 ;  /* 0x0000002f2c357220 */ /* 0x040fe20000410000 */
[----:B------:R-:W-:Y:S01]  /*9730*/  FMUL.FTZ R63, R44, R57 ;  /* 0x000000392c3f7220 */ /* 0x000fe20000410000 */
[----:B------:R-:W-:Y:S01]  /*9740*/  LOP3.LUT R40, R40, 0xffff0000, RZ, 0xc0, !PT ;  /* 0xffff000028287812 */ /* 0x000fe200078ec0ff */
[C---:B------:R-:W-:Y:S01]  /*9750*/  IMAD.U32 R42, R46.reuse, 0x10000, RZ ;  /* 0x000100002e2a7824 */ /* 0x040fe200078e00ff */
[----:B------:R-:W-:Y:S01]  /*9760*/  LOP3.LUT R46, R46, 0xffff0000, RZ, 0xc0, !PT ;  /* 0xffff00002e2e7812 */ /* 0x000fe200078ec0ff */
[----:B------:R-:W-:-:S02]  /*9770*/  IMAD.U32 R44, R61, 0x10000, RZ ;  /* 0x000100003d2c7824 */ /* 0x000fc400078e00ff */
[----:B------:R-:W-:Y:S01]  /*9780*/  FFMA.FTZ R72, R41, R72, R45 ;  /* 0x0000004829487223 */ /* 0x000fe2000001002d */
[----:B------:R-:W-:Y:S01]  /*9790*/  LOP3.LUT R61, R61, 0xffff0000, RZ, 0xc0, !PT ;  /* 0xffff00003d3d7812 */ /* 0x000fe200078ec0ff */
[----:B------:R-:W-:Y:S01]  /*97a0*/  FFMA.FTZ R70, R41, R68, -R70 ;  /* 0x0000004429467223 */ /* 0x000fe20000010846 */
[C---:B------:R-:W-:Y:S01]  /*97b0*/  LOP3.LUT R45, R58.reuse, 0xffff0000, RZ, 0xc0, !PT ;  /* 0xffff00003a2d7812 */ /* 0x040fe200078ec0ff */
[----:B------:R-:W-:Y:S02]  /*97c0*/  IMAD.U32 R41, R58, 0x10000, RZ ;  /* 0x000100003a297824 */ /* 0x000fe400078e00ff */
        /* <DEDUP_REMOVED lines=20> */
.L_x_2828:
[----:B------:R-:W-:Y:S05]  /*9910*/  BSYNC B2 ;  /* 0x0000000000027941 */ /* 0x000fea0003800000 */
.L_x_2827:
[----:B0-----:R4:W-:Y:S04]  /*9920*/  STG.E.128 desc[UR60][R48.64], R40 ;  /* 0x0000002830007986 */ /* 0x0019e8000c101d3c */
[----:B--2---:R4:W-:Y:S02]  /*9930*/  @!P3 STG.E.128 desc[UR60][R50.64], R44 ;  /* 0x0000002c3200b986 */ /* 0x0049e4000c101d3c */
.L_x_2826:
[----:B------:R-:W-:Y:S05]  /*9940*/  BSYNC B1 ;  /* 0x0000000000017941 */ /* 0x000fea0003800000 */
.L_x_2825:
[----:B------:R-:W-:-:S13]  /*9950*/  ISETP.NE.AND P3, PT, R34, RZ, PT ;  /* 0x000000ff2200720c */ /* 0x000fda0003f65270 */
[----:B------:R-:W-:Y:S05]  /*9960*/  @!P3 BRA `(.L_x_2779) ;  /* 0x0000000800e8b947 */ /* 0x000fea0003800000 */
[----:B---34-:R-:W2:Y:S01]  /*9970*/  LDL R40, [R1+0x20] ;  /* 0x0000200001287983 */ /* 0x018ea20000100800 */
[----:B------:R-:W-:Y:S01]  /*9980*/  SHF.R.U32.HI R43, RZ, 0x3, R217 ;  /* 0x00000003ff2b7819 */ /* 0x000fe200000116d9 */
[----:B------:R-:W-:Y:S01]  /*9990*/  BSSY B1, `(.L_x_2829) ;  /* 0x0000074000017945 */ /* 0x000fe20003800000 */
[----:B------:R-:W-:-:S04]  /*99a0*/  IADD3 R42, P3, P4, R116, R126, R28 ;  /* 0x0000007e742a7210 */ /* 0x000fc80007c7e01c */
[----:B0-----:R-:W-:Y:S02]  /*99b0*/  IADD3.X R45, R5, R52, R32, P3, P4 ;  /* 0x00000034052d7210 */ /* 0x001fe40001fe8420 */
        /* <DEDUP_REMOVED lines=27> */
[----:B------:R-:W-:Y:S01]  /*9b70*/  SHF.R.U32.HI R63, RZ, 0x10, R77 ;  /* 0x00000010ff3f7819 */ /* 0x000fe2000001164d */
[----:B0-----:R-:W-:Y:S01]  /*9b80*/  IMAD.U32 R55, R41, 0x10000, RZ ;  /* 0x0001000029377824 */ /* 0x001fe200078e00ff */
[----:B------:R-:W-:Y:S01]  /*9b90*/  PRMT R62, R153, 0x5432, R62 ;  /* 0x00005432993e7816 */ /* 0x000fe2000000003e */
[----:B------:R-:W-:Y:S01]  /*9ba0*/  IMAD.U32 R57, R43, 0x10000, RZ ;  /* 0x000100002b397824 */ /* 0x000fe200078e00ff */
[----:B------:R-:W-:Y:S01]  /*9bb0*/  PRMT R153, R153, 0x5410, R64 ;  /* 0x0000541099997816 */ /* 0x000fe20000000040 */
[----:B------:R-:W-:Y:S01]  /*9bc0*/  IMAD.U32 R53, R44, 0x10000, RZ ;  /* 0x000100002c357824 */ /* 0x000fe200078e00ff */
[----:B------:R-:W-:Y:S01]  /*9bd0*/  PRMT R63, R156, 0x5432, R63 ;  /* 0x000054329c3f7816 */ /* 0x000fe2000000003f */
[----:B------:R-:W-:Y:S01]  /*9be0*/  IMAD.U32 R51, R40, 0x10000, RZ ;  /* 0x0001000028337824 */ /* 0x000fe200078e00ff */
[----:B------:R-:W-:-:S02]  /*9bf0*/  SHF.R.U64 R69, R66, 0x10, R67 ;  /* 0x0000001042457819 */ /* 0x000fc40000001243 */
[----:B------:R-:W-:Y:S01]  /*9c00*/  SHF.R.U64 R65, R76, 0x10, R77 ;  /* 0x000000104c417819 */ /* 0x000fe2000000124d */
[----:B------:R-:W-:Y:S01]  /*9c10*/  IMAD.U32 R64, R63, 0x10000, RZ ;  /* 0x000100003f407824 */ /* 0x000fe200078e00ff */
[----:B------:R-:W-:Y:S02]  /*9c20*/  SHF.R.U64 R66, R78, 0x10, R79 ;  /* 0x000000104e427819 */ /* 0x000fe4000000124f */
[----:B------:R-:W-:Y:S01]  /*9c30*/  LOP3.LUT R59, R45, 0xffff0000, RZ, 0xc0, !PT ;  /* 0xffff00002d3b7812 */ /* 0x000fe200078ec0ff */
[----:B------:R-:W-:Y:S01]  /*9c40*/  IMAD.U32 R45, R153, 0x10000, RZ ;  /* 0x00010000992d7824 */ /* 0x000fe200078e00ff */
[----:B------:R-:W-:Y:S02]  /*9c50*/  SHF.R.U32.HI R67, RZ, 0x10, R67 ;  /* 0x00000010ff437819 */ /* 0x000fe40000011643 */
[----:B------:R-:W-:Y:S01]  /*9c60*/  SHF.R.U32.HI R78, RZ, 0x10, R79 ;  /* 0x00000010ff4e7819 */ /* 0x000fe2000001164f */
[----:B------:R-:W-:Y:S01]  /*9c70*/  FMUL.FTZ R68, R58, R45 ;  /* 0x0000002d3a447220 */ /* 0x000fe20000410000 */
[----:B------:R-:W-:-:S02]  /*9c80*/  LOP3.LUT R61, R47, 0xffff0000, RZ, 0xc0, !PT ;  /* 0xffff00002f3d7812 */ /* 0x000fc400078ec0ff */
[----:B------:R-:W-:Y:S01]  /*9c90*/  PRMT R156, R156, 0x5410, R65 ;  /* 0x000054109c9c7816 */ /* 0x000fe20000000041 */
[-C--:B------:R-:W-:Y:S01]  /*9ca0*/  FFMA.FTZ R68, R55, R64.reuse, R68 ;  /* 0x0000004037447223 */ /* 0x080fe20000010044 */
[----:B------:R-:W-:Y:S02]  /*9cb0*/  PRMT R47, R154, 0x5432, R69 ;  /* 0x000054329a2f7816 */ /* 0x000fe40000000045 */
[----:B------:R-:W-:Y:S01]  /*9cc0*/  PRMT R65, R155, 0x5410, R66 ;  /* 0x000054109b417816 */ /* 0x000fe20000000042 */
[----:B------:R-:W-:Y:S01]  /*9cd0*/  FMUL.FTZ R66, R58, R64 ;  /* 0x000000403a427220 */ /* 0x000fe20000410000 */
[----:B------:R-:W-:Y:S02]  /*9ce0*/  LOP3.LUT R63, R63, 0xffff0000, RZ, 0xc0, !PT ;  /* 0xffff00003f3f7812 */ /* 0x000fe400078ec0ff */
[----:B------:R-:W-:Y:S01]  /*9cf0*/  PRMT R154, R154, 0x5410, R67 ;  /* 0x000054109a9a7816 */ /* 0x000fe20000000043 */
[----:B------:R-:W-:Y:S01]  /*9d00*/  FFMA.FTZ R45, R55, R45, -R66 ;  /* 0x0000002d372d7223 */ /* 0x000fe20000010842 */
[----:B------:R-:W-:Y:S01]  /*9d10*/  PRMT R155, R155, 0x5432, R78 ;  /* 0x000054329b9b7816 */ /* 0x000fe2000000004e */
[----:B------:R-:W-:Y:S01]  /*9d20*/  FMUL.FTZ R67, R59, R63 ;  /* 0x0000003f3b437220 */ /* 0x000fe20000410000 */
[----:B------:R-:W-:Y:S01]  /*9d30*/  LOP3.LUT R56, R41, 0xffff0000, RZ, 0xc0, !PT ;  /* 0xffff000029387812 */ /* 0x000fe200078ec0ff */
[----:B------:R-:W-:Y:S01]  /*9d40*/  IMAD.U32 R55, R154, 0x10000, RZ ;  /* 0x000100009a377824 */ /* 0x000fe200078e00ff */
[----:B------:R-:W-:Y:S01]  /*9d50*/  LOP3.LUT R153, R153, 0xffff0000, RZ, 0xc0, !PT ;  /* 0xffff000099997812 */ /* 0x000fe200078ec0ff */
[C---:B------:R-:W-:Y:S01]  /*9d60*/  IMAD.U32 R58, R155.reuse, 0x10000, RZ ;  /* 0x000100009b3a7824 */ /* 0x040fe200078e00ff */
[----:B------:R-:W-:Y:S01]  /*9d70*/  LOP3.LUT R155, R155, 0xffff0000, RZ, 0xc0, !PT ;  /* 0xffff00009b9b7812 */ /* 0x000fe200078ec0ff */
[----:B------:R-:W-:Y:S01]  /*9d80*/  IMAD.U32 R41, R42, 0x10000, RZ ;  /* 0x000100002a297824 */ /* 0x000fe200078e00ff */
[----:B------:R-:W-:Y:S01]  /*9d90*/  LOP3.LUT R154, R154, 0xffff0000, RZ, 0xc0, !PT ;  /* 0xffff00009a9a7812 */ /* 0x000fe200078ec0ff */
[----:B------:R-:W-:Y:S01]  /*9da0*/  FFMA.FTZ R64, R56, R153, -R67 ;  /* 0x0000009938407223 */ /* 0x000fe20000010843 */
[CC--:B------:R-:W-:Y:S01]  /*9db0*/  FMUL.FTZ R66, R60.reuse, R58.reuse ;  /* 0x0000003a3c427220 */ /* 0x0c0fe20000410000 */
[----:B------:R-:W-:Y:S01]  /*9dc0*/  FMUL.FTZ R67, R60, R55 ;  /* 0x000000373c437220 */ /* 0x000fe20000410000 */
[----:B------:R-:W-:Y:S01]  /*9dd0*/  FMUL.FTZ R59, R59, R153 ;  /* 0x000000993b3b7220 */ /* 0x000fe20000410000 */
[----:B------:R-:W-:Y:S01]  /*9de0*/  LOP3.LUT R54, R43, 0xffff0000, RZ, 0xc0, !PT ;  /* 0xffff00002b367812 */ /* 0x000fe200078ec0ff */
[C---:B------:R-:W-:Y:S01]  /*9df0*/  FFMA.FTZ R66, R57.reuse, R55, -R66 ;  /* 0x0000003739427223 */ /* 0x040fe20000010842 */
[----:B------:R-:W-:Y:S01]  /*9e00*/  FFMA.FTZ R67, R57, R58, R67 ;  /* 0x0000003a39437223 */ /* 0x000fe20000010043 */
[----:B------:R-:W-:Y:S01]  /*9e10*/  FFMA.FTZ R63, R56, R63, R59 ;  /* 0x0000003f383f7223 */ /* 0x000fe2000001003b */
[----:B------:R-:W-:Y:S01]  /*9e20*/  FMUL.FTZ R55, R61, R155 ;  /* 0x0000009b3d377220 */ /* 0x000fe20000410000 */
[----:B------:R-:W-:-:S02]  /*9e30*/  IMAD.U32 R58, R156, 0x10000, RZ ;  /* 0x000100009c3a7824 */ /* 0x000fc400078e00ff */
[-C--:B------:R-:W-:Y:S01]  /*9e40*/  FMUL.FTZ R59, R61, R154.reuse ;  /* 0x0000009a3d3b7220 */ /* 0x080fe20000410000 */
[----:B------:R-:W-:Y:S02]  /*9e50*/  IMAD.U32 R56, R62, 0x10000, RZ ;  /* 0x000100003e387824 */ /* 0x000fe400078e00ff */
[----:B------:R-:W-:Y:S01]  /*9e60*/  FFMA.FTZ R61, R54, R154, -R55 ;  /* 0x0000009a363d7223 */ /* 0x000fe20000010837 */
[C---:B------:R-:W-:Y:S01]  /*9e70*/  FMUL.FTZ R60, R53.reuse, R58 ;  /* 0x0000003a353c7220 */ /* 0x040fe20000410000 */
[----:B------:R-:W-:Y:S01]  /*9e80*/  LOP3.LUT R44, R44, 0xffff0000, RZ, 0xc0, !PT ;  /* 0xffff00002c2c7812 */ /* 0x000fe200078ec0ff */
[-C--:B------:R-:W-:Y:S01]  /*9e90*/  FMUL.FTZ R53, R53, R56.reuse ;  /* 0x0000003835357220 */ /* 0x080fe20000410000 */
[----:B------:R-:W-:Y:S01]  /*9ea0*/  LOP3.LUT R57, R156, 0xffff0000, RZ, 0xc0, !PT ;  /* 0xffff00009c397812 */ /* 0x000fe200078ec0ff */
[C---:B------:R-:W-:Y:S01]  /*9eb0*/  FFMA.FTZ R60, R51.reuse, R56, -R60 ;  /* 0x00000038333c7223 */ /* 0x040fe2000001083c */
[----:B------:R-:W-:Y:S01]  /*9ec0*/  LOP3.LUT R55, R62, 0xffff0000, RZ, 0xc0, !PT ;  /* 0xffff00003e377812 */ /* 0x000fe200078ec0ff */
[----:B------:R-:W-:Y:S01]  /*9ed0*/  FFMA.FTZ R62, R54, R155, R59 ;  /* 0x0000009b363e7223 */ /* 0x000fe2000001003b */
[----:B------:R-:W-:Y:S01]  /*9ee0*/  LOP3.LUT R40, R40, 0xffff0000, RZ, 0xc0, !PT ;  /* 0xffff000028287812 */ /* 0x000fe200078ec0ff */
[----:B------:R-:W-:Y:S01]  /*9ef0*/  FFMA.FTZ R53, R51, R58, R53 ;  /* 0x0000003a33357223 */ /* 0x000fe20000010035 */
[----:B------:R-:W-:-:S02]  /*9f00*/  IMAD.U32 R43, R46, 0x10000, RZ ;  /* 0x000100002e2b7824 */ /* 0x000fc400078e00ff */
[C---:B------:R-:W-:Y:S01]  /*9f10*/  FMUL.FTZ R59, R44.reuse, R57 ;  /* 0x000000392c3b7220 */ /* 0x040fe20000410000 */
[-C--:B------:R-:W-:Y:S01]  /*9f20*/  FMUL.FTZ R51, R44, R55.reuse ;  /* 0x000000372c337220 */ /* 0x080fe20000410000 */
[----:B------:R-:W-:Y:S01]  /*9f30*/  IMAD.U32 R54, R65, 0x10000, RZ ;  /* 0x0001000041367824 */ /* 0x000fe200078e00ff */
[----:B------:R-:W-:Y:S01]  /*9f40*/  LOP3.LUT R46, R46, 0xffff0000, RZ, 0xc0, !PT ;  /* 0xffff00002e2e7812 */ /* 0x000fe200078ec0ff */
[----:B------:R-:W-:Y:S01]  /*9f50*/  IMAD.U32 R44, R47, 0x10000, RZ ;  /* 0x000100002f2c7824 */ /* 0x000fe200078e00ff */
[----:B------:R-:W-:Y:S01]  /*9f60*/  LOP3.LUT R65, R65, 0xffff0000, RZ, 0xc0, !PT ;  /* 0xffff000041417812 */ /* 0x000fe200078ec0ff */
[C---:B------:R-:W-:Y:S01]  /*9f70*/  FFMA.FTZ R59, R40.reuse, R55, -R59 ;  /* 0x00000037283b7223 */ /* 0x040fe2000001083b */
[----:B------:R-:W-:Y:S01]  /*9f80*/  LOP3.LUT R47, R47, 0xffff0000, RZ, 0xc0, !PT ;  /* 0xffff00002f2f7812 */ /* 0x000fe200078ec0ff */
        /* <DEDUP_REMOVED lines=20> */
.L_x_2830:
[----:B------:R-:W-:Y:S05]  /*a0d0*/  BSYNC B1 ;  /* 0x0000000000017941 */ /* 0x000fea0003800000 */
.L_x_2829:
        /* <DEDUP_REMOVED lines=10> */
.L_x_2746:
[----:B------:R-:W2:Y:S02]  /*a180*/  LDL R40, [R1+0x44] ;  /* 0x0000440001287983 */ /* 0x000ea40000100800 */
[----:B--2---:R-:W-:-:S13]  /*a190*/  R2UR UR4, R40 ;  /* 0x00000000280472ca */ /* 0x004fda00000e0000 */
[----:B------:R-:W-:-:S06]  /*a1a0*/  UISETP.NE.AND UP0, UPT, UR4, 0x3, UPT ;  /* 0x000000030400788c */ /* 0x000fcc000bf05270 */
[----:B------:R-:W-:-:S13]  /*a1b0*/  PLOP3.LUT P2, PT, PT, PT, UP0, 0x80, 0x0 ;  /* 0x000000000000781c */ /* 0x000fda0003f4f008 */
[----:B------:R-:W-:Y:S05]  /*a1c0*/  @!P2 BRA `(.L_x_2831) ;  /* 0x000000000004a947 */ /* 0x000fea0003800000 */
[----:B------:R-:W-:Y:S01]  /*a1d0*/  BPT.TRAP 0x1 ;  /* 0x000000040000795c */ /* 0x000fe20000300000 */
.L_x_2831:
[----:B------:R-:W-:Y:S01]  /*a1e0*/  IMAD R98, R17, 0x8, R16 ;  /* 0x0000000811627824 */ /* 0x000fe200078e0210 */
[----:B------:R-:W-:Y:S01]  /*a1f0*/  SHF.L.U32 R99, R209, 0x1f, RZ ;  /* 0x0000001fd1637819 */ /* 0x000fe200000006ff */
[----:B------:R-:W-:Y:S01]  /*a200*/  IMAD R97, R24, -0x70, R2 ;  /* 0xffffff9018617824 */ /* 0x000fe200078e0202 */
[----:B------:R-:W-:Y:S02]  /*a210*/  BSSY B1, `(.L_x_2832) ;  /* 0x0000004000017945 */ /* 0x000fe40003800000 */
[----:B------:R-:W1:Y:S02]  /*a220*/  SYNCS.PHASECHK.TRANS64.TRYWAIT P3, [R98+URZ+0x36890], R99 ;  /* 0x03689063620075a7 */ /* 0x000e64000806017f */
[----:B------:R-:W-:Y:S01]  /*a230*/  VIMNMX R97, R97, 0x70, PT ;  /* 0x0000007061617848 */ /* 0x000fe20003fe0100 */
[----:B-1----:R-:W-:Y:S06]  /*a240*/  @!P3 BRA `(.L_x_2833) ;  /* 0x000002500038b947 */ /* 0x002fec0003800000 */
.L_x_3129:
[----:B------:R-:W-:Y:S05]  /*a250*/  BSYNC B1 ;  /* 0x0000000000017941 */ /* 0x000fea0003800000 */
.L_x_2832:
[----:B------:R-:W-:Y:S01]  /*a260*/  ISETP.GE.AND P3, PT, R204, R97, PT ;  /* 0x00000061cc00720c */ /* 0x000fe20003f66270 */
[----:B------:R-:W-:-:S12]  /*a270*/  BSSY B1, `(.L_x_2834) ;  /* 0x0000014000017945 */ /* 0x000fd80003800000 */
[----:B------:R-:W-:Y:S05]  /*a280*/  @P3 BRA `(.L_x_2835) ;  /* 0x0000000000483947 */ /* 0x000fea0003800000 */
[----:B------:R-:W-:-:S13]  /*a290*/  ISETP.NE.AND P3, PT, R29, RZ, PT ;  /* 0x000000ff1d00720c */ /* 0x000fda0003f65270 */
[----:B0-----:R-:W0:Y:S04]  /*a2a0*/  @P3 LDS.128 R40, [R39+0x21000] ;  /* 0x0210000027283984 */ /* 0x001e280000000c00 */
[----:B0-----:R-:W-:Y:S01]  /*a2b0*/  @P3 STG.E.128 desc[UR60][R46.64], R40 ;  /* 0x000000282e003986 */ /* 0x001fe2000c101d3c */
[----:B------:R-:W-:-:S13]  /*a2c0*/  ISETP.NE.AND P3, PT, R33, RZ, PT ;  /* 0x000000ff2100720c */ /* 0x000fda0003f65270 */
[----:B------:R-:W0:Y:S04]  /*a2d0*/  @P3 LDS.128 R40, [R96+0x21000] ;  /* 0x0210000060283984 */ /* 0x000e280000000c00 */
        /* <DEDUP_REMOVED lines=12> */
[----:B0-----:R2:W-:Y:S02]  /*a3a0*/  @P3 STG.E.128 desc[UR60][R46.64+0x140], R40 ;  /* 0x000140282e003986 */ /* 0x0015e4000c101d3c */
.L_x_2835:
[----:B------:R-:W-:Y:S05]  /*a3b0*/  BSYNC B1 ;  /* 0x0000000000017941 */ /* 0x000fea0003800000 */
.L_x_2834:
[----:B--2---:R-:W-:-:S05]  /*a3c0*/  VIADD R40, R204, 0x40 ;  /* 0x00000040cc287836 */ /* 0x004fca0000000000 */
[----:B------:R-:W-:-:S13]  /*a3d0*/  ISETP.GE.AND P3, PT, R40, R97, PT ;  /* 0x000000612800720c */ /* 0x000fda0003f66270 */
        /* <DEDUP_REMOVED lines=19> */
.L_x_2779:
[----:B------:R-:W-:Y:S05]  /*a510*/  BSYNC B0 ;  /* 0x0000000000007941 */ /* 0x000fea0003800000 */
.L_x_2745:
        /* <DEDUP_REMOVED lines=17> */
.L_x_2837:
[----:B------:R-:W-:Y:S05]  /*a630*/  BSYNC B0 ;  /* 0x0000000000007941 */ /* 0x000fea0003800000 */
.L_x_2836:
[----:B------:R-:W1:Y:S01]  /*a640*/  SYNCS.PHASECHK.TRANS64.TRYWAIT P2, [R98+URZ+0x368b0], R99 ;  /* 0x0368b063620075a7 */ /* 0x000e62000804017f */
[----:B------:R-:W-:Y:S01]  /*a650*/  ULDC.64 UR4, c[0x0][0x318] ;  /* 0x0000c60000047ab9 */ /* 0x000fe20000000a00 */
[----:B------:R-:W-:Y:S01]  /*a660*/  ULDC.64 UR6, c[0x0][0x328] ;  /* 0x0000ca0000067ab9 */ /* 0x000fe20000000a00 */
[----:B0-----:R-:W-:Y:S01]  /*a670*/  IMAD.U32 R40, RZ, RZ, UR4 ;  /* 0x00000004ff287e24 */ /* 0x001fe2000f8e00ff */
[----:B------:R-:W-:Y:S01]  /*a680*/  BSSY B0, `(.L_x_2838) ;  /* 0x0000009000007945 */ /* 0x000fe20003800000 */
[----:B------:R-:W-:Y:S02]  /*a690*/  IMAD.U32 R42, RZ, RZ, UR6 ;  /* 0x00000006ff2a7e24 */ /* 0x000fe4000f8e00ff */
[----:B------:R-:W-:Y:S01]  /*a6a0*/  IMAD.U32 R41, RZ, RZ, UR7 ;  /* 0x00000007ff297e24 */ /* 0x000fe2000f8e00ff */
[----:B------:R0:W-:Y:S04]  /*a6b0*/  STL [R1+0x38], R40 ;  /* 0x0000382801007387 */ /* 0x0001e80000100800 */
[----:B------:R2:W-:Y:S01]  /*a6c0*/  STL [R1+0x40], R42 ;  /* 0x0000402a01007387 */ /* 0x0005e20000100800 */
[----:B0-----:R-:W-:-:S05]  /*a6d0*/  IMAD.U32 R40, RZ, RZ, UR5 ;  /* 0x00000005ff287e24 */ /* 0x001fca000f8e00ff */
[----:B------:R2:W-:Y:S04]  /*a6e0*/  STL [R1+0x24], R40 ;  /* 0x0000242801007387 */ /* 0x0005e80000100800 */
[----:B------:R2:W-:Y:S02]  /*a6f0*/  STL [R1+0x3c], R41 ;  /* 0x00003c2901007387 */ /* 0x0005e40000100800 */
[----:B-12---:R-:W-:Y:S05]  /*a700*/  @!P2 BRA `(.L_x_2839) ;  /* 0x0000024c001ca947 */ /* 0x006fea0003800000 */
.L_x_3130:
[----:B------:R-:W-:Y:S05]  /*a710*/  BSYNC B0 ;  /* 0x0000000000007941 */ /* 0x000fea0003800000 */
.L_x_2838:
[----:B------:R1:W5:Y:S04]  /*a720*/  LDL R51, [R1+0x40] ;  /* 0x0000400001337983 */ /* 0x0003680000100800 */
[----:B------:R1:W5:Y:S04]  /*a730*/  LDL R50, [R1+0x3c] ;  /* 0x00003c0001327983 */ /* 0x0003680000100800 */
[----:B------:R1:W5:Y:S04]  /*a740*/  LDL R49, [R1+0x38] ;  /* 0x0000380001317983 */ /* 0x0003680000100800 */
[----:B------:R1:W5:Y:S01]  /*a750*/  LDL R48, [R1+0x24] ;  /* 0x0000240001307983 */ /* 0x0003620000100800 */
        /* <DEDUP_REMOVED lines=35> */
.L_x_2841:
[----:B------:R-:W-:Y:S05]  /*a990*/  BSYNC B0 ;  /* 0x0000000000007941 */ /* 0x000fea0003800000 */
.L_x_2840:
[----:B-1----:R-:W-:Y:S01]  /*a9a0*/  VIADD R40, R204, 0x40 ;  /* 0x00000040cc287836 */ /* 0x002fe20000000000 */
[----:B------:R-:W-:Y:S04]  /*a9b0*/  BSSY B0, `(.L_x_2842) ;  /* 0x0000024000007945 */ /* 0x000fe80003800000 */
[----:B------:R-:W-:-:S13]  /*a9c0*/  ISETP.GE.AND P2, PT, R40, R97, PT ;  /* 0x000000612800720c */ /* 0x000fda0003f46270 */
[----:B------:R-:W-:Y:S05]  /*a9d0*/  @P2 BRA `(.L_x_2843) ;  /* 0x0000000000842947 */ /* 0x000fea0003800000 */
[----:B-----5:R-:W-:Y:S01]  /*a9e0*/  R2UR UR7, R51 ;  /* 0x00000000330772ca */ /* 0x020fe200000e0000 */
[----:B------:R-:W-:Y:S01]  /*a9f0*/  IMAD.MOV.U32 R40, RZ, RZ, R114 ;  /* 0x000000ffff287224 */ /* 0x000fe200078e0072 */
        /* <DEDUP_REMOVED lines=31> */
.L_x_2843:
[----:B------:R-:W-:Y:S05]  /*abf0*/  BSYNC B0 ;  /* 0x0000000000007941 */ /* 0x000fea0003800000 */
.L_x_2842:
[----:B------:R-:W2:Y:S01]  /*ac00*/  LDL R39, [R1+0x20] ;  /* 0x0000200001277983 */ /* 0x000ea20000100800 */
        /* <DEDUP_REMOVED lines=13> */
[----:B-1----:R-:W-:Y:S02]  /*ace0*/  SEL R40, RZ, 0x1, P3 ;  /* 0x00000001ff287807 */ /* 0x002fe40001800000 */
[----:B------:R-:W-:Y:S02]  /*acf0*/  SEL R17, R17, RZ, P3 ;  /* 0x000000ff11117207 */ /* 0x000fe40001800000 */
[----:B------:R-:W-:Y:S02]  /*ad00*/  LOP3.LUT R209, R209, R40, RZ, 0x3c, !PT ;  /* 0x00000028d1d17212 */ /* 0x000fe400078e3cff */
[----:B--2---:R-:W-:-:S13]  /*ad10*/  LOP3.LUT P4, RZ, R39, 0x2, RZ, 0xc0, !PT ;  /* 0x0000000227ff7812 */ /* 0x004fda000788c0ff */
[----:B0-----:R-:W-:Y:S05]  /*ad20*/  @P4 BRA `(.L_x_2844) ;  /* 0xffffff7c00104947 */ /* 0x001fea000383ffff */
.L_x_2740:
[----:B------:R-:W0:Y:S01]  /*ad30*/  LDC R0, c[0x0][0x448] ;  /* 0x00011200ff007b82 */ /* 0x000e220000000800 */
[----:B------:R-:W-:Y:S01]  /*ad40*/  VIADD R2, R224, 0x7f ;  /* 0x0000007fe0027836 */ /* 0x000fe20000000000 */
[----:B------:R-:W-:Y:S01]  /*ad50*/  BSSY B0, `(.L_x_2845) ;  /* 0x0000047000007945 */ /* 0x000fe20003800000 */
[----:B------:R-:W-:Y:S02]  /*ad60*/  CS2R R118, SRZ ;  /* 0x0000000000767805 */ /* 0x000fe4000001ff00 */
        /* <DEDUP_REMOVED lines=20> */
[----:B0-----:R-:W-:-:S02]  /*aeb0*/  ISETP.NE.AND P0, PT, R0, 0x1, PT ;  /* 0x000000010000780c */ /* 0x001fc40003f05270 */
        /* <DEDUP_REMOVED lines=17> */
[----:B-----5:R-:W-:Y:S02]  /*afd0*/  CS2R R48, SRZ ;  /* 0x0000000000307805 */ /* 0x020fe4000001ff00 */
        /* <DEDUP_REMOVED lines=8> */
[----:B------:R-:W-:Y:S01]  /*b060*/  CS2R R32, SRZ ;  /* 0x0000000000207805 */ /* 0x000fe2000001ff00 */
[----:B------:R-:W-:Y:S02]  /*b070*/  IMAD.MOV.U32 R10, RZ, RZ, RZ ;  /* 0x000000ffff0a7224 */ /* 0x000fe400078e00ff */
[----:B------:R-:W-:-:S02]  /*b080*/  IMAD.MOV.U32 R30, RZ, RZ, RZ ;  /* 0x000000ffff1e7224 */ /* 0x000fc400078e00ff */
[----:B------:R-:W-:Y:S02]  /*b090*/  IMAD.MOV.U32 R6, RZ, RZ, RZ ;  /* 0x000000ffff067224 */ /* 0x000fe400078e00ff */
[----:B------:R-:W-:Y:S02]  /*b0a0*/  IMAD.MOV.U32 R28, RZ, RZ, RZ ;  /* 0x000000ffff1c7224 */ /* 0x000fe400078e00ff */
[----:B------:R-:W-:Y:S02]  /*b0b0*/  IMAD.MOV.U32 R136, RZ, RZ, RZ ;  /* 0x000000ffff887224 */ /* 0x000fe400078e00ff */
[----:B0-----:R-:W-:-:S04]  /*b0c0*/  @P0 IMAD.HI.U32 R3, R2, R3, RZ ;  /* 0x0000000302030227 */ /* 0x001fc800078e00ff */
[----:B------:R-:W-:Y:S01]  /*b0d0*/  IMAD.MOV.U32 R5, RZ, RZ, RZ ;  /* 0x000000ffff057224 */ /* 0x000fe200078e00ff */
[----:B-1----:R-:W-:Y:S01]  /*b0e0*/  @P0 SHF.R.U32.HI R2, RZ, R0, R3 ;  /* 0x00000000ff020219 */ /* 0x002fe20000011603 */
[----:B------:R-:W-:Y:S01]  /*b0f0*/  IMAD.MOV.U32 R0, RZ, RZ, RZ ;  /* 0x000000ffff007224 */ /* 0x000fe200078e00ff */
[----:B------:R-:W-:-:S03]  /*b100*/  PLOP3.LUT P0, PT, PT, PT, PT, 0x80, 0x0 ;  /* 0x000000000000781c */ /* 0x000fc60003f0f070 */
[----:B------:R-:W-:Y:S02]  /*b110*/  IMAD.IADD R3, R149, 0x1, R2 ;  /* 0x0000000195037824 */ /* 0x000fe400078e0202 */
[----:B------:R-:W-:-:S04]  /*b120*/  IMAD.MOV.U32 R2, RZ, RZ, RZ ;  /* 0x000000ffff027224 */ /* 0x000fc800078e00ff */
[----:B------:R-:W-:-:S05]  /*b130*/  IMAD.HI R2, R3, -0x6db6db6d, R2 ;  /* 0x9249249303027827 */ /* 0x000fca00078e0202 */
[----:B------:R-:W-:-:S04]  /*b140*/  SHF.R.U32.HI R3, RZ, 0x1f, R2 ;  /* 0x0000001fff037819 */ /* 0x000fc80000011602 */
[----:B------:R-:W-:Y:S01]  /*b150*/  LEA.HI.SX32 R3, R2, R3, 0x1a ;  /* 0x0000000302037211 */ /* 0x000fe200078fd2ff */
[----:B------:R-:W-:-:S03]  /*b160*/  IMAD.MOV.U32 R2, RZ, RZ, RZ ;  /* 0x000000ffff027224 */ /* 0x000fc600078e00ff */
[----:B------:R-:W-:-:S04]  /*b170*/  VIMNMX R150, R150, R3, PT ;  /* 0x0000000396967248 */ /* 0x000fc80003fe0100 */
[----:B------:R-:W-:Y:S01]  /*b180*/  ISETP.GE.AND P1, PT, R150, 0x1, PT ;  /* 0x000000019600780c */ /* 0x000fe20003f26270 */
[----:B------:R-:W-:-:S12]  /*b190*/  @P2 BRA `(.L_x_2846) ;  /* 0x0000000000082947 */ /* 0x000fd80003800000 */
[----:B------:R-:W0:Y:S02]  /*b1a0*/  FENCE.VIEW.ASYNC.G ;  /* 0x00000000000073c6 */ /* 0x000e240000000100 */
[----:B0-----:R-:W-:Y:S06]  /*b1b0*/  BAR.ARV 0xc, 0x180 ;  /* 0x0306000000007b1d */ /* 0x001fec0000002000 */
.L_x_2846:
[----:B------:R-:W-:Y:S05]  /*b1c0*/  BSYNC B0 ;  /* 0x0000000000007941 */ /* 0x000fea0003800000 */
.L_x_2845:
[----:B------:R-:W-:Y:S02]  /*b1d0*/  IMAD.MOV.U32 R4, RZ, RZ, RZ ;  /* 0x000000ffff047224 */ /* 0x000fe400078e00ff */
[----:B------:R-:W-:Y:S01]  /*b1e0*/  IMAD.MOV.U32 R3, RZ, RZ, RZ ;  /* 0x000000ffff037224 */ /* 0x000fe200078e00ff */
        /* <DEDUP_REMOVED lines=34> */
.L_x_2848:
[----:B------:R-:W-:Y:S02]  /*b410*/  ULDC UR4, c[0x0][0x3f4] ;  /* 0x0000fd0000047ab9 */ /* 0x000fe40000000800 */
[----:B------:R-:W-:-:S13]  /*b420*/  ISETP.LT.AND P0, PT, RZ, UR4, PT ;  /* 0x00000004ff007c0c */ /* 0x000fda000bf01270 */
[----:B------:R-:W-:Y:S05]  /*b430*/  @P0 BRA `(.L_x_2849) ;  /* 0x0000000000400947 */ /* 0x000fea0003800000 */
[----:B------:R-:W2:Y:S02]  /*b440*/  LDL R20, [R1+0x48] ;  /* 0x0000480001147983 */ /* 0x000ea40000100800 */
[----:B--2---:R-:W-:-:S04]  /*b450*/  LEA.HI R0, R20, R20, RZ, 0x1 ;  /* 0x0000001414007211 */ /* 0x004fc800078f08ff */
        /* <DEDUP_REMOVED lines=8> */
.L_x_2852:
[----:B-1----:R1:W2:Y:S02]  /*b4e0*/  SYNCS.PHASECHK.TRANS64.TRYWAIT P0, [R16+URZ+0x36800], R3 ;  /* 0x03680003100075a7 */ /* 0x0022a4000800017f */
[----:B--2---:R-:W-:Y:S05]  /*b4f0*/  @!P0 NANOSLEEP.SYNCS 0x989680 ;  /* 0x009896800000895d */ /* 0x004fea0003900000 */
[----:B------:R-:W2:Y:S02]  /*b500*/  @!P0 SYNCS.PHASECHK.TRANS64 P0, [R16+URZ+0x36800], R3 ;  /* 0x03680003100085a7 */ /* 0x000ea4000800007f */
[----:B--2---:R-:W-:Y:S05]  /*b510*/  @!P0 BRA `(.L_x_2852) ;  /* 0xfffffffc00f08947 */ /* 0x004fea000383ffff */
.L_x_2851:
[----:B------:R-:W-:Y:S05]  /*b520*/  BSYNC B0 ;  /* 0x0000000000007941 */ /* 0x000fea0003800000 */
.L_x_2850:
[----:B------:R-:W-:Y:S05]  /*b530*/  BRA `(.L_x_2853) ;  /* 0x0000007400dc7947 */ /* 0x000fea0003800000 */
.L_x_2849:
[----:B------:R-:W2:Y:S01]  /*b540*/  LDL R0, [R1+0x8c] ;  /* 0x00008c0001007983 */ /* 0x000ea20000100800 */
[----:B------:R-:W-:Y:S01]  /*b550*/  ULDC.64 UR6, c[0x0][0x408] ;  /* 0x0001020000067ab9 */ /* 0x000fe20000000a00 */
[----:B--2---:R-:W-:Y:S02]  /*b560*/  R2UR UR4, R0 ;  /* 0x00000000000472ca */ /* 0x004fe400000e0000 */
[----:B------:R-:W-:-:S05]  /*b570*/  SHF.R.S32.HI R0, RZ, 0x1f, R144 ;  /* 0x0000001fff007819 */ /* 0x000fca0000011490 */
[----:B------:R-:W-:-:S04]  /*b580*/  IMAD R5, R0, UR6, RZ ;  /* 0x0000000600057c24 */ /* 0x000fc8000f8e02ff */
[----:B------:R-:W-:Y:S02]  /*b590*/  IMAD R5, R144, UR7, R5 ;  /* 0x0000000790057c24 */ /* 0x000fe4000f8e0205 */
[----:B------:R-:W-:-:S03]  /*b5a0*/  ULOP3.LUT UP0, URZ, UR4, 0x3ff, URZ, 0xc0, !UPT ;  /* 0x000003ff043f7892 */ /* 0x000fc6000f80c03f */
[----:B------:R-:W-:Y:S02]  /*b5b0*/  ULDC.64 UR4, c[0x0][0x3f8] ;  /* 0x0000fe0000047ab9 */ /* 0x000fe40000000a00 */
[----:B------:R-:W-:Y:S01]  /*b5c0*/  IMAD R3, R0, UR4, RZ ;  /* 0x0000000400037c24 */ /* 0x000fe2000f8e02ff */
[----:B------:R-:W-:Y:S01]  /*b5d0*/  PLOP3.LUT P0, PT, PT, PT, UP0, 0x80, 0x0 ;  /* 0x000000000000781c */ /* 0x000fe20003f0f008 */
[----:B------:R-:W-:-:S04]  /*b5e0*/  IMAD.WIDE.U32 R24, R144, UR4, RZ ;  /* 0x0000000490187c25 */ /* 0x000fc8000f8e00ff */
[C---:B------:R-:W-:Y:S02]  /*b5f0*/  IMAD R3, R144.reuse, UR5, R3 ;  /* 0x0000000590037c24 */ /* 0x040fe4000f8e0203 */
[----:B------:R-:W-:-:S04]  /*b600*/  IMAD.WIDE.U32 R144, R144, UR6, RZ ;  /* 0x0000000690907c25 */ /* 0x000fc8000f8e00ff */
[----:B------:R-:W-:Y:S02]  /*b610*/  IMAD.IADD R27, R3, 0x1, R25 ;  /* 0x00000001031b7824 */ /* 0x000fe400078e0219 */
[----:B------:R-:W-:Y:S01]  /*b620*/  IMAD.IADD R29, R5, 0x1, R145 ;  /* 0x00000001051d7824 */ /* 0x000fe200078e0291 */
[----:B------:R-:W-:Y:S06]  /*b630*/  @!P0 BRA `(.L_x_2854) ;  /* 0x0000000000408947 */ /* 0x000fec0003800000 */
        /* <DEDUP_REMOVED lines=16> */
.L_x_2854:
[----:B------:R-:W-:Y:S01]  /*b740*/  ULDC.U8 UR4, c[0x0][0x410] ;  /* 0x0001040000047ab9 */ /* 0x000fe20000000000 */
[----:B------:R-:W-:Y:S01]  /*b750*/  BSSY B0, `(.L_x_2855) ;  /* 0x000074d000007945 */ /* 0x000fe20003800000 */
[----:B------:R-:W-:Y:S01]  /*b760*/  ISETP.NE.AND P0, PT, RZ, UR4, PT ;  /* 0x00000004ff007c0c */ /* 0x000fe2000bf05270 */
[----:B------:R-:W-:-:S12]  /*b770*/  IMAD.IADD R10, R204, 0x1, R224 ;  /* 0x00000001cc0a7824 */ /* 0x000fd800078e02e0 */
[----:B------:R-:W-:Y:S05]  /*b780*/  @!P0 BRA `(.L_x_2856) ;  /* 0x0000003800b88947 */ /* 0x000fea0003800000 */
[----:B------:R-:W0:Y:S01]  /*b790*/  LDC R63, c[0x0][0x448] ;  /* 0x00011200ff3f7b82 */ /* 0x000e220000000800 */
[----:B------:R-:W1:Y:S01]  /*b7a0*/  S2R R21, SR_TID.X ;  /* 0x0000000000157919 */ /* 0x000e620000002100 */
[----:B------:R-:W-:Y:S01]  /*b7b0*/  ULDC.64 UR4, c[0x0][0x3f8] ;  /* 0x0000fe0000047ab9 */ /* 0x000fe20000000a00 */
[----:B------:R-:W-:Y:S01]  /*b7c0*/  ULDC.64 UR6, c[0x0][0x408] ;  /* 0x0001020000067ab9 */ /* 0x000fe20000000a00 */
[----:B------:R-:W-:Y:S02]  /*b7d0*/  IMAD.MOV.U32 R8, RZ, RZ, R24 ;  /* 0x000000ffff087224 */ /* 0x000fe400078e0018 */
[----:B------:R-:W-:Y:S02]  /*b7e0*/  IMAD.MOV.U32 R9, RZ, RZ, R27 ;  /* 0x000000ffff097224 */ /* 0x000fe400078e001b */
[----:B------:R-:W-:Y:S02]  /*b7f0*/  IMAD.MOV.U32 R12, RZ, RZ, R144 ;  /* 0x000000ffff0c7224 */ /* 0x000fe400078e0090 */
[----:B------:R-:W-:Y:S01]  /*b800*/  IMAD.MOV.U32 R13, RZ, RZ, R29 ;  /* 0x000000ffff0d7224 */ /* 0x000fe200078e001d */
[----:B0-----:R-:W-:Y:S01]  /*b810*/  ISETP.NE.AND P0, PT, R63, 0x1, PT ;  /* 0x000000013f00780c */ /* 0x001fe20003f05270 */
[----:B-1----:R-:W-:-:S12]  /*b820*/  VIADD R21, R21, 0xffffff80 ;  /* 0xffffff8015157836 */ /* 0x002fd80000000000 */
[----:B------:R-:W0:Y:S01]  /*b830*/  @P0 LDC R0, c[0x0][0x44c] ;  /* 0x00011300ff000b82 */ /* 0x000e220000000800 */
[----:B------:R-:W-:-:S04]  /*b840*/  SHF.R.S32.HI R20, RZ, 0x1f, R21 ;  /* 0x0000001fff147819 */ /* 0x000fc80000011415 */
[----:B------:R-:W-:-:S03]  /*b850*/  LEA.HI R20, R20, R21, RZ, 0x2 ;  /* 0x0000001514147211 */ /* 0x000fc600078f10ff */
[----:B------:R-:W1:Y:S01]  /*b860*/  @P0 LDC R5, c[0x0][0x450] ;  /* 0x00011400ff050b82 */ /* 0x000e620000000800 */
[----:B------:R-:W-:-:S05]  /*b870*/  LOP3.LUT R20, R20, 0xfffffffc, RZ, 0xc0, !PT ;  /* 0xfffffffc14147812 */ /* 0x000fca00078ec0ff */
[----:B------:R-:W-:-:S04]  /*b880*/  IMAD.IADD R20, R21, 0x1, -R20 ;  /* 0x0000000115147824 */ /* 0x000fc800078e0a14 */
[----:B------:R-:W-:-:S04]  /*b890*/  IMAD R3, R20, 0x40, R10 ;  /* 0x0000004014037824 */ /* 0x000fc800078e020a */
[----:B0-----:R-:W-:-:S05]  /*b8a0*/  @P0 IMAD.HI.U32 R0, R3, R0, RZ ;  /* 0x0000000003000227 */ /* 0x001fca00078e00ff */
[----:B-1----:R-:W-:-:S04]  /*b8b0*/  @P0 SHF.R.U32.HI R3, RZ, R5, R0 ;  /* 0x00000005ff030219 */ /* 0x002fc80000011600 */
[----:B------:R-:W-:Y:S01]  /*b8c0*/  SHF.R.S32.HI R0, RZ, 0x1f, R3 ;  /* 0x0000001fff007819 */ /* 0x000fe20000011403 */
[----:B------:R-:W-:-:S04]  /*b8d0*/  IMAD.WIDE.U32 R8, R3, UR4, R8 ;  /* 0x0000000403087c25 */ /* 0x000fc8000f8e0008 */
[C---:B------:R-:W-:Y:S02]  /*b8e0*/  IMAD R4, R0.reuse, UR4, RZ ;  /* 0x0000000400047c24 */ /* 0x040fe4000f8e02ff */
[----:B------:R-:W-:Y:S02]  /*b8f0*/  IMAD R0, R0, UR6, RZ ;  /* 0x0000000600007c24 */ /* 0x000fe4000f8e02ff */
[C---:B------:R-:W-:Y:S01]  /*b900*/  IMAD R7, R3.reuse, UR5, R4 ;  /* 0x0000000503077c24 */ /* 0x040fe2000f8e0204 */
[----:B------:R-:W-:Y:S01]  /*b910*/  ULDC.64 UR4, c[0x0][0x3e8] ;  /* 0x0000fa0000047ab9 */ /* 0x000fe20000000a00 */
[C---:B------:R-:W-:Y:S01]  /*b920*/  IMAD.WIDE.U32 R12, R3.reuse, UR6, R12 ;  /* 0x00000006030c7c25 */ /* 0x040fe2000f8e000c */
[----:B------:R-:W-:Y:S01]  /*b930*/  LEA R6, P0, R8, UR4, 0x1 ;  /* 0x0000000408067c11 */ /* 0x000fe2000f8008ff */
[----:B------:R-:W-:Y:S02]  /*b940*/  UMOV UR4, 0xffffffff ;  /* 0xffffffff00047882 */ /* 0x000fe40000000000 */
[----:B------:R-:W-:Y:S01]  /*b950*/  IMAD R3, R3, UR7, R0 ;  /* 0x0000000703037c24 */ /* 0x000fe2000f8e0200 */
[----:B------:R-:W-:Y:S01]  /*b960*/  ULDC.64 UR6, c[0x0][0x400] ;  /* 0x0001000000067ab9 */ /* 0x000fe20000000a00 */
[----:B------:R-:W-:Y:S01]  /*b970*/  IMAD.IADD R7, R9, 0x1, R7 ;  /* 0x0000000109077824 */ /* 0x000fe200078e0207 */
[----:B------:R-:W-:Y:S01]  /*b980*/  LEA R4, P1, R12, UR6, 0x1 ;  /* 0x000000060c047c11 */ /* 0x000fe2000f8208ff */
[----:B------:R-:W-:-:S03]  /*b990*/  IMAD.IADD R3, R13, 0x1, R3 ;  /* 0x000000010d037824 */ /* 0x000fc600078e0203 */
[----:B------:R-:W-:Y:S02]  /*b9a0*/  LEA.HI.X R7, R8, UR5, R7, 0x1, P0 ;  /* 0x0000000508077c11 */ /* 0x000fe400080f0c07 */
[----:B------:R-:W-:Y:S01]  /*b9b0*/  LEA.HI.X R8, R12, UR7, R3, 0x1, P1 ;  /* 0x000000070c087c11 */ /* 0x000fe200088f0c03 */
[----:B------:R-:W-:Y:S06]  /*b9c0*/  BRA.DIV UR4, `(.L_x_2857) ;  /* 0x0000023a04807947 */ /* 0x000fec000b800000 */
[----:B------:R0:W1:Y:S04]  /*b9d0*/  SHFL.IDX PT, R3, R7, RZ, 0x1c1f ;  /* 0x001c1fff07037589 */ /* 0x00006800000e0000 */
[----:B------:R0:W2:Y:S04]  /*b9e0*/  SHFL.IDX PT, R0, R6, RZ, 0x1c1f ;  /* 0x001c1fff06007589 */ /* 0x0000a800000e0000 */
[----:B------:R0:W3:Y:S04]  /*b9f0*/  SHFL.IDX PT, R5, R8, RZ, 0x1c1f ;  /* 0x001c1fff08057589 */ /* 0x0000e800000e0000 */
[----:B------:R0:W4:Y:S02]  /*ba00*/  SHFL.IDX PT, R14, R4, RZ, 0x1c1f ;  /* 0x001c1fff040e7589 */ /* 0x00012400000e0000 */
.L_x_3136:
        /* <DEDUP_REMOVED lines=16> */
[----:B------:R-:W3:Y:S01]  /*bb10*/  LDL R15, [R1+0x74] ;  /* 0x00007400010f7983 */ /* 0x000ee20000100800 */
[----:B------:R-:W-:-:S03]  /*bb20*/  ULDC UR4, c[0x0][0x3f4] ;  /* 0x0000fd0000047ab9 */ /* 0x000fc60000000800 */
[----:B------:R-:W3:Y:S04]  /*bb30*/  LDL R12, [R1+0x70] ;  /* 0x00007000010c7983 */ /* 0x000ee80000100800 */
[----:B------:R-:W3:Y:S04]  /*bb40*/  LDL R13, [R1+0x6c] ;  /* 0x00006c00010d7983 */ /* 0x000ee80000100800 */
[----:B------:R-:W3:Y:S04]  /*bb50*/  LDL R11, [R1+0x68] ;  /* 0x00006800010b7983 */ /* 0x000ee80000100800 */
[----:B------:R-:W3:Y:S01]  /*bb60*/  LDL R9, [R1+0x64] ;  /* 0x0000640001097983 */ /* 0x000ee20000100800 */
[----:B------:R-:W-:-:S02]  /*bb70*/  ISETP.GE.AND P3, PT, R215, UR4, PT ;  /* 0x00000004d7007c0c */ /* 0x000fc4000bf66270 */
[----:B------:R-:W-:Y:S02]  /*bb80*/  CS2R R60, SRZ ;  /* 0x00000000003c7805 */ /* 0x000fe4000001ff00 */
[----:B------:R-:W-:Y:S02]  /*bb90*/  ISETP.GE.AND P2, PT, R213, UR4, PT ;  /* 0x00000004d5007c0c */ /* 0x000fe4000bf46270 */
[----:B------:R-:W-:Y:S02]  /*bba0*/  CS2R R58, SRZ ;  /* 0x00000000003a7805 */ /* 0x000fe4000001ff00 */
[----:B------:R-:W-:Y:S02]  /*bbb0*/  ISETP.GE.AND P1, PT, R214, UR4, PT ;  /* 0x00000004d6007c0c */ /* 0x000fe4000bf26270 */
[----:B------:R-:W-:Y:S02]  /*bbc0*/  ISETP.GE.AND P0, PT, R212, UR4, PT ;  /* 0x00000004d4007c0c */ /* 0x000fe4000bf06270 */
[----:B------:R-:W-:Y:S01]  /*bbd0*/  ISETP.GE.AND P4, PT, R22, UR4, PT ;  /* 0x0000000416007c0c */ /* 0x000fe2000bf86270 */
[----:B------:R-:W-:-:S04]  /*bbe0*/  @!P3 IMAD.SHL.U32 R27, R215, 0x2, RZ ;  /* 0x00000002d71bb824 */ /* 0x000fc800078e00ff */
[----:B------:R-:W-:-:S04]  /*bbf0*/  @!P2 IMAD.SHL.U32 R31, R213, 0x2, RZ ;  /* 0x00000002d51fa824 */ /* 0x000fc800078e00ff */
[----:B------:R-:W-:Y:S01]  /*bc00*/  @!P1 IMAD.SHL.U32 R35, R214, 0x2, RZ ;  /* 0x00000002d6239824 */ /* 0x000fe200078e00ff */
[-C--:B--2---:R-:W-:Y:S01]  /*bc10*/  @!P3 IADD3 R24, P6, R0, R27.reuse, RZ ;  /* 0x0000001b0018b210 */ /* 0x084fe20007fde0ff */
[----:B------:R-:W-:Y:S01]  /*bc20*/  @!P0 IMAD.SHL.U32 R65, R212, 0x2, RZ ;  /* 0x00000002d4418824 */ /* 0x000fe200078e00ff */
[----:B----4-:R-:W-:Y:S02]  /*bc30*/  @!P3 IADD3 R26, P5, R14, R27, RZ ;  /* 0x0000001b0e1ab210 */ /* 0x010fe40007fbe0ff */
        /* <DEDUP_REMOVED lines=8> */
[----:B---3--:R-:W-:Y:S01]  /*bcc0*/  @!P3 SHF.L.U64.HI R20, R215, 0x1, R15 ;  /* 0x00000001d714b819 */ /* 0x008fe2000001020f */
[----:B------:R-:W-:Y:S01]  /*bcd0*/  @!P4 IMAD.MOV.U32 R15, RZ, RZ, R5 ;  /* 0x000000ffff0fc224 */ /* 0x000fe200078e0005 */
[----:B------:R-:W-:-:S03]  /*bce0*/  @!P2 SHF.L.U64.HI R12, R213, 0x1, R12 ;  /* 0x00000001d50ca819 */ /* 0x000fc6000001020c */
[--C-:B-1----:R-:W-:Y:S01]  /*bcf0*/  @!P3 IMAD.X R25, R3, 0x1, R20.reuse, P6 ;  /* 0x000000010319b824 */ /* 0x102fe200030e0614 */
[-C--:B------:R-:W-:Y:S01]  /*bd00*/  @!P2 IADD3 R28, P6, R0, R31.reuse, RZ ;  /* 0x0000001f001ca210 */ /* 0x080fe20007fde0ff */
[----:B------:R-:W-:Y:S01]  /*bd10*/  @!P3 IMAD.X R27, R5, 0x1, R20, P5 ;  /* 0x00000001051bb824 */ /* 0x000fe200028e0614 */
[----:B------:R-:W-:Y:S02]  /*bd20*/  @!P2 IADD3 R30, P5, R14, R31, RZ ;  /* 0x0000001f0e1ea210 */ /* 0x000fe40007fbe0ff */
[----:B------:R-:W-:Y:S01]  /*bd30*/  @!P1 SHF.L.U64.HI R20, R214, 0x1, R13 ;  /* 0x00000001d6149819 */ /* 0x000fe2000001020d */
[--C-:B------:R-:W-:Y:S01]  /*bd40*/  @!P2 IMAD.X R29, R3, 0x1, R12.reuse, P6 ;  /* 0x00000001031da824 */ /* 0x100fe200030e060c */
[-C--:B------:R-:W-:Y:S01]  /*bd50*/  @!P1 IADD3 R32, P6, R0, R35.reuse, RZ ;  /* 0x0000002300209210 */ /* 0x080fe20007fde0ff */
[----:B------:R-:W-:Y:S01]  /*bd60*/  @!P2 IMAD.X R31, R5, 0x1, R12, P5 ;  /* 0x00000001051fa824 */ /* 0x000fe200028e060c */
[----:B------:R-:W-:Y:S01]  /*bd70*/  ISETP.GE.AND P5, PT, R216, UR4, PT ;  /* 0x00000004d8007c0c */ /* 0x000fe2000bfa6270 */
[----:B------:R-:W-:Y:S01]  /*bd80*/  @!P4 IMAD.MOV.U32 R12, RZ, RZ, R0 ;  /* 0x000000ffff0cc224 */ /* 0x000fe200078e0000 */
[----:B------:R-:W-:Y:S01]  /*bd90*/  @!P0 SHF.L.U64.HI R38, R212, 0x1, R11 ;  /* 0x00000001d4268819 */ /* 0x000fe2000001020b */
[--C-:B------:R-:W-:Y:S01]  /*bda0*/  @!P1 IMAD.X R33, R3, 0x1, R20.reuse, P6 ;  /* 0x0000000103219824 */ /* 0x100fe200030e0614 */
[----:B------:R-:W-:Y:S01]  /*bdb0*/  @!P1 IADD3 R34, P6, R14, R35, RZ ;  /* 0x000000230e229210 */ /* 0x000fe20007fde0ff */
[----:B------:R-:W-:Y:S01]  /*bdc0*/  @!P4 IMAD.MOV.U32 R13, RZ, RZ, R3 ;  /* 0x000000ffff0dc224 */ /* 0x000fe200078e0003 */
[----:B------:R1:W5:Y:S03]  /*bdd0*/  @!P3 LD.E.64 R56, desc[UR60][R24.64] ;  /* 0x0000003c1838b980 */ /* 0x000366000c101b00 */
[----:B------:R-:W-:Y:S01]  /*bde0*/  @!P1 IMAD.X R35, R5, 0x1, R20, P6 ;  /* 0x0000000105239824 */ /* 0x000fe200030e0614 */
[-C--:B------:R-:W-:Y:S01]  /*bdf0*/  @!P0 IADD3 R40, P6, R0, R65.reuse, RZ ;  /* 0x0000004100288210 */ /* 0x080fe20007fde0ff */
[----:B------:R-:W-:Y:S01]  /*be00*/  @!P4 IMAD.WIDE R12, R22, 0x2, R12 ;  /* 0x00000002160cc825 */ /* 0x000fe200078e020c */
[----:B------:R1:W5:Y:S03]  /*be10*/  @!P3 LD.E.64 R54, desc[UR60][R26.64] ;  /* 0x0000003c1a36b980 */ /* 0x000366000c101b00 */
[----:B------:R-:W-:Y:S01]  /*be20*/  @!P0 IMAD.X R41, R3, 0x1, R38, P6 ;  /* 0x0000000103298824 */ /* 0x000fe200030e0626 */
[----:B------:R-:W-:Y:S01]  /*be30*/  @!P0 IADD3 R64, P6, R14, R65, RZ ;  /* 0x000000410e408210 */ /* 0x000fe20007fde0ff */
[----:B------:R-:W-:Y:S01]  /*be40*/  @!P4 IMAD.WIDE R20, R22, 0x2, R14 ;  /* 0x000000021614c825 */ /* 0x000fe200078e020e */
[----:B------:R1:W5:Y:S03]  /*be50*/  @!P4 LD.E.64 R60, desc[UR60][R12.64] ;  /* 0x0000003c0c3cc980 */ /* 0x000366000c101b00 */
[C---:B------:R-:W-:Y:S01]  /*be60*/  @!P5 IMAD.SHL.U32 R15, R216.reuse, 0x2, RZ ;  /* 0x00000002d80fd824 */ /* 0x040fe200078e00ff */
[----:B------:R1:W5:Y:S01]  /*be70*/  @!P4 LD.E.64 R58, desc[UR60][R20.64] ;  /* 0x0000003c143ac980 */ /* 0x000362000c101b00 */
[----:B------:R-:W-:Y:S01]  /*be80*/  @!P0 IMAD.X R65, R5, 0x1, R38, P6 ;  /* 0x0000000105418824 */ /* 0x000fe200030e0626 */
[----:B------:R-:W-:-:S02]  /*be90*/  @!P5 SHF.L.U64.HI R36, R216, 0x1, R9 ;  /* 0x00000001d824d819 */ /* 0x000fc40000010209 */
[-C--:B------:R-:W-:Y:S01]  /*bea0*/  @!P5 IADD3 R66, P4, R0, R15.reuse, RZ ;  /* 0x0000000f0042d210 */ /* 0x080fe20007f9e0ff */
[----:B------:R1:W5:Y:S01]  /*beb0*/  @!P2 LD.E.64 R50, desc[UR60][R28.64] ;  /* 0x0000003c1c32a980 */ /* 0x000362000c101b00 */
[----:B------:R-:W-:Y:S02]  /*bec0*/  @!P5 IADD3 R14, P6, R14, R15, RZ ;  /* 0x0000000f0e0ed210 */ /* 0x000fe40007fde0ff */
[----:B------:R-:W-:Y:S01]  /*bed0*/  CS2R R38, SRZ ;  /* 0x0000000000267805 */ /* 0x000fe2000001ff00 */
[--C-:B------:R-:W-:Y:S01]  /*bee0*/  @!P5 IMAD.X R67, R3, 0x1, R36.reuse, P4 ;  /* 0x000000010343d824 */ /* 0x100fe200020e0624 */
[----:B------:R1:W5:Y:S01]  /*bef0*/  @!P2 LD.E.64 R52, desc[UR60][R30.64] ;  /* 0x0000003c1e34a980 */ /* 0x000362000c101b00 */
[----:B------:R-:W-:Y:S01]  /*bf00*/  @!P5 IMAD.X R15, R5, 0x1, R36, P6 ;  /* 0x00000001050fd824 */ /* 0x000fe200030e0624 */
[----:B------:R-:W-:Y:S02]  /*bf10*/  CS2R R36, SRZ ;  /* 0x0000000000247805 */ /* 0x000fe4000001ff00 */
[----:B------:R1:W5:Y:S04]  /*bf20*/  @!P1 LD.E.64 R46, desc[UR60][R32.64] ;  /* 0x0000003c202e9980 */ /* 0x000368000c101b00 */
[----:B------:R1:W5:Y:S04]  /*bf30*/  @!P1 LD.E.64 R48, desc[UR60][R34.64] ;  /* 0x0000003c22309980 */ /* 0x000368000c101b00 */
[----:B------:R1:W5:Y:S04]  /*bf40*/  @!P0 LD.E.64 R44, desc[UR60][R40.64] ;  /* 0x0000003c282c8980 */ /* 0x000368000c101b00 */
[----:B------:R1:W5:Y:S04]  /*bf50*/  @!P0 LD.E.64 R42, desc[UR60][R64.64] ;  /* 0x0000003c402a8980 */ /* 0x000368000c101b00 */
[----:B------:R1:W5:Y:S04]  /*bf60*/  @!P5 LD.E.64 R38, desc[UR60][R66.64] ;  /* 0x0000003c4226d980 */ /* 0x000368000c101b00 */
[----:B------:R1:W5:Y:S02]  /*bf70*/  @!P5 LD.E.64 R36, desc[UR60][R14.64] ;  /* 0x0000003c0e24d980 */ /* 0x000364000c101b00 */
.L_x_2859:
[----:B------:R-:W-:Y:S05]  /*bf80*/  BSYNC B1 ;  /* 0x0000000000017941 */ /* 0x000fea0003800000 */
.L_x_2858:
[----:B--2--5:R-:W-:Y:S01]  /*bf90*/  IMAD.MOV.U32 R0, RZ, RZ, R58 ;  /* 0x000000ffff007224 */ /* 0x024fe200078e003a */
[----:B------:R-:W-:Y:S01]  /*bfa0*/  UMOV UR4, 0xffffffff ;  /* 0xffffffff00047882 */ /* 0x000fe20000000000 */
[----:B-1----:R-:W-:Y:S01]  /*bfb0*/  IMAD.MOV.U32 R3, RZ, RZ, R59 ;  /* 0x000000ffff037224 */ /* 0x002fe200078e003b */
[----:B------:R-:W-:Y:S01]  /*bfc0*/  CS2R R30, SRZ ;  /* 0x00000000001e7805 */ /* 0x000fe2000001ff00 */
        /* <DEDUP_REMOVED lines=44> */
[----:B------:R-:W-:Y:S02]  /*c290*/  PRMT R78, R5, 0x7610, R78 ;  /* 0x00007610054e7816 */ /* 0x000fe4000000004e */
[----:B------:R-:W-:Y:S01]  /*c2a0*/  PRMT R79, R9, 0x7610, R79 ;  /* 0x00007610094f7816 */ /* 0x000fe2000000004f */
[----:B------:R-:W-:Y:S06]  /*c2b0*/  BRA.DIV UR4, `(.L_x_2860) ;  /* 0x0000023204b47947 */ /* 0x000fec000b800000 */
[----:B------:R1:W2:Y:S04]  /*c2c0*/  SHFL.IDX PT, R3, R7, 0x1, 0x1c1f ;  /* 0x003c1f0007037f89 */ /* 0x0002a800000e0000 */
[----:B------:R1:W3:Y:S04]  /*c2d0*/  SHFL.IDX PT, R0, R6, 0x1, 0x1c1f ;  /* 0x003c1f0006007f89 */ /* 0x0002e800000e0000 */
[----:B------:R1:W1:Y:S04]  /*c2e0*/  SHFL.IDX PT, R5, R8, 0x1, 0x1c1f ;  /* 0x003c1f0008057f89 */ /* 0x00026800000e0000 */
[----:B0-----:R-:W0:Y:S02]  /*c2f0*/  SHFL.IDX PT, R4, R4, 0x1, 0x1c1f ;  /* 0x003c1f0004047f89 */ /* 0x001e2400000e0000 */
.L_x_3142:
[----:B------:R-:W-:Y:S01]  /*c300*/  VIADD R10, R10, 0x40 ;  /* 0x000000400a0a7836 */ /* 0x000fe20000000000 */
[----:B-1----:R-:W-:Y:S01]  /*c310*/  LOP3.LUT R6, R218, 0x18, R18, 0xf8, !PT ;  /* 0x00000018da067812 */ /* 0x002fe200078ef812 */
[----:B------:R-:W-:Y:S01]  /*c320*/  BSSY B1, `(.L_x_2861) ;  /* 0x0000059000017945 */ /* 0x000fe20003800000 */
[----:B------:R-:W-:Y:S02]  /*c330*/  LOP3.LUT P0, RZ, R228, 0x4, RZ, 0xc0, !PT ;  /* 0x00000004e4ff7812 */ /* 0x000fe4000780c0ff */
[----:B------:R-:W-:Y:S02]  /*c340*/  CS2R R32, SRZ ;  /* 0x0000000000207805 */ /* 0x000fe4000001ff00 */
[----:B------:R-:W-:Y:S02]  /*c350*/  ISETP.GE.AND P1, PT, R10, R63, PT ;  /* 0x0000003f0a00720c */ /* 0x000fe40003f26270 */
[----:B------:R-:W-:Y:S02]  /*c360*/  CS2R R26, SRZ ;  /* 0x00000000001a7805 */ /* 0x000fe4000001ff00 */
[----:B------:R-:W-:-:S02]  /*c370*/  LOP3.LUT R7, R6, R219, RZ, 0x3c, !PT ;  /* 0x000000db06077212 */ /* 0x000fc400078e3cff */
[----:B------:R-:W-:Y:S02]  /*c380*/  CS2R R20, SRZ ;  /* 0x0000000000147805 */ /* 0x000fe4000001ff00 */
[----:B------:R-:W-:Y:S02]  /*c390*/  CS2R R12, SRZ ;  /* 0x00000000000c7805 */ /* 0x000fe4000001ff00 */
[----:B------:R-:W-:Y:S02]  /*c3a0*/  CS2R R8, SRZ ;  /* 0x0000000000087805 */ /* 0x000fe4000001ff00 */
[----:B------:R-:W-:Y:S01]  /*c3b0*/  CS2R R40, SRZ ;  /* 0x0000000000287805 */ /* 0x000fe2000001ff00 */
[----:B------:R-:W-:Y:S01]  /*c3c0*/  IMAD.IADD R7, R220, 0x1, R7 ;  /* 0x00000001dc077824 */ /* 0x000fe200078e0207 */
[----:B------:R-:W-:Y:S02]  /*c3d0*/  CS2R R34, SRZ ;  /* 0x0000000000227805 */ /* 0x000fe4000001ff00 */
[----:B------:R-:W-:-:S02]  /*c3e0*/  CS2R R28, SRZ ;  /* 0x00000000001c7805 */ /* 0x000fc4000001ff00 */
[----:B------:R-:W-:Y:S02]  /*c3f0*/  CS2R R24, SRZ ;  /* 0x0000000000187805 */ /* 0x000fe4000001ff00 */
[----:B----4-:R-:W-:Y:S01]  /*c400*/  CS2R R14, SRZ ;  /* 0x00000000000e7805 */ /* 0x010fe2000001ff00 */
[----:B------:R-:W-:Y:S01]  /*c410*/  IMAD R62, R7, 0x2, R16 ;  /* 0x00000002073e7824 */ /* 0x000fe200078e0210 */
[----:B------:R-:W-:Y:S01]  /*c420*/  CS2R R10, SRZ ;  /* 0x00000000000a7805 */ /* 0x000fe2000001ff00 */
[----:B------:R-:W-:Y:S06]  /*c430*/  @P1 BRA `(.L_x_2862) ;  /* 0x00000004001c1947 */ /* 0x000fec0003800000 */
[----:B------:R-:W4:Y:S01]  /*c440*/  LDL R68, [R1+0x74] ;  /* 0x0000740001447983 */ /* 0x000f220000100800 */
[----:B------:R-:W-:-:S03]  /*c450*/  ULDC UR4, c[0x0][0x3f4] ;  /* 0x0000fd0000047ab9 */ /* 0x000fc60000000800 */
[----:B------:R-:W2:Y:S04]  /*c460*/  LDL R67, [R1+0x70] ;  /* 0x0000700001437983 */ /* 0x000ea80000100800 */
[----:B------:R-:W2:Y:S04]  /*c470*/  LDL R65, [R1+0x6c] ;  /* 0x00006c0001417983 */ /* 0x000ea80000100800 */
[----:B------:R-:W2:Y:S04]  /*c480*/  LDL R64, [R1+0x68] ;  /* 0x0000680001407983 */ /* 0x000ea80000100800 */
[----:B------:R-:W2:Y:S01]  /*c490*/  LDL R66, [R1+0x64] ;  /* 0x0000640001427983 */ /* 0x000ea20000100800 */
[----:B------:R-:W-:-:S02]  /*c4a0*/  ISETP.GE.AND P4, PT, R215, UR4, PT ;  /* 0x00000004d7007c0c */ /* 0x000fc4000bf86270 */
[----:B------:R-:W-:Y:S02]  /*c4b0*/  ISETP.GE.AND P3, PT, R213, UR4, PT ;  /* 0x00000004d5007c0c */ /* 0x000fe4000bf66270 */
[----:B------:R-:W-:Y:S02]  /*c4c0*/  ISETP.GE.AND P2, PT, R214, UR4, PT ;  /* 0x00000004d6007c0c */ /* 0x000fe4000bf46270 */
[----:B------:R-:W-:-:S07]  /*c4d0*/  ISETP.GE.AND P1, PT, R212, UR4, PT ;  /* 0x00000004d4007c0c */ /* 0x000fce000bf26270 */
[----:B------:R-:W-:Y:S02]  /*c4e0*/  @!P4 IMAD.SHL.U32 R9, R215, 0x2, RZ ;  /* 0x00000002d709c824 */ /* 0x000fe400078e00ff */
[----:B------:R-:W-:-:S03]  /*c4f0*/  @!P3 IMAD.SHL.U32 R71, R213, 0x2, RZ ;  /* 0x00000002d547b824 */ /* 0x000fc600078e00ff */
[-C--:B---3--:R-:W-:Y:S02]  /*c500*/  @!P4 IADD3 R10, P5, R0, R9.reuse, RZ ;  /* 0x00000009000ac210 */ /* 0x088fe40007fbe0ff */
[----:B0-----:R-:W-:Y:S01]  /*c510*/  @!P4 IADD3 R8, P6, R4, R9, RZ ;  /* 0x000000090408c210 */ /* 0x001fe20007fde0ff */
[----:B------:R-:W-:Y:S01]  /*c520*/  @!P1 IMAD.SHL.U32 R7, R212, 0x2, RZ ;  /* 0x00000002d4079824 */ /* 0x000fe200078e00ff */
[----:B------:R-:W-:Y:S02]  /*c530*/  CS2R R40, SRZ ;  /* 0x0000000000287805 */ /* 0x000fe4000001ff00 */
[----:B------:R-:W-:Y:S02]  /*c540*/  CS2R R30, SRZ ;  /* 0x00000000001e7805 */ /* 0x000fe4000001ff00 */
[----:B------:R-:W-:Y:S02]  /*c550*/  CS2R R34, SRZ ;  /* 0x0000000000227805 */ /* 0x000fe4000001ff00 */
[----:B------:R-:W-:-:S02]  /*c560*/  CS2R R32, SRZ ;  /* 0x0000000000207805 */ /* 0x000fc4000001ff00 */
[----:B------:R-:W-:Y:S02]  /*c570*/  CS2R R28, SRZ ;  /* 0x00000000001c7805 */ /* 0x000fe4000001ff00 */
[----:B------:R-:W-:Y:S02]  /*c580*/  CS2R R26, SRZ ;  /* 0x00000000001a7805 */ /* 0x000fe4000001ff00 */
[----:B------:R-:W-:Y:S02]  /*c590*/  CS2R R24, SRZ ;  /* 0x0000000000187805 */ /* 0x000fe4000001ff00 */
[----:B----4-:R-:W-:Y:S02]  /*c5a0*/  @!P4 SHF.L.U64.HI R6, R215, 0x1, R68 ;  /* 0x00000001d706c819 */ /* 0x010fe40000010244 */
[----:B--2---:R-:W-:-:S03]  /*c5b0*/  @!P3 SHF.L.U64.HI R12, R213, 0x1, R67 ;  /* 0x00000001d50cb819 */ /* 0x004fc60000010243 */
[--C-:B------:R-:W-:Y:S01]  /*c5c0*/  @!P4 IMAD.X R11, R3, 0x1, R6.reuse, P5 ;  /* 0x00000001030bc824 */ /* 0x100fe200028e0606 */
[----:B------:R-:W-:Y:S01]  /*c5d0*/  @!P3 IADD3 R74, P5, R0, R71, RZ ;  /* 0x00000047004ab210 */ /* 0x000fe20007fbe0ff */
[C---:B------:R-:W-:Y:S01]  /*c5e0*/  @!P2 IMAD.SHL.U32 R67, R214.reuse, 0x2, RZ ;  /* 0x00000002d643a824 */ /* 0x040fe200078e00ff */
[----:B------:R-:W-:Y:S01]  /*c5f0*/  @!P2 SHF.L.U64.HI R14, R214, 0x1, R65 ;  /* 0x00000001d60ea819 */ /* 0x000fe20000010241 */
[----:B------:R-:W-:Y:S01]  /*c600*/  @!P4 IMAD.X R9, R5, 0x1, R6, P6 ;  /* 0x000000010509c824 */ /* 0x000fe200030e0606 */
[----:B------:R0:W5:Y:S01]  /*c610*/  @!P4 LD.E.64 R34, desc[UR60][R10.64] ;  /* 0x0000003c0a22c980 */ /* 0x000162000c101b00 */
[C---:B------:R-:W-:Y:S01]  /*c620*/  @!P3 IMAD.X R75, R3.reuse, 0x1, R12, P5 ;  /* 0x00000001034bb824 */ /* 0x040fe200028e060c */
[----:B------:R-:W-:Y:S02]  /*c630*/  @!P2 IADD3 R68, P5, R0, R67, RZ ;  /* 0x000000430044a210 */ /* 0x000fe40007fbe0ff */
[----:B------:R-:W-:Y:S01]  /*c640*/  @!P3 IADD3 R70, P6, R4, R71, RZ ;  /* 0x000000470446b210 */ /* 0x000fe20007fde0ff */
[----:B------:R1:W5:Y:S01]  /*c650*/  @!P4 LD.E.64 R32, desc[UR60][R8.64] ;  /* 0x0000003c0820c980 */ /* 0x000362000c101b00 */
[----:B------:R-:W-:Y:S01]  /*c660*/  @!P1 SHF.L.U64.HI R20, R212, 0x1, R64 ;  /* 0x00000001d4149819 */ /* 0x000fe20000010240 */
[----:B------:R-:W-:Y:S01]  /*c670*/  @!P2 IMAD.X R69, R3, 0x1, R14, P5 ;  /* 0x000000010345a824 */ /* 0x000fe200028e060e */
[----:B------:R-:W-:Y:S01]  /*c680*/  @!P1 IADD3 R64, P5, R0, R7, RZ ;  /* 0x0000000700409210 */ /* 0x000fe20007fbe0ff */
[----:B------:R-:W-:Y:S01]  /*c690*/  IMAD.MOV.U32 R72, RZ, RZ, R66 ;  /* 0x000000ffff487224 */ /* 0x000fe200078e0042 */
[----:B0-----:R-:W-:Y:S01]  /*c6a0*/  CS2R R10, SRZ ;  /* 0x00000000000a7805 */ /* 0x001fe2000001ff00 */
[----:B------:R-:W-:Y:S01]  /*c6b0*/  @!P3 IMAD.X R71, R5, 0x1, R12, P6 ;  /* 0x000000010547b824 */ /* 0x000fe200030e060c */
[C---:B------:R-:W-:Y:S01]  /*c6c0*/  @!P2 IADD3 R66, P6, R4.reuse, R67, RZ ;  /* 0x000000430442a210 */ /* 0x040fe20007fde0ff */
[----:B------:R-:W-:Y:S01]  /*c6d0*/  @!P1 IMAD.X R65, R3, 0x1, R20, P5 ;  /* 0x0000000103419824 */ /* 0x000fe200028e0614 */
[----:B------:R-:W-:-:S02]  /*c6e0*/  @!P1 IADD3 R6, P5, R4, R7, RZ ;  /* 0x0000000704069210 */ /* 0x000fc40007fbe0ff */
[----:B-1----:R-:W-:Y:S01]  /*c6f0*/  CS2R R8, SRZ ;  /* 0x0000000000087805 */ /* 0x002fe2000001ff00 */
[----:B------:R-:W5:Y:S01]  /*c700*/  @!P3 LD.E.64 R28, desc[UR60][R74.64] ;  /* 0x0000003c4a1cb980 */ /* 0x000f62000c101b00 */
[C---:B------:R-:W-:Y:S01]  /*c710*/  @!P2 IMAD.X R67, R5.reuse, 0x1, R14, P6 ;  /* 0x000000010543a824 */ /* 0x040fe200030e060e */
[----:B------:R-:W-:Y:S01]  /*c720*/  ISETP.GE.AND P6, PT, R22, UR4, PT ;  /* 0x0000000416007c0c */ /* 0x000fe2000bfc6270 */
[----:B------:R-:W-:Y:S01]  /*c730*/  @!P1 IMAD.X R7, R5, 0x1, R20, P5 ;  /* 0x0000000105079824 */ /* 0x000fe200028e0614 */
[----:B------:R-:W-:Y:S01]  /*c740*/  ISETP.GE.AND P5, PT, R216, UR4, PT ;  /* 0x00000004d8007c0c */ /* 0x000fe2000bfa6270 */
[----:B------:R-:W5:Y:S04]  /*c750*/  @!P3 LD.E.64 R26, desc[UR60][R70.64] ;  /* 0x0000003c461ab980 */ /* 0x000f68000c101b00 */
[----:B------:R-:W5:Y:S06]  /*c760*/  @!P2 LD.E.64 R24, desc[UR60][R68.64] ;  /* 0x0000003c4418a980 */ /* 0x000f6c000c101b00 */
[----:B------:R-:W-:-:S02]  /*c770*/  @!P6 IMAD.MOV.U32 R12, RZ, RZ, R0 ;  /* 0x000000ffff0ce224 */ /* 0x000fc400078e0000 */
[----:B------:R-:W-:Y:S02]  /*c780*/  @!P6 IMAD.MOV.U32 R13, RZ, RZ, R3 ;  /* 0x000000ffff0de224 */ /* 0x000fe400078e0003 */
[----:B------:R-:W-:-:S04]  /*c790*/  @!P6 IMAD.WIDE R14, R22, 0x2, R4 ;  /* 0x00000002160ee825 */ /* 0x000fc800078e0204 */
[----:B------:R-:W-:Y:S01]  /*c7a0*/  @!P6 IMAD.WIDE R12, R22, 0x2, R12 ;  /* 0x00000002160ce825 */ /* 0x000fe200078e020c */
[----:B------:R0:W5:Y:S03]  /*c7b0*/  @!P6 LD.E.64 R30, desc[UR60][R14.64] ;  /* 0x0000003c0e1ee980 */ /* 0x000166000c101b00 */
[C---:B------:R-:W-:Y:S01]  /*c7c0*/  @!P5 IMAD.SHL.U32 R21, R216.reuse, 0x2, RZ ;  /* 0x00000002d815d824 */ /* 0x040fe200078e00ff */
[----:B------:R1:W5:Y:S01]  /*c7d0*/  @!P6 LD.E.64 R40, desc[UR60][R12.64] ;  /* 0x0000003c0c28e980 */ /* 0x000362000c101b00 */
[----:B------:R-:W-:-:S03]  /*c7e0*/  @!P5 SHF.L.U64.HI R20, R216, 0x1, R72 ;  /* 0x00000001d814d819 */ /* 0x000fc60000010248 */
[----:B------:R-:W-:-:S05]  /*c7f0*/  @!P5 IADD3 R72, P6, R0, R21, RZ ;  /* 0x000000150048d210 */ /* 0x000fca0007fde0ff */
[--C-:B------:R-:W-:Y:S01]  /*c800*/  @!P5 IMAD.X R73, R3, 0x1, R20.reuse, P6 ;  /* 0x000000010349d824 */ /* 0x100fe200030e0614 */
[----:B------:R-:W-:Y:S02]  /*c810*/  @!P5 IADD3 R4, P6, R4, R21, RZ ;  /* 0x000000150404d210 */ /* 0x000fe40007fde0ff */
[----:B0-----:R-:W-:Y:S02]  /*c820*/  CS2R R14, SRZ ;  /* 0x00000000000e7805 */ /* 0x001fe4000001ff00 */
[----:B-1----:R-:W-:Y:S01]  /*c830*/  CS2R R12, SRZ ;  /* 0x00000000000c7805 */ /* 0x002fe2000001ff00 */
[----:B------:R1:W5:Y:S01]  /*c840*/  @!P5 LD.E.64 R10, desc[UR60][R72.64] ;  /* 0x0000003c480ad980 */ /* 0x000362000c101b00 */
[----:B------:R-:W-:Y:S01]  /*c850*/  @!P5 IMAD.X R5, R5, 0x1, R20, P6 ;  /* 0x000000010505d824 */ /* 0x000fe200030e0614 */
[----:B------:R-:W-:Y:S02]  /*c860*/  CS2R R20, SRZ ;  /* 0x0000000000147805 */ /* 0x000fe4000001ff00 */
[----:B------:R1:W5:Y:S04]  /*c870*/  @!P1 LD.E.64 R14, desc[UR60][R64.64] ;  /* 0x0000003c400e9980 */ /* 0x000368000c101b00 */
[----:B------:R1:W5:Y:S04]  /*c880*/  @!P2 LD.E.64 R20, desc[UR60][R66.64] ;  /* 0x0000003c4214a980 */ /* 0x000368000c101b00 */
[----:B------:R1:W5:Y:S04]  /*c890*/  @!P1 LD.E.64 R12, desc[UR60][R6.64] ;  /* 0x0000003c060c9980 */ /* 0x000368000c101b00 */
[----:B------:R1:W5:Y:S02]  /*c8a0*/  @!P5 LD.E.64 R8, desc[UR60][R4.64] ;  /* 0x0000003c0408d980 */ /* 0x000364000c101b00 */
.L_x_2862:
[----:B------:R-:W-:Y:S05]  /*c8b0*/  BSYNC B1 ;  /* 0x0000000000017941 */ /* 0x000fea0003800000 */
.L_x_2861:
[----:B-1----:R-:W2:Y:S01]  /*c8c0*/  LDL R7, [R1+0x48] ;  /* 0x0000480001077983 */ /* 0x002ea20000100800 */
[C---:B------:R-:W-:Y:S01]  /*c8d0*/  VIADD R5, R62.reuse, 0x15400 ;  /* 0x000154003e057836 */ /* 0x040fe20000000000 */
[----:B------:R-:W-:Y:S01]  /*c8e0*/  VIADDMNMX R63, R63, -R224, 0x80, PT ;  /* 0x000000803f3f7446 */ /* 0x000fe200038009e0 */
[----:B---3--:R-:W-:Y:S01]  /*c8f0*/  VIADD R0, R62, 0x15440 ;  /* 0x000154403e007836 */ /* 0x008fe20000000000 */
[----:B------:R-:W-:Y:S01]  /*c900*/  BSSY B1, `(.L_x_2863) ;  /* 0x0000037000017945 */ /* 0x000fe20003800000 */
[----:B------:R-:W-:Y:S01]  /*c910*/  @P0 VIADD R0, R5, 0xffffffc0 ;  /* 0xffffffc005000836 */ /* 0x000fe20000000000 */
[----:B------:R-:W-:Y:S01]  /*c920*/  ISETP.GE.AND P1, PT, R204, R63, PT ;  /* 0x0000003fcc00720c */ /* 0x000fe20003f26270 */
[----:B-----5:R-:W-:Y:S02]  /*c930*/  IMAD.MOV.U32 R5, RZ, RZ, R32 ;  /* 0x000000ffff057224 */ /* 0x020fe400078e0020 */
[----:B0-----:R-:W-:Y:S02]  /*c940*/  IMAD.MOV.U32 R4, RZ, RZ, R30 ;  /* 0x000000ffff047224 */ /* 0x001fe400078e001e */
        /* <DEDUP_REMOVED lines=32> */
[----:B--2---:R-:W-:-:S04]  /*cb50*/  LEA.HI R3, R7, R7, RZ, 0x1 ;  /* 0x0000000707037211 */ /* 0x004fc800078f08ff */
[----:B------:R-:W-:-:S05]  /*cb60*/  LOP3.LUT R3, R3, 0xfffffffe, RZ, 0xc0, !PT ;  /* 0xfffffffe03037812 */ /* 0x000fca00078ec0ff */
[----:B------:R-:W-:Y:S02]  /*cb70*/  IMAD.IADD R3, R7, 0x1, -R3 ;  /* 0x0000000107037824 */ /* 0x000fe400078e0a03 */
[----:B------:R-:W-:-:S03]  /*cb80*/  IMAD.MOV.U32 R7, RZ, RZ, R20 ;  /* 0x000000ffff077224 */ /* 0x000fc600078e0014 */
[----:B------:R-:W-:Y:S01]  /*cb90*/  SHF.L.U32 R5, R3, 0x1f, RZ ;  /* 0x0000001f03057819 */ /* 0x000fe200000006ff */
[----:B------:R-:W-:Y:S01]  /*cba0*/  IMAD.MOV.U32 R3, RZ, RZ, R21 ;  /* 0x000000ffff037224 */ /* 0x000fe200078e0015 */
[----:B------:R-:W-:Y:S01]  /*cbb0*/  PRMT R71, R7, 0x7610, R71 ;  /* 0x0000761007477816 */ /* 0x000fe20000000047 */
[----:B------:R-:W-:Y:S01]  /*cbc0*/  IMAD.MOV.U32 R7, RZ, RZ, R8 ;  /* 0x000000ffff077224 */ /* 0x000fe200078e0008 */
[----:B------:R-:W0:Y:S02]  /*cbd0*/  SYNCS.PHASECHK.TRANS64.TRYWAIT P0, [R16+URZ+0x36800], R5 ;  /* 0x03680005100075a7 */ /* 0x000e24000800017f */
[----:B------:R-:W-:Y:S02]  /*cbe0*/  PRMT R72, R3, 0x7610, R72 ;  /* 0x0000761003487816 */ /* 0x000fe40000000048 */
[----:B------:R-:W-:Y:S01]  /*cbf0*/  PRMT R3, R7, 0x7610, R3 ;  /* 0x0000761007037816 */ /* 0x000fe20000000003 */
[----:B------:R-:W-:-:S05]  /*cc00*/  IMAD.MOV.U32 R7, RZ, RZ, R41 ;  /* 0x000000ffff077224 */ /* 0x000fca00078e0029 */
[----:B------:R-:W-:Y:S01]  /*cc10*/  PRMT R102, R7, 0x7610, R102 ;  /* 0x0000761007667816 */ /* 0x000fe20000000066 */
[----:B------:R-:W-:-:S05]  /*cc20*/  IMAD.MOV.U32 R7, RZ, RZ, R29 ;  /* 0x000000ffff077224 */ /* 0x000fca00078e001d */
[----:B------:R-:W-:Y:S01]  /*cc30*/  PRMT R90, R7, 0x7610, R90 ;  /* 0x00007610075a7816 */ /* 0x000fe2000000005a */
[----:B------:R-:W-:-:S05]  /*cc40*/  IMAD.MOV.U32 R7, RZ, RZ, R14 ;  /* 0x000000ffff077224 */ /* 0x000fca00078e000e */
[----:B------:R-:W-:Y:S01]  /*cc50*/  PRMT R69, R7, 0x7610, R69 ;  /* 0x0000761007457816 */ /* 0x000fe20000000045 */
[----:B0-----:R-:W-:Y:S06]  /*cc60*/  @!P0 BRA `(.L_x_2864) ;  /* 0x0000022800bc8947 */ /* 0x001fec0003800000 */
.L_x_3143:
[----:B------:R-:W-:Y:S05]  /*cc70*/  BSYNC B1 ;  /* 0x0000000000017941 */ /* 0x000fea0003800000 */
.L_x_2863:
        /* <DEDUP_REMOVED lines=25> */
[----:B------:R-:W-:Y:S02]  /*ce10*/  PRMT R109, R109, 0x5410, R60 ;  /* 0x000054106d6d7816 */ /* 0x000fe4000000003c */
[----:B------:R-:W-:Y:S02]  /*ce20*/  LOP3.LUT R108, R111, 0xffff0000, RZ, 0xc0, !PT ;  /* 0xffff00006f6c7812 */ /* 0x000fe400078ec0ff */
[C---:B0-----:R-:W-:Y:S01]  /*ce30*/  LOP3.LUT R59, R6.reuse, 0xffff0000, RZ, 0xc0, !PT ;  /* 0xffff0000063b7812 */ /* 0x041fe200078ec0ff */
[----:B------:R-:W-:Y:S01]  /*ce40*/  IMAD.U32 R58, R6, 0x10000, RZ ;  /* 0x00010000063a7824 */ /* 0x000fe200078e00ff */
[C---:B------:R-:W-:Y:S01]  /*ce50*/  LOP3.LUT R61, R7.reuse, 0xffff0000, RZ, 0xc0, !PT ;  /* 0xffff0000073d7812 */ /* 0x040fe200078ec0ff */
[----:B------:R-:W-:-:S02]  /*ce60*/  IMAD.U32 R60, R7, 0x10000, RZ ;  /* 0x00010000073c7824 */ /* 0x000fc400078e00ff */
[CC--:B------:R-:W-:Y:S01]  /*ce70*/  FMUL.FTZ R115, R59.reuse, R112.reuse ;  /* 0x000000703b737220 */ /* 0x0c0fe20000410000 */
[-C--:B------:R-:W-:Y:S01]  /*ce80*/  FMUL.FTZ R59, R59, R107.reuse ;  /* 0x0000006b3b3b7220 */ /* 0x080fe20000410000 */
[C---:B------:R-:W-:Y:S01]  /*ce90*/  IMAD.U32 R6, R4.reuse, 0x10000, RZ ;  /* 0x0001000004067824 */ /* 0x040fe200078e00ff */
[----:B------:R-:W-:Y:S01]  /*cea0*/  LOP3.LUT R4, R4, 0xffff0000, RZ, 0xc0, !PT ;  /* 0xffff000004047812 */ /* 0x000fe200078ec0ff */
[C---:B------:R-:W-:Y:S02]  /*ceb0*/  IMAD.U32 R7, R5.reuse, 0x10000, RZ ;  /* 0x0001000005077824 */ /* 0x040fe400078e00ff */
[C---:B------:R-:W-:Y:S01]  /*cec0*/  FFMA.FTZ R115, R58.reuse, R107, -R115 ;  /* 0x0000006b3a737223 */ /* 0x040fe20000010873 */
[----:B------:R-:W-:Y:S01]  /*ced0*/  FFMA.FTZ R112, R58, R112, R59 ;  /* 0x000000703a707223 */ /* 0x000fe2000001003b */
[----:B------:R-:W-:Y:S01]  /*cee0*/  LOP3.LUT R5, R5, 0xffff0000, RZ, 0xc0, !PT ;  /* 0xffff000005057812 */ /* 0x000fe200078ec0ff */
[C---:B------:R-:W-:Y:S01]  /*cef0*/  FMUL.FTZ R117, R61.reuse, R113 ;  /* 0x000000713d757220 */ /* 0x040fe20000410000 */
[----:B------:R-:W-:Y:S01]  /*cf00*/  FMUL.FTZ R107, R61, R110 ;  /* 0x0000006e3d6b7220 */ /* 0x000fe20000410000 */
[----:B------:R-:W-:Y:S01]  /*cf10*/  LOP3.LUT R58, R109, 0xffff0000, RZ, 0xc0, !PT ;  /* 0xffff00006d3a7812 */ /* 0x000fe200078ec0ff */
[----:B------:R-:W-:-:S02]  /*cf20*/  IMAD.U32 R61, R111, 0x10000, RZ ;  /* 0x000100006f3d7824 */ /* 0x000fc400078e00ff */
[C---:B------:R-:W-:Y:S01]  /*cf30*/  FFMA.FTZ R117, R60.reuse, R110, -R117 ;  /* 0x0000006e3c757223 */ /* 0x040fe20000010875 */
[----:B------:R-:W-:Y:S02]  /*cf40*/  IMAD.U32 R59, R109, 0x10000, RZ ;  /* 0x000100006d3b7824 */ /* 0x000fe400078e00ff */
[----:B------:R-:W-:Y:S01]  /*cf50*/  FFMA.FTZ R114, R60, R113, R107 ;  /* 0x000000713c727223 */ /* 0x000fe2000001006b */
        /* <DEDUP_REMOVED lines=11> */
[----:B------:R-:W-:-:S05]  /*d010*/  F2FP.BF16.F32.PACK_AB R5, R108, R5 ;  /* 0x000000056c05723e */ /* 0x000fca00000010ff */
[----:B------:R0:W-:Y:S02]  /*d020*/  STS.128 [R62+0x15400], R4 ;  /* 0x015400043e007388 */ /* 0x0001e40000000c00 */
.L_x_2868:
[----:B------:R-:W-:Y:S05]  /*d030*/  BSYNC B2 ;  /* 0x0000000000027941 */ /* 0x000fea0003800000 */
.L_x_2867:
[----:B------:R-:W-:Y:S04]  /*d040*/  BSSY B2, `(.L_x_2869) ;  /* 0x0000030000027945 */ /* 0x000fe80003800000 */
[----:B------:R-:W-:Y:S05]  /*d050*/  @P1 BRA `(.L_x_2870) ;  /* 0x0000000000b81947 */ /* 0x000fea0003800000 */
[----:B0-----:R-:W0:Y:S01]  /*d060*/  LDS.128 R4, [R0] ;  /* 0x0000000000047984 */ /* 0x001e220000000c00 */
        /* <DEDUP_REMOVED lines=45> */
.L_x_2870:
[----:B------:R-:W-:Y:S05]  /*d340*/  BSYNC B2 ;  /* 0x0000000000027941 */ /* 0x000fea0003800000 */
.L_x_2869:
        /* <DEDUP_REMOVED lines=48> */
.L_x_2872:
[----:B------:R-:W-:Y:S05]  /*d650*/  BSYNC B2 ;  /* 0x0000000000027941 */ /* 0x000fea0003800000 */
.L_x_2871:
        /* <DEDUP_REMOVED lines=48> */
.L_x_2874:
[----:B------:R-:W-:Y:S05]  /*d960*/  BSYNC B2 ;  /* 0x0000000000027941 */ /* 0x000fea0003800000 */
.L_x_2873:
        /* <DEDUP_REMOVED lines=48> */
.L_x_2876:
[----:B------:R-:W-:Y:S05]  /*dc70*/  BSYNC B2 ;  /* 0x0000000000027941 */ /* 0x000fea0003800000 */
.L_x_2875:
[----:B------:R-:W-:Y:S05]  /*dc80*/  @P5 BRA `(.L_x_2866) ;  /* 0x0000000000b85947 */ /* 0x000fea0003800000 */
[----:B01234-:R-:W0:Y:S01]  /*dc90*/  LDS.128 R4, [R0+0x8000] ;  /* 0x0080000000047984 */ /* 0x01fe220000000c00 */
        /* <DEDUP_REMOVED lines=45> */
.L_x_2866:
[----:B------:R-:W-:Y:S05]  /*df70*/  BSYNC B1 ;  /* 0x0000000000017941 */ /* 0x000fea0003800000 */
.L_x_2865:
[----:B01234-:R-:W-:-:S05]  /*df80*/  VIADD R4, R204, 0x40 ;  /* 0x00000040cc047836 */ /* 0x01ffca0000000000 */
[----:B------:R-:W-:-:S13]  /*df90*/  ISETP.GE.AND P0, PT, R4, R63, PT ;  /* 0x0000003f0400720c */ /* 0x000fda0003f06270 */
[----:B------:R-:W-:Y:S05]  /*dfa0*/  @P0 BRA `(.L_x_2877) ;  /* 0x0000004c001c0947 */ /* 0x000fea0003800000 */
[----:B------:R-:W0:Y:S01]  /*dfb0*/  LDC R5, c[0x0][0x3f4] ;  /* 0x0000fd00ff057b82 */ /* 0x000e220000000800 */
        /* <DEDUP_REMOVED lines=54> */
.L_x_2879:
[----:B------:R-:W-:Y:S05]  /*e320*/  BSYNC B1 ;  /* 0x0000000000017941 */ /* 0x000fea0003800000 */
.L_x_2878:
        /* <DEDUP_REMOVED lines=48> */
.L_x_2881:
[----:B------:R-:W-:Y:S05]  /*e630*/  BSYNC B1 ;  /* 0x0000000000017941 */ /* 0x000fea0003800000 */
.L_x_2880:
        /* <DEDUP_REMOVED lines=48> */
.L_x_2883:
[----:B------:R-:W-:Y:S05]  /*e940*/  BSYNC B1 ;  /* 0x0000000000017941 */ /* 0x000fea0003800000 */
.L_x_2882:
        /* <DEDUP_REMOVED lines=48> */
.L_x_2885:
[----:B------:R-:W-:Y:S05]  /*ec50*/  BSYNC B1 ;  /* 0x0000000000017941 */ /* 0x000fea0003800000 */
.L_x_2884:
        /* <DEDUP_REMOVED lines=48> */
.L_x_2887:
[----:B------:R-:W-:Y:S05]  /*ef60*/  BSYNC B1 ;  /* 0x0000000000017941 */ /* 0x000fea0003800000 */
.L_x_2886:
        /* <DEDUP_REMOVED lines=15> */
[C---:B------:R-:W-:Y:S01]  /*f060*/  IMAD.U32 R10, R7.reuse, 0x10000, RZ ;  /* 0x00010000070a7824 */ /* 0x040fe200078e00ff */
[----:B------:R-:W-:Y:S01]  /*f070*/  LOP3.LUT R7, R7, 0xffff0000, RZ, 0xc0, !PT ;  /* 0xffff000007077812 */ /* 0x000fe200078ec0ff */
[----:B------:R-:W-:-:S02]  /*f080*/  IMAD.U32 R8, R6, 0x10000, RZ ;  /* 0x0001000006087824 */ /* 0x000fc400078e00ff */
[C---:B------:R-:W-:Y:S01]  /*f090*/  FMUL.FTZ R15, R9.reuse, R13 ;  /* 0x0000000d090f7220 */ /* 0x040fe20000410000 */
[-C--:B------:R-:W-:Y:S01]  /*f0a0*/  FMUL.FTZ R14, R9, R11.reuse ;  /* 0x0000000b090e7220 */ /* 0x080fe20000410000 */
[C---:B------:R-:W-:Y:S01]  /*f0b0*/  FMUL.FTZ R9, R7.reuse, R64 ;  /* 0x0000004007097220 */ /* 0x040fe20000410000 */
[----:B------:R-:W-:Y:S02]  /*f0c0*/  IMAD.U32 R3, R4, 0x10000, RZ ;  /* 0x0001000004037824 */ /* 0x000fe400078e00ff */
[C---:B------:R-:W-:Y:S01]  /*f0d0*/  FFMA.FTZ R15, R8.reuse, R11, -R15 ;  /* 0x0000000b080f7223 */ /* 0x040fe2000001080f */
[----:B------:R-:W-:Y:S01]  /*f0e0*/  FFMA.FTZ R14, R8, R13, R14 ;  /* 0x0000000d080e7223 */ /* 0x000fe2000001000e */
[-C--:B------:R-:W-:Y:S01]  /*f0f0*/  FMUL.FTZ R11, R7, R66.reuse ;  /* 0x00000042070b7220 */ /* 0x080fe20000410000 */
[C---:B------:R-:W-:Y:S01]  /*f100*/  IMAD.U32 R6, R5.reuse, 0x10000, RZ ;  /* 0x0001000005067824 */ /* 0x040fe200078e00ff */
[----:B------:R-:W-:Y:S01]  /*f110*/  LOP3.LUT R4, R4, 0xffff0000, RZ, 0xc0, !PT ;  /* 0xffff000004047812 */ /* 0x000fe200078ec0ff */
[C---:B------:R-:W-:Y:S01]  /*f120*/  IMAD.U32 R8, R12.reuse, 0x10000, RZ ;  /* 0x000100000c087824 */ /* 0x040fe200078e00ff */
        /* <DEDUP_REMOVED lines=20> */
.L_x_2856:
[----:B------:R-:W0:Y:S01]  /*f270*/  S2R R0, SR_TID.X ;  /* 0x0000000000007919 */ /* 0x000e220000002100 */
[----:B------:R-:W1:Y:S01]  /*f280*/  LDC R69, c[0x0][0x448] ;  /* 0x00011200ff457b82 */ /* 0x000e620000000800 */
[----:B------:R-:W-:Y:S01]  /*f290*/  ULDC.64 UR4, c[0x0][0x3f8] ;  /* 0x0000fe0000047ab9 */ /* 0x000fe20000000a00 */
[----:B------:R-:W-:Y:S01]  /*f2a0*/  ULDC.64 UR6, c[0x0][0x408] ;  /* 0x0001020000067ab9 */ /* 0x000fe20000000a00 */
[----:B------:R-:W-:Y:S02]  /*f2b0*/  IMAD.MOV.U32 R8, RZ, RZ, R24 ;  /* 0x000000ffff087224 */ /* 0x000fe400078e0018 */
[----:B------:R-:W-:Y:S02]  /*f2c0*/  IMAD.MOV.U32 R9, RZ, RZ, R27 ;  /* 0x000000ffff097224 */ /* 0x000fe400078e001b */
[----:B------:R-:W-:Y:S01]  /*f2d0*/  IMAD.MOV.U32 R4, RZ, RZ, R144 ;  /* 0x000000ffff047224 */ /* 0x000fe200078e0090 */
[----:B-1----:R-:W-:Y:S01]  /*f2e0*/  ISETP.NE.AND P0, PT, R69, 0x1, PT ;  /* 0x000000014500780c */ /* 0x002fe20003f05270 */
[----:B0-----:R-:W-:-:S05]  /*f2f0*/  VIADD R0, R0, 0xffffff80 ;  /* 0xffffff8000007836 */ /* 0x001fca0000000000 */
[----:B------:R-:W-:-:S07]  /*f300*/  SHF.R.S32.HI R3, RZ, 0x1f, R0 ;  /* 0x0000001fff037819 */ /* 0x000fce0000011400 */
[----:B------:R-:W0:Y:S01]  /*f310*/  @P0 LDC R5, c[0x0][0x450] ;  /* 0x00011400ff050b82 */ /* 0x000e220000000800 */
[----:B------:R-:W-:-:S04]  /*f320*/  LEA.HI R3, R3, R0, RZ, 0x2 ;  /* 0x0000000003037211 */ /* 0x000fc800078f10ff */
[----:B------:R-:W-:-:S05]  /*f330*/  LOP3.LUT R3, R3, 0xfffffffc, RZ, 0xc0, !PT ;  /* 0xfffffffc03037812 */ /* 0x000fca00078ec0ff */
[----:B------:R-:W-:Y:S02]  /*f340*/  IMAD.IADD R3, R0, 0x1, -R3 ;  /* 0x0000000100037824 */ /* 0x000fe400078e0a03 */
[----:B------:R-:W1:Y:S02]  /*f350*/  @P0 LDC R0, c[0x0][0x44c] ;  /* 0x00011300ff000b82 */ /* 0x000e640000000800 */
[----:B------:R-:W-:-:S04]  /*f360*/  IMAD R3, R3, 0x40, R10 ;  /* 0x0000004003037824 */ /* 0x000fc800078e020a */
[----:B-1----:R-:W-:-:S05]  /*f370*/  @P0 IMAD.HI.U32 R0, R3, R0, RZ ;  /* 0x0000000003000227 */ /* 0x002fca00078e00ff */
[----:B0-----:R-:W-:Y:S01]  /*f380*/  @P0 SHF.R.U32.HI R3, RZ, R5, R0 ;  /* 0x00000005ff030219 */ /* 0x001fe20000011600 */
[----:B------:R-:W-:-:S03]  /*f390*/  IMAD.MOV.U32 R5, RZ, RZ, R29 ;  /* 0x000000ffff057224 */ /* 0x000fc600078e001d */
        /* <DEDUP_REMOVED lines=17> */
[----:B------:R-:W0:Y:S04]  /*f4b0*/  SHFL.IDX PT, R3, R8, RZ, 0x1c1f ;  /* 0x001c1fff08037589 */ /* 0x000e2800000e0000 */
[----:B------:R-:W1:Y:S04]  /*f4c0*/  SHFL.IDX PT, R0, R6, RZ, 0x1c1f ;  /* 0x001c1fff06007589 */ /* 0x000e6800000e0000 */
[----:B------:R2:W3:Y:S04]  /*f4d0*/  SHFL.IDX PT, R5, R7, RZ, 0x1c1f ;  /* 0x001c1fff07057589 */ /* 0x0004e800000e0000 */
[----:B------:R2:W4:Y:S01]  /*f4e0*/  SHFL.IDX PT, R14, R9, RZ, 0x1c1f ;  /* 0x001c1fff090e7589 */ /* 0x00052200000e0000 */
[----:B0-----:R-:W-:-:S02]  /*f4f0*/  IMAD.MOV.U32 R21, RZ, RZ, R3 ;  /* 0x000000ffff157224 */ /* 0x001fc400078e0003 */
[----:B-12---:R-:W-:-:S07]  /*f500*/  IMAD.MOV.U32 R20, RZ, RZ, R0 ;  /* 0x000000ffff147224 */ /* 0x006fce00078e0000 */
.L_x_3149:
        /* <DEDUP_REMOVED lines=18> */
[----:B------:R-:W2:Y:S01]  /*f630*/  LDL R3, [R1+0x5c] ;  /* 0x00005c0001037983 */ /* 0x000ea20000100800 */
[----:B------:R-:W-:-:S03]  /*f640*/  ULDC UR4, c[0x0][0x3f4] ;  /* 0x0000fd0000047ab9 */ /* 0x000fc60000000800 */
[----:B------:R-:W3:Y:S01]  /*f650*/  LDL R0, [R1+0x60] ;  /* 0x0000600001007983 */ /* 0x000ee20000100800 */
[----:B------:R-:W-:Y:S02]  /*f660*/  ISETP.GE.AND P0, PT, R18, UR4, PT ;  /* 0x0000000412007c0c */ /* 0x000fe4000bf06270 */
[----:B------:R-:W-:Y:S02]  /*f670*/  CS2R R32, SRZ ;  /* 0x0000000000207805 */ /* 0x000fe4000001ff00 */
[----:B------:R-:W-:Y:S02]  /*f680*/  ISETP.GE.AND P1, PT, R206, UR4, PT ;  /* 0x00000004ce007c0c */ /* 0x000fe4000bf26270 */
[----:B------:R-:W-:Y:S02]  /*f690*/  CS2R R34, SRZ ;  /* 0x0000000000227805 */ /* 0x000fe4000001ff00 */
[----:B------:R-:W-:Y:S02]  /*f6a0*/  ISETP.GE.AND P2, PT, R207, UR4, PT ;  /* 0x00000004cf007c0c */ /* 0x000fe4000bf46270 */
[----:B------:R-:W-:-:S02]  /*f6b0*/  CS2R R44, SRZ ;  /* 0x00000000002c7805 */ /* 0x000fc4000001ff00 */
[----:B------:R-:W-:Y:S02]  /*f6c0*/  CS2R R46, SRZ ;  /* 0x00000000002e7805 */ /* 0x000fe4000001ff00 */
[----:B------:R-:W-:Y:S02]  /*f6d0*/  CS2R R28, SRZ ;  /* 0x00000000001c7805 */ /* 0x000fe4000001ff00 */
[----:B------:R-:W-:Y:S01]  /*f6e0*/  CS2R R30, SRZ ;  /* 0x00000000001e7805 */ /* 0x000fe2000001ff00 */
[----:B------:R-:W-:Y:S01]  /*f6f0*/  @!P0 IMAD.WIDE R4, R18, 0x2, R20 ;  /* 0x0000000212048825 */ /* 0x000fe200078e0214 */
[----:B------:R-:W-:Y:S02]  /*f700*/  CS2R R40, SRZ ;  /* 0x0000000000287805 */ /* 0x000fe4000001ff00 */
[----:B------:R-:W-:Y:S02]  /*f710*/  CS2R R42, SRZ ;  /* 0x00000000002a7805 */ /* 0x000fe4000001ff00 */
[----:B------:R-:W-:-:S02]  /*f720*/  CS2R R24, SRZ ;  /* 0x0000000000187805 */ /* 0x000fc4000001ff00 */
[----:B------:R-:W-:Y:S01]  /*f730*/  CS2R R26, SRZ ;  /* 0x00000000001a7805 */ /* 0x000fe2000001ff00 */
[----:B------:R0:W5:Y:S01]  /*f740*/  @!P0 LD.E.128 R32, desc[UR60][R4.64] ;  /* 0x0000003c04208980 */ /* 0x000162000c101d00 */
[----:B------:R-:W-:Y:S02]  /*f750*/  CS2R R36, SRZ ;  /* 0x0000000000247805 */ /* 0x000fe4000001ff00 */
[----:B------:R-:W-:Y:S01]  /*f760*/  CS2R R38, SRZ ;  /* 0x0000000000267805 */ /* 0x000fe2000001ff00 */
[----:B0-----:R-:W-:-:S05]  /*f770*/  @!P0 IMAD.WIDE R4, R18, 0x2, R50 ;  /* 0x0000000212048825 */ /* 0x001fca00078e0232 */
[----:B------:R0:W5:Y:S01]  /*f780*/  @!P0 LD.E.128 R44, desc[UR60][R4.64] ;  /* 0x0000003c042c8980 */ /* 0x000162000c101d00 */
[----:B--2---:R-:W-:Y:S02]  /*f790*/  @!P1 IMAD.SHL.U32 R15, R3, 0x8, RZ ;  /* 0x00000008030f9824 */ /* 0x004fe400078e00ff */
[----:B---3--:R-:W-:Y:S02]  /*f7a0*/  @!P2 IMAD.SHL.U32 R49, R0, 0x8, RZ ;  /* 0x000000080031a824 */ /* 0x008fe400078e00ff */
[----:B------:R-:W-:-:S04]  /*f7b0*/  @!P1 IMAD.WIDE R12, R15, 0x2, R20 ;  /* 0x000000020f0c9825 */ /* 0x000fc800078e0214 */
[----:B------:R-:W-:Y:S01]  /*f7c0*/  @!P2 IMAD.WIDE R20, R49, 0x2, R20 ;  /* 0x000000023114a825 */ /* 0x000fe200078e0214 */
[----:B------:R0:W5:Y:S03]  /*f7d0*/  @!P1 LD.E.128 R28, desc[UR60][R12.64] ;  /* 0x0000003c0c1c9980 */ /* 0x000166000c101d00 */
[--C-:B------:R-:W-:Y:S01]  /*f7e0*/  @!P1 IMAD.WIDE R14, R15, 0x2, R50.reuse ;  /* 0x000000020f0e9825 */ /* 0x100fe200078e0232 */
[----:B------:R0:W5:Y:S03]  /*f7f0*/  @!P2 LD.E.128 R24, desc[UR60][R20.64] ;  /* 0x0000003c1418a980 */ /* 0x000166000c101d00 */
[----:B------:R-:W-:Y:S01]  /*f800*/  @!P2 IMAD.WIDE R48, R49, 0x2, R50 ;  /* 0x000000023130a825 */ /* 0x000fe200078e0232 */
[----:B------:R0:W5:Y:S04]  /*f810*/  @!P1 LD.E.128 R40, desc[UR60][R14.64] ;  /* 0x0000003c0e289980 */ /* 0x000168000c101d00 */
[----:B------:R0:W5:Y:S02]  /*f820*/  @!P2 LD.E.128 R36, desc[UR60][R48.64] ;  /* 0x0000003c3024a980 */ /* 0x000164000c101d00 */
.L_x_2890:
[----:B------:R-:W-:Y:S05]  /*f830*/  BSYNC B1 ;  /* 0x0000000000017941 */ /* 0x000fea0003800000 */
.L_x_2889:
[----:B0----5:R-:W-:Y:S01]  /*f840*/  IMAD.MOV.U32 R4, RZ, RZ, R46 ;  /* 0x000000ffff047224 */ /* 0x021fe200078e002e */
        /* <DEDUP_REMOVED lines=52> */
[----:B------:R-:W2:Y:S04]  /*fb90*/  SHFL.IDX PT, R7, R7, 0x1, 0x1c1f ;  /* 0x003c1f0007077f89 */ /* 0x000ea800000e0000 */
[----:B------:R3:W4:Y:S01]  /*fba0*/  SHFL.IDX PT, R14, R9, 0x1, 0x1c1f ;  /* 0x003c1f00090e7f89 */ /* 0x00072200000e0000 */
[----:B0-----:R-:W-:-:S02]  /*fbb0*/  IMAD.MOV.U32 R21, RZ, RZ, R3 ;  /* 0x000000ffff157224 */ /* 0x001fc400078e0003 */
[----:B-1-3--:R-:W-:-:S07]  /*fbc0*/  IMAD.MOV.U32 R20, RZ, RZ, R0 ;  /* 0x000000ffff147224 */ /* 0x00afce00078e0000 */
.L_x_3155:
[----:B------:R-:W-:Y:S01]  /*fbd0*/  VIADD R10, R10, 0x40 ;  /* 0x000000400a0a7836 */ /* 0x000fe20000000000 */
[----:B------:R-:W-:Y:S01]  /*fbe0*/  BSSY B1, `(.L_x_2892) ;  /* 0x0000030000017945 */ /* 0x000fe20003800000 */
[----:B----4-:R-:W-:Y:S01]  /*fbf0*/  IMAD.MOV.U32 R60, RZ, RZ, R14 ;  /* 0x000000ffff3c7224 */ /* 0x010fe200078e000e */
[----:B------:R-:W-:Y:S01]  /*fc00*/  CS2R R8, SRZ ;  /* 0x0000000000087805 */ /* 0x000fe2000001ff00 */
[----:B--2---:R-:W-:Y:S01]  /*fc10*/  IMAD.MOV.U32 R61, RZ, RZ, R7 ;  /* 0x000000ffff3d7224 */ /* 0x004fe200078e0007 */
        /* <DEDUP_REMOVED lines=22> */
[----:B------:R-:W-:Y:S01]  /*fd80*/  CS2R R52, SRZ ;  /* 0x0000000000347805 */ /* 0x000fe2000001ff00 */
[----:B------:R-:W-:Y:S01]  /*fd90*/  @!P0 IMAD.WIDE R12, R18, 0x2, R20 ;  /* 0x00000002120c8825 */ /* 0x000fe200078e0214 */
[----:B------:R-:W-:Y:S02]  /*fda0*/  CS2R R54, SRZ ;  /* 0x0000000000367805 */ /* 0x000fe4000001ff00 */
[----:B------:R-:W-:Y:S02]  /*fdb0*/  CS2R R8, SRZ ;  /* 0x0000000000087805 */ /* 0x000fe4000001ff00 */
[----:B------:R-:W-:Y:S02]  /*fdc0*/  CS2R R10, SRZ ;  /* 0x00000000000a7805 */ /* 0x000fe4000001ff00 */
[----:B------:R-:W-:Y:S01]  /*fdd0*/  CS2R R56, SRZ ;  /* 0x0000000000387805 */ /* 0x000fe2000001ff00 */
[----:B------:R0:W5:Y:S01]  /*fde0*/  @!P0 LD.E.128 R48, desc[UR60][R12.64] ;  /* 0x0000003c0c308980 */ /* 0x000162000c101d00 */
[----:B------:R-:W-:-:S02]  /*fdf0*/  CS2R R58, SRZ ;  /* 0x00000000003a7805 */ /* 0x000fc4000001ff00 */
[----:B------:R-:W-:Y:S02]  /*fe00*/  CS2R R14, SRZ ;  /* 0x00000000000e7805 */ /* 0x000fe4000001ff00 */
[----:B0-----:R-:W-:Y:S01]  /*fe10*/  CS2R R12, SRZ ;  /* 0x00000000000c7805 */ /* 0x001fe2000001ff00 */
[----:B--2---:R-:W-:Y:S02]  /*fe20*/  @!P1 IMAD.SHL.U32 R65, R3, 0x8, RZ ;  /* 0x0000000803419824 */ /* 0x004fe400078e00ff */
[----:B---3--:R-:W-:Y:S02]  /*fe30*/  @!P2 IMAD.SHL.U32 R67, R0, 0x8, RZ ;  /* 0x000000080043a824 */ /* 0x008fe400078e00ff */
[----:B------:R-:W-:-:S04]  /*fe40*/  @!P1 IMAD.WIDE R62, R65, 0x2, R20 ;  /* 0x00000002413e9825 */ /* 0x000fc800078e0214 */
[----:B------:R-:W-:Y:S01]  /*fe50*/  @!P2 IMAD.WIDE R20, R67, 0x2, R20 ;  /* 0x000000024314a825 */ /* 0x000fe200078e0214 */
[----:B------:R0:W5:Y:S03]  /*fe60*/  @!P1 LD.E.128 R52, desc[UR60][R62.64] ;  /* 0x0000003c3e349980 */ /* 0x000166000c101d00 */
[--C-:B------:R-:W-:Y:S01]  /*fe70*/  @!P1 IMAD.WIDE R64, R65, 0x2, R60.reuse ;  /* 0x0000000241409825 */ /* 0x100fe200078e023c */
[----:B------:R0:W5:Y:S03]  /*fe80*/  @!P2 LD.E.128 R56, desc[UR60][R20.64] ;  /* 0x0000003c1438a980 */ /* 0x000166000c101d00 */
[--C-:B------:R-:W-:Y:S01]  /*fe90*/  @!P2 IMAD.WIDE R66, R67, 0x2, R60.reuse ;  /* 0x000000024342a825 */ /* 0x100fe200078e023c */
[----:B------:R0:W5:Y:S03]  /*fea0*/  @!P1 LD.E.128 R8, desc[UR60][R64.64] ;  /* 0x0000003c40089980 */ /* 0x000166000c101d00 */
[----:B------:R-:W-:Y:S01]  /*feb0*/  @!P0 IMAD.WIDE R60, R18, 0x2, R60 ;  /* 0x00000002123c8825 */ /* 0x000fe200078e023c */
[----:B------:R0:W5:Y:S04]  /*fec0*/  @!P2 LD.E.128 R12, desc[UR60][R66.64] ;  /* 0x0000003c420ca980 */ /* 0x000168000c101d00 */
[----:B------:R0:W5:Y:S02]  /*fed0*/  @!P0 LD.E.128 R4, desc[UR60][R60.64] ;  /* 0x0000003c3c048980 */ /* 0x000164000c101d00 */
.L_x_2893:
[----:B------:R-:W-:Y:S05]  /*fee0*/  BSYNC B1 ;  /* 0x0000000000017941 */ /* 0x000fea0003800000 */
.L_x_2892:
[----:B0-----:R-:W2:Y:S01]  /*fef0*/  LDL R60, [R1+0x48] ;  /* 0x00004800013c7983 */ /* 0x001ea20000100800 */
[----:B-----5:R-:W-:Y:S01]  /*ff00*/  IMAD.MOV.U32 R3, RZ, RZ, R4 ;  /* 0x000000ffff037224 */ /* 0x020fe200078e0004 */
[----:B------:R-:W-:Y:S01]  /*ff10*/  BSSY B1, `(.L_x_2894) ;  /* 0x0000034000017945 */ /* 0x000fe20003800000 */
        /* <DEDUP_REMOVED lines=26> */
[----:B------:R-:W-:Y:S02]  /*100c0*/  IMAD.MOV.U32 R20, RZ, RZ, R13 ;  /* 0x000000ffff147224 */ /* 0x000fe400078e000d */
[----:B------:R-:W-:Y:S01]  /*100d0*/  IMAD.MOV.U32 R21, RZ, RZ, R14 ;  /* 0x000000ffff157224 */ /* 0x000fe200078e000e */
        /* <DEDUP_REMOVED lines=13> */
[----:B------:R-:W-:Y:S01]  /*101b0*/  IMAD.MOV.U32 R3, RZ, RZ, R15 ;  /* 0x000000ffff037224 */ /* 0x000fe200078e000f */
[----:B------:R-:W-:Y:S01]  /*101c0*/  PRMT R97, R60, 0x7610, R97 ;  /* 0x000076103c617816 */ /* 0x000fe20000000061 */
[----:B------:R-:W-:-:S03]  /*101d0*/  IMAD.MOV.U32 R60, RZ, RZ, R54 ;  /* 0x000000ffff3c7224 */ /* 0x000fc600078e0036 */
[----:B------:R-:W-:Y:S02]  /*101e0*/  PRMT R68, R3, 0x7610, R68 ;  /* 0x0000761003447816 */ /* 0x000fe40000000044 */
[----:B------:R-:W-:Y:S02]  /*101f0*/  VIADDMNMX R3, R69, -R224, 0x80, PT ;  /* 0x0000008045037446 */ /* 0x000fe400038009e0 */
[----:B------:R-:W-:Y:S01]  /*10200*/  PRMT R80, R60, 0x7610, R80 ;  /* 0x000076103c507816 */ /* 0x000fe20000000050 */
[----:B------:R-:W-:Y:S01]  /*10210*/  IMAD.MOV.U32 R60, RZ, RZ, R58 ;  /* 0x000000ffff3c7224 */ /* 0x000fe200078e003a */
[----:B------:R-:W-:Y:S02]  /*10220*/  ISETP.GE.AND P1, PT, R204, R3, PT ;  /* 0x00000003cc00720c */ /* 0x000fe40003f26270 */
[----:B------:R-:W-:Y:S01]  /*10230*/  PRMT R69, R63, 0x7610, R69 ;  /* 0x000076103f457816 */ /* 0x000fe20000000045 */
[----:B0-----:R-:W-:Y:S10]  /*10240*/  @!P0 BRA `(.L_x_2895) ;  /* 0x000001f800488947 */ /* 0x001ff40003800000 */
.L_x_3156:
[----:B------:R-:W-:Y:S05]  /*10250*/  BSYNC B1 ;  /* 0x0000000000017941 */ /* 0x000fea0003800000 */
.L_x_2894:
[----:B------:R-:W-:Y:S01]  /*10260*/  BSSY B1, `(.L_x_2896) ;  /* 0x000014f000017945 */ /* 0x000fe20003800000 */
[----:B------:R-:W-:Y:S02]  /*10270*/  PRMT R71, R60, 0x7610, R71 ;  /* 0x000076103c477816 */ /* 0x000fe40000000047 */
[----:B------:R-:W-:Y:S01]  /*10280*/  PRMT R72, R62, 0x7610, R72 ;  /* 0x000076103e487816 */ /* 0x000fe20000000048 */
[----:B------:R-:W-:Y:S06]  /*10290*/  @P1 BRA `(.L_x_2897) ;  /* 0x00000014002c1947 */ /* 0x000fec0003800000 */
[----:B------:R-:W1:Y:S01]  /*102a0*/  LDC R73, c[0x0][0x3f4] ;  /* 0x0000fd00ff497b82 */ /* 0x000e620000000800 */
[----:B------:R-:W-:Y:S01]  /*102b0*/  BSSY B2, `(.L_x_2898) ;  /* 0x0000075000027945 */ /* 0x000fe20003800000 */
[-C--:B-1----:R-:W-:Y:S02]  /*102c0*/  ISETP.GE.AND P0, PT, R18, R73.reuse, PT ;  /* 0x000000491200720c */ /* 0x082fe40003f06270 */
[-C--:B------:R-:W-:Y:S02]  /*102d0*/  ISETP.GE.AND P1, PT, R206, R73.reuse, PT ;  /* 0x00000049ce00720c */ /* 0x080fe40003f26270 */
[----:B------:R-:W-:-:S09]  /*102e0*/  ISETP.GE.AND P2, PT, R207, R73, PT ;  /* 0x00000049cf00720c */ /* 0x000fd20003f46270 */
[----:B------:R-:W-:Y:S05]  /*102f0*/  @P0 BRA `(.L_x_2899) ;  /* 0x0000000400c00947 */ /* 0x000fea0003800000 */
[----:B------:R-:W1:Y:S01]  /*10300*/  S2R R64, SR_TID.X ;  /* 0x0000000000407919 */ /* 0x000e620000002100 */
[----:B------:R-:W-:Y:S02]  /*10310*/  LOP3.LUT R60, R218, 0x38, R18, 0xf8, !PT ;  /* 0x00000038da3c7812 */ /* 0x000fe400078ef812 */
[----:B------:R-:W-:Y:S02]  /*10320*/  SHF.R.U64 R115, R44, 0x10, R45 ;  /* 0x000000102c737819 */ /* 0x000fe4000000122d */
[----:B0-----:R-:W-:Y:S02]  /*10330*/  LOP3.LUT R61, R60, R219, RZ, 0x3c, !PT ;  /* 0x000000db3c3d7212 */ /* 0x001fe400078e3cff */
[----:B------:R-:W-:Y:S02]  /*10340*/  SHF.R.U64 R112, R32, 0x10, R33 ;  /* 0x0000001020707819 */ /* 0x000fe40000001221 */
[----:B------:R-:W-:Y:S01]  /*10350*/  SHF.R.U32.HI R44, RZ, 0x10, R45 ;  /* 0x00000010ff2c7819 */ /* 0x000fe2000001162d */
[----:B------:R-:W-:Y:S01]  /*10360*/  IMAD.IADD R61, R220, 0x1, R61 ;  /* 0x00000001dc3d7824 */ /* 0x000fe200078e023d */
[----:B------:R-:W-:-:S02]  /*10370*/  SHF.R.U64 R45, R46, 0x10, R47 ;  /* 0x000000102e2d7819 */ /* 0x000fc4000000122f */
[----:B------:R-:W-:Y:S01]  /*10380*/  PRMT R116, R108, 0x5410, R115 ;  /* 0x000054106c747816 */ /* 0x000fe20000000073 */
[----:B------:R-:W-:Y:S01]  /*10390*/  IMAD R106, R61, 0x2, R16 ;  /* 0x000000023d6a7824 */ /* 0x000fe200078e0210 */
[----:B------:R-:W-:Y:S02]  /*103a0*/  SHF.R.U32.HI R113, RZ, 0x10, R33 ;  /* 0x00000010ff717819 */ /* 0x000fe40000011621 */
[----:B------:R-:W-:Y:S01]  /*103b0*/  PRMT R112, R111, 0x5410, R112 ;  /* 0x000054106f707816 */ /* 0x000fe20000000070 */
[----:B------:R-:W-:Y:S01]  /*103c0*/  IMAD.U32 R118, R116, 0x10000, RZ ;  /* 0x0001000074767824 */ /* 0x000fe200078e00ff */
[--C-:B------:R-:W-:Y:S02]  /*103d0*/  SHF.R.U64 R33, R34, 0x10, R35.reuse ;  /* 0x0000001022217819 */ /* 0x100fe40000001223 */
[----:B------:R-:W-:Y:S01]  /*103e0*/  SHF.R.U32.HI R32, RZ, 0x10, R35 ;  /* 0x00000010ff207819 */ /* 0x000fe20000011623 */
[----:B------:R-:W-:Y:S01]  /*103f0*/  IMAD.U32 R114, R112, 0x10000, RZ ;  /* 0x0001000070727824 */ /* 0x000fe200078e00ff */
[----:B------:R-:W-:-:S02]  /*10400*/  PRMT R46, R68, 0x5432, R45 ;  /* 0x00005432442e7816 */ /* 0x000fc4000000002d */
[----:B------:R-:W-:Y:S02]  /*10410*/  SHF.R.U32.HI R35, RZ, 0x10, R47 ;  /* 0x00000010ff237819 */ /* 0x000fe4000001162f */
[----:B------:R-:W-:Y:S02]  /*10420*/  PRMT R113, R110, 0x5410, R113 ;  /* 0x000054106e717816 */ /* 0x000fe40000000071 */
[----:B------:R-:W-:Y:S02]  /*10430*/  PRMT R117, R109, 0x5410, R44 ;  /* 0x000054106d757816 */ /* 0x000fe4000000002c */
[----:B------:R-:W-:Y:S01]  /*10440*/  PRMT R35, R70, 0x5432, R35 ;  /* 0x0000543246237816 */ /* 0x000fe20000000023 */
[----:B-1----:R-:W-:Y:S01]  /*10450*/  VIADD R64, R64, 0xffffff80 ;  /* 0xffffff8040407836 */ /* 0x002fe20000000000 */
[----:B------:R-:W-:Y:S01]  /*10460*/  PRMT R32, R71, 0x5432, R32 ;  /* 0x0000543247207816 */ /* 0x000fe20000000020 */
[----:B------:R-:W-:Y:S01]  /*10470*/  IMAD.U32 R119, R117, 0x10000, RZ ;  /* 0x0001000075777824 */ /* 0x000fe200078e00ff */
[----:B------:R-:W-:Y:S01]  /*10480*/  LOP3.LUT R116, R116, 0xffff0000, RZ, 0xc0, !PT ;  /* 0xffff000074747812 */ /* 0x000fe200078ec0ff */
[----:B------:R-:W-:Y:S01]  /*10490*/  IMAD.U32 R115, R113, 0x10000, RZ ;  /* 0x0001000071737824 */ /* 0x000fe200078e00ff */
[----:B------:R-:W-:-:S02]  /*104a0*/  SHF.R.S32.HI R63, RZ, 0x1f, R64 ;  /* 0x0000001fff3f7819 */ /* 0x000fc40000011440 */
[----:B------:R-:W-:Y:S02]  /*104b0*/  LOP3.LUT R112, R112, 0xffff0000, RZ, 0xc0, !PT ;  /* 0xffff000070707812 */ /* 0x000fe400078ec0ff */
[----:B------:R-:W-:Y:S02]  /*104c0*/  LEA.HI R63, R63, R64, RZ, 0x2 ;  /* 0x000000403f3f7211 */ /* 0x000fe400078f10ff */
[----:B------:R-:W-:Y:S02]  /*104d0*/  PRMT R33, R72, 0x5432, R33 ;  /* 0x0000543248217816 */ /* 0x000fe40000000021 */
[----:B------:R-:W-:Y:S02]  /*104e0*/  LOP3.LUT R63, R63, 0xfffffffc, RZ, 0xc0, !PT ;  /* 0xfffffffc3f3f7812 */ /* 0x000fe400078ec0ff */
[----:B------:R-:W-:Y:S02]  /*104f0*/  LOP3.LUT R117, R117, 0xffff0000, RZ, 0xc0, !PT ;  /* 0xffff000075757812 */ /* 0x000fe400078ec0ff */
[----:B------:R-:W-:Y:S01]  /*10500*/  LOP3.LUT R113, R113, 0xffff0000, RZ, 0xc0, !PT ;  /* 0xffff000071717812 */ /* 0x000fe200078ec0ff */
[----:B------:R-:W-:-:S05]  /*10510*/  IMAD.IADD R63, R64, 0x1, -R63 ;  /* 0x00000001403f7824 */ /* 0x000fca00078e0a3f */
[----:B------:R-:W-:-:S04]  /*10520*/  LEA.HI R62, R73, R63, RZ, 0x1d ;  /* 0x0000003f493e7211 */ /* 0x000fc800078fe8ff */
[----:B------:R-:W-:Y:S01]  /*10530*/  SHF.R.S32.HI R65, RZ, 0x1f, R62 ;  /* 0x0000001fff417819 */ /* 0x000fe2000001143e */
[----:B------:R-:W-:-:S03]  /*10540*/  IMAD.SHL.U32 R63, R62, 0x8, RZ ;  /* 0x000000083e3f7824 */ /* 0x000fc600078e00ff */
[----:B------:R-:W-:Y:S02]  /*10550*/  LEA.HI R65, R65, R62, RZ, 0x3 ;  /* 0x0000003e41417211 */ /* 0x000fe400078f18ff */
[----:B------:R-:W-:-:S03]  /*10560*/  LOP3.LUT R60, R218, 0x38, R63, 0xf8, !PT ;  /* 0x00000038da3c7812 */ /* 0x000fc600078ef83f */
[----:B------:R-:W-:Y:S01]  /*10570*/  IMAD.SHL.U32 R65, R65, 0x400, RZ ;  /* 0x0000040041417824 */ /* 0x000fe200078e00ff */
[----:B------:R-:W-:-:S04]  /*10580*/  LOP3.LUT R60, R60, R219, RZ, 0x3c, !PT ;  /* 0x000000db3c3c7212 */ /* 0x000fc800078e3cff */
[----:B------:R-:W-:-:S04]  /*10590*/  LOP3.LUT R65, R65, 0x7fffe000, RZ, 0xc0, !PT ;  /* 0x7fffe00041417812 */ /* 0x000fc800078ec0ff */
[----:B------:R-:W-:Y:S02]  /*105a0*/  IADD3 R65, R60, R65, R220 ;  /* 0x000000413c417210 */ /* 0x000fe40007ffe0dc */
[----:B------:R-:W0:Y:S03]  /*105b0*/  LDS.128 R60, [R106+0x15400] ;  /* 0x015400006a3c7984 */ /* 0x000e260000000c00 */
[----:B------:R-:W-:-:S05]  /*105c0*/  IMAD R107, R65, 0x2, R16 ;  /* 0x00000002416b7824 */ /* 0x000fca00078e0210 */
[----:B------:R-:W1:Y:S01]  /*105d0*/  LDS.128 R64, [R107+0x15400] ;  /* 0x015400006b407984 */ /* 0x000e620000000c00 */
[----:B0-----:R-:W-:Y:S01]  /*105e0*/  IMAD.U32 R47, R60, 0x10000, RZ ;  /* 0x000100003c2f7824 */ /* 0x001fe200078e00ff */
[C---:B------:R-:W-:Y:S01]  /*105f0*/  LOP3.LUT R34, R62.reuse, 0xffff0000, RZ, 0xc0, !PT ;  /* 0xffff00003e227812 */ /* 0x040fe200078ec0ff */
[----:B------:R-:W-:Y:S01]  /*10600*/  IMAD.U32 R44, R62, 0x10000, RZ ;  /* 0x000100003e2c7824 */ /* 0x000fe200078e00ff */
[----:B------:R-:W-:Y:S01]  /*10610*/  LOP3.LUT R62, R63, 0xffff0000, RZ, 0xc0, !PT ;  /* 0xffff00003f3e7812 */ /* 0x000fe200078ec0ff */
[----:B------:R-:W-:Y:S01]  /*10620*/  IMAD.U32 R108, R61, 0x10000, RZ ;  /* 0x000100003d6c7824 */ /* 0x000fe200078e00ff */
[----:B------:R-:W-:Y:S01]  /*10630*/  LOP3.LUT R60, R60, 0xffff0000, RZ, 0xc0, !PT ;  /* 0xffff00003c3c7812 */ /* 0x000fe200078ec0ff */
[----:B------:R-:W-:Y:S01]  /*10640*/  IMAD.U32 R109, R63, 0x10000, RZ ;  /* 0x000100003f6d7824 */ /* 0x000fe200078e00ff */
        /* <DEDUP_REMOVED lines=20> */
[----:B------:R-:W-:Y:S01]  /*10790*/  FFMA.FTZ R120, R109, R120, R111 ;  /* 0x000000786d787223 */ /* 0x000fe2000001006f */
[----:B------:R-:W-:Y:S01]  /*107a0*/  FMUL.FTZ R109, R63, R112 ;  /* 0x000000703f6d7220 */ /* 0x000fe20000410000 */
[----:B------:R-:W-:-:S02]  /*107b0*/  IMAD.U32 R65, R66, 0x10000, RZ ;  /* 0x0001000042417824 */ /* 0x000fc400078e00ff */
[----:B------:R-:W-:Y:S01]  /*107c0*/  FFMA.FTZ R112, R60, R112, -R47 ;  /* 0x000000703c707223 */ /* 0x000fe2000001082f */
[----:B------:R-:W-:Y:S01]  /*107d0*/  IMAD.U32 R63, R46, 0x10000, RZ ;  /* 0x000100002e3f7824 */ /* 0x000fe200078e00ff */
[----:B------:R-:W-:Y:S01]  /*107e0*/  LOP3.LUT R66, R66, 0xffff0000, RZ, 0xc0, !PT ;  /* 0xffff000042427812 */ /* 0x000fe200078ec0ff */
[----:B------:R-:W-:Y:S01]  /*107f0*/  IMAD.U32 R47, R33, 0x10000, RZ ;  /* 0x00010000212f7824 */ /* 0x000fe200078e00ff */
[----:B------:R-:W-:Y:S01]  /*10800*/  LOP3.LUT R67, R67, 0xffff0000, RZ, 0xc0, !PT ;  /* 0xffff000043437812 */ /* 0x000fe200078ec0ff */
[----:B------:R-:W-:Y:S01]  /*10810*/  FMUL.FTZ R111, R65, R63 ;  /* 0x0000003f416f7220 */ /* 0x000fe20000410000 */
[----:B------:R-:W-:Y:S01]  /*10820*/  LOP3.LUT R33, R33, 0xffff0000, RZ, 0xc0, !PT ;  /* 0xffff000021217812 */ /* 0x000fe200078ec0ff */
[-C--:B------:R-:W-:Y:S01]  /*10830*/  FMUL.FTZ R65, R65, R47.reuse ;  /* 0x0000002f41417220 */ /* 0x080fe20000410000 */
[----:B------:R-:W-:Y:S01]  /*10840*/  LOP3.LUT R35, R35, 0xffff0000, RZ, 0xc0, !PT ;  /* 0xffff000023237812 */ /* 0x000fe200078ec0ff */
[----:B------:R-:W-:Y:S01]  /*10850*/  FFMA.FTZ R111, R44, R47, -R111 ;  /* 0x0000002f2c6f7223 */ /* 0x000fe2000001086f */
[----:B------:R-:W-:Y:S01]  /*10860*/  LOP3.LUT R47, R46, 0xffff0000, RZ, 0xc0, !PT ;  /* 0xffff00002e2f7812 */ /* 0x000fe200078ec0ff */
[----:B------:R-:W-:Y:S01]  /*10870*/  FFMA.FTZ R46, R44, R63, R65 ;  /* 0x0000003f2c2e7223 */ /* 0x000fe20000010041 */
[----:B------:R-:W-:Y:S01]  /*10880*/  LOP3.LUT R32, R32, 0xffff0000, RZ, 0xc0, !PT ;  /* 0xffff000020207812 */ /* 0x000fe200078ec0ff */
[----:B------:R-:W-:Y:S01]  /*10890*/  FMUL.FTZ R110, R64, R117 ;  /* 0x00000075406e7220 */ /* 0x000fe20000410000 */
[C---:B------:R-:W-:Y:S01]  /*108a0*/  FMUL.FTZ R65, R67.reuse, R35 ;  /* 0x0000002343417220 */ /* 0x040fe20000410000 */
[C---:B------:R-:W-:Y:S01]  /*108b0*/  FMUL.FTZ R63, R66.reuse, R47 ;  /* 0x0000002f423f7220 */ /* 0x040fe20000410000 */
[----:B------:R-:W-:Y:S01]  /*108c0*/  FMUL.FTZ R66, R66, R33 ;  /* 0x0000002142427220 */ /* 0x000fe20000410000 */
[-C--:B------:R-:W-:Y:S01]  /*108d0*/  FMUL.FTZ R64, R64, R113.reuse ;  /* 0x0000007140407220 */ /* 0x080fe20000410000 */
[----:B------:R-:W-:Y:S01]  /*108e0*/  FMUL.FTZ R44, R67, R32 ;  /* 0x00000020432c7220 */ /* 0x000fe20000410000 */
[----:B------:R-:W-:Y:S01]  /*108f0*/  FFMA.FTZ R109, R60, R116, R109 ;  /* 0x000000743c6d7223 */ /* 0x000fe2000001006d */
[C---:B------:R-:W-:Y:S01]  /*10900*/  FFMA.FTZ R110, R61.reuse, R113, -R110 ;  /* 0x000000713d6e7223 */ /* 0x040fe2000001086e */
[C---:B------:R-:W-:Y:S01]  /*10910*/  FFMA.FTZ R60, R34.reuse, R33, -R63 ;  /* 0x00000021223c7223 */ /* 0x040fe2000001083f */
[----:B------:R-:W-:Y:S01]  /*10920*/  FFMA.FTZ R47, R34, R47, R66 ;  /* 0x0000002f222f7223 */ /* 0x000fe20000010042 */
[C---:B------:R-:W-:Y:S01]  /*10930*/  FFMA.FTZ R65, R62.reuse, R32, -R65 ;  /* 0x000000203e417223 */ /* 0x040fe20000010841 */
        /* <DEDUP_REMOVED lines=9> */
[----:B------:R1:W-:Y:S01]  /*109d0*/  STS.128 [R106+0x15400], R32 ;  /* 0x015400206a007388 */ /* 0x0003e20000000c00 */
[----:B------:R-:W-:-:S05]  /*109e0*/  F2FP.BF16.F32.PACK_AB R47, R63, R120 ;  /* 0x000000783f2f723e */ /* 0x000fca00000010ff */
[----:B------:R1:W-:Y:S02]  /*109f0*/  STS.128 [R107+0x15400], R44 ;  /* 0x0154002c6b007388 */ /* 0x0003e40000000c00 */
.L_x_2899:
[----:B------:R-:W-:Y:S05]  /*10a00*/  BSYNC B2 ;  /* 0x0000000000027941 */ /* 0x000fea0003800000 */
.L_x_2898:
[----:B------:R-:W-:Y:S04]  /*10a10*/  BSSY B2, `(.L_x_2900) ;  /* 0x000006a000027945 */ /* 0x000fe80003800000 */
[----:B------:R-:W-:Y:S05]  /*10a20*/  @P1 BRA `(.L_x_2901) ;  /* 0x0000000400a01947 */ /* 0x000fea0003800000 */
[----:B-1----:R-:W2:Y:S04]  /*10a30*/  LDL R32, [R1+0x5c] ;  /* 0x00005c0001207983 */ /* 0x002ea80000100800 */
[----:B------:R-:W3:Y:S01]  /*10a40*/  LDL R66, [R1+0x88] ;  /* 0x0000880001427983 */ /* 0x000ee20000100800 */
[----:B------:R-:W-:Y:S02]  /*10a50*/  SHF.R.U64 R63, R28, 0x10, R29 ;  /* 0x000000101c3f7819 */ /* 0x000fe4000000121d */
[----:B0-----:R-:W-:Y:S02]  /*10a60*/  SHF.R.U64 R61, R30, 0x10, R31 ;  /* 0x000000101e3d7819 */ /* 0x001fe4000000121f */
[----:B------:R-:W-:Y:S02]  /*10a70*/  SHF.R.U32.HI R28, RZ, 0x10, R29 ;  /* 0x00000010ff1c7819 */ /* 0x000fe4000001161d */
[----:B------:R-:W-:-:S02]  /*10a80*/  SHF.R.U32.HI R30, RZ, 0x10, R31 ;  /* 0x00000010ff1e7819 */ /* 0x000fc4000001161f */
[----:B------:R-:W-:Y:S02]  /*10a90*/  SHF.R.U64 R31, R40, 0x10, R41 ;  /* 0x00000010281f7819 */ /* 0x000fe40000001229 */
[----:B------:R-:W-:Y:S02]  /*10aa0*/  SHF.R.U64 R29, R42, 0x10, R43 ;  /* 0x000000102a1d7819 */ /* 0x000fe4000000122b */
[----:B------:R-:W-:Y:S02]  /*10ab0*/  SHF.R.U32.HI R40, RZ, 0x10, R41 ;  /* 0x00000010ff287819 */ /* 0x000fe40000011629 */
[----:B------:R-:W-:Y:S02]  /*10ac0*/  PRMT R103, R103, 0x5410, R28 ;  /* 0x0000541067677816 */ /* 0x000fe4000000001c */
[----:B------:R-:W-:Y:S02]  /*10ad0*/  PRMT R98, R98, 0x5410, R31 ;  /* 0x0000541062627816 */ /* 0x000fe4000000001f */
[----:B------:R-:W-:-:S02]  /*10ae0*/  PRMT R100, R100, 0x5410, R29 ;  /* 0x0000541064647816 */ /* 0x000fc4000000001d */
[----:B------:R-:W-:Y:S02]  /*10af0*/  SHF.R.U32.HI R42, RZ, 0x10, R43 ;  /* 0x00000010ff2a7819 */ /* 0x000fe4000001162b */
[----:B------:R-:W-:Y:S02]  /*10b00*/  PRMT R105, R105, 0x5410, R30 ;  /* 0x0000541069697816 */ /* 0x000fe4000000001e */
[----:B------:R-:W-:Y:S01]  /*10b10*/  PRMT R102, R102, 0x5410, R63 ;  /* 0x0000541066667816 */ /* 0x000fe2000000003f */
[----:B------:R-:W-:Y:S01]  /*10b20*/  IMAD.U32 R63, R98, 0x10000, RZ ;  /* 0x00010000623f7824 */ /* 0x000fe200078e00ff */
[----:B------:R-:W-:Y:S02]  /*10b30*/  PRMT R99, R99, 0x5410, R40 ;  /* 0x0000541063637816 */ /* 0x000fe40000000028 */
[----:B------:R-:W-:Y:S01]  /*10b40*/  PRMT R101, R101, 0x5410, R42 ;  /* 0x0000541065657816 */ /* 0x000fe2000000002a */
[----:B------:R-:W-:Y:S01]  /*10b50*/  IMAD.U32 R62, R102, 0x10000, RZ ;  /* 0x00010000663e7824 */ /* 0x000fe200078e00ff */
[----:B------:R-:W-:-:S02]  /*10b60*/  PRMT R104, R104, 0x5410, R61 ;  /* 0x0000541068687816 */ /* 0x000fc4000000003d */
[----:B------:R-:W-:Y:S02]  /*10b70*/  LOP3.LUT R98, R98, 0xffff0000, RZ, 0xc0, !PT ;  /* 0xffff000062627812 */ /* 0x000fe400078ec0ff */
[----:B------:R-:W-:Y:S02]  /*10b80*/  LOP3.LUT R102, R102, 0xffff0000, RZ, 0xc0, !PT ;  /* 0xffff000066667812 */ /* 0x000fe400078ec0ff */
[----:B--2---:R-:W-:-:S04]  /*10b90*/  LEA.HI R32, R73, R32, RZ, 0x1d ;  /* 0x0000002049207211 */ /* 0x004fc800078fe8ff */
        /* <DEDUP_REMOVED lines=8> */
[----:B---3--:R-:W0:Y:S03]  /*10c20*/  LDS.128 R32, [R66] ;  /* 0x0000000042207984 */ /* 0x008e260000000c00 */
        /* <DEDUP_REMOVED lines=21> */
[----:B------:R-:W-:Y:S02]  /*10d80*/  IMAD.U32 R35, R103, 0x10000, RZ ;  /* 0x0001000067237824 */ /* 0x000fe400078e00ff */
[----:B------:R-:W-:Y:S01]  /*10d90*/  FFMA.FTZ R65, R28, R62, -R65 ;  /* 0x0000003e1c417223 */ /* 0x000fe20000010841 */
[----:B------:R-:W-:Y:S01]  /*10da0*/  FMUL.FTZ R107, R42, R47 ;  /* 0x0000002f2a6b7220 */ /* 0x000fe20000410000 */
[----:B------:R-:W-:Y:S02]  /*10db0*/  IMAD.U32 R62, R101, 0x10000, RZ ;  /* 0x00010000653e7824 */ /* 0x000fe400078e00ff */
[----:B------:R-:W-:Y:S01]  /*10dc0*/  FFMA.FTZ R67, R28, R63, R67 ;  /* 0x0000003f1c437223 */ /* 0x000fe20000010043 */
[----:B------:R-:W-:Y:S02]  /*10dd0*/  IMAD.U32 R28, R105, 0x10000, RZ ;  /* 0x00010000691c7824 */ /* 0x000fe400078e00ff */
[-C--:B------:R-:W-:Y:S01]  /*10de0*/  FMUL.FTZ R63, R42, R35.reuse ;  /* 0x000000232a3f7220 */ /* 0x080fe20000410000 */
[C---:B------:R-:W-:Y:S01]  /*10df0*/  FFMA.FTZ R107, R30.reuse, R35, -R107 ;  /* 0x000000231e6b7223 */ /* 0x040fe2000001086b */
[C---:B------:R-:W-:Y:S01]  /*10e00*/  FMUL.FTZ R35, R61.reuse, R62 ;  /* 0x0000003e3d237220 */ /* 0x040fe20000410000 */
[-C--:B------:R-:W-:Y:S01]  /*10e10*/  FMUL.FTZ R61, R61, R28.reuse ;  /* 0x0000001c3d3d7220 */ /* 0x080fe20000410000 */
[----:B------:R-:W-:Y:S01]  /*10e20*/  FFMA.FTZ R63, R30, R47, R63 ;  /* 0x0000002f1e3f7223 */ /* 0x000fe2000001003f */
[----:B------:R-:W-:Y:S01]  /*10e30*/  LOP3.LUT R99, R99, 0xffff0000, RZ, 0xc0, !PT ;  /* 0xffff000063637812 */ /* 0x000fe200078ec0ff */
[C---:B------:R-:W-:Y:S01]  /*10e40*/  FFMA.FTZ R47, R40.reuse, R28, -R35 ;  /* 0x0000001c282f7223 */ /* 0x040fe20000010823 */
[----:B------:R-:W-:Y:S01]  /*10e50*/  LOP3.LUT R103, R103, 0xffff0000, RZ, 0xc0, !PT ;  /* 0xffff000067677812 */ /* 0x000fe200078ec0ff */
[----:B------:R-:W-:Y:S01]  /*10e60*/  FMUL.FTZ R28, R41, R98 ;  /* 0x00000062291c7220 */ /* 0x000fe20000410000 */
[----:B------:R-:W-:Y:S01]  /*10e70*/  FFMA.FTZ R61, R40, R62, R61 ;  /* 0x0000003e283d7223 */ /* 0x000fe2000001003d */
[----:B------:R-:W-:-:S02]  /*10e80*/  IMAD.U32 R30, R100, 0x10000, RZ ;  /* 0x00010000641e7824 */ /* 0x000fc400078e00ff */
[-C--:B------:R-:W-:Y:S01]  /*10e90*/  FMUL.FTZ R40, R41, R102.reuse ;  /* 0x0000006629287220 */ /* 0x080fe20000410000 */
[C---:B------:R-:W-:Y:S01]  /*10ea0*/  FMUL.FTZ R35, R44.reuse, R99 ;  /* 0x000000632c237220 */ /* 0x040fe20000410000 */
[----:B------:R-:W-:Y:S01]  /*10eb0*/  FFMA.FTZ R102, R29, R102, -R28 ;  /* 0x000000661d667223 */ /* 0x000fe2000001081c */
[-C--:B------:R-:W-:Y:S01]  /*10ec0*/  FMUL.FTZ R44, R44, R103.reuse ;  /* 0x000000672c2c7220 */ /* 0x080fe20000410000 */
[----:B------:R-:W-:Y:S02]  /*10ed0*/  IMAD.U32 R28, R104, 0x10000, RZ ;  /* 0x00010000681c7824 */ /* 0x000fe400078e00ff */
[----:B------:R-:W-:Y:S01]  /*10ee0*/  FMUL.FTZ R62, R43, R30 ;  /* 0x0000001e2b3e7220 */ /* 0x000fe20000410000 */
[----:B------:R-:W-:Y:S01]  /*10ef0*/  LOP3.LUT R100, R100, 0xffff0000, RZ, 0xc0, !PT ;  /* 0xffff000064647812 */ /* 0x000fe200078ec0ff */
[----:B------:R-:W-:Y:S01]  /*10f00*/  FFMA.FTZ R42, R32, R103, -R35 ;  /* 0x00000067202a7223 */ /* 0x000fe20000010823 */
[----:B------:R-:W-:Y:S01]  /*10f10*/  LOP3.LUT R104, R104, 0xffff0000, RZ, 0xc0, !PT ;  /* 0xffff000068687812 */ /* 0x000fe200078ec0ff */
[----:B------:R-:W-:Y:S01]  /*10f20*/  FFMA.FTZ R44, R32, R99, R44 ;  /* 0x00000063202c7223 */ /* 0x000fe2000001002c */
[----:B------:R-:W-:Y:S01]  /*10f30*/  LOP3.LUT R101, R101, 0xffff0000, RZ, 0xc0, !PT ;  /* 0xffff000065657812 */ /* 0x000fe200078ec0ff */
[-C--:B------:R-:W-:Y:S01]  /*10f40*/  FMUL.FTZ R32, R43, R28.reuse ;  /* 0x0000001c2b207220 */ /* 0x080fe20000410000 */
[----:B------:R-:W-:Y:S01]  /*10f50*/  LOP3.LUT R105, R105, 0xffff0000, RZ, 0xc0, !PT ;  /* 0xffff000069697812 */ /* 0x000fe200078ec0ff */
[----:B------:R-:W-:Y:S01]  /*10f60*/  FFMA.FTZ R62, R31, R28, -R62 ;  /* 0x0000001c1f3e7223 */ /* 0x000fe2000001083e */
[----:B------:R-:W-:Y:S01]  /*10f70*/  FMUL.FTZ R28, R45, R100 ;  /* 0x000000642d1c7220 */ /* 0x000fe20000410000 */
[----:B------:R-:W-:Y:S01]  /*10f80*/  FFMA.FTZ R40, R29, R98, R40 ;  /* 0x000000621d287223 */ /* 0x000fe20000010028 */
[----:B------:R-:W-:Y:S01]  /*10f90*/  FMUL.FTZ R45, R45, R104 ;  /* 0x000000682d2d7220 */ /* 0x000fe20000410000 */
[----:B------:R-:W-:Y:S01]  /*10fa0*/  FFMA.FTZ R31, R31, R30, R32 ;  /* 0x0000001e1f1f7223 */ /* 0x000fe20000010020 */
        /* <DEDUP_REMOVED lines=16> */
.L_x_2901:
[----:B------:R-:W-:Y:S05]  /*110b0*/  BSYNC B2 ;  /* 0x0000000000027941 */ /* 0x000fea0003800000 */
.L_x_2900:
[----:B------:R-:W-:Y:S05]  /*110c0*/  @P2 BRA `(.L_x_2897) ;  /* 0x0000000400a02947 */ /* 0x000fea0003800000 */
[----:B--2---:R-:W2:Y:S04]  /*110d0*/  LDL R28, [R1+0x60] ;  /* 0x00006000011c7983 */ /* 0x004ea80000100800 */
[----:B------:R-:W3:Y:S01]  /*110e0*/  LDL R60, [R1+0x80] ;  /* 0x00008000013c7983 */ /* 0x000ee20000100800 */
[----:B------:R-:W-:Y:S02]  /*110f0*/  SHF.R.U64 R43, R24, 0x10, R25 ;  /* 0x00000010182b7819 */ /* 0x000fe40000001219 */
[----:B------:R-:W-:Y:S02]  /*11100*/  SHF.R.U64 R41, R26, 0x10, R27 ;  /* 0x000000101a297819 */ /* 0x000fe4000000121b */
        /* <DEDUP_REMOVED lines=8> */
[----:B------:R-:W-:Y:S01]  /*11190*/  PRMT R89, R89, 0x5410, R26 ;  /* 0x0000541059597816 */ /* 0x000fe2000000001a */
[----:B------:R-:W-:Y:S01]  /*111a0*/  IMAD.U32 R42, R82, 0x10000, RZ ;  /* 0x00010000522a7824 */ /* 0x000fe200078e00ff */
[----:B------:R-:W-:Y:S02]  /*111b0*/  PRMT R86, R86, 0x5410, R43 ;  /* 0x0000541056567816 */ /* 0x000fe4000000002b */
[----:B------:R-:W-:Y:S02]  /*111c0*/  PRMT R83, R83, 0x5410, R36 ;  /* 0x0000541053537816 */ /* 0x000fe40000000024 */
[----:B------:R-:W-:Y:S02]  /*111d0*/  SHF.R.U32.HI R38, RZ, 0x10, R39 ;  /* 0x00000010ff267819 */ /* 0x000fe40000011627 */
[----:B------:R-:W-:Y:S01]  /*111e0*/  PRMT R88, R88, 0x5410, R41 ;  /* 0x0000541058587816 */ /* 0x000fe20000000029 */
[----:B------:R-:W-:Y:S01]  /*111f0*/  IMAD.U32 R41, R86, 0x10000, RZ ;  /* 0x0001000056297824 */ /* 0x000fe200078e00ff */
[----:B------:R-:W-:Y:S01]  /*11200*/  PRMT R85, R85, 0x5410, R38 ;  /* 0x0000541055557816 */ /* 0x000fe20000000026 */
[----:B------:R-:W-:Y:S01]  /*11210*/  IMAD.U32 R43, R83, 0x10000, RZ ;  /* 0x00010000532b7824 */ /* 0x000fe200078e00ff */
[----:B------:R-:W-:-:S02]  /*11220*/  LOP3.LUT R82, R82, 0xffff0000, RZ, 0xc0, !PT ;  /* 0xffff000052527812 */ /* 0x000fc400078ec0ff */
        /* <DEDUP_REMOVED lines=11> */
[----:B---3--:R-:W2:Y:S03]  /*112e0*/  LDS.128 R28, [R60] ;  /* 0x000000003c1c7984 */ /* 0x008ea60000000c00 */
[----:B------:R-:W-:-:S05]  /*112f0*/  IMAD R40, R73, 0x2, R16 ;  /* 0x0000000249287824 */ /* 0x000fca00078e0210 */
[----:B-1----:R-:W1:Y:S01]  /*11300*/  LDS.128 R32, [R40+0x15400] ;  /* 0x0154000028207984 */ /* 0x002e620000000c00 */
[C---:B--2---:R-:W-:Y:S01]  /*11310*/  IMAD.U32 R24, R28.reuse, 0x10000, RZ ;  /* 0x000100001c187824 */ /* 0x044fe200078e00ff */
        /* <DEDUP_REMOVED lines=14> */
[----:B0-----:R-:W-:Y:S01]  /*11400*/  FMUL.FTZ R61, R37, R43 ;  /* 0x0000002b253d7220 */ /* 0x001fe20000410000 */
        /* <DEDUP_REMOVED lines=21> */
[-C--:B------:R-:W-:Y:S01]  /*11560*/  FMUL.FTZ R38, R38, R24.reuse ;  /* 0x0000001826267220 */ /* 0x080fe20000410000 */
        /* <DEDUP_REMOVED lines=30> */
.L_x_2897:
[----:B------:R-:W-:Y:S05]  /*11750*/  BSYNC B1 ;  /* 0x0000000000017941 */ /* 0x000fea0003800000 */
.L_x_2896:
[----:B---3--:R-:W-:-:S05]  /*11760*/  VIADD R24, R204, 0x40 ;  /* 0x00000040cc187836 */ /* 0x008fca0000000000 */
[----:B------:R-:W-:-:S13]  /*11770*/  ISETP.GE.AND P0, PT, R24, R3, PT ;  /* 0x000000031800720c */ /* 0x000fda0003f06270 */
[----:B------:R-:W-:Y:S05]  /*11780*/  @P0 BRA `(.L_x_2877) ;  /* 0x0000001400240947 */ /* 0x000fea0003800000 */
[----:B------:R-:W3:Y:S01]  /*11790*/  LDC R3, c[0x0][0x3f4] ;  /* 0x0000fd00ff037b82 */ /* 0x000ee20000000800 */
[----:B------:R-:W-:Y:S01]  /*117a0*/  BSSY B1, `(.L_x_2902) ;  /* 0x0000073000017945 */ /* 0x000fe20003800000 */
[----:B-1----:R-:W-:Y:S02]  /*117b0*/  SHF.R.U32.HI R44, RZ, 0x3, R217 ;  /* 0x00000003ff2c7819 */ /* 0x002fe400000116d9 */
[-C--:B---3--:R-:W-:Y:S02]  /*117c0*/  ISETP.GE.AND P0, PT, R18, R3.reuse, PT ;  /* 0x000000031200720c */ /* 0x088fe40003f06270 */
[-C--:B------:R-:W-:Y:S02]  /*117d0*/  ISETP.GE.AND P1, PT, R206, R3.reuse, PT ;  /* 0x00000003ce00720c */ /* 0x080fe40003f26270 */
[----:B------:R-:W-:-:S09]  /*117e0*/  ISETP.GE.AND P2, PT, R207, R3, PT ;  /* 0x00000003cf00720c */ /* 0x000fd20003f46270 */
[----:B------:R-:W-:Y:S05]  /*117f0*/  @P0 BRA `(.L_x_2903) ;  /* 0x0000000400b40947 */ /* 0x000fea0003800000 */
[----:B------:R-:W3:Y:S01]  /*11800*/  LDL R42, [R1+0x84] ;  /* 0x00008400012a7983 */ /* 0x000ee20000100800 */
[----:B------:R-:W1:Y:S02]  /*11810*/  S2R R25, SR_TID.X ;  /* 0x0000000000197919 */ /* 0x000e640000002100 */
[----:B-1----:R-:W-:-:S05]  /*11820*/  VIADD R25, R25, 0xffffff80 ;  /* 0xffffff8019197836 */ /* 0x002fca0000000000 */
[----:B------:R-:W-:-:S04]  /*11830*/  SHF.R.S32.HI R24, RZ, 0x1f, R25 ;  /* 0x0000001fff187819 */ /* 0x000fc80000011419 */
[----:B------:R-:W-:-:S04]  /*11840*/  LEA.HI R24, R24, R25, RZ, 0x2 ;  /* 0x0000001918187211 */ /* 0x000fc800078f10ff */
[----:B------:R-:W-:-:S05]  /*11850*/  LOP3.LUT R24, R24, 0xfffffffc, RZ, 0xc0, !PT ;  /* 0xfffffffc18187812 */ /* 0x000fca00078ec0ff */
        /* <DEDUP_REMOVED lines=9> */
[----:B--2---:R-:W-:-:S05]  /*118f0*/  IADD3 R29, R25, R26, R222 ;  /* 0x0000001a191d7210 */ /* 0x004fca0007ffe0de */
[----:B------:R-:W-:-:S05]  /*11900*/  IMAD R32, R29, 0x2, R16 ;  /* 0x000000021d207824 */ /* 0x000fca00078e0210 */
[----:B------:R-:W1:Y:S01]  /*11910*/  LDS.128 R28, [R32+0x15400] ;  /* 0x01540000201c7984 */ /* 0x000e620000000c00 */
[--C-:B------:R-:W-:Y:S02]  /*11920*/  SHF.R.U64 R33, R4, 0x10, R5.reuse ;  /* 0x0000001004217819 */ /* 0x100fe40000001205 */
[----:B------:R-:W-:Y:S02]  /*11930*/  SHF.R.U32.HI R4, RZ, 0x10, R5 ;  /* 0x00000010ff047819 */ /* 0x000fe40000011605 */
[--C-:B------:R-:W-:Y:S02]  /*11940*/  SHF.R.U64 R5, R6, 0x10, R7.reuse ;  /* 0x0000001006057819 */ /* 0x100fe40000001207 */
[----:B------:R-:W-:Y:S02]  /*11950*/  SHF.R.U32.HI R6, RZ, 0x10, R7 ;  /* 0x00000010ff067819 */ /* 0x000fe40000011607 */
[----:B------:R-:W-:Y:S02]  /*11960*/  SHF.R.U64 R37, R48, 0x10, R49 ;  /* 0x0000001030257819 */ /* 0x000fe40000001231 */
[----:B------:R-:W-:-:S02]  /*11970*/  PRMT R90, R90, 0x5410, R33 ;  /* 0x000054105a5a7816 */ /* 0x000fc40000000021 */
[----:B------:R-:W-:Y:S02]  /*11980*/  PRMT R91, R91, 0x5410, R4 ;  /* 0x000054105b5b7816 */ /* 0x000fe40000000004 */
[----:B------:R-:W-:Y:S02]  /*11990*/  PRMT R92, R92, 0x5410, R5 ;  /* 0x000054105c5c7816 */ /* 0x000fe40000000005 */
[----:B------:R-:W-:Y:S02]  /*119a0*/  PRMT R93, R93, 0x5410, R6 ;  /* 0x000054105d5d7816 */ /* 0x000fe40000000006 */
[----:B------:R-:W-:Y:S01]  /*119b0*/  PRMT R94, R94, 0x5410, R37 ;  /* 0x000054105e5e7816 */ /* 0x000fe20000000025 */
[----:B------:R-:W-:Y:S01]  /*119c0*/  IMAD.U32 R38, R90, 0x10000, RZ ;  /* 0x000100005a267824 */ /* 0x000fe200078e00ff */
[----:B------:R-:W-:Y:S02]  /*119d0*/  SHF.R.U32.HI R48, RZ, 0x10, R49 ;  /* 0x00000010ff307819 */ /* 0x000fe40000011631 */
[----:B------:R-:W-:Y:S01]  /*119e0*/  SHF.R.U64 R35, R50, 0x10, R51 ;  /* 0x0000001032237819 */ /* 0x000fe20000001233 */
[----:B------:R-:W-:Y:S01]  /*119f0*/  IMAD.U32 R37, R94, 0x10000, RZ ;  /* 0x000100005e257824 */ /* 0x000fe200078e00ff */
[----:B------:R-:W-:-:S02]  /*11a00*/  PRMT R95, R95, 0x5410, R48 ;  /* 0x000054105f5f7816 */ /* 0x000fc40000000030 */
[----:B------:R-:W-:Y:S01]  /*11a10*/  SHF.R.U32.HI R50, RZ, 0x10, R51 ;  /* 0x00000010ff327819 */ /* 0x000fe20000011633 */
[----:B------:R-:W-:-:S03]  /*11a20*/  IMAD.U32 R39, R91, 0x10000, RZ ;  /* 0x000100005b277824 */ /* 0x000fc600078e00ff */
[----:B------:R-:W-:Y:S02]  /*11a30*/  PRMT R97, R97, 0x5410, R50 ;  /* 0x0000541061617816 */ /* 0x000fe40000000032 */
[----:B------:R-:W-:Y:S01]  /*11a40*/  LOP3.LUT R90, R90, 0xffff0000, RZ, 0xc0, !PT ;  /* 0xffff00005a5a7812 */ /* 0x000fe200078ec0ff */
[----:B-1----:R-:W-:Y:S02]  /*11a50*/  IMAD.U32 R34, R29, 0x10000, RZ ;  /* 0x000100001d227824 */ /* 0x002fe400078e00ff */
[----:B------:R-:W-:Y:S02]  /*11a60*/  IMAD.U32 R36, R31, 0x10000, RZ ;  /* 0x000100001f247824 */ /* 0x000fe400078e00ff */
[----:B------:R-:W-:Y:S01]  /*11a70*/  FMUL.FTZ R45, R34, R39 ;  /* 0x00000027222d7220 */ /* 0x000fe20000410000 */
[----:B------:R-:W-:Y:S02]  /*11a80*/  LOP3.LUT R94, R94, 0xffff0000, RZ, 0xc0, !PT ;  /* 0xffff00005e5e7812 */ /* 0x000fe400078ec0ff */
[----:B------:R-:W-:-:S02]  /*11a90*/  LOP3.LUT R29, R29, 0xffff0000, RZ, 0xc0, !PT ;  /* 0xffff00001d1d7812 */ /* 0x000fc400078ec0ff */
[----:B------:R-:W-:Y:S02]  /*11aa0*/  LOP3.LUT R91, R91, 0xffff0000, RZ, 0xc0, !PT ;  /* 0xffff00005b5b7812 */ /* 0x000fe400078ec0ff */
[----:B------:R-:W-:Y:S01]  /*11ab0*/  PRMT R96, R96, 0x5410, R35 ;  /* 0x0000541060607816 */ /* 0x000fe20000000023 */
[C---:B------:R-:W-:Y:S01]  /*11ac0*/  IMAD.U32 R35, R30.reuse, 0x10000, RZ ;  /* 0x000100001e237824 */ /* 0x040fe200078e00ff */
[----:B------:R-:W-:Y:S02]  /*11ad0*/  LOP3.LUT R30, R30, 0xffff0000, RZ, 0xc0, !PT ;  /* 0xffff00001e1e7812 */ /* 0x000fe400078ec0ff */
[----:B------:R-:W-:Y:S01]  /*11ae0*/  LOP3.LUT R31, R31, 0xffff0000, RZ, 0xc0, !PT ;  /* 0xffff00001f1f7812 */ /* 0x000fe200078ec0ff */
[----:B---3--:R-:W1:Y:S02]  /*11af0*/  LDS.128 R24, [R42] ;  /* 0x000000002a187984 */ /* 0x008e640000000c00 */
        /* <DEDUP_REMOVED lines=8> */
[----:B------:R-:W-:-:S04]  /*11b80*/  IMAD.U32 R27, R28, 0x10000, RZ ;  /* 0x000100001c1b7824 */ /* 0x000fc800078e00ff */
[CC--:B------:R-:W-:Y:S01]  /*11b90*/  FMUL.FTZ R41, R27.reuse, R38.reuse ;  /* 0x000000261b297220 */ /* 0x0c0fe20000410000 */
[-C--:B------:R-:W-:Y:S01]  /*11ba0*/  FMUL.FTZ R43, R27, R37.reuse ;  /* 0x000000251b2b7220 */ /* 0x080fe20000410000 */
[----:B------:R-:W-:Y:S02]  /*11bb0*/  IMAD.U32 R27, R95, 0x10000, RZ ;  /* 0x000100005f1b7824 */ /* 0x000fe400078e00ff */
[C---:B------:R-:W-:Y:S01]  /*11bc0*/  FFMA.FTZ R41, R4.reuse, R37, -R41 ;  /* 0x0000002504297223 */ /* 0x040fe20000010829 */
[----:B------:R-:W-:Y:S02]  /*11bd0*/  IMAD.U32 R37, R93, 0x10000, RZ ;  /* 0x000100005d257824 */ /* 0x000fe400078e00ff */
[----:B------:R-:W-:Y:S01]  /*11be0*/  FFMA.FTZ R43, R4, R38, R43 ;  /* 0x00000026042b7223 */ /* 0x000fe2000001002b */
[----:B------:R-:W-:Y:S01]  /*11bf0*/  FMUL.FTZ R47, R34, R27 ;  /* 0x0000001b222f7220 */ /* 0x000fe20000410000 */
[----:B------:R-:W-:Y:S01]  /*11c00*/  LOP3.LUT R28, R28, 0xffff0000, RZ, 0xc0, !PT ;  /* 0xffff00001c1c7812 */ /* 0x000fe200078ec0ff */
[----:B------:R-:W-:-:S02]  /*11c10*/  IMAD.U32 R4, R97, 0x10000, RZ ;  /* 0x0001000061047824 */ /* 0x000fc400078e00ff */
[----:B------:R-:W-:Y:S01]  /*11c20*/  FMUL.FTZ R34, R36, R37 ;  /* 0x0000002524227220 */ /* 0x000fe20000410000 */
[----:B------:R-:W-:Y:S01]  /*11c30*/  FFMA.FTZ R47, R6, R39, R47 ;  /* 0x00000027062f7223 */ /* 0x000fe2000001002f */
[----:B------:R-:W-:Y:S01]  /*11c40*/  LOP3.LUT R95, R95, 0xffff0000, RZ, 0xc0, !PT ;  /* 0xffff00005f5f7812 */ /* 0x000fe200078ec0ff */
[-C--:B------:R-:W-:Y:S01]  /*11c50*/  FMUL.FTZ R36, R36, R4.reuse ;  /* 0x0000000424247220 */ /* 0x080fe20000410000 */
[C---:B------:R-:W-:Y:S01]  /*11c60*/  FFMA.FTZ R39, R33.reuse, R4, -R34 ;  /* 0x0000000421277223 */ /* 0x040fe20000010822 */
[----:B------:R-:W-:Y:S01]  /*11c70*/  FMUL.FTZ R4, R28, R90 ;  /* 0x0000005a1c047220 */ /* 0x000fe20000410000 */
[----:B------:R-:W-:Y:S01]  /*11c80*/  FFMA.FTZ R45, R6, R27, -R45 ;  /* 0x0000001b062d7223 */ /* 0x000fe2000001082d */
[----:B------:R-:W-:Y:S01]  /*11c90*/  FFMA.FTZ R33, R33, R37, R36 ;  /* 0x0000002521217223 */ /* 0x000fe20000010024 */
[-C--:B------:R-:W-:Y:S01]  /*11ca0*/  FMUL.FTZ R28, R28, R94.reuse ;  /* 0x0000005e1c1c7220 */ /* 0x080fe20000410000 */
[----:B------:R-:W-:Y:S01]  /*11cb0*/  FFMA.FTZ R94, R5, R94, -R4 ;  /* 0x0000005e055e7223 */ /* 0x000fe20000010804 */
[----:B------:R-:W-:-:S02]  /*11cc0*/  IMAD.U32 R6, R92, 0x10000, RZ ;  /* 0x000100005c067824 */ /* 0x000fc400078e00ff */
[C---:B------:R-:W-:Y:S01]  /*11cd0*/  FMUL.FTZ R27, R29.reuse, R91 ;  /* 0x0000005b1d1b7220 */ /* 0x040fe20000410000 */
[-C--:B------:R-:W-:Y:S01]  /*11ce0*/  FMUL.FTZ R36, R29, R95.reuse ;  /* 0x0000005f1d247220 */ /* 0x080fe20000410000 */
[C---:B------:R-:W-:Y:S01]  /*11cf0*/  IMAD.U32 R4, R96.reuse, 0x10000, RZ ;  /* 0x0001000060047824 */ /* 0x040fe200078e00ff */
[----:B------:R-:W-:Y:S01]  /*11d00*/  LOP3.LUT R96, R96, 0xffff0000, RZ, 0xc0, !PT ;  /* 0xffff000060607812 */ /* 0x000fe200078ec0ff */
[C---:B------:R-:W-:Y:S01]  /*11d10*/  FMUL.FTZ R38, R35.reuse, R6 ;  /* 0x0000000623267220 */ /* 0x040fe20000410000 */
[C---:B------:R-:W-:Y:S01]  /*11d20*/  FFMA.FTZ R34, R24.reuse, R95, -R27 ;  /* 0x0000005f18227223 */ /* 0x040fe2000001081b */
[----:B------:R-:W-:Y:S01]  /*11d30*/  FFMA.FTZ R36, R24, R91, R36 ;  /* 0x0000005b18247223 */ /* 0x000fe20000010024 */
[----:B------:R-:W-:Y:S01]  /*11d40*/  LOP3.LUT R92, R92, 0xffff0000, RZ, 0xc0, !PT ;  /* 0xffff00005c5c7812 */ /* 0x000fe200078ec0ff */
[----:B------:R-:W-:Y:S01]  /*11d50*/  FMUL.FTZ R24, R35, R4 ;  /* 0x0000000423187220 */ /* 0x000fe20000410000 */
[----:B------:R-:W-:Y:S02]  /*11d60*/  LOP3.LUT R93, R93, 0xffff0000, RZ, 0xc0, !PT ;  /* 0xffff00005d5d7812 */ /* 0x000fe400078ec0ff */
[----:B------:R-:W-:Y:S01]  /*11d70*/  LOP3.LUT R97, R97, 0xffff0000, RZ, 0xc0, !PT ;  /* 0xffff000061617812 */ /* 0x000fe200078ec0ff */
[----:B------:R-:W-:Y:S01]  /*11d80*/  FFMA.FTZ R28, R5, R90, R28 ;  /* 0x0000005a051c7223 */ /* 0x000fe2000001001c */
[C---:B------:R-:W-:Y:S01]  /*11d90*/  FFMA.FTZ R38, R7.reuse, R4, -R38 ;  /* 0x0000000407267223 */ /* 0x040fe20000010826 */
[C---:B------:R-:W-:Y:S01]  /*11da0*/  FMUL.FTZ R5, R30.reuse, R96 ;  /* 0x000000601e057220 */ /* 0x040fe20000410000 */
[----:B------:R-:W-:Y:S01]  /*11db0*/  FFMA.FTZ R7, R7, R6, R24 ;  /* 0x0000000607077223 */ /* 0x000fe20000010018 */
        /* <DEDUP_REMOVED lines=15> */
[----:B------:R1:W-:Y:S04]  /*11eb0*/  STS.128 [R42], R4 ;  /* 0x000000042a007388 */ /* 0x0003e80000000c00 */
[----:B------:R1:W-:Y:S02]  /*11ec0*/  STS.128 [R32+0x15400], R24 ;  /* 0x0154001820007388 */ /* 0x0003e40000000c00 */
.L_x_2903:
[----:B------:R-:W-:Y:S05]  /*11ed0*/  BSYNC B1 ;  /* 0x0000000000017941 */ /* 0x000fea0003800000 */
.L_x_2902:
[----:B------:R-:W-:Y:S04]  /*11ee0*/  BSSY B1, `(.L_x_2904) ;  /* 0x000006a000017945 */ /* 0x000fe80003800000 */
[----:B------:R-:W-:Y:S05]  /*11ef0*/  @P1 BRA `(.L_x_2905) ;  /* 0x0000000400a01947 */ /* 0x000fea0003800000 */
[----:B-1----:R-:W3:Y:S04]  /*11f00*/  LDL R4, [R1+0x5c] ;  /* 0x00005c0001047983 */ /* 0x002ee80000100800 */
[----:B------:R-:W4:Y:S01]  /*11f10*/  LDL R43, [R1+0x7c] ;  /* 0x00007c00012b7983 */ /* 0x000f220000100800 */
[----:B--2---:R-:W-:Y:S02]  /*11f20*/  SHF.R.U64 R29, R8, 0x10, R9 ;  /* 0x00000010081d7819 */ /* 0x004fe40000001209 */
[----:B------:R-:W-:Y:S02]  /*11f30*/  SHF.R.U64 R33, R52, 0x10, R53 ;  /* 0x0000001034217819 */ /* 0x000fe40000001235 */
[----:B------:R-:W-:Y:S02]  /*11f40*/  PRMT R74, R74, 0x5410, R29 ;  /* 0x000054104a4a7816 */ /* 0x000fe4000000001d */
[----:B------:R-:W-:-:S02]  /*11f50*/  SHF.R.U32.HI R8, RZ, 0x10, R9 ;  /* 0x00000010ff087819 */ /* 0x000fc40000011609 */
[----:B------:R-:W-:Y:S01]  /*11f60*/  PRMT R78, R78, 0x5410, R33 ;  /* 0x000054104e4e7816 */ /* 0x000fe20000000021 */
[----:B------:R-:W-:Y:S01]  /*11f70*/  IMAD.U32 R34, R74, 0x10000, RZ ;  /* 0x000100004a227824 */ /* 0x000fe200078e00ff */
[----:B------:R-:W-:Y:S02]  /*11f80*/  SHF.R.U32.HI R52, RZ, 0x10, R53 ;  /* 0x00000010ff347819 */ /* 0x000fe40000011635 */
[----:B------:R-:W-:Y:S01]  /*11f90*/  SHF.R.U64 R9, R10, 0x10, R11 ;  /* 0x000000100a097819 */ /* 0x000fe2000000120b */
[----:B------:R-:W-:Y:S01]  /*11fa0*/  IMAD.U32 R33, R78, 0x10000, RZ ;  /* 0x000100004e217824 */ /* 0x000fe200078e00ff */
[----:B------:R-:W-:Y:S02]  /*11fb0*/  SHF.R.U64 R31, R54, 0x10, R55 ;  /* 0x00000010361f7819 */ /* 0x000fe40000001237 */
[----:B------:R-:W-:Y:S02]  /*11fc0*/  SHF.R.U32.HI R10, RZ, 0x10, R11 ;  /* 0x00000010ff0a7819 */ /* 0x000fe4000001160b */
[----:B------:R-:W-:-:S02]  /*11fd0*/  PRMT R75, R75, 0x5410, R8 ;  /* 0x000054104b4b7816 */ /* 0x000fc40000000008 */
[----:B------:R-:W-:Y:S02]  /*11fe0*/  SHF.R.U32.HI R54, RZ, 0x10, R55 ;  /* 0x00000010ff367819 */ /* 0x000fe40000011637 */
[----:B------:R-:W-:Y:S01]  /*11ff0*/  PRMT R79, R79, 0x5410, R52 ;  /* 0x000054104f4f7816 */ /* 0x000fe20000000034 */
[----:B------:R-:W-:Y:S01]  /*12000*/  IMAD.U32 R35, R75, 0x10000, RZ ;  /* 0x000100004b237824 */ /* 0x000fe200078e00ff */
[----:B------:R-:W-:Y:S02]  /*12010*/  PRMT R77, R77, 0x5410, R10 ;  /* 0x000054104d4d7816 */ /* 0x000fe4000000000a */
[----:B------:R-:W-:Y:S02]  /*12020*/  PRMT R81, R81, 0x5410, R54 ;  /* 0x0000541051517816 */ /* 0x000fe40000000036 */
[----:B------:R-:W-:Y:S02]  /*12030*/  PRMT R76, R76, 0x5410, R9 ;  /* 0x000054104c4c7816 */ /* 0x000fe40000000009 */
[----:B------:R-:W-:-:S02]  /*12040*/  PRMT R80, R80, 0x5410, R31 ;  /* 0x0000541050507816 */ /* 0x000fc4000000001f */
[----:B---3--:R-:W-:-:S04]  /*12050*/  LEA.HI R4, R3, R4, RZ, 0x1d ;  /* 0x0000000403047211 */ /* 0x008fc800078fe8ff */
        /* <DEDUP_REMOVED lines=8> */
[----:B----4-:R-:W1:Y:S03]  /*120e0*/  LDS.128 R4, [R43] ;  /* 0x000000002b047984 */ /* 0x010e660000000c00 */
[----:B------:R-:W-:-:S05]  /*120f0*/  IMAD R28, R25, 0x2, R16 ;  /* 0x00000002191c7824 */ /* 0x000fca00078e0210 */
[----:B------:R-:W2:Y:S01]  /*12100*/  LDS.128 R24, [R28+0x15400] ;  /* 0x015400001c187984 */ /* 0x000ea20000000c00 */
        /* <DEDUP_REMOVED lines=8> */
[C---:B--2---:R-:W-:Y:S01]  /*12190*/  IMAD.U32 R29, R24.reuse, 0x10000, RZ ;  /* 0x00010000181d7824 */ /* 0x044fe200078e00ff */
        /* <DEDUP_REMOVED lines=14> */
[----:B------:R-:W-:Y:S01]  /*12280*/  FMUL.FTZ R34, R32, R33 ;  /* 0x0000002120227220 */ /* 0x000fe20000410000 */
[----:B------:R-:W-:Y:S01]  /*12290*/  LOP3.LUT R29, R74, 0xffff0000, RZ, 0xc0, !PT ;  /* 0xffff00004a1d7812 */ /* 0x000fe200078ec0ff */
[-C--:B------:R-:W-:Y:S01]  /*122a0*/  FMUL.FTZ R32, R32, R8.reuse ;  /* 0x0000000820207220 */ /* 0x080fe20000410000 */
[----:B------:R-:W-:Y:S01]  /*122b0*/  FFMA.FTZ R35, R9, R35, R30 ;  /* 0x0000002309237223 */ /* 0x000fe2000001001e */
[----:B------:R-:W-:Y:S01]  /*122c0*/  LOP3.LUT R9, R78, 0xffff0000, RZ, 0xc0, !PT ;  /* 0xffff00004e097812 */ /* 0x000fe200078ec0ff */
[C---:B------:R-:W-:Y:S01]  /*122d0*/  FFMA.FTZ R38, R11.reuse, R8, -R34 ;  /* 0x000000080b267223 */ /* 0x040fe20000010822 */
[----:B------:R-:W-:Y:S01]  /*122e0*/  FFMA.FTZ R40, R11, R33, R32 ;  /* 0x000000210b287223 */ /* 0x000fe20000010020 */
[----:B------:R-:W-:Y:S01]  /*122f0*/  FMUL.FTZ R11, R24, R29 ;  /* 0x0000001d180b7220 */ /* 0x000fe20000410000 */
[----:B------:R-:W-:-:S02]  /*12300*/  IMAD.U32 R31, R26, 0x10000, RZ ;  /* 0x000100001a1f7824 */ /* 0x000fc400078e00ff */
[-C--:B------:R-:W-:Y:S01]  /*12310*/  FMUL.FTZ R33, R24, R9.reuse ;  /* 0x0000000918217220 */ /* 0x080fe20000410000 */
[----:B------:R-:W-:Y:S01]  /*12320*/  LOP3.LUT R8, R79, 0xffff0000, RZ, 0xc0, !PT ;  /* 0xffff00004f087812 */ /* 0x000fe200078ec0ff */
[----:B------:R-:W-:Y:S01]  /*12330*/  FFMA.FTZ R24, R4, R9, -R11 ;  /* 0x0000000904187223 */ /* 0x000fe2000001080b */
[----:B------:R-:W-:Y:S01]  /*12340*/  LOP3.LUT R30, R75, 0xffff0000, RZ, 0xc0, !PT ;  /* 0xffff00004b1e7812 */ /* 0x000fe200078ec0ff */
[----:B------:R-:W-:Y:S02]  /*12350*/  IMAD.U32 R11, R76, 0x10000, RZ ;  /* 0x000100004c0b7824 */ /* 0x000fe400078e00ff */
[----:B------:R-:W-:Y:S01]  /*12360*/  FFMA.FTZ R32, R4, R29, R33 ;  /* 0x0000001d04207223 */ /* 0x000fe20000010021 */
[----:B------:R-:W-:Y:S02]  /*12370*/  IMAD.U32 R9, R80, 0x10000, RZ ;  /* 0x0001000050097824 */ /* 0x000fe400078e00ff */
[----:B------:R-:W-:Y:S01]  /*12380*/  FMUL.FTZ R41, R25, R8 ;  /* 0x0000000819297220 */ /* 0x000fe20000410000 */
[----:B------:R-:W-:Y:S01]  /*12390*/  FMUL.FTZ R29, R31, R11 ;  /* 0x0000000b1f1d7220 */ /* 0x000fe20000410000 */
[----:B------:R-:W-:Y:S01]  /*123a0*/  FMUL.FTZ R34, R25, R30 ;  /* 0x0000001e19227220 */ /* 0x000fe20000410000 */
[-C--:B------:R-:W-:Y:S01]  /*123b0*/  FMUL.FTZ R31, R31, R9.reuse ;  /* 0x000000091f1f7220 */ /* 0x080fe20000410000 */
[----:B------:R-:W-:Y:S01]  /*123c0*/  LOP3.LUT R26, R26, 0xffff0000, RZ, 0xc0, !PT ;  /* 0xffff00001a1a7812 */ /* 0x000fe200078ec0ff */
[----:B------:R-:W-:Y:S01]  /*123d0*/  FFMA.FTZ R29, R10, R9, -R29 ;  /* 0x000000090a1d7223 */ /* 0x000fe2000001081d */
[C---:B------:R-:W-:Y:S01]  /*123e0*/  FFMA.FTZ R25, R5.reuse, R8, -R34 ;  /* 0x0000000805197223 */ /* 0x040fe20000010822 */
[----:B------:R-:W-:Y:S01]  /*123f0*/  FFMA.FTZ R30, R5, R30, R41 ;  /* 0x0000001e051e7223 */ /* 0x000fe20000010029 */
[----:B------:R-:W-:Y:S01]  /*12400*/  LOP3.LUT R9, R76, 0xffff0000, RZ, 0xc0, !PT ;  /* 0xffff00004c097812 */ /* 0x000fe200078ec0ff */
[----:B------:R-:W-:Y:S01]  /*12410*/  FFMA.FTZ R10, R10, R11, R31 ;  /* 0x0000000b0a0a7223 */ /* 0x000fe2000001001f */
[----:B------:R-:W-:-:S02]  /*12420*/  LOP3.LUT R27, R27, 0xffff0000, RZ, 0xc0, !PT ;  /* 0xffff00001b1b7812 */ /* 0x000fc400078ec0ff */
[----:B------:R-:W-:Y:S01]  /*12430*/  LOP3.LUT R5, R80, 0xffff0000, RZ, 0xc0, !PT ;  /* 0xffff000050057812 */ /* 0x000fe200078ec0ff */
[C---:B------:R-:W-:Y:S01]  /*12440*/  FMUL.FTZ R11, R26.reuse, R9 ;  /* 0x000000091a0b7220 */ /* 0x040fe20000410000 */
[----:B------:R-:W-:Y:S02]  /*12450*/  LOP3.LUT R8, R77, 0xffff0000, RZ, 0xc0, !PT ;  /* 0xffff00004d087812 */ /* 0x000fe400078ec0ff */
[----:B------:R-:W-:Y:S01]  /*12460*/  LOP3.LUT R4, R81, 0xffff0000, RZ, 0xc0, !PT ;  /* 0xffff000051047812 */ /* 0x000fe200078ec0ff */
[-C--:B------:R-:W-:Y:S01]  /*12470*/  FMUL.FTZ R34, R26, R5.reuse ;  /* 0x000000051a227220 */ /* 0x080fe20000410000 */
[C---:B------:R-:W-:Y:S01]  /*12480*/  FFMA.FTZ R26, R6.reuse, R5, -R11 ;  /* 0x00000005061a7223 */ /* 0x040fe2000001080b */
[----:B------:R-:W-:Y:S01]  /*12490*/  FMUL.FTZ R42, R27, R8 ;  /* 0x000000081b2a7220 */ /* 0x000fe20000410000 */
[----:B------:R-:W-:Y:S01]  /*124a0*/  F2FP.BF16.F32.PACK_AB R5, R25, R36 ;  /* 0x000000241905723e */ /* 0x000fe200000010ff */
        /* <DEDUP_REMOVED lines=13> */
.L_x_2905:
[----:B------:R-:W-:Y:S05]  /*12580*/  BSYNC B1 ;  /* 0x0000000000017941 */ /* 0x000fea0003800000 */
.L_x_2904:
[----:B------:R-:W-:Y:S05]  /*12590*/  @P2 BRA `(.L_x_2877) ;  /* 0x0000000400a02947 */ /* 0x000fea0003800000 */
[----:B-1-3--:R-:W3:Y:S04]  /*125a0*/  LDL R4, [R1+0x60] ;  /* 0x0000600001047983 */ /* 0x00aee80000100800 */
[----:B--2---:R-:W2:Y:S01]  /*125b0*/  LDL R34, [R1+0x78] ;  /* 0x0000780001227983 */ /* 0x004ea20000100800 */
[----:B------:R-:W-:Y:S02]  /*125c0*/  SHF.R.U64 R26, R56, 0x10, R57 ;  /* 0x00000010381a7819 */ /* 0x000fe40000001239 */
[----:B------:R-:W-:Y:S02]  /*125d0*/  SHF.R.U64 R25, R12, 0x10, R13 ;  /* 0x000000100c197819 */ /* 0x000fe4000000120d */
[----:B------:R-:W-:Y:S02]  /*125e0*/  SHF.R.U64 R30, R14, 0x10, R15 ;  /* 0x000000100e1e7819 */ /* 0x000fe4000000120f */
[----:B------:R-:W-:-:S02]  /*125f0*/  PRMT R69, R69, 0x5410, R26 ;  /* 0x0000541045457816 */ /* 0x000fc4000000001a */
[----:B------:R-:W-:Y:S02]  /*12600*/  SHF.R.U32.HI R15, RZ, 0x10, R15 ;  /* 0x00000010ff0f7819 */ /* 0x000fe4000001160f */
[----:B------:R-:W-:Y:S01]  /*12610*/  PRMT R26, R0, 0x5410, R25 ;  /* 0x00005410001a7816 */ /* 0x000fe20000000019 */
[----:B------:R-:W-:Y:S01]  /*12620*/  IMAD.U32 R25, R69, 0x10000, RZ ;  /* 0x0001000045197824 */ /* 0x000fe200078e00ff */
[----:B------:R-:W-:Y:S02]  /*12630*/  SHF.R.U32.HI R13, RZ, 0x10, R13 ;  /* 0x00000010ff0d7819 */ /* 0x000fe4000001160d */
[----:B------:R-:W-:Y:S01]  /*12640*/  PRMT R68, R68, 0x5410, R15 ;  /* 0x0000541044447816 */ /* 0x000fe2000000000f */
[----:B------:R-:W-:Y:S01]  /*12650*/  IMAD.U32 R27, R26, 0x10000, RZ ;  /* 0x000100001a1b7824 */ /* 0x000fe200078e00ff */
[--C-:B------:R-:W-:Y:S02]  /*12660*/  SHF.R.U64 R24, R58, 0x10, R59.reuse ;  /* 0x000000103a187819 */ /* 0x100fe4000000123b */
[----:B------:R-:W-:-:S02]  /*12670*/  SHF.R.U32.HI R59, RZ, 0x10, R59 ;  /* 0x00000010ff3b7819 */ /* 0x000fc4000001163b */
[----:B------:R-:W-:Y:S02]  /*12680*/  SHF.R.U32.HI R57, RZ, 0x10, R57 ;  /* 0x00000010ff397819 */ /* 0x000fe40000011639 */
[----:B------:R-:W-:Y:S02]  /*12690*/  PRMT R28, R20, 0x5410, R13 ;  /* 0x00005410141c7816 */ /* 0x000fe4000000000d */
[----:B------:R-:W-:Y:S02]  /*126a0*/  PRMT R72, R72, 0x5410, R59 ;  /* 0x0000541048487816 */ /* 0x000fe4000000003b */
[----:B------:R-:W-:Y:S01]  /*126b0*/  PRMT R70, R70, 0x5410, R57 ;  /* 0x0000541046467816 */ /* 0x000fe20000000039 */
[C---:B------:R-:W-:Y:S01]  /*126c0*/  IMAD.U32 R29, R28.reuse, 0x10000, RZ ;  /* 0x000100001c1d7824 */ /* 0x040fe200078e00ff */
[----:B------:R-:W-:Y:S02]  /*126d0*/  PRMT R71, R71, 0x5410, R24 ;  /* 0x0000541047477816 */ /* 0x000fe40000000018 */
[----:B------:R-:W-:-:S02]  /*126e0*/  LOP3.LUT R28, R28, 0xffff0000, RZ, 0xc0, !PT ;  /* 0xffff00001c1c7812 */ /* 0x000fc400078ec0ff */
[----:B------:R-:W-:Y:S02]  /*126f0*/  LOP3.LUT R69, R69, 0xffff0000, RZ, 0xc0, !PT ;  /* 0xffff000045457812 */ /* 0x000fe400078ec0ff */
[----:B------:R-:W-:Y:S02]  /*12700*/  PRMT R30, R21, 0x5410, R30 ;  /* 0x00005410151e7816 */ /* 0x000fe4000000001e */
        /* <DEDUP_REMOVED lines=9> */
[----:B--2---:R-:W1:Y:S03]  /*127a0*/  LDS.128 R4, [R34] ;  /* 0x0000000022047984 */ /* 0x004e660000000c00 */
        /* <DEDUP_REMOVED lines=19> */
[----:B------:R-:W-:Y:S02]  /*128e0*/  IMAD.U32 R31, R68, 0x10000, RZ ;  /* 0x00010000441f7824 */ /* 0x000fe400078e00ff */
[----:B------:R-:W-:Y:S01]  /*128f0*/  FMUL.FTZ R35, R20, R29 ;  /* 0x0000001d14237220 */ /* 0x000fe20000410000 */
[----:B------:R-:W-:Y:S02]  /*12900*/  IMAD.U32 R25, R72, 0x10000, RZ ;  /* 0x0001000048197824 */ /* 0x000fe400078e00ff */
[----:B------:R-:W-:Y:S01]  /*12910*/  FFMA.FTZ R33, R0, R27, R33 ;  /* 0x0000001b00217223 */ /* 0x000fe20000010021 */
[----:B------:R-:W-:Y:S01]  /*12920*/  FMUL.FTZ R37, R24, R31 ;  /* 0x0000001f18257220 */ /* 0x000fe20000410000 */
[----:B------:R-:W-:Y:S01]  /*12930*/  FMUL.FTZ R27, R20, R15 ;  /* 0x0000000f141b7220 */ /* 0x000fe20000410000 */
[----:B------:R-:W-:Y:S01]  /*12940*/  FMUL.FTZ R24, R24, R25 ;  /* 0x0000001918187220 */ /* 0x000fe20000410000 */
[----:B------:R-:W-:Y:S01]  /*12950*/  FFMA.FTZ R35, R12, R15, -R35 ;  /* 0x0000000f0c237223 */ /* 0x000fe20000010823 */
[----:B------:R-:W-:Y:S01]  /*12960*/  LOP3.LUT R70, R70, 0xffff0000, RZ, 0xc0, !PT ;  /* 0xffff000046467812 */ /* 0x000fe200078ec0ff */
[----:B------:R-:W-:Y:S01]  /*12970*/  FFMA.FTZ R37, R14, R25, -R37 ;  /* 0x000000190e257223 */ /* 0x000fe20000010825 */
[----:B------:R-:W-:Y:S01]  /*12980*/  LOP3.LUT R15, R26, 0xffff0000, RZ, 0xc0, !PT ;  /* 0xffff00001a0f7812 */ /* 0x000fe200078ec0ff */
[----:B------:R-:W-:Y:S01]  /*12990*/  FFMA.FTZ R24, R14, R31, R24 ;  /* 0x0000001f0e187223 */ /* 0x000fe20000010018 */
[C---:B------:R-:W-:Y:S01]  /*129a0*/  FMUL.FTZ R14, R9.reuse, R28 ;  /* 0x0000001c090e7220 */ /* 0x040fe20000410000 */
[----:B------:R-:W-:Y:S01]  /*129b0*/  FFMA.FTZ R29, R12, R29, R27 ;  /* 0x0000001d0c1d7223 */ /* 0x000fe2000001001b */
[----:B------:R-:W-:Y:S01]  /*129c0*/  FMUL.FTZ R9, R9, R70 ;  /* 0x0000004609097220 */ /* 0x000fe20000410000 */
[C---:B------:R-:W-:Y:S01]  /*129d0*/  FMUL.FTZ R25, R8.reuse, R15 ;  /* 0x0000000f08197220 */ /* 0x040fe20000410000 */
[----:B------:R-:W-:Y:S01]  /*129e0*/  FMUL.FTZ R27, R8, R69 ;  /* 0x00000045081b7220 */ /* 0x000fe20000410000 */
[----:B------:R-:W-:-:S02]  /*129f0*/  IMAD.U32 R21, R10, 0x10000, RZ ;  /* 0x000100000a157824 */ /* 0x000fc400078e00ff */
[C---:B------:R-:W-:Y:S01]  /*12a00*/  FFMA.FTZ R14, R5.reuse, R70, -R14 ;  /* 0x00000046050e7223 */ /* 0x040fe2000001080e */
[----:B------:R-:W-:Y:S02]  /*12a10*/  IMAD.U32 R8, R30, 0x10000, RZ ;  /* 0x000100001e087824 */ /* 0x000fe400078e00ff */
[----:B------:R-:W-:Y:S01]  /*12a20*/  FFMA.FTZ R28, R5, R28, R9 ;  /* 0x0000001c051c7223 */ /* 0x000fe20000010009 */
[----:B------:R-:W-:Y:S01]  /*12a30*/  IMAD.U32 R0, R71, 0x10000, RZ ;  /* 0x0001000047007824 */ /* 0x000fe200078e00ff */
[----:B------:R-:W-:Y:S01]  /*12a40*/  LOP3.LUT R10, R10, 0xffff0000, RZ, 0xc0, !PT ;  /* 0xffff00000a0a7812 */ /* 0x000fe200078ec0ff */
[C---:B------:R-:W-:Y:S01]  /*12a50*/  FFMA.FTZ R25, R4.reuse, R69, -R25 ;  /* 0x0000004504197223 */ /* 0x040fe20000010819 */
[----:B------:R-:W-:Y:S01]  /*12a60*/  FFMA.FTZ R12, R4, R15, R27 ;  /* 0x0000000f040c7223 */ /* 0x000fe2000001001b */
[----:B------:R-:W-:Y:S01]  /*12a70*/  LOP3.LUT R5, R30, 0xffff0000, RZ, 0xc0, !PT ;  /* 0xffff00001e057812 */ /* 0x000fe200078ec0ff */
[----:B------:R-:W-:Y:S01]  /*12a80*/  FMUL.FTZ R4, R21, R8 ;  /* 0x0000000815047220 */ /* 0x000fe20000410000 */
[----:B------:R-:W-:Y:S01]  /*12a90*/  LOP3.LUT R11, R11, 0xffff0000, RZ, 0xc0, !PT ;  /* 0xffff00000b0b7812 */ /* 0x000fe200078ec0ff */
[-C--:B------:R-:W-:Y:S01]  /*12aa0*/  FMUL.FTZ R20, R21, R0.reuse ;  /* 0x0000000015147220 */ /* 0x080fe20000410000 */
[----:B------:R-:W-:Y:S01]  /*12ab0*/  LOP3.LUT R71, R71, 0xffff0000, RZ, 0xc0, !PT ;  /* 0xffff000047477812 */ /* 0x000fe200078ec0ff */
[C---:B------:R-:W-:Y:S01]  /*12ac0*/  FFMA.FTZ R0, R13.reuse, R0, -R4 ;  /* 0x000000000d007223 */ /* 0x040fe20000010804 */
[----:B------:R-:W-:Y:S01]  /*12ad0*/  LOP3.LUT R68, R68, 0xffff0000, RZ, 0xc0, !PT ;  /* 0xffff000044447812 */ /* 0x000fe200078ec0ff */
[----:B------:R-:W-:Y:S01]  /*12ae0*/  FMUL.FTZ R9, R10, R5 ;  /* 0x000000050a097220 */ /* 0x000fe20000410000 */
[----:B------:R-:W-:Y:S01]  /*12af0*/  LOP3.LUT R72, R72, 0xffff0000, RZ, 0xc0, !PT ;  /* 0xffff000048487812 */ /* 0x000fe200078ec0ff */
[----:B------:R-:W-:Y:S01]  /*12b00*/  FFMA.FTZ R20, R13, R8, R20 ;  /* 0x000000080d147223 */ /* 0x000fe20000010014 */
[-C--:B------:R-:W-:Y:S01]  /*12b10*/  FMUL.FTZ R10, R10, R71.reuse ;  /* 0x000000470a0a7220 */ /* 0x080fe20000410000 */
[C---:B------:R-:W-:Y:S01]  /*12b20*/  FMUL.FTZ R4, R11.reuse, R68 ;  /* 0x000000440b047220 */ /* 0x040fe20000410000 */
[C---:B------:R-:W-:Y:S01]  /*12b30*/  FFMA.FTZ R71, R6.reuse, R71, -R9 ;  /* 0x0000004706477223 */ /* 0x040fe20000010809 */
[-C--:B------:R-:W-:Y:S01]  /*12b40*/  FMUL.FTZ R13, R11, R72.reuse ;  /* 0x000000480b0d7220 */ /* 0x080fe20000410000 */
[----:B------:R-:W-:Y:S01]  /*12b50*/  FFMA.FTZ R11, R6, R5, R10 ;  /* 0x00000005060b7223 */ /* 0x000fe2000001000a */
[----:B------:R-:W-:Y:S01]  /*12b60*/  FFMA.FTZ R72, R7, R72, -R4 ;  /* 0x0000004807487223 */ /* 0x000fe20000010804 */
        /* <DEDUP_REMOVED lines=11> */
.L_x_2877:
[----:B------:R-:W-:Y:S05]  /*12c20*/  BSYNC B0 ;  /* 0x0000000000007941 */ /* 0x000fea0003800000 */
.L_x_2855:
        /* <DEDUP_REMOVED lines=8> */
.L_x_2853:
[----:B01-3--:R-:W3:Y:S02]  /*12cb0*/  LDL R0, [R1+0x44] ;  /* 0x0000440001007983 */ /* 0x00bee40000100800 */
[----:B---3--:R-:W-:-:S13]  /*12cc0*/  R2UR UR4, R0 ;  /* 0x00000000000472ca */ /* 0x008fda00000e0000 */
[----:B------:R-:W-:-:S05]  /*12cd0*/  IMAD.U32 R0, RZ, RZ, UR4 ;  /* 0x00000004ff007e24 */ /* 0x000fca000f8e00ff */
[----:B------:R-:W-:-:S13]  /*12ce0*/  ISETP.NE.AND P0, PT, R0, 0x3, PT ;  /* 0x000000030000780c */ /* 0x000fda0003f05270 */
[----:B------:R-:W-:Y:S05]  /*12cf0*/  @!P0 BRA `(.L_x_2906) ;  /* 0x0000000000048947 */ /* 0x000fea0003800000 */
[----:B------:R-:W-:Y:S01]  /*12d00*/  BPT.TRAP 0x1 ;  /* 0x000000040000795c */ /* 0x000fe20000300000 */
.L_x_2906:
[----:B------:R-:W-:Y:S01]  /*12d10*/  IMAD R0, R205, 0x8, R16 ;  /* 0x00000008cd007824 */ /* 0x000fe200078e0210 */
[----:B----4-:R-:W-:-:S04]  /*12d20*/  SHF.L.U32 R3, R208, 0x1f, RZ ;  /* 0x0000001fd0037819 */ /* 0x010fc800000006ff */
[----:B------:R0:W1:Y:S01]  /*12d30*/  SYNCS.PHASECHK.TRANS64.TRYWAIT P2, [R0+URZ+0x36830], R3 ;  /* 0x03683003000075a7 */ /* 0x000062000804017f */
[----:B------:R-:W-:Y:S05]  /*12d40*/  @!P0 BRA `(.L_x_2907) ;  /* 0x0000000000048947 */ /* 0x000fea0003800000 */
[----:B------:R-:W-:Y:S01]  /*12d50*/  BPT.TRAP 0x1 ;  /* 0x000000040000795c */ /* 0x000fe20000300000 */
.L_x_2907:
[----:B--2---:R-:W2:Y:S02]  /*12d60*/  S2R R4, SR_TID.X ;  /* 0x0000000000047919 */ /* 0x004ea40000002100 */
[----:B--2---:R-:W-:-:S04]  /*12d70*/  LOP3.LUT R4, R4, 0x7f, RZ, 0xc0, !PT ;  /* 0x0000007f04047812 */ /* 0x004fc800078ec0ff */
[----:B------:R-:W-:Y:S01]  /*12d80*/  ISETP.NE.AND P1, PT, R4, RZ, PT ;  /* 0x000000ff0400720c */ /* 0x000fe20003f25270 */
[----:B-1----:R-:W-:-:S12]  /*12d90*/  @P2 BRA `(.L_x_2908) ;  /* 0x0000000000082947 */ /* 0x002fd80003800000 */
[----:B------:R-:W1:Y:S02]  /*12da0*/  SYNCS.PHASECHK.TRANS64.TRYWAIT P2, [R0+URZ+0x36830], R3 ;  /* 0x03683003000075a7 */ /* 0x000e64000804017f */
[----:B-1----:R-:W-:Y:S05]  /*12db0*/  @!P2 BRA `(.L_x_2909) ;  /* 0x000001cc0080a947 */ /* 0x002fea0003800000 */
.L_x_2908:
[----:B------:R-:W-:Y:S05]  /*12dc0*/  WARPSYNC.ALL ;  /* 0x0000000000007948 */ /* 0x000fea0003800000 */
[----:B01----:R-:W-:Y:S01]  /*12dd0*/  VIADD R3, R16, 0x21400 ;  /* 0x0002140010037836 */ /* 0x003fe20000000000 */
[----:B------:R-:W-:Y:S01]  /*12de0*/  R2UR UR24, R2 ;  /* 0x00000000021872ca */ /* 0x000fe200000e0000 */
[----:B------:R-:W-:Y:S01]  /*12df0*/  WARPGROUP.ARRIVE ;  /* 0x00000000000079c5 */ /* 0x000fe20000000000 */
[----:B------:R-:W-:Y:S01]  /*12e00*/  UMOV UR5, 0x40000040 ;  /* 0x4000004000057882 */ /* 0x000fe20000000000 */
[----:B------:R-:W-:Y:S01]  /*12e10*/  IMAD.MOV.U32 R5, RZ, RZ, 0x40000040 ;  /* 0x40000040ff057424 */ /* 0x000fe200078e00ff */
[----:B------:R-:W-:Y:S01]  /*12e20*/  SHF.R.U32.HI R3, RZ, 0x4, R3 ;  /* 0x00000004ff037819 */ /* 0x000fe20000011603 */
[----:B------:R-:W-:Y:S01]  /*12e30*/  UMOV UR27, UR5 ;  /* 0x00000005001b7c82 */ /* 0x000fe20008000000 */
[----:B------:R-:W-:Y:S01]  /*12e40*/  IMAD.MOV.U32 R7, RZ, RZ, 0x40000040 ;  /* 0x40000040ff077424 */ /* 0x000fe200078e00ff */
[----:B------:R-:W-:Y:S01]  /*12e50*/  UMOV UR17, UR27 ;  /* 0x0000001b00117c82 */ /* 0x000fe20008000000 */
[----:B------:R-:W-:Y:S01]  /*12e60*/  LOP3.LUT R3, R3, 0x3fff, RZ, 0xc0, !PT ;  /* 0x00003fff03037812 */ /* 0x000fe200078ec0ff */
[----:B------:R-:W-:Y:S01]  /*12e70*/  UMOV UR21, UR27 ;  /* 0x0000001b00157c82 */ /* 0x000fe20008000000 */
[----:B------:R-:W-:Y:S01]  /*12e80*/  R2UR UR19, R5 ;  /* 0x00000000051372ca */ /* 0x000fe200000e0000 */
[----:B------:R-:W-:Y:S01]  /*12e90*/  IMAD.MOV.U32 R5, RZ, RZ, 0x40000040 ;  /* 0x40000040ff057424 */ /* 0x000fe200078e00ff */
[----:B------:R-:W-:Y:S01]  /*12ea0*/  LOP3.LUT R221, R3, 0x10000, RZ, 0xfc, !PT ;  /* 0x0001000003dd7812 */ /* 0x000fe200078efcff */
[----:B------:R-:W-:Y:S01]  /*12eb0*/  IMAD.MOV.U32 R3, RZ, RZ, 0x40000040 ;  /* 0x40000040ff037424 */ /* 0x000fe200078e00ff */
[----:B------:R-:W-:Y:S01]  /*12ec0*/  ULOP3.LUT UR24, UR24, 0x10000, URZ, 0xfc, !UPT ;  /* 0x0001000018187892 */ /* 0x000fe2000f8efc3f */
[----:B------:R-:W-:Y:S01]  /*12ed0*/  R2UR UR23, R7 ;  /* 0x00000000071772ca */ /* 0x000fe200000e0000 */
[----:B------:R-:W-:Y:S01]  /*12ee0*/  IMAD.U32 R11, RZ, RZ, UR5 ;  /* 0x00000005ff0b7e24 */ /* 0x000fe2000f8e00ff */
[----:B------:R-:W-:Y:S01]  /*12ef0*/  UMOV UR9, UR27 ;  /* 0x0000001b00097c82 */ /* 0x000fe20008000000 */
[----:B------:R-:W-:Y:S01]  /*12f00*/  IMAD R2, R205, 0xa80, R221 ;  /* 0x00000a80cd027824 */ /* 0x000fe200078e02dd */
[----:B------:R-:W-:Y:S01]  /*12f10*/  R2UR UR7, R3 ;  /* 0x00000000030772ca */ /* 0x000fe200000e0000 */
[----:B------:R-:W-:Y:S01]  /*12f20*/  IMAD.MOV.U32 R9, RZ, RZ, 0x40000040 ;  /* 0x40000040ff097424 */ /* 0x000fe200078e00ff */
[----:B------:R-:W-:Y:S01]  /*12f30*/  UMOV UR4, UR24 ;  /* 0x0000001800047c82 */ /* 0x000fe20008000000 */
[C---:B------:R-:W-:Y:S01]  /*12f40*/  VIADD R4, R2.reuse, 0x80 ;  /* 0x0000008002047836 */ /* 0x040fe20000000000 */
[C---:B------:R-:W-:Y:S01]  /*12f50*/  R2UR UR6, R2.reuse ;  /* 0x00000000020672ca */ /* 0x040fe200000e0000 */
[----:B------:R-:W-:Y:S01]  /*12f60*/  UMOV UR26, UR4 ;  /* 0x00000004001a7c82 */ /* 0x000fe20008000000 */
[----:B------:R-:W-:Y:S01]  /*12f70*/  VIADD R6, R2, 0x100 ;  /* 0x0000010002067836 */ /* 0x000fe20000000000 */
[----:B------:R-:W-:Y:S01]  /*12f80*/  UMOV UR16, UR26 ;  /* 0x0000001a00107c82 */ /* 0x000fe20008000000 */
[----:B------:R-:W-:Y:S01]  /*12f90*/  R2UR UR18, R4 ;  /* 0x00000000041272ca */ /* 0x000fe200000e0000 */
[----:B------:R-:W-:Y:S01]  /*12fa0*/  UMOV UR20, UR26 ;  /* 0x0000001a00147c82 */ /* 0x000fe20008000000 */
[----:B------:R-:W-:Y:S01]  /*12fb0*/  VIADD R4, R2, 0x180 ;  /* 0x0000018002047836 */ /* 0x000fe20000000000 */
[----:B------:R-:W-:Y:S01]  /*12fc0*/  R2UR UR22, R6 ;  /* 0x00000000061672ca */ /* 0x000fe200000e0000 */
[----:B------:R-:W-:Y:S01]  /*12fd0*/  IMAD.U32 R10, RZ, RZ, UR4 ;  /* 0x00000004ff0a7e24 */ /* 0x000fe2000f8e00ff */
[----:B------:R-:W-:Y:S01]  /*12fe0*/  R2UR UR11, R9 ;  /* 0x00000000090b72ca */ /* 0x000fe200000e0000 */
[C---:B------:R-:W-:Y:S01]  /*12ff0*/  VIADD R8, R2.reuse, 0x200 ;  /* 0x0000020002087836 */ /* 0x040fe20000000000 */
[----:B------:R-:W-:Y:S01]  /*13000*/  UMOV UR8, UR26 ;  /* 0x0000001a00087c82 */ /* 0x000fe20008000000 */
[----:B------:R-:W-:Y:S01]  /*13010*/  VIADD R6, R2, 0x280 ;  /* 0x0000028002067836 */ /* 0x000fe20000000000 */
[----:B------:R-:W-:Y:S01]  /*13020*/  HGMMA.64x16x16.F32.BF16 R72, gdesc[UR4], RZ, !UPT, gsb0 ;  /* 0x00200000044879f0 */ /* 0x000fe2000c0018ff */
[----:B------:R-:W-:Y:S01]  /*13030*/  R2UR UR6, R4 ;  /* 0x00000000040672ca */ /* 0x000fe200000e0000 */
[----:B------:R-:W-:Y:S01]  /*13040*/  UMOV UR4, UR26 ;  /* 0x0000001a00047c82 */ /* 0x000fe20008000000 */
[----:B------:R-:W-:Y:S01]  /*13050*/  R2UR UR7, R5 ;  /* 0x00000000050772ca */ /* 0x000fe200000e0000 */
[----:B------:R-:W-:Y:S01]  /*13060*/  UMOV UR5, UR27 ;  /* 0x0000001b00057c82 */ /* 0x000fe20008000000 */
[----:B------:R-:W-:Y:S01]  /*13070*/  R2UR UR10, R8 ;  /* 0x00000000080a72ca */ /* 0x000fe200000e0000 */
[----:B------:R-:W-:Y:S01]  /*13080*/  IMAD.MOV.U32 R7, RZ, RZ, 0x40000040 ;  /* 0x40000040ff077424 */ /* 0x000fe200078e00ff */
[----:B------:R-:W-:Y:S01]  /*13090*/  R2UR UR14, R6 ;  /* 0x00000000060e72ca */ /* 0x000fe200000e0000 */
[----:B------:R-:W-:Y:S01]  /*130a0*/  UMOV UR12, UR26 ;  /* 0x0000001a000c7c82 */ /* 0x000fe20008000000 */
[----:B------:R-:W-:Y:S01]  /*130b0*/  UMOV UR13, UR27 ;  /* 0x0000001b000d7c82 */ /* 0x000fe20008000000 */
[C---:B------:R-:W-:Y:S01]  /*130c0*/  VIADD R4, R2.reuse, 0x300 ;  /* 0x0000030002047836 */ /* 0x040fe20000000000 */
[----:B------:R-:W-:Y:S01]  /*130d0*/  R2UR UR15, R7 ;  /* 0x00000000070f72ca */ /* 0x000fe200000e0000 */
[----:B------:R-:W-:Y:S01]  /*130e0*/  IMAD.MOV.U32 R5, RZ, RZ, 0x40000040 ;  /* 0x40000040ff057424 */ /* 0x000fe200078e00ff */
[----:B------:R-:W-:Y:S01]  /*130f0*/  UMOV UR29, 0x40000040 ;  /* 0x40000040001d7882 */ /* 0x000fe20000000000 */
[C---:B------:R-:W-:Y:S01]  /*13100*/  VIADD R6, R2.reuse, 0x2 ;  /* 0x0000000202067836 */ /* 0x040fe20000000000 */
[----:B------:R0:W-:Y:S01]  /*13110*/  STL.64 [R1], R10 ;  /* 0x0000000a01007387 */ /* 0x0001e20000100a00 */
[----:B------:R-:W-:Y:S01]  /*13120*/  IMAD.MOV.U32 R7, RZ, RZ, 0x40000040 ;  /* 0x40000040ff077424 */ /* 0x000fe200078e00ff */
[----:B------:R-:W-:Y:S01]  /*13130*/  UIADD3 UR56, UR24, 0x404, URZ ;  /* 0x0000040418387890 */ /* 0x000fe2000fffe03f */
[----:B------:R-:W-:Y:S01]  /*13140*/  VIADD R8, R2, 0x202 ;  /* 0x0000020202087836 */ /* 0x000fe20000000000 */
[----:B------:R-:W-:Y:S01]  /*13150*/  R2UR UR30, R6 ;  /* 0x00000000061e72ca */ /* 0x000fe200000e0000 */
[C---:B------:R-:W-:Y:S01]  /*13160*/  VIADD R6, R2.reuse, 0x102 ;  /* 0x0000010202067836 */ /* 0x040fe20000000000 */
[----:B------:R-:W-:Y:S01]  /*13170*/  R2UR UR31, R7 ;  /* 0x00000000071f72ca */ /* 0x000fe200000e0000 */
[----:B------:R-:W-:Y:S01]  /*13180*/  IMAD.MOV.U32 R7, RZ, RZ, 0x40000040 ;  /* 0x40000040ff077424 */ /* 0x000fe200078e00ff */
[----:B------:R-:W-:Y:S01]  /*13190*/  UMOV UR57, 0x40000040 ;  /* 0x4000004000397882 */ /* 0x000fe20000000000 */
[----:B------:R-:W-:Y:S01]  /*131a0*/  IMAD.MOV.U32 R9, RZ, RZ, 0x40000040 ;  /* 0x40000040ff097424 */ /* 0x000fe200078e00ff */
[----:B------:R-:W-:Y:S01]  /*131b0*/  UIADD3 UR52, UR24, 0x406, URZ ;  /* 0x0000040618347890 */ /* 0x000fe2000fffe03f */
[C---:B------:R-:W-:Y:S01]  /*131c0*/  VIADD R14, R2.reuse, 0x886 ;  /* 0x00000886020e7836 */ /* 0x040fe20000000000 */
[----:B------:R-:W-:Y:S01]  /*131d0*/  UMOV UR53, 0x40000040 ;  /* 0x4000004000357882 */ /* 0x000fe20000000000 */
[----:B0-----:R-:W-:Y:S01]  /*131e0*/  IMAD.U32 R11, RZ, RZ, UR29 ;  /* 0x0000001dff0b7e24 */ /* 0x001fe2000f8e00ff */
[----:B------:R-:W-:Y:S01]  /*131f0*/  UIADD3 UR48, UR24, 0x800, URZ ;  /* 0x0000080018307890 */ /* 0x000fe2000fffe03f */
[----:B------:R-:W-:Y:S01]  /*13200*/  IMAD.MOV.U32 R15, RZ, RZ, 0x40000040 ;  /* 0x40000040ff0f7424 */ /* 0x000fe200078e00ff */
[----:B------:R-:W-:Y:S01]  /*13210*/  UMOV UR49, 0x40000040 ;  /* 0x4000004000317882 */ /* 0x000fe20000000000 */
[----:B------:R-:W-:Y:S01]  /*13220*/  UIADD3 UR44, UR24, 0x802, URZ ;  /* 0x00000802182c7890 */ /* 0x000fe2000fffe03f */
[----:B------:R-:W0:Y:S01]  /*13230*/  LDC R3, c[0x0][0x448] ;  /* 0x00011200ff037b82 */ /* 0x000e220000000800 */
[----:B------:R-:W-:Y:S01]  /*13240*/  UMOV UR45, 0x40000040 ;  /* 0x40000040002d7882 */ /* 0x000fe20000000000 */
[----:B------:R-:W-:Y:S01]  /*13250*/  UIADD3 UR40, UR24, 0x804, URZ ;  /* 0x0000080418287890 */ /* 0x000fe2000fffe03f */
[----:B------:R-:W-:Y:S01]  /*13260*/  VIADD R20, R2, 0x906 ;  /* 0x0000090602147836 */ /* 0x000fe20000000000 */
[----:B------:R-:W-:Y:S01]  /*13270*/  UMOV UR41, 0x40000040 ;  /* 0x4000004000297882 */ /* 0x000fe20000000000 */
[----:B------:R-:W-:Y:S01]  /*13280*/  UIADD3 UR36, UR24, 0x806, URZ ;  /* 0x0000080618247890 */ /* 0x000fe2000fffe03f */
[----:B------:R-:W-:Y:S01]  /*13290*/  IMAD.MOV.U32 R21, RZ, RZ, 0x40000040 ;  /* 0x40000040ff157424 */ /* 0x000fe200078e00ff */
[----:B------:R-:W-:Y:S01]  /*132a0*/  UMOV UR37, 0x40000040 ;  /* 0x4000004000257882 */ /* 0x000fe20000000000 */
[----:B------:R-:W-:Y:S01]  /*132b0*/  @!P1 VIADD R0, R0, 0x36840 ;  /* 0x0003684000009836 */ /* 0x000fe20000000000 */
[----:B------:R-:W-:Y:S01]  /*132c0*/  BSSY B0, `(.L_x_2910) ;  /* 0x0000ae3000007945 */ /* 0x000fe20003800000 */
[----:B------:R-:W-:-:S02]  /*132d0*/  CS2R R118, SRZ ;  /* 0x0000000000767805 */ /* 0x000fc4000001ff00 */
[----:B------:R-:W-:Y:S02]  /*132e0*/  CS2R R116, SRZ ;  /* 0x0000000000747805 */ /* 0x000fe4000001ff00 */
[----:B------:R-:W-:Y:S02]  /*132f0*/  CS2R R114, SRZ ;  /* 0x0000000000727805 */ /* 0x000fe4000001ff00 */
[----:B------:R-:W-:Y:S02]  /*13300*/  @!P1 PRMT R0, RZ, 0x654, R0 ;  /* 0x00000654ff009816 */ /* 0x000fe40000000000 */
[----:B------:R-:W-:Y:S02]  /*13310*/  CS2R R112, SRZ ;  /* 0x0000000000707805 */ /* 0x000fe4000001ff00 */
[----:B------:R-:W-:Y:S02]  /*13320*/  CS2R R110, SRZ ;  /* 0x00000000006e7805 */ /* 0x000fe4000001ff00 */
[----:B------:R-:W-:-:S02]  /*13330*/  CS2R R108, SRZ ;  /* 0x00000000006c7805 */ /* 0x000fc4000001ff00 */
[----:B------:R-:W-:Y:S02]  /*13340*/  CS2R R106, SRZ ;  /* 0x00000000006a7805 */ /* 0x000fe4000001ff00 */
[----:B------:R-:W-:Y:S01]  /*13350*/  CS2R R104, SRZ ;  /* 0x0000000000687805 */ /* 0x000fe2000001ff00 */
[----:B------:R-:W-:Y:S02]  /*13360*/  WARPGROUP.DEPBAR.LE gsb0, 0x0 ;  /* 0x00008000000079c5 */ /* 0x000fe40000010000 */
[----:B------:R-:W-:Y:S01]  /*13370*/  WARPGROUP.ARRIVE ;  /* 0x00000000000079c5 */ /* 0x000fe20000000000 */
[----:B------:R-:W-:Y:S02]  /*13380*/  CS2R R102, SRZ ;  /* 0x0000000000667805 */ /* 0x000fe4000001ff00 */
[----:B------:R-:W-:Y:S02]  /*13390*/  CS2R R100, SRZ ;  /* 0x0000000000647805 */ /* 0x000fe4000001ff00 */
[----:B0-----:R-:W-:-:S02]  /*133a0*/  ISETP.NE.AND P2, PT, R3, 0x1, PT ;  /* 0x000000010300780c */ /* 0x001fc40003f45270 */
[----:B------:R-:W-:Y:S02]  /*133b0*/  CS2R R98, SRZ ;  /* 0x0000000000627805 */ /* 0x000fe4000001ff00 */
[----:B------:R-:W-:Y:S01]  /*133c0*/  CS2R R96, SRZ ;  /* 0x0000000000607805 */ /* 0x000fe2000001ff00 */
        /* <DEDUP_REMOVED lines=8> */
[----:B------:R-:W-:Y:S01]  /*13450*/  CS2R R94, SRZ ;  /* 0x00000000005e7805 */ /* 0x000fe2000001ff00 */
[----:B------:R-:W0:Y:S01]  /*13460*/  @P2 LDC R3, c[0x0][0x44c] ;  /* 0x00011300ff032b82 */ /* 0x000e220000000800 */
[----:B------:R-:W-:-:S02]  /*13470*/  WARPGROUP.DEPBAR.LE gsb0, 0x0 ;  /* 0x00008000000079c5 */ /* 0x000fc40000010000 */
        /* <DEDUP_REMOVED lines=57> */
[----:B-1----:R-:W-:Y:S01]  /*13810*/  IMAD.U32 R11, RZ, RZ, UR29 ;  /* 0x0000001dff0b7e24 */ /* 0x002fe2000f8e00ff */
        /* <DEDUP_REMOVED lines=273> */
[----:B------:R-:W-:Y:S03]  /*14930*/  HGMMA.64x16x16.F32.BF16 R72, gdesc[UR28], R72, gsb0 ;  /* 0x002000001c4879f0 */ /* 0x000fe60008001848 */
        /* <DEDUP_REMOVED lines=21> */
[----:B------:R-:W-:Y:S01]  /*14a90*/  UMOV UR4, UR56 ;  /* 0x0000003800047c82 */ /* 0x000fe20008000000 */
        /* <DEDUP_REMOVED lines=263> */
[----:B------:R-:W-:Y:S02]  /*15b10*/  R2UR UR38, R6 ;  /* 0x00000000062672ca */ /* 0x000fe400000e0000 */
[----:B------:R-:W-:Y:S01]  /*15b20*/  R2UR UR39, R7 ;  /* 0x00000000072772ca */ /* 0x000fe200000e0000 */
        /* <DEDUP_REMOVED lines=16> */
[----:B------:R-:W-:Y:S01]  /*15c30*/  ULDC UR42, c[0x0][0x9d8] ;  /* 0x00027600002a7ab9 */ /* 0x000fe20000000800 */
[----:B------:R-:W-:Y:S01]  /*15c40*/  ULDC UR43, c[0x0][0x9d8] ;  /* 0x00027600002b7ab9 */ /* 0x000fe20000000800 */
        /* <DEDUP_REMOVED lines=12> */
[----:B------:R-:W-:Y:S02]  /*15d10*/  ULDC UR8, c[0x0][0x9d8] ;  /* 0x0002760000087ab9 */ /* 0x000fe40000000800 */
        /* <DEDUP_REMOVED lines=16> */
[----:B------:R-:W2:Y:S01]  /*15e20*/  @P2 LDC R4, c[0x0][0x450] ;  /* 0x00011400ff042b82 */ /* 0x000ea20000000800 */
[----:B------:R-:W-:Y:S02]  /*15e30*/  WARPGROUP.DEPBAR.LE gsb0, 0x0 ;  /* 0x00008000000079c5 */ /* 0x000fe40000010000 */
[----:B------:R-:W-:-:S06]  /*15e40*/  WARPGROUP.ARRIVE ;  /* 0x00000000000079c5 */ /* 0x000fcc0000000000 */
[----:B------:R-:W-:Y:S03]  /*15e50*/  HGMMA.64x16x16.F32.BF16 R72, gdesc[UR36], R72, gsb0 ;  /* 0x00200000244879f0 */ /* 0x000fe60008001848 */
        /* <DEDUP_REMOVED lines=8> */
[----:B------:R-:W-:Y:S01]  /*15ee0*/  R2UR UR6, R8 ;  /* 0x00000000080672ca */ /* 0x000fe200000e0000 */
[----:B------:R-:W-:Y:S01]  /*15ef0*/  UMOV UR4, UR36 ;  /* 0x0000002400047c82 */ /* 0x000fe20008000000 */
[----:B------:R-:W-:Y:S01]  /*15f00*/  R2UR UR7, R9 ;  /* 0x00000000090772ca */ /* 0x000fe200000e0000 */
[----:B------:R-:W-:Y:S01]  /*15f10*/  UMOV UR5, UR37 ;  /* 0x0000002500057c82 */ /* 0x000fe20008000000 */
[----:B------:R-:W3:Y:S01]  /*15f20*/  MUFU.TANH R74, R74 ;  /* 0x0000004a004a7308 */ /* 0x000ee20000002400 */
[----:B------:R-:W-:Y:S01]  /*15f30*/  FMUL.FTZ R8, R77, UR8 ;  /* 0x000000084d087c20 */ /* 0x000fe20008410000 */
[----:B------:R-:W-:Y:S01]  /*15f40*/  FMUL.FTZ R5, R72, UR8 ;  /* 0x0000000848057c20 */ /* 0x000fe20008410000 */
[----:B------:R-:W-:-:S05]  /*15f50*/  FMUL.FTZ R7, R76, UR8 ;  /* 0x000000084c077c20 */ /* 0x000fca0008410000 */
[----:B------:R-:W4:Y:S08]  /*15f60*/  MUFU.TANH R75, R75 ;  /* 0x0000004b004b7308 */ /* 0x000f300000002400 */
[----:B------:R-:W5:Y:S08]  /*15f70*/  MUFU.TANH R78, R78 ;  /* 0x0000004e004e7308 */ /* 0x000f700000002400 */
[----:B------:R-:W5:Y:S08]  /*15f80*/  MUFU.TANH R79, R79 ;  /* 0x0000004f004f7308 */ /* 0x000f700000002400 */
        /* <DEDUP_REMOVED lines=8> */
[----:B-1----:R-:W-:Y:S01]  /*16010*/  FMUL.FTZ R10, R65, UR8 ;  /* 0x00000008410a7c20 */ /* 0x002fe20008410000 */
[----:B------:R-:W-:Y:S01]  /*16020*/  HGMMA.64x16x16.F32.BF16 R56, gdesc[UR4], R56, gsb0 ;  /* 0x00200000043879f0 */ /* 0x000fe20008001838 */
[----:B------:R-:W-:Y:S01]  /*16030*/  R2UR UR6, R14 ;  /* 0x000000000e0672ca */ /* 0x000fe200000e0000 */
[----:B------:R-:W-:Y:S01]  /*16040*/  UMOV UR4, UR36 ;  /* 0x0000002400047c82 */ /* 0x000fe20008000000 */
[----:B------:R-:W-:Y:S01]  /*16050*/  R2UR UR7, R15 ;  /* 0x000000000f0772ca */ /* 0x000fe200000e0000 */
[----:B------:R-:W-:Y:S01]  /*16060*/  UMOV UR5, UR37 ;  /* 0x0000002500057c82 */ /* 0x000fe20008000000 */
[----:B------:R-:W1:Y:S01]  /*16070*/  MUFU.TANH R66, R66 ;  /* 0x0000004200427308 */ /* 0x000e620000002400 */
[----:B------:R-:W-:Y:S01]  /*16080*/  FMUL.FTZ R9, R64, UR8 ;  /* 0x0000000840097c20 */ /* 0x000fe20008410000 */
[----:B------:R-:W-:Y:S01]  /*16090*/  FMUL.FTZ R12, R69, UR8 ;  /* 0x00000008450c7c20 */ /* 0x000fe20008410000 */
[----:B------:R-:W-:-:S05]  /*160a0*/  FMUL.FTZ R11, R68, UR8 ;  /* 0x00000008440b7c20 */ /* 0x000fca0008410000 */
[----:B------:R-:W1:Y:S08]  /*160b0*/  MUFU.TANH R67, R67 ;  /* 0x0000004300437308 */ /* 0x000e700000002400 */
[----:B------:R-:W1:Y:S08]  /*160c0*/  MUFU.TANH R70, R70 ;  /* 0x0000004600467308 */ /* 0x000e700000002400 */
[----:B------:R-:W1:Y:S08]  /*160d0*/  MUFU.TANH R71, R71 ;  /* 0x0000004700477308 */ /* 0x000e700000002400 */
[----:B------:R-:W-:Y:S08]  /*160e0*/  MUFU.TANH R7, R7 ;  /* 0x0000000700077308 */ /* 0x000ff00000002400 */
[----:B------:R-:W-:Y:S01]  /*160f0*/  MUFU.TANH R8, R8 ;  /* 0x0000000800087308 */ /* 0x000fe20000002400 */
[----:B------:R-:W-:-:S02]  /*16100*/  WARPGROUP.DEPBAR.LE gsb0, 0x0 ;  /* 0x00008000000079c5 */ /* 0x000fc40000010000 */
[----:B------:R-:W-:Y:S01]  /*16110*/  WARPGROUP.ARRIVE ;  /* 0x00000000000079c5 */ /* 0x000fe20000000000 */
[----:B------:R-:W-:Y:S01]  /*16120*/  FMUL.FTZ R13, R56, UR8 ;  /* 0x00000008380d7c20 */ /* 0x000fe20008410000 */
[----:B------:R-:W-:Y:S02]  /*16130*/  IMAD.IADD R56, R230, 0x1, R224 ;  /* 0x00000001e6387824 */ /* 0x000fe400078e02e0 */
        /* <DEDUP_REMOVED lines=8> */
[----:B0-----:R-:W-:-:S04]  /*161c0*/  @P2 IMAD.HI.U32 R3, R56, R3, RZ ;  /* 0x0000000338032227 */ /* 0x001fc800078e00ff */
[----:B------:R-:W-:Y:S01]  /*161d0*/  FMUL.FTZ R20, R61, UR8 ;  /* 0x000000083d147c20 */ /* 0x000fe20008410000 */
[----:B------:R0:W1:Y:S01]  /*161e0*/  MUFU.TANH R57, R58 ;  /* 0x0000003a00397308 */ /* 0x0000620000002400 */
[----:B------:R-:W-:Y:S01]  /*161f0*/  FMUL.FTZ R59, R59, UR8 ;  /* 0x000000083b3b7c20 */ /* 0x000fe20008410000 */
[----:B------:R-:W-:Y:S01]  /*16200*/  IMAD.MOV.U32 R61, RZ, RZ, -0x70 ;  /* 0xffffff90ff3d7424 */ /* 0x000fe200078e00ff */
[----:B--2---:R-:W-:Y:S01]  /*16210*/  @P2 SHF.R.U32.HI R56, RZ, R4, R3 ;  /* 0x00000004ff382219 */ /* 0x004fe20000011603 */
[----:B------:R-:W-:Y:S02]  /*16220*/  IMAD R4, R150, -0x70, R227 ;  /* 0xffffff9096047824 */ /* 0x000fe400078e02e3 */
[----:B------:R-:W-:Y:S01]  /*16230*/  FMUL.FTZ R62, R62, UR8 ;  /* 0x000000083e3e7c20 */ /* 0x000fe20008410000 */
[----:B------:R-:W-:Y:S01]  /*16240*/  FMUL.FTZ R63, R63, UR8 ;  /* 0x000000083f3f7c20 */ /* 0x000fe20008410000 */
[----:B------:R-:W-:Y:S01]  /*16250*/  VIADD R4, R4, 0x70 ;  /* 0x0000007004047836 */ /* 0x000fe20000000000 */
[----:B------:R-:W2:Y:S01]  /*16260*/  MUFU.TANH R59, R59 ;  /* 0x0000003b003b7308 */ /* 0x000ea20000002400 */
[----:B0-----:R-:W-:-:S04]  /*16270*/  IMAD R58, R150, R61, 0x71 ;  /* 0x00000071963a7424 */ /* 0x001fc800078e023d */
[----:B------:R-:W-:-:S03]  /*16280*/  IMAD R58, R229, -0x2, R58 ;  /* 0xfffffffee53a7824 */ /* 0x000fc600078e023a */
[----:B------:R-:W0:Y:S02]  /*16290*/  MUFU.TANH R62, R62 ;  /* 0x0000003e003e7308 */ /* 0x000e240000002400 */
[----:B------:R-:W-:-:S06]  /*162a0*/  IADD3 R89, -R226, R58, R227 ;  /* 0x0000003ae2597210 */ /* 0x000fcc0007ffe1e3 */
[----:B------:R-:W0:Y:S08]  /*162b0*/  MUFU.TANH R63, R63 ;  /* 0x0000003f003f7308 */ /* 0x000e300000002400 */
[----:B------:R-:W-:Y:S08]  /*162c0*/  MUFU.TANH R9, R9 ;  /* 0x0000000900097308 */ /* 0x000ff00000002400 */
[----:B------:R-:W-:Y:S01]  /*162d0*/  MUFU.TANH R10, R10 ;  /* 0x0000000a000a7308 */ /* 0x000fe20000002400 */
[----:B------:R-:W-:-:S02]  /*162e0*/  WARPGROUP.DEPBAR.LE gsb0, 0x0 ;  /* 0x00008000000079c5 */ /* 0x000fc40000010000 */
[----:B------:R-:W-:Y:S01]  /*162f0*/  WARPGROUP.ARRIVE ;  /* 0x00000000000079c5 */ /* 0x000fe20000000000 */
[----:B------:R-:W-:Y:S01]  /*16300*/  FMUL.FTZ R21, R48, UR8 ;  /* 0x0000000830157c20 */ /* 0x000fe20008410000 */
[----:B------:R-:W-:Y:S01]  /*16310*/  FMUL.FTZ R3, R49, UR8 ;  /* 0x0000000831037c20 */ /* 0x000fe20008410000 */
[----:B------:R-:W-:Y:S02]  /*16320*/  VIADD R48, R2, 0x986 ;  /* 0x0000098602307836 */ /* 0x000fe40000000000 */
[----:B------:R-:W-:Y:S01]  /*16330*/  FMUL.FTZ R50, R50, UR8 ;  /* 0x0000000832327c20 */ /* 0x000fe20008410000 */
[----:B------:R-:W-:Y:S01]  /*16340*/  IMAD.MOV.U32 R49, RZ, RZ, 0x40000040 ;  /* 0x40000040ff317424 */ /* 0x000fe200078e00ff */
[----:B------:R-:W-:Y:S01]  /*16350*/  HGMMA.64x16x16.F32.BF16 R40, gdesc[UR4], R40, gsb0 ;  /* 0x00200000042879f0 */ /* 0x000fe20008001828 */
[----:B------:R-:W-:Y:S01]  /*16360*/  UMOV UR4, UR36 ;  /* 0x0000002400047c82 */ /* 0x000fe20008000000 */
[----:B------:R-:W-:Y:S01]  /*16370*/  R2UR UR6, R48 ;  /* 0x00000000300672ca */ /* 0x000fe200000e0000 */
[----:B------:R-:W-:Y:S01]  /*16380*/  UMOV UR5, UR37 ;  /* 0x0000002500057c82 */ /* 0x000fe20008000000 */
[----:B------:R-:W-:Y:S01]  /*16390*/  R2UR UR7, R49 ;  /* 0x00000000310772ca */ /* 0x000fe200000e0000 */
[----:B------:R3:W0:Y:S01]  /*163a0*/  MUFU.TANH R60, R50 ;  /* 0x00000032003c7308 */ /* 0x0006220000002400 */
[----:B------:R-:W4:Y:S01]  /*163b0*/  SHFL.IDX PT, R49, R56, 0x1, 0x1c1f ;  /* 0x003c1f0038317f89 */ /* 0x000f2200000e0000 */
[----:B------:R-:W-:-:S02]  /*163c0*/  VIADD R2, R2, 0xa06 ;  /* 0x00000a0602027836 */ /* 0x000fc40000000000 */
[----:B------:R-:W-:Y:S01]  /*163d0*/  FMUL.FTZ R51, R51, UR8 ;  /* 0x0000000833337c20 */ /* 0x000fe20008410000 */
[----:B------:R-:W-:Y:S01]  /*163e0*/  FMUL.FTZ R54, R54, UR8 ;  /* 0x0000000836367c20 */ /* 0x000fe20008410000 */
[----:B------:R-:W-:Y:S01]  /*163f0*/  FMUL.FTZ R55, R55, UR8 ;  /* 0x0000000837377c20 */ /* 0x000fe20008410000 */
[----:B------:R-:W0:Y:S01]  /*16400*/  SHFL.IDX PT, R56, R56, RZ, 0x1c1f ;  /* 0x001c1fff38387589 */ /* 0x000e2200000e0000 */
[----:B------:R-:W-:Y:S01]  /*16410*/  FMUL.FTZ R52, R52, UR8 ;  /* 0x0000000834347c20 */ /* 0x000fe20008410000 */
[----:B------:R5:W-:Y:S01]  /*16420*/  MUFU.TANH R48, R3 ;  /* 0x0000000300307308 */ /* 0x000be20000002400 */
[----:B---3--:R-:W-:-:S07]  /*16430*/  IMAD R50, R229, -0x2, R4 ;  /* 0xfffffffee5327824 */ /* 0x008fce00078e0204 */
[----:B------:R-:W3:Y:S01]  /*16440*/  MUFU.TANH R51, R51 ;  /* 0x0000003300337308 */ /* 0x000ee20000002400 */
[----:B-----5:R-:W-:-:S07]  /*16450*/  IMAD.MOV.U32 R3, RZ, RZ, 0x40000040 ;  /* 0x40000040ff037424 */ /* 0x020fce00078e00ff */
[----:B------:R-:W-:Y:S01]  /*16460*/  MUFU.TANH R54, R54 ;  /* 0x0000003600367308 */ /* 0x000fe20000002400 */
[----:B----4-:R-:W-:-:S04]  /*16470*/  VIADDMNMX R4, R49, R89, R50, PT ;  /* 0x0000005931047246 */ /* 0x010fc80003800132 */
[C---:B------:R-:W-:Y:S02]  /*16480*/  ISETP.GT.AND P5, PT, R4.reuse, RZ, PT ;  /* 0x000000ff0400720c */ /* 0x040fe40003fa4270 */
[C---:B------:R-:W-:Y:S01]  /*16490*/  ISETP.GT.AND P6, PT, R4.reuse, 0x1, PT ;  /* 0x000000010400780c */ /* 0x040fe20003fc4270 */
[----:B------:R0:W4:Y:S01]  /*164a0*/  MUFU.TANH R58, R55 ;  /* 0x00000037003a7308 */ /* 0x0001220000002400 */
[----:B------:R-:W-:Y:S02]  /*164b0*/  ISETP.GT.AND P4, PT, R4, 0x8, PT ;  /* 0x000000080400780c */ /* 0x000fe40003f84270 */
[----:B------:R-:W-:Y:S02]  /*164c0*/  FSEL R93, R74, -INF , P5 ;  /* 0xff8000004a5d7808 */ /* 0x000fe40002800000 */
[----:B------:R-:W-:Y:S02]  /*164d0*/  FSEL R91, R75, -INF , P6 ;  /* 0xff8000004b5b7808 */ /* 0x000fe40003000000 */
[----:B------:R-:W-:Y:S01]  /*164e0*/  ISETP.GT.AND P3, PT, R4, 0x9, PT ;  /* 0x000000090400780c */ /* 0x000fe20003f64270 */
[----:B------:R-:W-:Y:S01]  /*164f0*/  MUFU.TANH R11, R11 ;  /* 0x0000000b000b7308 */ /* 0x000fe20000002400 */
[----:B------:R-:W-:-:S02]  /*16500*/  FSEL R87, R78, -INF , P4 ;  /* 0xff8000004e577808 */ /* 0x000fc40002000000 */
[C---:B------:R-:W-:Y:S02]  /*16510*/  ISETP.GT.AND P5, PT, R4.reuse, 0x10, PT ;  /* 0x000000100400780c */ /* 0x040fe40003fa4270 */
[----:B------:R-:W-:Y:S01]  /*16520*/  FSEL R85, R79, -INF , P3 ;  /* 0xff8000004f557808 */ /* 0x000fe20001800000 */
[----:B------:R-:W-:Y:S02]  /*16530*/  WARPGROUP.DEPBAR.LE gsb0, 0x0 ;  /* 0x00008000000079c5 */ /* 0x000fe40000010000 */
[----:B------:R-:W-:Y:S01]  /*16540*/  WARPGROUP.ARRIVE ;  /* 0x00000000000079c5 */ /* 0x000fe20000000000 */
[----:B------:R-:W-:Y:S01]  /*16550*/  ISETP.GT.AND P3, PT, R4, 0x11, PT ;  /* 0x000000110400780c */ /* 0x000fe20003f64270 */
[----:B------:R-:W-:Y:S01]  /*16560*/  FMUL.FTZ R42, R42, UR8 ;  /* 0x000000082a2a7c20 */ /* 0x000fe20008410000 */
[----:B-1----:R-:W-:Y:S01]  /*16570*/  FSEL R83, R66, -INF , P5 ;  /* 0xff80000042537808 */ /* 0x002fe20002800000 */
[----:B------:R-:W-:Y:S01]  /*16580*/  FMUL.FTZ R47, R47, UR8 ;  /* 0x000000082f2f7c20 */ /* 0x000fe20008410000 */
[----:B------:R-:W-:Y:S01]  /*16590*/  ISETP.GT.AND P4, PT, R4, 0x18, PT ;  /* 0x000000180400780c */ /* 0x000fe20003f84270 */
[----:B------:R-:W-:Y:S01]  /*165a0*/  HGMMA.64x16x16.F32.BF16 R32, gdesc[UR4], R32, gsb0 ;  /* 0x00200000042079f0 */ /* 0x000fe20008001820 */
[----:B------:R-:W-:Y:S01]  /*165b0*/  R2UR UR6, R2 ;  /* 0x00000000020672ca */ /* 0x000fe200000e0000 */
[----:B------:R-:W-:Y:S01]  /*165c0*/  UMOV UR4, UR36 ;  /* 0x0000002400047c82 */ /* 0x000fe20008000000 */
[----:B------:R-:W-:Y:S01]  /*165d0*/  R2UR UR7, R3 ;  /* 0x00000000030772ca */ /* 0x000fe200000e0000 */
[----:B------:R-:W-:Y:S01]  /*165e0*/  UMOV UR5, UR37 ;  /* 0x0000002500057c82 */ /* 0x000fe20008000000 */
[----:B------:R-:W-:Y:S01]  /*165f0*/  FMNMX.FTZ R2, R93, R91, !PT ;  /* 0x0000005b5d027209 */ /* 0x000fe20007810000 */
[----:B------:R-:W1:Y:S01]  /*16600*/  MUFU.TANH R42, R42 ;  /* 0x0000002a002a7308 */ /* 0x000e620000002400 */
[----:B------:R-:W-:Y:S01]  /*16610*/  FSEL R81, R67, -INF , P3 ;  /* 0xff80000043517808 */ /* 0x000fe20001800000 */
[----:B------:R-:W-:Y:S01]  /*16620*/  FMUL.FTZ R43, R43, UR8 ;  /* 0x000000082b2b7c20 */ /* 0x000fe20008410000 */
[----:B------:R-:W-:Y:S01]  /*16630*/  FMNMX.FTZ R2, R87, R2, !PT ;  /* 0x0000000257027209 */ /* 0x000fe20007810000 */
[----:B------:R-:W-:Y:S01]  /*16640*/  FMUL.FTZ R46, R46, UR8 ;  /* 0x000000082e2e7c20 */ /* 0x000fe20008410000 */
[----:B------:R-:W-:Y:S01]  /*16650*/  ISETP.GT.AND P3, PT, R4, 0x19, PT ;  /* 0x000000190400780c */ /* 0x000fe20003f64270 */
[----:B------:R-:W-:Y:S01]  /*16660*/  FMUL.FTZ R45, R45, UR8 ;  /* 0x000000082d2d7c20 */ /* 0x000fe20008410000 */
[----:B------:R-:W-:Y:S01]  /*16670*/  FMNMX.FTZ R2, R85, R2, !PT ;  /* 0x0000000255027209 */ /* 0x000fe20007810000 */
[----:B------:R5:W-:Y:S01]  /*16680*/  MUFU.TANH R61, R47 ;  /* 0x0000002f003d7308 */ /* 0x000be20000002400 */
[----:B------:R-:W-:Y:S01]  /*16690*/  FSEL R79, R70, -INF , P4 ;  /* 0xff800000464f7808 */ /* 0x000fe20002000000 */
[----:B------:R-:W-:Y:S01]  /*166a0*/  FMUL.FTZ R40, R40, UR8 ;  /* 0x0000000828287c20 */ /* 0x000fe20008410000 */
[----:B------:R-:W-:Y:S01]  /*166b0*/  FMNMX.FTZ R2, R83, R2, !PT ;  /* 0x0000000253027209 */ /* 0x000fe20007810000 */
[----:B------:R-:W-:Y:S01]  /*166c0*/  FMUL.FTZ R41, R41, UR8 ;  /* 0x0000000829297c20 */ /* 0x000fe20008410000 */
[----:B------:R-:W-:Y:S01]  /*166d0*/  ISETP.GT.AND P4, PT, R4, 0x20, PT ;  /* 0x000000200400780c */ /* 0x000fe20003f84270 */
[----:B------:R-:W-:Y:S01]  /*166e0*/  FMUL.FTZ R44, R44, UR8 ;  /* 0x000000082c2c7c20 */ /* 0x000fe20008410000 */
[----:B------:R-:W-:Y:S01]  /*166f0*/  FMNMX.FTZ R2, R81, R2, !PT ;  /* 0x0000000251027209 */ /* 0x000fe20007810000 */
[----:B------:R3:W1:Y:S01]  /*16700*/  MUFU.TANH R3, R43 ;  /* 0x0000002b00037308 */ /* 0x0006620000002400 */
[----:B------:R-:W-:-:S02]  /*16710*/  FSEL R77, R71, -INF , P3 ;  /* 0xff800000474d7808 */ /* 0x000fc40001800000 */
[----:B------:R-:W-:Y:S02]  /*16720*/  FMNMX.FTZ R2, R79, R2, !PT ;  /* 0x000000024f027209 */ /* 0x000fe40007810000 */
[C---:B------:R-:W-:Y:S02]  /*16730*/  ISETP.GT.AND P3, PT, R4.reuse, 0x21, PT ;  /* 0x000000210400780c */ /* 0x040fe40003f64270 */
[----:B------:R-:W-:Y:S01]  /*16740*/  FSEL R75, R57, -INF , P4 ;  /* 0xff800000394b7808 */ /* 0x000fe20002000000 */
[----:B------:R-:W-:Y:S01]  /*16750*/  MUFU.TANH R46, R46 ;  /* 0x0000002e002e7308 */ /* 0x000fe20000002400 */
[----:B------:R-:W-:Y:S02]  /*16760*/  FMNMX.FTZ R2, R77, R2, !PT ;  /* 0x000000024d027209 */ /* 0x000fe40007810000 */
[----:B------:R-:W-:Y:S02]  /*16770*/  ISETP.GT.AND P4, PT, R4, 0x28, PT ;  /* 0x000000280400780c */ /* 0x000fe40003f84270 */
[----:B--2---:R-:W-:-:S02]  /*16780*/  FSEL R65, R59, -INF , P3 ;  /* 0xff8000003b417808 */ /* 0x004fc40001800000 */
[----:B------:R-:W-:Y:S01]  /*16790*/  FMNMX.FTZ R2, R75, R2, !PT ;  /* 0x000000024b027209 */ /* 0x000fe20007810000 */
[----:B------:R-:W-:Y:S01]  /*167a0*/  MUFU.TANH R12, R12 ;  /* 0x0000000c000c7308 */ /* 0x000fe20000002400 */
[----:B------:R-:W-:Y:S02]  /*167b0*/  ISETP.GT.AND P3, PT, R4, 0x29, PT ;  /* 0x000000290400780c */ /* 0x000fe40003f64270 */
[----:B0-----:R-:W-:Y:S02]  /*167c0*/  FSEL R55, R62, -INF , P4 ;  /* 0xff8000003e377808 */ /* 0x001fe40002000000 */
[----:B------:R-:W-:Y:S02]  /*167d0*/  FMNMX.FTZ R2, R65, R2, !PT ;  /* 0x0000000241027209 */ /* 0x000fe40007810000 */
[----:B------:R-:W-:Y:S01]  /*167e0*/  ISETP.GT.AND P4, PT, R4, 0x30, PT ;  /* 0x000000300400780c */ /* 0x000fe20003f84270 */
[----:B------:R-:W-:Y:S01]  /*167f0*/  MUFU.TANH R13, R13 ;  /* 0x0000000d000d7308 */ /* 0x000fe20000002400 */
[----:B------:R-:W-:-:S02]  /*16800*/  FSEL R49, R63, -INF , P3 ;  /* 0xff8000003f317808 */ /* 0x000fc40001800000 */
[----:B------:R-:W-:Y:S02]  /*16810*/  FMNMX.FTZ R2, R55, R2, !PT ;  /* 0x0000000237027209 */ /* 0x000fe40007810000 */
[----:B------:R-:W-:Y:S01]  /*16820*/  ISETP.GT.AND P3, PT, R4, 0x31, PT ;  /* 0x000000310400780c */ /* 0x000fe20003f64270 */
[----:B------:R-:W-:Y:S02]  /*16830*/  WARPGROUP.DEPBAR.LE gsb0, 0x0 ;  /* 0x00008000000079c5 */ /* 0x000fe40000010000 */
[----:B------:R-:W-:Y:S01]  /*16840*/  WARPGROUP.ARRIVE ;  /* 0x00000000000079c5 */ /* 0x000fe20000000000 */
[----:B------:R-:W-:Y:S01]  /*16850*/  FMUL.FTZ R34, R34, UR8 ;  /* 0x0000000822227c20 */ /* 0x000fe20008410000 */
[----:B-----5:R-:W-:Y:S01]  /*16860*/  FSEL R47, R60, -INF , P4 ;  /* 0xff8000003c2f7808 */ /* 0x020fe20002000000 */
[----:B------:R-:W-:Y:S01]  /*16870*/  FMUL.FTZ R35, R35, UR8 ;  /* 0x0000000823237c20 */ /* 0x000fe20008410000 */
[----:B------:R-:W-:Y:S01]  /*16880*/  FMNMX.FTZ R2, R49, R2, !PT ;  /* 0x0000000231027209 */ /* 0x000fe20007810000 */
[----:B------:R0:W-:Y:S01]  /*16890*/  MUFU.TANH R64, R34 ;  /* 0x0000002200407308 */ /* 0x0001e20000002400 */
[----:B------:R-:W-:Y:S01]  /*168a0*/  HGMMA.64x16x16.F32.BF16 R24, gdesc[UR4], R24, gsb0 ;  /* 0x00200000041879f0 */ /* 0x000fe20008001818 */
[----:B------:R-:W-:Y:S01]  /*168b0*/  ISETP.GT.AND P4, PT, R4, 0x38, PT ;  /* 0x000000380400780c */ /* 0x000fe20003f84270 */
[----:B------:R-:W-:Y:S01]  /*168c0*/  FMUL.FTZ R38, R38, UR8 ;  /* 0x0000000826267c20 */ /* 0x000fe20008410000 */
[----:B---3--:R-:W-:Y:S01]  /*168d0*/  FSEL R43, R51, -INF , P3 ;  /* 0xff800000332b7808 */ /* 0x008fe20001800000 */
[----:B------:R-:W-:Y:S01]  /*168e0*/  ULDC UR4, c[0x0][0x988] ;  /* 0x0002620000047ab9 */ /* 0x000fe20000000800 */
[----:B------:R-:W-:Y:S01]  /*168f0*/  ISETP.GT.AND P3, PT, R4, 0x39, PT ;  /* 0x000000390400780c */ /* 0x000fe20003f64270 */
[----:B------:R-:W-:Y:S01]  /*16900*/  FMUL.FTZ R33, R33, UR8 ;  /* 0x0000000821217c20 */ /* 0x000fe20008410000 */
[----:B------:R2:W3:Y:S01]  /*16910*/  MUFU.TANH R62, R35 ;  /* 0x00000023003e7308 */ /* 0x0004e20000002400 */
[----:B0-----:R-:W-:Y:S01]  /*16920*/  FMNMX.FTZ R34, R47, R2, !PT ;  /* 0x000000022f227209 */ /* 0x001fe20007810000 */
[----:B------:R-:W-:Y:S01]  /*16930*/  FMUL.FTZ R2, R39, UR8 ;  /* 0x0000000827027c20 */ /* 0x000fe20008410000 */
[----:B----4-:R-:W-:Y:S01]  /*16940*/  FSEL R39, R58, -INF , P3 ;  /* 0xff8000003a277808 */ /* 0x010fe20001800000 */
[----:B------:R-:W-:Y:S01]  /*16950*/  FMUL.FTZ R37, R37, UR8 ;  /* 0x0000000825257c20 */ /* 0x000fe20008410000 */
[----:B------:R-:W-:Y:S01]  /*16960*/  FMNMX.FTZ R34, R43, R34, !PT ;  /* 0x000000222b227209 */ /* 0x000fe20007810000 */
[----:B------:R-:W-:Y:S01]  /*16970*/  FMUL.FTZ R32, R32, UR8 ;  /* 0x0000000820207c20 */ /* 0x000fe20008410000 */
[----:B------:R-:W-:Y:S01]  /*16980*/  ISETP.GT.AND P3, PT, R4, 0x41, PT ;  /* 0x000000410400780c */ /* 0x000fe20003f64270 */
[----:B------:R-:W0:Y:S01]  /*16990*/  MUFU.TANH R67, R2 ;  /* 0x0000000200437308 */ /* 0x000e220000002400 */
[----:B--2---:R-:W-:Y:S01]  /*169a0*/  FSEL R35, R54, -INF , P4 ;  /* 0xff80000036237808 */ /* 0x004fe20002000000 */
[----:B------:R-:W-:Y:S01]  /*169b0*/  FMUL.FTZ R36, R36, UR8 ;  /* 0x0000000824247c20 */ /* 0x000fe20008410000 */
[----:B------:R-:W-:-:S02]  /*169c0*/  ISETP.GT.AND P4, PT, R4, 0x40, PT ;  /* 0x000000400400780c */ /* 0x000fc40003f84270 */
[----:B------:R-:W-:Y:S02]  /*169d0*/  FMNMX.FTZ R34, R35, R34, !PT ;  /* 0x0000002223227209 */ /* 0x000fe40007810000 */
[----:B-1----:R-:W-:Y:S01]  /*169e0*/  FSEL R51, R42, -INF , P4 ;  /* 0xff8000002a337808 */ /* 0x002fe20002000000 */
[----:B------:R-:W1:Y:S01]  /*169f0*/  MUFU.TANH R38, R38 ;  /* 0x0000002600267308 */ /* 0x000e620000002400 */
[----:B------:R-:W-:Y:S02]  /*16a00*/  FMNMX.FTZ R34, R39, R34, !PT ;  /* 0x0000002227227209 */ /* 0x000fe40007810000 */
[C---:B------:R-:W-:Y:S02]  /*16a10*/  ISETP.GT.AND P4, PT, R4.reuse, 0x48, PT ;  /* 0x000000480400780c */ /* 0x040fe40003f84270 */
[----:B------:R-:W-:Y:S02]  /*16a20*/  FSEL R57, R3, -INF , P3 ;  /* 0xff80000003397808 */ /* 0x000fe40001800000 */
[----:B------:R-:W-:Y:S01]  /*16a30*/  FMNMX.FTZ R34, R51, R34, !PT ;  /* 0x0000002233227209 */ /* 0x000fe20007810000 */
[----:B------:R-:W-:Y:S01]  /*16a40*/  MUFU.TANH R14, R14 ;  /* 0x0000000e000e7308 */ /* 0x000fe20000002400 */
[----:B------:R-:W-:-:S02]  /*16a50*/  ISETP.GT.AND P3, PT, R4, 0x49, PT ;  /* 0x000000490400780c */ /* 0x000fc40003f64270 */
[----:B------:R-:W-:Y:S02]  /*16a60*/  FMNMX.FTZ R34, R57, R34, !PT ;  /* 0x0000002239227209 */ /* 0x000fe40007810000 */
[----:B------:R-:W-:Y:S02]  /*16a70*/  FSEL R59, R61, -INF , P3 ;  /* 0xff8000003d3b7808 */ /* 0x000fe40001800000 */
[----:B------:R-:W-:Y:S01]  /*16a80*/  ISETP.GT.AND P3, PT, R4, 0x51, PT ;  /* 0x000000510400780c */ /* 0x000fe20003f64270 */
[----:B------:R-:W-:Y:S01]  /*16a90*/  MUFU.TANH R15, R15 ;  /* 0x0000000f000f7308 */ /* 0x000fe20000002400 */
[----:B------:R-:W-:Y:S02]  /*16aa0*/  VIADDMNMX R56, R56, R89, R50, PT ;  /* 0x0000005938387246 */ /* 0x000fe40003800132 */
[----:B---3--:R-:W-:Y:S02]  /*16ab0*/  FSEL R63, R62, -INF , P3 ;  /* 0xff8000003e3f7808 */ /* 0x008fe40001800000 */
[----:B------:R-:W-:-:S02]  /*16ac0*/  ISETP.GT.AND P3, PT, R4, 0x59, PT ;  /* 0x000000590400780c */ /* 0x000fc40003f64270 */
[----:B------:R-:W-:Y:S01]  /*16ad0*/  ISETP.GT.AND P5, PT, R56, 0x8, PT ;  /* 0x000000083800780c */ /* 0x000fe20003fa4270 */
[----:B------:R-:W-:Y:S01]  /*16ae0*/  MUFU.TANH R20, R20 ;  /* 0x0000001400147308 */ /* 0x000fe20000002400 */
[----:B0-----:R-:W-:Y:S02]  /*16af0*/  FSEL R67, R67, -INF , P3 ;  /* 0xff80000043437808 */ /* 0x001fe40001800000 */
[----:B------:R-:W-:Y:S01]  /*16b00*/  ISETP.GT.AND P3, PT, R4, 0x61, PT ;  /* 0x000000610400780c */ /* 0x000fe20003f64270 */
        /* <DEDUP_REMOVED lines=18> */
[----:B------:R0:W-:Y:S01]  /*16c30*/  @!P1 SYNCS.ARRIVE.TRANS64.RED.A1T0 RZ, [R0+URZ], RZ ;  /* 0x000000ff00ff99a7 */ /* 0x0001e2000810043f */
[----:B------:R-:W-:-:S02]  /*16c40*/  FMNMX.FTZ R34, R63, R34, !PT ;  /* 0x000000223f227209 */ /* 0x000fc40007810000 */
[C---:B------:R-:W-:Y:S02]  /*16c50*/  ISETP.GT.AND P4, PT, R4.reuse, 0x60, PT ;  /* 0x000000600400780c */ /* 0x040fe40003f84270 */
[----:B------:R-:W1:Y:S01]  /*16c60*/  MUFU.TANH R30, R30 ;  /* 0x0000001e001e7308 */ /* 0x000e620000002400 */
[----:B------:R-:W-:Y:S02]  /*16c70*/  FMNMX.FTZ R34, R31, R34, !PT ;  /* 0x000000221f227209 */ /* 0x000fe40007810000 */
[----:B--2---:R-:W-:Y:S02]  /*16c80*/  FSEL R73, R73, -INF , P3 ;  /* 0xff80000049497808 */ /* 0x004fe40001800000 */
[----:B------:R-:W-:Y:S02]  /*16c90*/  FMNMX.FTZ R34, R67, R34, !PT ;  /* 0x0000002243227209 */ /* 0x000fe40007810000 */
[----:B------:R-:W-:Y:S01]  /*16ca0*/  ISETP.GT.AND P3, PT, R4, 0x69, PT ;  /* 0x000000690400780c */ /* 0x000fe20003f64270 */
[----:B------:R2:W4:Y:S01]  /*16cb0*/  MUFU.TANH R3, R2 ;  /* 0x0000000200037308 */ /* 0x0005220000002400 */
[----:B---3--:R-:W-:-:S02]  /*16cc0*/  FSEL R71, R26, -INF , P4 ;  /* 0xff8000001a477808 */ /* 0x008fc40002000000 */
[----:B------:R-:W-:Y:S01]  /*16cd0*/  ISETP.GT.AND P4, PT, R4, 0x68, PT ;  /* 0x000000680400780c */ /* 0x000fe20003f84270 */
[----:B------:R-:W-:Y:S01]  /*16ce0*/  IMAD.U32 R4, RZ, RZ, UR4 ;  /* 0x00000004ff047e24 */ /* 0x000fe2000f8e00ff */
[----:B------:R-:W-:Y:S02]  /*16cf0*/  FMNMX.FTZ R34, R71, R34, !PT ;  /* 0x0000002247227209 */ /* 0x000fe40007810000 */
[----:B------:R-:W-:Y:S01]  /*16d00*/  FSEL R7, R7, -INF , P5 ;  /* 0xff80000007077808 */ /* 0x000fe20002800000 */
[----:B------:R-:W-:Y:S01]  /*16d10*/  MUFU.TANH R46, R24 ;  /* 0x00000018002e7308 */ /* 0x000fe20000002400 */
[----:B-1----:R-:W-:Y:S01]  /*16d20*/  FSEL R69, R30, -INF , P4 ;  /* 0xff8000001e457808 */ /* 0x002fe20002000000 */
[----:B--2---:R-:W-:Y:S01]  /*16d30*/  FMUL.FTZ R2, R53, UR8 ;  /* 0x0000000835027c20 */ /* 0x004fe20008410000 */
[----:B------:R-:W-:Y:S02]  /*16d40*/  FMNMX.FTZ R34, R73, R34, !PT ;  /* 0x0000002249227209 */ /* 0x000fe40007810000 */
[----:B------:R-:W-:-:S02]  /*16d50*/  ISETP.GT.AND P4, PT, R56, 0x1, PT ;  /* 0x000000013800780c */ /* 0x000fc40003f84270 */
[----:B------:R-:W-:Y:S01]  /*16d60*/  FMNMX.FTZ R34, R69, R34, !PT ;  /* 0x0000002245227209 */ /* 0x000fe20007810000 */
[----:B------:R1:W-:Y:S01]  /*16d70*/  MUFU.TANH R30, R2 ;  /* 0x00000002001e7308 */ /* 0x0003e20000002400 */
[----:B----4-:R-:W-:Y:S02]  /*16d80*/  FSEL R53, R3, -INF , P3 ;  /* 0xff80000003357808 */ /* 0x010fe40001800000 */
[----:B------:R-:W-:Y:S02]  /*16d90*/  FSEL R6, R6, -INF , P4 ;  /* 0xff80000006067808 */ /* 0x000fe40002000000 */
[----:B------:R-:W-:Y:S02]  /*16da0*/  FMNMX.FTZ R34, R53, R34, !PT ;  /* 0x0000002235227209 */ /* 0x000fe40007810000 */
[----:B------:R-:W-:Y:S01]  /*16db0*/  ISETP.GT.AND P4, PT, R56, 0x10, PT ;  /* 0x000000103800780c */ /* 0x000fe20003f84270 */
[----:B------:R2:W-:Y:S02]  /*16dc0*/  MUFU.TANH R54, R25 ;  /* 0x0000001900367308 */ /* 0x0005e40000002400 */
[----:B------:R-:W3:Y:S01]  /*16dd0*/  SHFL.BFLY PT, R3, R34, 0x2, 0x1f ;  /* 0x0c401f0022037f89 */ /* 0x000ee200000e0000 */
[----:B------:R-:W-:-:S02]  /*16de0*/  FSEL R9, R9, -INF , P4 ;  /* 0xff80000009097808 */ /* 0x000fc40002000000 */
[----:B------:R-:W-:-:S03]  /*16df0*/  ISETP.GT.AND P4, PT, R56, 0x18, PT ;  /* 0x000000183800780c */ /* 0x000fc60003f84270 */
[----:B------:R-:W-:Y:S01]  /*16e00*/  MUFU.TANH R42, R37 ;  /* 0x00000025002a7308 */ /* 0x000fe20000002400 */
[----:B------:R-:W-:Y:S02]  /*16e10*/  FSEL R11, R11, -INF , P4 ;  /* 0xff8000000b0b7808 */ /* 0x000fe40002000000 */
[----:B------:R-:W-:-:S04]  /*16e20*/  ISETP.GT.AND P4, PT, R56, 0x20, PT ;  /* 0x000000203800780c */ /* 0x000fc80003f84270 */
[----:B------:R-:W-:Y:S01]  /*16e30*/  FSEL R13, R13, -INF , P4 ;  /* 0xff8000000d0d7808 */ /* 0x000fe20002000000 */
[----:B------:R-:W4:Y:S01]  /*16e40*/  MUFU.TANH R21, R21 ;  /* 0x0000001500157308 */ /* 0x000f220000002400 */
[----:B------:R-:W-:-:S07]  /*16e50*/  ISETP.GT.AND P4, PT, R56, 0x28, PT ;  /* 0x000000283800780c */ /* 0x000fce0003f84270 */
[----:B------:R-:W-:Y:S01]  /*16e60*/  MUFU.TANH R38, R45 ;  /* 0x0000002d00267308 */ /* 0x000fe20000002400 */
[----:B---3--:R-:W-:-:S05]  /*16e70*/  FMNMX.FTZ R3, R34, R3, !PT ;  /* 0x0000000322037209 */ /* 0x008fca0007810000 */
[----:B-1----:R-:W1:Y:S02]  /*16e80*/  SHFL.BFLY PT, R2, R3, 0x1, 0x1f ;  /* 0x0c201f0003027f89 */ /* 0x002e6400000e0000 */
[----:B------:R3:W-:Y:S08]  /*16e90*/  MUFU.TANH R34, R33 ;  /* 0x0000002100227308 */ /* 0x0007f00000002400 */
[----:B------:R-:W5:Y:S08]  /*16ea0*/  MUFU.TANH R52, R52 ;  /* 0x0000003400347308 */ /* 0x000f700000002400 */
[----:B------:R-:W0:Y:S01]  /*16eb0*/  MUFU.TANH R40, R40 ;  /* 0x0000002800287308 */ /* 0x000e220000002400 */
[----:B-1----:R-:W-:Y:S01]  /*16ec0*/  FMNMX.FTZ R3, R3, R2, !PT ;  /* 0x0000000203037209 */ /* 0x002fe20007810000 */
[----:B------:R-:W-:-:S06]  /*16ed0*/  FMUL.FTZ R2, R29, UR8 ;  /* 0x000000081d027c20 */ /* 0x000fcc0008410000 */
[----:B------:R-:W1:Y:S01]  /*16ee0*/  MUFU.TANH R41, R41 ;  /* 0x0000002900297308 */ /* 0x000e620000002400 */
[C---:B------:R-:W-:Y:S01]  /*16ef0*/  FSETP.NEU.FTZ.AND P3, PT, R3.reuse, -INF , PT ;  /* 0xff8000000300780b */ /* 0x040fe20003f7d000 */
[----:B------:R-:W-:-:S05]  /*16f00*/  FMUL.FTZ R26, R3, R4 ;  /* 0x00000004031a7220 */ /* 0x000fca0000410000 */
[----:B------:R-:W-:Y:S01]  /*16f10*/  FSEL R24, R26, RZ, P3 ;  /* 0x000000ff1a187208 */ /* 0x000fe20001800000 */
[----:B------:R-:W1:Y:S01]  /*16f20*/  MUFU.TANH R44, R44 ;  /* 0x0000002c002c7308 */ /* 0x000e620000002400 */
[----:B------:R-:W-:-:S03]  /*16f30*/  ISETP.GT.AND P3, PT, R56, RZ, PT ;  /* 0x000000ff3800720c */ /* 0x000fc60003f64270 */
[-CC-:B------:R-:W-:Y:S01]  /*16f40*/  FFMA.FTZ R197, R83, R4.reuse, -R24.reuse ;  /* 0x0000000453c57223 */ /* 0x180fe20000010818 */
[----:B------:R-:W-:Y:S01]  /*16f50*/  FSEL R29, R5, -INF , P3 ;  /* 0xff800000051d7808 */ /* 0x000fe20001800000 */
[-CC-:B------:R-:W-:Y:S01]  /*16f60*/  FFMA.FTZ R199, R79, R4.reuse, -R24.reuse ;  /* 0x000000044fc77223 */ /* 0x180fe20000010818 */
[----:B------:R-:W-:Y:S01]  /*16f70*/  ISETP.GT.AND P3, PT, R56, 0x9, PT ;  /* 0x000000093800780c */ /* 0x000fe20003f64270 */
[--C-:B------:R-:W-:Y:S01]  /*16f80*/  FFMA.FTZ R91, R91, R4, -R24.reuse ;  /* 0x000000045b5b7223 */ /* 0x100fe20000010818 */
[----:B------:R-:W-:Y:S01]  /*16f90*/  FMNMX.FTZ R26, R29, R6, !PT ;  /* 0x000000061d1a7209 */ /* 0x000fe20007810000 */
[-CC-:B------:R-:W-:Y:S01]  /*16fa0*/  FFMA.FTZ R203, R87, R4.reuse, -R24.reuse ;  /* 0x0000000457cb7223 */ /* 0x180fe20000010818 */
[----:B--2---:R-:W-:Y:S01]  /*16fb0*/  FSEL R25, R8, -INF , P3 ;  /* 0xff80000008197808 */ /* 0x004fe20001800000 */
[--C-:B------:R-:W-:Y:S01]  /*16fc0*/  FFMA.FTZ R8, R85, R4, -R24.reuse ;  /* 0x0000000455087223 */ /* 0x100fe20000010818 */
[----:B------:R-:W-:Y:S01]  /*16fd0*/  FMNMX.FTZ R26, R7, R26, !PT ;  /* 0x0000001a071a7209 */ /* 0x000fe20007810000 */
[----:B------:R-:W-:Y:S01]  /*16fe0*/  MUFU.TANH R50, R2 ;  /* 0x0000000200327308 */ /* 0x000fe20000002400 */
[----:B------:R-:W-:Y:S01]  /*16ff0*/  ISETP.GT.AND P3, PT, R56, 0x11, PT ;  /* 0x000000113800780c */ /* 0x000fe20003f64270 */
[--C-:B------:R-:W-:Y:S01]  /*17000*/  FFMA.FTZ R195, R55, R4, -R24.reuse ;  /* 0x0000000437c37223 */ /* 0x100fe20000010818 */
[----:B------:R-:W-:Y:S01]  /*17010*/  FMNMX.FTZ R26, R25, R26, !PT ;  /* 0x0000001a191a7209 */ /* 0x000fe20007810000 */
[-CC-:B------:R-:W-:Y:S01]  /*17020*/  FFMA.FTZ R193, R75, R4.reuse, -R24.reuse ;  /* 0x000000044bc17223 */ /* 0x180fe20000010818 */
[----:B---3--:R-:W-:Y:S01]  /*17030*/  FSEL R33, R10, -INF , P3 ;  /* 0xff8000000a217808 */ /* 0x008fe20001800000 */
[--C-:B------:R-:W-:Y:S01]  /*17040*/  FFMA.FTZ R10, R81, R4, -R24.reuse ;  /* 0x00000004510a7223 */ /* 0x100fe20000010818 */
[----:B------:R-:W-:Y:S01]  /*17050*/  FMNMX.FTZ R26, R9, R26, !PT ;  /* 0x0000001a091a7209 */ /* 0x000fe20007810000 */
[----:B------:R2:W-:Y:S01]  /*17060*/  MUFU.EX2 R2, R91 ;  /* 0x0000005b00027308 */ /* 0x0005e20000000800 */
[----:B------:R-:W-:Y:S01]  /*17070*/  ISETP.GT.AND P3, PT, R56, 0x19, PT ;  /* 0x000000193800780c */ /* 0x000fe20003f64270 */
[--C-:B------:R-:W-:Y:S01]  /*17080*/  FFMA.FTZ R189, R47, R4, -R24.reuse ;  /* 0x000000042fbd7223 */ /* 0x100fe20000010818 */
[----:B------:R-:W-:Y:S01]  /*17090*/  FMNMX.FTZ R26, R33, R26, !PT ;  /* 0x0000001a211a7209 */ /* 0x000fe20007810000 */
[-CC-:B------:R-:W-:Y:S01]  /*170a0*/  FFMA.FTZ R201, R93, R4.reuse, -R24.reuse ;  /* 0x000000045dc97223 */ /* 0x180fe20000010818 */
[----:B------:R-:W-:Y:S01]  /*170b0*/  FSEL R37, R12, -INF , P3 ;  /* 0xff8000000c257808 */ /* 0x000fe20001800000 */
[--C-:B------:R-:W-:Y:S01]  /*170c0*/  FFMA.FTZ R12, R77, R4, -R24.reuse ;  /* 0x000000044d0c7223 */ /* 0x100fe20000010818 */
[----:B------:R-:W-:Y:S01]  /*170d0*/  FMNMX.FTZ R26, R11, R26, !PT ;  /* 0x0000001a0b1a7209 */ /* 0x000fe20007810000 */
[----:B------:R-:W3:Y:S01]  /*170e0*/  MUFU.TANH R32, R32 ;  /* 0x0000002000207308 */ /* 0x000ee20000002400 */
        /* <DEDUP_REMOVED lines=8> */
[C---:B------:R-:W-:Y:S01]  /*17170*/  ISETP.GT.AND P3, PT, R56.reuse, 0x29, PT ;  /* 0x000000293800780c */ /* 0x040fe20003f64270 */
[----:B------:R-:W5:Y:S01]  /*17180*/  @P2 LDC R35, c[0x0][0x44c] ;  /* 0x00011300ff232b82 */ /* 0x000f620000000800 */
[----:B------:R-:W-:Y:S01]  /*17190*/  FSEL R83, R15, -INF , P4 ;  /* 0xff8000000f537808 */ /* 0x000fe20002000000 */
[--C-:B------:R-:W-:Y:S01]  /*171a0*/  FFMA.FTZ R183, R31, R4, -R24.reuse ;  /* 0x000000041fb77223 */ /* 0x100fe20000010818 */
[----:B------:R-:W-:Y:S01]  /*171b0*/  FMNMX.FTZ R26, R45, R26, !PT ;  /* 0x0000001a2d1a7209 */ /* 0x000fe20007810000 */
[-CC-:B------:R-:W-:Y:S01]  /*171c0*/  FFMA.FTZ R185, R51, R4.reuse, -R24.reuse ;  /* 0x0000000433b97223 */ /* 0x180fe20000010818 */
[----:B------:R-:W-:Y:S01]  /*171d0*/  ISETP.GT.AND P4, PT, R56, 0x30, PT ;  /* 0x000000303800780c */ /* 0x000fe20003f84270 */
[----:B------:R-:W3:Y:S01]  /*171e0*/  MUFU.TANH R28, R28 ;  /* 0x0000001c001c7308 */ /* 0x000ee20000002400 */
[----:B------:R-:W-:Y:S01]  /*171f0*/  FSEL R81, R20, -INF , P3 ;  /* 0xff80000014517808 */ /* 0x000fe20001800000 */
[--C-:B------:R-:W-:Y:S01]  /*17200*/  FFMA.FTZ R20, R49, R4, -R24.reuse ;  /* 0x0000000431147223 */ /* 0x100fe20000010818 */
[----:B------:R-:W-:Y:S01]  /*17210*/  FMNMX.FTZ R26, R83, R26, !PT ;  /* 0x0000001a531a7209 */ /* 0x000fe20007810000 */
[-CC-:B------:R-:W-:Y:S01]  /*17220*/  FFMA.FTZ R57, R57, R4.reuse, -R24.reuse ;  /* 0x0000000439397223 */ /* 0x180fe20000010818 */
[C---:B------:R-:W-:Y:S01]  /*17230*/  ISETP.GT.AND P3, PT, R56.reuse, 0x31, PT ;  /* 0x000000313800780c */ /* 0x040fe20003f64270 */
[--C-:B------:R-:W-:Y:S01]  /*17240*/  FFMA.FTZ R181, R61, R4, -R24.reuse ;  /* 0x000000043db57223 */ /* 0x100fe20000010818 */
[----:B----4-:R-:W-:Y:S01]  /*17250*/  FSEL R85, R21, -INF , P4 ;  /* 0xff80000015557808 */ /* 0x010fe20002000000 */
[----:B------:R-:W4:Y:S01]  /*17260*/  MUFU.EX2 R201, R201 ;  /* 0x000000c900c97308 */ /* 0x000f220000000800 */
[----:B------:R-:W-:Y:S01]  /*17270*/  FMNMX.FTZ R26, R81, R26, !PT ;  /* 0x0000001a511a7209 */ /* 0x000fe20007810000 */
[-CC-:B------:R-:W-:Y:S01]  /*17280*/  FFMA.FTZ R177, R71, R4.reuse, -R24.reuse ;  /* 0x0000000447b17223 */ /* 0x180fe20000010818 */
[----:B------:R-:W-:Y:S01]  /*17290*/  ISETP.GT.AND P4, PT, R56, 0x38, PT ;  /* 0x000000383800780c */ /* 0x000fe20003f84270 */
[-CC-:B------:R-:W-:Y:S01]  /*172a0*/  FFMA.FTZ R73, R73, R4.reuse, -R24.reuse ;  /* 0x0000000449497223 */ /* 0x180fe20000010818 */
[----:B------:R-:W-:Y:S01]  /*172b0*/  FSEL R79, R48, -INF , P3 ;  /* 0xff800000304f7808 */ /* 0x000fe20001800000 */
[----:B------:R-:W-:Y:S01]  /*172c0*/  FFMA.FTZ R179, R69, R4, -R24 ;  /* 0x0000000445b37223 */ /* 0x000fe20000010818 */
[----:B------:R-:W-:Y:S01]  /*172d0*/  FMNMX.FTZ R26, R85, R26, !PT ;  /* 0x0000001a551a7209 */ /* 0x000fe20007810000 */
[----:B------:R-:W4:Y:S01]  /*172e0*/  MUFU.EX2 R203, R203 ;  /* 0x000000cb00cb7308 */ /* 0x000f220000000800 */
[----:B------:R-:W-:Y:S01]  /*172f0*/  ISETP.GT.AND P3, PT, R56, 0x39, PT ;  /* 0x000000393800780c */ /* 0x000fe20003f64270 */
[----:B-----5:R-:W-:Y:S01]  /*17300*/  @P2 IMAD.HI.U32 R35, R224, R35, RZ ;  /* 0x00000023e0232227 */ /* 0x020fe200078e00ff */
[----:B------:R-:W-:-:S02]  /*17310*/  FSEL R87, R52, -INF , P4 ;  /* 0xff80000034577808 */ /* 0x000fc40002000000 */
[----:B------:R-:W-:Y:S02]  /*17320*/  CS2R R70, SRZ ;  /* 0x0000000000467805 */ /* 0x000fe4000001ff00 */
[----:B------:R-:W-:Y:S02]  /*17330*/  FMNMX.FTZ R26, R79, R26, !PT ;  /* 0x0000001a4f1a7209 */ /* 0x000fe40007810000 */
[----:B------:R-:W-:Y:S02]  /*17340*/  CS2R R68, SRZ ;  /* 0x0000000000447805 */ /* 0x000fe4000001ff00 */
[----:B------:R-:W-:Y:S01]  /*17350*/  ISETP.GT.AND P4, PT, R56, 0x40, PT ;  /* 0x000000403800780c */ /* 0x000fe20003f84270 */
[----:B------:R-:W5:Y:S01]  /*17360*/  MUFU.EX2 R8, R8 ;  /* 0x0000000800087308 */ /* 0x000f620000000800 */
[----:B--2---:R-:W-:Y:S01]  /*17370*/  FSEL R91, R30, -INF , P3 ;  /* 0xff8000001e5b7808 */ /* 0x004fe20001800000 */
[----:B------:R-:W-:Y:S01]  /*17380*/  FFMA.FTZ R30, R43, R4, -R24 ;  /* 0x000000042b1e7223 */ /* 0x000fe20000010818 */
[----:B------:R-:W-:-:S02]  /*17390*/  FMNMX.FTZ R26, R87, R26, !PT ;  /* 0x0000001a571a7209 */ /* 0x000fc40007810000 */
[----:B------:R-:W-:Y:S02]  /*173a0*/  CS2R R60, SRZ ;  /* 0x00000000003c7805 */ /* 0x000fe4000001ff00 */
[----:B------:R-:W-:Y:S02]  /*173b0*/  ISETP.GT.AND P3, PT, R56, 0x41, PT ;  /* 0x000000413800780c */ /* 0x000fe40003f64270 */
[----:B0-----:R-:W-:Y:S01]  /*173c0*/  FSEL R89, R40, -INF , P4 ;  /* 0xff80000028597808 */ /* 0x001fe20002000000 */
[----:B------:R-:W0:Y:S01]  /*173d0*/  MUFU.EX2 R197, R197 ;  /* 0x000000c500c57308 */ /* 0x000e220000000800 */
[----:B------:R-:W-:Y:S02]  /*173e0*/  FMNMX.FTZ R26, R91, R26, !PT ;  /* 0x0000001a5b1a7209 */ /* 0x000fe40007810000 */
[----:B------:R-:W-:Y:S02]  /*173f0*/  ISETP.GT.AND P4, PT, R56, 0x48, PT ;  /* 0x000000483800780c */ /* 0x000fe40003f84270 */
[----:B-1----:R-:W-:-:S02]  /*17400*/  FSEL R77, R41, -INF , P3 ;  /* 0xff800000294d7808 */ /* 0x002fc40001800000 */
[----:B------:R-:W-:Y:S01]  /*17410*/  FMNMX.FTZ R26, R89, R26, !PT ;  /* 0x0000001a591a7209 */ /* 0x000fe20007810000 */
[----:B------:R-:W1:Y:S01]  /*17420*/  MUFU.EX2 R10, R10 ;  /* 0x0000000a000a7308 */ /* 0x000e620000000800 */
[----:B------:R-:W-:Y:S02]  /*17430*/  ISETP.GT.AND P3, PT, R56, 0x49, PT ;  /* 0x000000493800780c */ /* 0x000fe40003f64270 */
[----:B------:R-:W-:Y:S01]  /*17440*/  FSEL R21, R44, -INF , P4 ;  /* 0xff8000002c157808 */ /* 0x000fe20002000000 */
[----:B------:R-:W-:Y:S01]  /*17450*/  IMAD.MOV.U32 R44, RZ, RZ, R224 ;  /* 0x000000ffff2c7224 */ /* 0x000fe200078e00e0 */
[----:B------:R-:W-:Y:S02]  /*17460*/  FMNMX.FTZ R26, R77, R26, !PT ;  /* 0x0000001a4d1a7209 */ /* 0x000fe40007810000 */
[----:B------:R-:W-:Y:S01]  /*17470*/  ISETP.GT.AND P4, PT, R56, 0x50, PT ;  /* 0x000000503800780c */ /* 0x000fe20003f84270 */
[----:B------:R-:W2:Y:S01]  /*17480*/  MUFU.EX2 R199, R199 ;  /* 0x000000c700c77308 */ /* 0x000ea20000000800 */
[----:B------:R-:W-:-:S02]  /*17490*/  FSEL R15, R38, -INF , P3 ;  /* 0xff800000260f7808 */ /* 0x000fc40001800000 */
[----:B------:R-:W-:Y:S02]  /*174a0*/  FMNMX.FTZ R26, R21, R26, !PT ;  /* 0x0000001a151a7209 */ /* 0x000fe40007810000 */
[----:B------:R-:W-:Y:S02]  /*174b0*/  ISETP.GT.AND P3, PT, R56, 0x51, PT ;  /* 0x000000513800780c */ /* 0x000fe40003f64270 */
[----:B---3--:R-:W-:Y:S01]  /*174c0*/  FSEL R41, R32, -INF , P4 ;  /* 0xff80000020297808 */ /* 0x008fe20002000000 */
[----:B------:R-:W3:Y:S01]  /*174d0*/  MUFU.EX2 R12, R12 ;  /* 0x0000000c000c7308 */ /* 0x000ee20000000800 */
[----:B------:R-:W-:Y:S01]  /*174e0*/  FMNMX.FTZ R26, R15, R26, !PT ;  /* 0x0000001a0f1a7209 */ /* 0x000fe20007810000 */
[----:B------:R-:W-:Y:S01]  /*174f0*/  FFMA.FTZ R32, R59, R4, -R24 ;  /* 0x000000043b207223 */ /* 0x000fe20000010818 */
[----:B------:R-:W-:Y:S02]  /*17500*/  ISETP.GT.AND P4, PT, R56, 0x58, PT ;  /* 0x000000583800780c */ /* 0x000fe40003f84270 */
[----:B------:R-:W-:-:S02]  /*17510*/  CS2R R58, SRZ ;  /* 0x00000000003a7805 */ /* 0x000fc4000001ff00 */
[----:B------:R-:W-:Y:S02]  /*17520*/  FSEL R55, R34, -INF , P3 ;  /* 0xff80000022377808 */ /* 0x000fe40001800000 */
[----:B------:R-:W-:Y:S01]  /*17530*/  FMNMX.FTZ R26, R41, R26, !PT ;  /* 0x0000001a291a7209 */ /* 0x000fe20007810000 */
[----:B------:R-:W-:Y:S01]  /*17540*/  MUFU.EX2 R193, R193 ;  /* 0x000000c100c17308 */ /* 0x000fe20000000800 */
[----:B------:R-:W-:Y:S02]  /*17550*/  ISETP.GT.AND P3, PT, R56, 0x59, PT ;  /* 0x000000593800780c */ /* 0x000fe40003f64270 */
[----:B------:R-:W-:Y:S01]  /*17560*/  FSEL R65, R36, -INF , P4 ;  /* 0xff80000024417808 */ /* 0x000fe20002000000 */
[----:B------:R-:W-:Y:S01]  /*17570*/  FFMA.FTZ R36, R67, R4, -R24 ;  /* 0x0000000443247223 */ /* 0x000fe20000010818 */
[----:B------:R-:W-:Y:S02]  /*17580*/  FMNMX.FTZ R26, R55, R26, !PT ;  /* 0x0000001a371a7209 */ /* 0x000fe40007810000 */
[----:B------:R-:W-:-:S02]  /*17590*/  CS2R R66, SRZ ;  /* 0x0000000000427805 */ /* 0x000fc4000001ff00 */
[----:B------:R-:W-:Y:S01]  /*175a0*/  ISETP.GT.AND P4, PT, R56, 0x60, PT ;  /* 0x000000603800780c */ /* 0x000fe20003f84270 */
[----:B------:R-:W-:Y:S01]  /*175b0*/  MUFU.EX2 R14, R14 ;  /* 0x0000000e000e7308 */ /* 0x000fe20000000800 */
[----:B------:R-:W-:Y:S02]  /*175c0*/  FSEL R49, R42, -INF , P3 ;  /* 0xff8000002a317808 */ /* 0x000fe40001800000 */
[----:B------:R-:W-:Y:S01]  /*175d0*/  FMNMX.FTZ R26, R65, R26, !PT ;  /* 0x0000001a411a7209 */ /* 0x000fe20007810000 */
[----:B------:R-:W4:Y:S01]  /*175e0*/  @P2 LDC R42, c[0x0][0x450] ;  /* 0x00011400ff2a2b82 */ /* 0x000f220000000800 */
[----:B------:R-:W-:Y:S02]  /*175f0*/  ISETP.GT.AND P3, PT, R56, 0x61, PT ;  /* 0x000000613800780c */ /* 0x000fe40003f64270 */
[----:B------:R-:W-:Y:S01]  /*17600*/  FSEL R75, R46, -INF , P4 ;  /* 0xff8000002e4b7808 */ /* 0x000fe20002000000 */
[----:B------:R-:W-:Y:S01]  /*17610*/  MUFU.EX2 R195, R195 ;  /* 0x000000c300c37308 */ /* 0x000fe20000000800 */
[----:B------:R-:W-:-:S02]  /*17620*/  FMNMX.FTZ R26, R49, R26, !PT ;  /* 0x0000001a311a7209 */ /* 0x000fc40007810000 */
[----:B------:R-:W-:Y:S02]  /*17630*/  ISETP.GT.AND P4, PT, R56, 0x68, PT ;  /* 0x000000683800780c */ /* 0x000fe40003f84270 */
[----:B------:R-:W-:Y:S02]  /*17640*/  FSEL R47, R54, -INF , P3 ;  /* 0xff800000362f7808 */ /* 0x000fe40001800000 */
[----:B------:R-:W-:Y:S01]  /*17650*/  FMNMX.FTZ R26, R75, R26, !PT ;  /* 0x0000001a4b1a7209 */ /* 0x000fe20007810000 */
[----:B------:R-:W-:Y:S01]  /*17660*/  MUFU.EX2 R20, R20 ;  /* 0x0000001400147308 */ /* 0x000fe20000000800 */
[----:B------:R-:W-:Y:S02]  /*17670*/  FSEL R93, R28, -INF , P4 ;  /* 0xff8000001c5d7808 */ /* 0x000fe40002000000 */
[----:B------:R-:W-:Y:S02]  /*17680*/  ISETP.GT.AND P3, PT, R56, 0x69, PT ;  /* 0x000000693800780c */ /* 0x000fe40003f64270 */
[----:B------:R-:W-:-:S02]  /*17690*/  FMNMX.FTZ R28, R47, R26, !PT ;  /* 0x0000001a2f1c7209 */ /* 0x000fc40007810000 */
[----:B------:R-:W-:Y:S01]  /*176a0*/  FSEL R43, R50, -INF , P3 ;  /* 0xff800000322b7808 */ /* 0x000fe20001800000 */
[----:B------:R-:W-:Y:S01]  /*176b0*/  MUFU.EX2 R189, R189 ;  /* 0x000000bd00bd7308 */ /* 0x000fe20000000800 */
[----:B------:R-:W-:Y:S02]  /*176c0*/  FMNMX.FTZ R28, R93, R28, !PT ;  /* 0x0000001c5d1c7209 */ /* 0x000fe40007810000 */
[----:B------:R-:W-:Y:S02]  /*176d0*/  CS2R R50, SRZ ;  /* 0x0000000000327805 */ /* 0x000fe4000001ff00 */
[----:B----4-:R-:W-:Y:S02]  /*176e0*/  @P2 SHF.R.U32.HI R44, RZ, R42, R35 ;  /* 0x0000002aff2c2219 */ /* 0x010fe40000011623 */
[----:B------:R-:W-:Y:S01]  /*176f0*/  FMNMX.FTZ R5, R43, R28, !PT ;  /* 0x0000001c2b057209 */ /* 0x000fe20007810000 */
[--C-:B------:R-:W-:Y:S01]  /*17700*/  FFMA.FTZ R28, R39, R4, -R24.reuse ;  /* 0x00000004271c7223 */ /* 0x100fe20000010818 */
[----:B------:R-:W-:Y:S03]  /*17710*/  MUFU.EX2 R26, R30 ;  /* 0x0000001e001a7308 */ /* 0x000fe60000000800 */
[----:B------:R-:W4:Y:S05]  /*17720*/  SHFL.BFLY PT, R34, R5, 0x2, 0x1f ;  /* 0x0c401f0005227f89 */ /* 0x000f2a00000e0000 */
[----:B------:R-:W-:Y:S08]  /*17730*/  MUFU.EX2 R191, R191 ;  /* 0x000000bf00bf7308 */ /* 0x000ff00000000800 */
[----:B------:R-:W-:Y:S08]  /*17740*/  MUFU.EX2 R28, R28 ;  /* 0x0000001c001c7308 */ /* 0x000ff00000000800 */
[----:B------:R-:W-:Y:S01]  /*17750*/  MUFU.EX2 R185, R185 ;  /* 0x000000b900b97308 */ /* 0x000fe20000000800 */
[----:B----4-:R-:W-:Y:S01]  /*17760*/  FMNMX.FTZ R27, R5, R34, !PT ;  /* 0x00000022051b7209 */ /* 0x010fe20007810000 */
[-CC-:B------:R-:W-:Y:S01]  /*17770*/  FFMA.FTZ R34, R63, R4.reuse, -R24.reuse ;  /* 0x000000043f227223 */ /* 0x180fe20000010818 */
[----:B------:R-:W-:Y:S01]  /*17780*/  FFMA.FTZ R24, R53, R4, -R24 ;  /* 0x0000000435187223 */ /* 0x000fe20000010818 */
[----:B------:R-:W-:-:S02]  /*17790*/  CS2R R62, SRZ ;  /* 0x00000000003e7805 */ /* 0x000fc4000001ff00 */
[----:B------:R-:W-:Y:S01]  /*177a0*/  CS2R R52, SRZ ;  /* 0x0000000000347805 */ /* 0x000fe2000001ff00 */
[----:B------:R-:W4:Y:S01]  /*177b0*/  SHFL.BFLY PT, R38, R27, 0x1, 0x1f ;  /* 0x0c201f001b267f89 */ /* 0x000f2200000e0000 */
[----:B------:R5:W-:Y:S08]  /*177c0*/  MUFU.EX2 R30, R57 ;  /* 0x00000039001e7308 */ /* 0x000bf00000000800 */
[----:B------:R-:W-:Y:S01]  /*177d0*/  MUFU.EX2 R187, R187 ;  /* 0x000000bb00bb7308 */ /* 0x000fe20000000800 */
[----:B-----5:R-:W-:-:S07]  /*177e0*/  CS2R R56, SRZ ;  /* 0x0000000000387805 */ /* 0x020fce000001ff00 */
[----:B------:R-:W-:Y:S01]  /*177f0*/  MUFU.EX2 R32, R32 ;  /* 0x0000002000207308 */ /* 0x000fe20000000800 */
[----:B----4-:R-:W-:-:S07]  /*17800*/  FMNMX.FTZ R5, R27, R38, !PT ;  /* 0x000000261b057209 */ /* 0x010fce0007810000 */
[----:B------:R-:W-:Y:S01]  /*17810*/  MUFU.EX2 R181, R181 ;  /* 0x000000b500b57308 */ /* 0x000fe20000000800 */
[C---:B------:R-:W-:Y:S01]  /*17820*/  FSETP.NEU.FTZ.AND P3, PT, R5.reuse, -INF , PT ;  /* 0xff8000000500780b */ /* 0x040fe20003f7d000 */
[----:B------:R-:W-:-:S06]  /*17830*/  FMUL.FTZ R27, R5, R4 ;  /* 0x00000004051b7220 */ /* 0x000fcc0000410000 */
[----:B------:R-:W-:Y:S01]  /*17840*/  MUFU.EX2 R34, R34 ;  /* 0x0000002200227308 */ /* 0x000fe20000000800 */
[----:B------:R-:W-:-:S05]  /*17850*/  FSEL R40, R27, RZ, P3 ;  /* 0x000000ff1b287208 */ /* 0x000fca0001800000 */
[-CC-:B------:R-:W-:Y:S01]  /*17860*/  FFMA.FTZ R200, R29, R4.reuse, -R40.reuse ;  /* 0x000000041dc87223 */ /* 0x180fe20000010828 */
[-CC-:B------:R-:W-:Y:S01]  /*17870*/  FFMA.FTZ R27, R6, R4.reuse, -R40.reuse ;  /* 0x00000004061b7223 */ /* 0x180fe20000010828 */
[-C--:B------:R-:W-:Y:S01]  /*17880*/  FFMA.FTZ R202, R7, R4.reuse, -R40 ;  /* 0x0000000407ca7223 */ /* 0x080fe20000010828 */
[----:B------:R-:W-:Y:S01]  /*17890*/  FADD.FTZ R6, R201, R2 ;  /* 0x00000002c9067221 */ /* 0x000fe20000010000 */
[-CC-:B------:R-:W-:Y:S01]  /*178a0*/  FFMA.FTZ R25, R25, R4.reuse, -R40.reuse ;  /* 0x0000000419197223 */ /* 0x180fe20000010828 */
[-C--:B------:R-:W-:Y:S01]  /*178b0*/  FFMA.FTZ R196, R9, R4.reuse, -R40 ;  /* 0x0000000409c47223 */ /* 0x080fe20000010828 */
[----:B------:R-:W-:Y:S01]  /*178c0*/  MUFU.EX2 R200, R200 ;  /* 0x000000c800c87308 */ /* 0x000fe20000000800 */
[----:B------:R-:W-:Y:S01]  /*178d0*/  FADD.FTZ R7, R203, R6 ;  /* 0x00000006cb077221 */ /* 0x000fe20000010000 */
[-CC-:B------:R-:W-:Y:S01]  /*178e0*/  FFMA.FTZ R9, R33, R4.reuse, -R40.reuse ;  /* 0x0000000421097223 */ /* 0x180fe20000010828 */
[-CC-:B------:R-:W-:Y:S01]  /*178f0*/  FFMA.FTZ R198, R11, R4.reuse, -R40.reuse ;  /* 0x000000040bc67223 */ /* 0x180fe20000010828 */
[-CC-:B------:R-:W-:Y:S01]  /*17900*/  FFMA.FTZ R11, R37, R4.reuse, -R40.reuse ;  /* 0x00000004250b7223 */ /* 0x180fe20000010828 */
[----:B------:R-:W-:Y:S01]  /*17910*/  FADD.FTZ R6, R8, R7 ;  /* 0x0000000708067221 */ /* 0x000fe20000010000 */
[-CC-:B------:R-:W-:Y:S01]  /*17920*/  FFMA.FTZ R192, R13, R4.reuse, -R40.reuse ;  /* 0x000000040dc07223 */ /* 0x180fe20000010828 */
[-C--:B------:R-:W-:Y:S01]  /*17930*/  FFMA.FTZ R13, R45, R4.reuse, -R40 ;  /* 0x000000042d0d7223 */ /* 0x080fe20000010828 */
[----:B------:R-:W4:Y:S01]  /*17940*/  MUFU.EX2 R27, R27 ;  /* 0x0000001b001b7308 */ /* 0x000f220000000800 */
[----:B0-----:R-:W-:Y:S01]  /*17950*/  FADD.FTZ R7, R197, R6 ;  /* 0x00000006c5077221 */ /* 0x001fe20000010000 */
[-CC-:B------:R-:W-:Y:S01]  /*17960*/  FFMA.FTZ R194, R83, R4.reuse, -R40.reuse ;  /* 0x0000000453c27223 */ /* 0x180fe20000010828 */
[-CC-:B------:R-:W-:Y:S01]  /*17970*/  FFMA.FTZ R29, R81, R4.reuse, -R40.reuse ;  /* 0x00000004511d7223 */ /* 0x180fe20000010828 */
[-CC-:B------:R-:W-:Y:S01]  /*17980*/  FFMA.FTZ R188, R85, R4.reuse, -R40.reuse ;  /* 0x0000000455bc7223 */ /* 0x180fe20000010828 */
[----:B-1----:R-:W-:Y:S01]  /*17990*/  FADD.FTZ R6, R10, R7 ;  /* 0x000000070a067221 */ /* 0x002fe20000010000 */
[-CC-:B------:R-:W-:Y:S01]  /*179a0*/  FFMA.FTZ R31, R79, R4.reuse, -R40.reuse ;  /* 0x000000044f1f7223 */ /* 0x180fe20000010828 */
[-C--:B------:R-:W-:Y:S01]  /*179b0*/  FFMA.FTZ R190, R87, R4.reuse, -R40 ;  /* 0x0000000457be7223 */ /* 0x080fe20000010828 */
[----:B------:R-:W0:Y:S01]  /*179c0*/  MUFU.EX2 R202, R202 ;  /* 0x000000ca00ca7308 */ /* 0x000e220000000800 */
[----:B--2---:R-:W-:Y:S01]  /*179d0*/  FADD.FTZ R37, R199, R6 ;  /* 0x00000006c7257221 */ /* 0x004fe20000010000 */
[-CC-:B------:R-:W-:Y:S01]  /*179e0*/  FFMA.FTZ R33, R91, R4.reuse, -R40.reuse ;  /* 0x000000045b217223 */ /* 0x180fe20000010828 */
[-CC-:B------:R-:W-:Y:S01]  /*179f0*/  FFMA.FTZ R184, R89, R4.reuse, -R40.reuse ;  /* 0x0000000459b87223 */ /* 0x180fe20000010828 */
[-CC-:B------:R-:W-:Y:S01]  /*17a00*/  FFMA.FTZ R35, R77, R4.reuse, -R40.reuse ;  /* 0x000000044d237223 */ /* 0x180fe20000010828 */
[----:B---3--:R-:W-:Y:S01]  /*17a10*/  FADD.FTZ R42, R12, R37 ;  /* 0x000000250c2a7221 */ /* 0x008fe20000010000 */
[-CC-:B------:R-:W-:Y:S01]  /*17a20*/  FFMA.FTZ R21, R21, R4.reuse, -R40.reuse ;  /* 0x0000000415157223 */ /* 0x180fe20000010828 */
[-C--:B------:R-:W-:Y:S01]  /*17a30*/  FFMA.FTZ R15, R15, R4.reuse, -R40 ;  /* 0x000000040f0f7223 */ /* 0x080fe20000010828 */
[----:B------:R-:W1:Y:S01]  /*17a40*/  MUFU.EX2 R25, R25 ;  /* 0x0000001900197308 */ /* 0x000e620000000800 */
[----:B----4-:R-:W-:Y:S01]  /*17a50*/  FADD.FTZ R7, R200, R27 ;  /* 0x0000001bc8077221 */ /* 0x010fe20000010000 */
[----:B------:R-:W-:Y:S01]  /*17a60*/  FADD.FTZ R39, R193, R42 ;  /* 0x0000002ac1277221 */ /* 0x000fe20000010000 */
[-CC-:B------:R-:W-:Y:S01]  /*17a70*/  FFMA.FTZ R41, R41, R4.reuse, -R40.reuse ;  /* 0x0000000429297223 */ /* 0x180fe20000010828 */
[-CC-:B------:R-:W-:Y:S01]  /*17a80*/  FFMA.FTZ R55, R55, R4.reuse, -R40.reuse ;  /* 0x0000000437377223 */ /* 0x180fe20000010828 */
[-CC-:B------:R-:W-:Y:S01]  /*17a90*/  FFMA.FTZ R65, R65, R4.reuse, -R40.reuse ;  /* 0x0000000441417223 */ /* 0x180fe20000010828 */
[----:B------:R-:W-:Y:S01]  /*17aa0*/  FADD.FTZ R42, R14, R39 ;  /* 0x000000270e2a7221 */ /* 0x000fe20000010000 */
[-C--:B------:R-:W-:Y:S01]  /*17ab0*/  FFMA.FTZ R49, R49, R4.reuse, -R40 ;  /* 0x0000000431317223 */ /* 0x080fe20000010828 */
[----:B------:R-:W2:Y:S01]  /*17ac0*/  MUFU.EX2 R196, R196 ;  /* 0x000000c400c47308 */ /* 0x000ea20000000800 */
[----:B0-----:R-:W-:Y:S01]  /*17ad0*/  FADD.FTZ R6, R202, R7 ;  /* 0x00000007ca067221 */ /* 0x001fe20000010000 */
[----:B------:R-:W-:Y:S01]  /*17ae0*/  IADD3 R7, R44, R227, -R226 ;  /* 0x000000e32c077210 */ /* 0x000fe20007ffe8e2 */
[----:B------:R-:W-:Y:S01]  /*17af0*/  FADD.FTZ R39, R195, R42 ;  /* 0x0000002ac3277221 */ /* 0x000fe20000010000 */
[-CC-:B------:R-:W-:Y:S01]  /*17b00*/  FFMA.FTZ R75, R75, R4.reuse, -R40.reuse ;  /* 0x000000044b4b7223 */ /* 0x180fe20000010828 */
[----:B------:R-:W-:Y:S01]  /*17b10*/  F2FP.BF16.F32.PACK_AB R201, R2, R201 ;  /* 0x000000c902c9723e */ /* 0x000fe200000010ff */
[-C--:B------:R-:W-:Y:S01]  /*17b20*/  FFMA.FTZ R47, R47, R4.reuse, -R40 ;  /* 0x000000042f2f7223 */ /* 0x080fe20000010828 */
[----:B------:R-:W-:Y:S01]  /*17b30*/  FADD.FTZ R42, R20, R39 ;  /* 0x00000027142a7221 */ /* 0x000fe20000010000 */
[----:B------:R-:W0:Y:S01]  /*17b40*/  MUFU.EX2 R9, R9 ;  /* 0x0000000900097308 */ /* 0x000e220000000800 */
[----:B-1----:R-:W-:Y:S01]  /*17b50*/  FADD.FTZ R37, R25, R6 ;  /* 0x0000000619257221 */ /* 0x002fe20000010000 */
[-CC-:B------:R-:W-:Y:S01]  /*17b60*/  FFMA.FTZ R93, R93, R4.reuse, -R40.reuse ;  /* 0x000000045d5d7223 */ /* 0x180fe20000010828 */
[----:B------:R-:W-:Y:S01]  /*17b70*/  FFMA.FTZ R40, R43, R4, -R40 ;  /* 0x000000042b287223 */ /* 0x000fe20000010828 */
[----:B------:R-:W-:Y:S01]  /*17b80*/  F2FP.BF16.F32.PACK_AB R203, R8, R203 ;  /* 0x000000cb08cb723e */ /* 0x000fe200000010ff */
[----:B------:R-:W-:Y:S01]  /*17b90*/  VIADD R8, R150, 0xfffffffe ;  /* 0xfffffffe96087836 */ /* 0x000fe20000000000 */
[----:B------:R-:W-:-:S02]  /*17ba0*/  F2FP.BF16.F32.PACK_AB R200, R27, R200 ;  /* 0x000000c81bc8723e */ /* 0x000fc400000010ff */
[----:B------:R-:W-:Y:S01]  /*17bb0*/  CS2R R90, SRZ ;  /* 0x00000000005a7805 */ /* 0x000fe2000001ff00 */
[----:B------:R-:W1:Y:S01]  /*17bc0*/  MUFU.EX2 R198, R198 ;  /* 0x000000c600c67308 */ /* 0x000e620000000800 */
[----:B--2---:R-:W-:Y:S01]  /*17bd0*/  FADD.FTZ R6, R196, R37 ;  /* 0x00000025c4067221 */ /* 0x004fe20000010000 */
[----:B------:R-:W-:Y:S02]  /*17be0*/  F2FP.BF16.F32.PACK_AB R202, R25, R202 ;  /* 0x000000ca19ca723e */ /* 0x000fe400000010ff */
[----:B------:R-:W-:Y:S02]  /*17bf0*/  CS2R R88, SRZ ;  /* 0x0000000000587805 */ /* 0x000fe4000001ff00 */
[----:B------:R-:W-:Y:S02]  /*17c00*/  F2FP.BF16.F32.PACK_AB R197, R10, R197 ;  /* 0x000000c50ac5723e */ /* 0x000fe400000010ff */
[----:B------:R-:W-:Y:S02]  /*17c10*/  CS2R R86, SRZ ;  /* 0x0000000000567805 */ /* 0x000fe4000001ff00 */
[----:B------:R-:W-:-:S02]  /*17c20*/  F2FP.BF16.F32.PACK_AB R199, R12, R199 ;  /* 0x000000c70cc7723e */ /* 0x000fc400000010ff */
[----:B------:R-:W-:Y:S01]  /*17c30*/  CS2R R84, SRZ ;  /* 0x0000000000547805 */ /* 0x000fe2000001ff00 */
[----:B------:R-:W2:Y:S01]  /*17c40*/  MUFU.EX2 R11, R11 ;  /* 0x0000000b000b7308 */ /* 0x000ea20000000800 */
[----:B0-----:R-:W-:Y:S01]  /*17c50*/  FADD.FTZ R37, R9, R6 ;  /* 0x0000000609257221 */ /* 0x001fe20000010000 */
[----:B------:R-:W-:Y:S01]  /*17c60*/  IMAD.MOV.U32 R6, RZ, RZ, RZ ;  /* 0x000000ffff067224 */ /* 0x000fe200078e00ff */
[----:B------:R-:W-:Y:S02]  /*17c70*/  F2FP.BF16.F32.PACK_AB R193, R14, R193 ;  /* 0x000000c10ec1723e */ /* 0x000fe400000010ff */
[----:B------:R-:W-:Y:S02]  /*17c80*/  CS2R R82, SRZ ;  /* 0x0000000000527805 */ /* 0x000fe4000001ff00 */
[----:B------:R-:W-:Y:S01]  /*17c90*/  F2FP.BF16.F32.PACK_AB R195, R20, R195 ;  /* 0x000000c314c3723e */ /* 0x000fe200000010ff */
[----:B------:R-:W-:Y:S01]  /*17ca0*/  IMAD.HI R223, R7, -0x6db6db6d, R6 ;  /* 0x9249249307df7827 */ /* 0x000fe200078e0206 */
[----:B------:R-:W-:Y:S01]  /*17cb0*/  F2FP.BF16.F32.PACK_AB R196, R9, R196 ;  /* 0x000000c409c4723e */ /* 0x000fe200000010ff */
[----:B------:R-:W0:Y:S02]  /*17cc0*/  MUFU.EX2 R192, R192 ;  /* 0x000000c000c07308 */ /* 0x000e240000000800 */
[----:B-1----:R-:W-:Y:S01]  /*17cd0*/  FADD.FTZ R0, R198, R37 ;  /* 0x00000025c6007221 */ /* 0x002fe20000010000 */
[----:B------:R-:W-:Y:S01]  /*17ce0*/  FADD.FTZ R37, R189, R42 ;  /* 0x0000002abd257221 */ /* 0x000fe20000010000 */
[----:B------:R-:W-:-:S02]  /*17cf0*/  SHF.R.U32.HI R42, RZ, 0x1f, R223 ;  /* 0x0000001fff2a7819 */ /* 0x000fc400000116df */
[----:B------:R-:W-:Y:S02]  /*17d00*/  CS2R R80, SRZ ;  /* 0x0000000000507805 */ /* 0x000fe4000001ff00 */
[C---:B------:R-:W-:Y:S01]  /*17d10*/  F2FP.BF16.F32.PACK_AB R189, R26.reuse, R189 ;  /* 0x000000bd1abd723e */ /* 0x040fe200000010ff */
[----:B------:R-:W-:Y:S01]  /*17d20*/  FADD.FTZ R6, R26, R37 ;  /* 0x000000251a067221 */ /* 0x000fe20000010000 */
[----:B------:R-:W-:Y:S01]  /*17d30*/  LEA.HI.SX32 R223, R223, R42, 0x1a ;  /* 0x0000002adfdf7211 */ /* 0x000fe200078fd2ff */
[----:B------:R-:W1:Y:S01]  /*17d40*/  MUFU.EX2 R13, R13 ;  /* 0x0000000d000d7308 */ /* 0x000e620000000800 */
[----:B--2---:R-:W-:Y:S01]  /*17d50*/  FADD.FTZ R7, R11, R0 ;  /* 0x000000000b077221 */ /* 0x004fe20000010000 */
[----:B------:R-:W-:Y:S01]  /*17d60*/  FADD.FTZ R37, R191, R6 ;  /* 0x00000006bf257221 */ /* 0x000fe20000010000 */
[----:B------:R-:W-:Y:S02]  /*17d70*/  VIMNMX R223, RZ, R223, !PT ;  /* 0x000000dfffdf7248 */ /* 0x000fe40007fe0100 */
[----:B------:R-:W-:-:S02]  /*17d80*/  CS2R R78, SRZ ;  /* 0x00000000004e7805 */ /* 0x000fc4000001ff00 */
[C---:B------:R-:W-:Y:S01]  /*17d90*/  F2FP.BF16.F32.PACK_AB R191, R28.reuse, R191 ;  /* 0x000000bf1cbf723e */ /* 0x040fe200000010ff */
[----:B------:R-:W-:Y:S01]  /*17da0*/  FADD.FTZ R6, R28, R37 ;  /* 0x000000251c067221 */ /* 0x000fe20000010000 */
[----:B------:R-:W-:Y:S01]  /*17db0*/  ISETP.GE.AND P3, PT, R8, R223, PT ;  /* 0x000000df0800720c */ /* 0x000fe20003f66270 */
[----:B------:R-:W2:Y:S01]  /*17dc0*/  MUFU.EX2 R194, R194 ;  /* 0x000000c200c27308 */ /* 0x000ea20000000800 */
[----:B0-----:R-:W-:Y:S01]  /*17dd0*/  FADD.FTZ R0, R192, R7 ;  /* 0x00000007c0007221 */ /* 0x001fe20000010000 */
[----:B------:R-:W-:Y:S02]  /*17de0*/  F2FP.BF16.F32.PACK_AB R198, R11, R198 ;  /* 0x000000c60bc6723e */ /* 0x000fe400000010ff */
[----:B------:R-:W-:Y:S02]  /*17df0*/  CS2R R76, SRZ ;  /* 0x00000000004c7805 */ /* 0x000fe4000001ff00 */
[----:B------:R-:W-:Y:S02]  /*17e00*/  CS2R R44, SRZ ;  /* 0x00000000002c7805 */ /* 0x000fe4000001ff00 */
[----:B------:R-:W-:-:S02]  /*17e10*/  CS2R R42, SRZ ;  /* 0x00000000002a7805 */ /* 0x000fc4000001ff00 */
[----:B------:R-:W-:Y:S01]  /*17e20*/  CS2R R26, SRZ ;  /* 0x00000000001a7805 */ /* 0x000fe2000001ff00 */
[----:B------:R-:W0:Y:S01]  /*17e30*/  MUFU.EX2 R29, R29 ;  /* 0x0000001d001d7308 */ /* 0x000e220000000800 */
[C---:B-1----:R-:W-:Y:S01]  /*17e40*/  FADD.FTZ R7, R13.reuse, R0 ;  /* 0x000000000d077221 */ /* 0x042fe20000010000 */
[----:B------:R-:W-:-:S06]  /*17e50*/  F2FP.BF16.F32.PACK_AB R192, R13, R192 ;  /* 0x000000c00dc0723e */ /* 0x000fcc00000010ff */
[----:B------:R-:W1:Y:S01]  /*17e60*/  MUFU.EX2 R188, R188 ;  /* 0x000000bc00bc7308 */ /* 0x000e620000000800 */
[----:B--2---:R-:W-:-:S07]  /*17e70*/  FADD.FTZ R0, R194, R7 ;  /* 0x00000007c2007221 */ /* 0x004fce0000010000 */
[----:B------:R-:W2:Y:S01]  /*17e80*/  MUFU.EX2 R31, R31 ;  /* 0x0000001f001f7308 */ /* 0x000ea20000000800 */
[C---:B0-----:R-:W-:Y:S01]  /*17e90*/  FADD.FTZ R7, R29.reuse, R0 ;  /* 0x000000001d077221 */ /* 0x041fe20000010000 */
[----:B------:R-:W-:Y:S02]  /*17ea0*/  F2FP.BF16.F32.PACK_AB R194, R29, R194 ;  /* 0x000000c21dc2723e */ /* 0x000fe400000010ff */
[----:B------:R-:W-:-:S04]  /*17eb0*/  CS2R R28, SRZ ;  /* 0x00000000001c7805 */ /* 0x000fc8000001ff00 */
        /* <DEDUP_REMOVED lines=9> */
[----:B------:R-:W-:-:S06]  /*17f50*/  F2FP.BF16.F32.PACK_AB R190, R33, R190 ;  /* 0x000000be21be723e */ /* 0x000fcc00000010ff */
[----:B------:R-:W1:Y:S01]  /*17f60*/  MUFU.EX2 R21, R21 ;  /* 0x0000001500157308 */ /* 0x000e620000000800 */
[----:B--2---:R-:W-:-:S07]  /*17f70*/  FADD.FTZ R0, R184, R7 ;  /* 0x00000007b8007221 */ /* 0x004fce0000010000 */
[----:B------:R2:W3:Y:S01]  /*17f80*/  MUFU.EX2 R186, R15 ;  /* 0x0000000f00ba7308 */ /* 0x0004e20000000800 */
[C---:B0-----:R-:W-:Y:S01]  /*17f90*/  FADD.FTZ R0, R35.reuse, R0 ;  /* 0x0000000023007221 */ /* 0x041fe20000010000 */
[----:B------:R-:W-:-:S06]  /*17fa0*/  F2FP.BF16.F32.PACK_AB R184, R35, R184 ;  /* 0x000000b823b8723e */ /* 0x000fcc00000010ff */
[----:B------:R-:W0:Y:S01]  /*17fb0*/  MUFU.EX2 R41, R41 ;  /* 0x0000002900297308 */ /* 0x000e220000000800 */
[----:B--2---:R-:W-:Y:S01]  /*17fc0*/  FADD.FTZ R15, R185, R6 ;  /* 0x00000006b90f7221 */ /* 0x004fe20000010000 */
[----:B-1----:R-:W-:Y:S01]  /*17fd0*/  FADD.FTZ R7, R21, R0 ;  /* 0x0000000015077221 */ /* 0x002fe20000010000 */
[C---:B------:R-:W-:Y:S02]  /*17fe0*/  F2FP.BF16.F32.PACK_AB R185, R30.reuse, R185 ;  /* 0x000000b91eb9723e */ /* 0x040fe400000010ff */
[----:B------:R-:W-:Y:S01]  /*17ff0*/  FADD.FTZ R6, R30, R15 ;  /* 0x0000000f1e067221 */ /* 0x000fe20000010000 */
[----:B------:R-:W-:Y:S02]  /*18000*/  CS2R R30, SRZ ;  /* 0x00000000001e7805 */ /* 0x000fe4000001ff00 */
[----:B------:R1:W2:Y:S01]  /*18010*/  MUFU.EX2 R180, R55 ;  /* 0x0000003700b47308 */ /* 0x0002a20000000800 */
[----:B------:R-:W-:Y:S01]  /*18020*/  FADD.FTZ R15, R187, R6 ;  /* 0x00000006bb0f7221 */ /* 0x000fe20000010000 */
[----:B---3--:R-:W-:Y:S01]  /*18030*/  FADD.FTZ R0, R186, R7 ;  /* 0x00000007ba007221 */ /* 0x008fe20000010000 */
[----:B------:R-:W-:-:S02]  /*18040*/  F2FP.BF16.F32.PACK_AB R187, R32, R187 ;  /* 0x000000bb20bb723e */ /* 0x000fc400000010ff */
[----:B------:R-:W-:Y:S01]  /*18050*/  FADD.FTZ R2, R32, R15 ;  /* 0x0000000f20027221 */ /* 0x000fe20000010000 */
[----:B------:R-:W-:Y:S02]  /*18060*/  F2FP.BF16.F32.PACK_AB R186, R186, R21 ;  /* 0x00000015baba723e */ /* 0x000fe400000010ff */
[----:B------:R-:W-:Y:S01]  /*18070*/  CS2R R32, SRZ ;  /* 0x0000000000207805 */ /* 0x000fe2000001ff00 */
[----:B------:R-:W3:Y:S01]  /*18080*/  MUFU.EX2 R183, R183 ;  /* 0x000000b700b77308 */ /* 0x000ee20000000800 */
[----:B------:R-:W-:Y:S01]  /*18090*/  FADD.FTZ R15, R181, R2 ;  /* 0x00000002b50f7221 */ /* 0x000fe20000010000 */
[----:B0-----:R-:W-:Y:S01]  /*180a0*/  FADD.FTZ R7, R41, R0 ;  /* 0x0000000029077221 */ /* 0x001fe20000010000 */
[C---:B------:R-:W-:Y:S02]  /*180b0*/  F2FP.BF16.F32.PACK_AB R181, R34.reuse, R181 ;  /* 0x000000b522b5723e */ /* 0x040fe400000010ff */
[----:B-1----:R-:W-:Y:S01]  /*180c0*/  CS2R R54, SRZ ;  /* 0x0000000000367805 */ /* 0x002fe2000001ff00 */
[----:B------:R-:W-:Y:S01]  /*180d0*/  FADD.FTZ R2, R34, R15 ;  /* 0x0000000f22027221 */ /* 0x000fe20000010000 */
[----:B------:R-:W-:Y:S01]  /*180e0*/  CS2R R34, SRZ ;  /* 0x0000000000227805 */ /* 0x000fe2000001ff00 */
[----:B------:R-:W0:Y:S01]  /*180f0*/  MUFU.EX2 R65, R65 ;  /* 0x0000004100417308 */ /* 0x000e220000000800 */
[C---:B--2---:R-:W-:Y:S01]  /*18100*/  FADD.FTZ R0, R180.reuse, R7 ;  /* 0x00000007b4007221 */ /* 0x044fe20000010000 */
[----:B------:R-:W-:-:S06]  /*18110*/  F2FP.BF16.F32.PACK_AB R180, R180, R41 ;  /* 0x00000029b4b4723e */ /* 0x000fcc00000010ff */
[----:B------:R-:W1:Y:S01]  /*18120*/  MUFU.EX2 R36, R36 ;  /* 0x0000002400247308 */ /* 0x000e620000000800 */
[----:B---3--:R-:W-:-:S07]  /*18130*/  FADD.FTZ R15, R183, R2 ;  /* 0x00000002b70f7221 */ /* 0x008fce0000010000 */
[----:B------:R2:W3:Y:S01]  /*18140*/  MUFU.EX2 R182, R49 ;  /* 0x0000003100b67308 */ /* 0x0004e20000000800 */
[----:B0-----:R-:W-:-:S07]  /*18150*/  FADD.FTZ R7, R65, R0 ;  /* 0x0000000041077221 */ /* 0x001fce0000010000 */
[----:B------:R-:W0:Y:S01]  /*18160*/  MUFU.EX2 R177, R177 ;  /* 0x000000b100b17308 */ /* 0x000e220000000800 */
[C---:B-1----:R-:W-:Y:S01]  /*18170*/  FADD.FTZ R2, R36.reuse, R15 ;  /* 0x0000000f24027221 */ /* 0x042fe20000010000 */
[----:B------:R-:W-:Y:S02]  /*18180*/  F2FP.BF16.F32.PACK_AB R183, R36, R183 ;  /* 0x000000b724b7723e */ /* 0x000fe400000010ff */
[----:B--2---:R-:W-:Y:S02]  /*18190*/  CS2R R48, SRZ ;  /* 0x0000000000307805 */ /* 0x004fe4000001ff00 */
[----:B------:R-:W-:Y:S02]  /*181a0*/  CS2R R36, SRZ ;  /* 0x0000000000247805 */ /* 0x000fe4000001ff00 */
[----:B------:R-:W1:Y:S01]  /*181b0*/  MUFU.EX2 R75, R75 ;  /* 0x0000004b004b7308 */ /* 0x000e620000000800 */
[C---:B---3--:R-:W-:Y:S01]  /*181c0*/  FADD.FTZ R0, R182.reuse, R7 ;  /* 0x00000007b6007221 */ /* 0x048fe20000010000 */
[----:B------:R-:W-:-:S02]  /*181d0*/  F2FP.BF16.F32.PACK_AB R182, R182, R65 ;  /* 0x00000041b6b6723e */ /* 0x000fc400000010ff */
[----:B------:R-:W-:-:S04]  /*181e0*/  CS2R R64, SRZ ;  /* 0x0000000000407805 */ /* 0x000fc8000001ff00 */
        /* <DEDUP_REMOVED lines=10> */
[----:B------:R-:W0:Y:S01]  /*18290*/  MUFU.EX2 R93, R93 ;  /* 0x0000005d005d7308 */ /* 0x000e220000000800 */
[C---:B----4-:R-:W-:Y:S01]  /*182a0*/  FADD.FTZ R0, R176.reuse, R7 ;  /* 0x00000007b0007221 */ /* 0x050fe20000010000 */
[----:B------:R-:W-:-:S02]  /*182b0*/  F2FP.BF16.F32.PACK_AB R176, R176, R75 ;  /* 0x0000004bb0b0723e */ /* 0x000fc400000010ff */
[----:B------:R-:W-:-:S04]  /*182c0*/  CS2R R74, SRZ ;  /* 0x00000000004a7805 */ /* 0x000fc8000001ff00 */
[----:B------:R-:W2:Y:S01]  /*182d0*/  MUFU.EX2 R24, R24 ;  /* 0x0000001800187308 */ /* 0x000ea20000000800 */
[----:B-1----:R-:W-:Y:S01]  /*182e0*/  FADD.FTZ R15, R179, R2 ;  /* 0x00000002b30f7221 */ /* 0x002fe20000010000 */
[----:B------:R-:W-:-:S06]  /*182f0*/  IMAD.MOV.U32 R2, RZ, RZ, 0x3f800000 ;  /* 0x3f800000ff027424 */ /* 0x000fcc00078e00ff */
[----:B------:R-:W1:Y:S01]  /*18300*/  MUFU.EX2 R40, R40 ;  /* 0x0000002800287308 */ /* 0x000e620000000800 */
[----:B0-----:R-:W-:Y:S01]  /*18310*/  FADD.FTZ R7, R93, R0 ;  /* 0x000000005d077221 */ /* 0x001fe20000010000 */
[----:B------:R-:W-:Y:S02]  /*18320*/  IMAD.MOV.U32 R0, RZ, RZ, 0x3f800000 ;  /* 0x3f800000ff007424 */ /* 0x000fe400078e00ff */
[C---:B--2---:R-:W-:Y:S01]  /*18330*/  FADD.FTZ R6, R24.reuse, R15 ;  /* 0x0000000f18067221 */ /* 0x044fe20000010000 */
[----:B------:R-:W-:Y:S02]  /*18340*/  F2FP.BF16.F32.PACK_AB R179, R24, R179 ;  /* 0x000000b318b3723e */ /* 0x000fe400000010ff */
[----:B------:R-:W-:Y:S01]  /*18350*/  CS2R R24, SRZ ;  /* 0x0000000000187805 */ /* 0x000fe2000001ff00 */
[C---:B-1----:R-:W-:Y:S01]  /*18360*/  FADD.FTZ R7, R40.reuse, R7 ;  /* 0x0000000728077221 */ /* 0x042fe20000010000 */
[----:B------:R-:W-:Y:S02]  /*18370*/  F2FP.BF16.F32.PACK_AB R178, R40, R93 ;  /* 0x0000005d28b2723e */ /* 0x000fe400000010ff */
[----:B------:R-:W-:-:S02]  /*18380*/  CS2R R92, SRZ ;  /* 0x00000000005c7805 */ /* 0x000fc4000001ff00 */
[----:B------:R-:W-:Y:S01]  /*18390*/  CS2R R40, SRZ ;  /* 0x0000000000287805 */ /* 0x000fe2000001ff00 */
[----:B------:R-:W-:Y:S06]  /*183a0*/  @!P3 BRA `(.L_x_2911) ;  /* 0x0000005c0050b947 */ /* 0x000fec0003800000 */
[----:B------:R-:W-:Y:S01]  /*183b0*/  BSSY B1, `(.L_x_2911) ;  /* 0x00005d3000017945 */ /* 0x000fe20003800000 */
[----:B------:R-:W-:Y:S02]  /*183c0*/  IMAD.MOV.U32 R9, RZ, RZ, R3 ;  /* 0x000000ffff097224 */ /* 0x000fe400078e0003 */
[----:B------:R-:W-:Y:S02]  /*183d0*/  IMAD.MOV.U32 R10, RZ, RZ, R5 ;  /* 0x000000ffff0a7224 */ /* 0x000fe400078e0005 */
[----:B------:R-:W-:Y:S02]  /*183e0*/  IMAD.MOV.U32 R11, RZ, RZ, R208 ;  /* 0x000000ffff0b7224 */ /* 0x000fe400078e00d0 */
[----:B------:R-:W-:Y:S02]  /*183f0*/  IMAD.MOV.U32 R12, RZ, RZ, R205 ;  /* 0x000000ffff0c7224 */ /* 0x000fe400078e00cd */
[----:B------:R-:W-:Y:S02]  /*18400*/  IMAD.MOV.U32 R2, RZ, RZ, 0x3f800000 ;  /* 0x3f800000ff027424 */ /* 0x000fe400078e00ff */
[----:B------:R-:W-:-:S07]  /*18410*/  IMAD.MOV.U32 R119, RZ, RZ, RZ ;  /* 0x000000ffff777224 */ /* 0x000fce00078e00ff */
.L_x_2922:
[----:B------:R-:W-:-:S05]  /*18420*/  VIADD R3, R12, 0x1 ;  /* 0x000000010c037836 */ /* 0x000fca0000000000 */
[----:B------:R-:W-:-:S04]  /*18430*/  ISETP.NE.AND P3, PT, R3, 0x2, PT ;  /* 0x000000020300780c */ /* 0x000fc80003f65270 */
[----:B------:R-:W-:Y:S02]  /*18440*/  SEL R208, RZ, 0x1, P3 ;  /* 0x00000001ffd07807 */ /* 0x000fe40001800000 */
[----:B------:R-:W-:Y:S02]  /*18450*/  SEL R205, R3, RZ, P3 ;  /* 0x000000ff03cd7207 */ /* 0x000fe40001800000 */
[----:B------:R-:W-:Y:S01]  /*18460*/  LOP3.LUT R208, R11, R208, RZ, 0x3c, !PT ;  /* 0x000000d00bd07212 */ /* 0x000fe200078e3cff */
[----:B------:R-:W-:Y:S06]  /*18470*/  @!P0 BRA `(.L_x_2912) ;  /* 0x0000000000048947 */ /* 0x000fec0003800000 */
[----:B------:R-:W-:Y:S01]  /*18480*/  BPT.TRAP 0x1 ;  /* 0x000000040000795c */ /* 0x000fe20000300000 */
.L_x_2912:
[----:B------:R-:W-:Y:S01]  /*18490*/  IMAD R13, R205, 0x8, R16 ;  /* 0x00000008cd0d7824 */ /* 0x000fe200078e0210 */
[----:B------:R-:W-:-:S04]  /*184a0*/  SHF.L.U32 R4, R208, 0x1f, RZ ;  /* 0x0000001fd0047819 */ /* 0x000fc800000006ff */
[----:B------:R0:W1:Y:S01]  /*184b0*/  SYNCS.PHASECHK.TRANS64.TRYWAIT P3, [R13+URZ+0x36830], R4 ;  /* 0x036830040d0075a7 */ /* 0x000062000806017f */
[----:B------:R-:W-:Y:S05]  /*184c0*/  @!P0 BRA `(.L_x_2913) ;  /* 0x0000000000048947 */ /* 0x000fea0003800000 */
[----:B------:R-:W-:Y:S01]  /*184d0*/  BPT.TRAP 0x1 ;  /* 0x000000040000795c */ /* 0x000fe20000300000 */
.L_x_2913:
[----:B------:R-:W-:Y:S01]  /*184e0*/  IMAD R3, R205, 0xa80, R221 ;  /* 0x00000a80cd037824 */ /* 0x000fe200078e02dd */
[----:B------:R-:W-:Y:S03]  /*184f0*/  BSSY B2, `(.L_x_2914) ;  /* 0x0000006000027945 */ /* 0x000fe60003800000 */
[C---:B------:R-:W-:Y:S02]  /*18500*/  VIADD R122, R3.reuse, 0x80 ;  /* 0x00000080037a7836 */ /* 0x040fe40000000000 */
[----:B------:R-:W-:Y:S01]  /*18510*/  VIADD R124, R3, 0x100 ;  /* 0x00000100037c7836 */ /* 0x000fe20000000000 */
[----:B-1----:R-:W-:Y:S06]  /*18520*/  @P3 BRA `(.L_x_2915) ;  /* 0x0000000000083947 */ /* 0x002fec0003800000 */
[----:B------:R-:W1:Y:S02]  /*18530*/  SYNCS.PHASECHK.TRANS64.TRYWAIT P3, [R13+URZ+0x36830], R4 ;  /* 0x036830040d0075a7 */ /* 0x000e64000806017f */
[----:B-1----:R-:W-:Y:S05]  /*18540*/  @!P3 BRA `(.L_x_2916) ;  /* 0x0000017400b0b947 */ /* 0x002fea0003800000 */
.L_x_2915:
[----:B------:R-:W-:Y:S05]  /*18550*/  BSYNC B2 ;  /* 0x0000000000027941 */ /* 0x000fea0003800000 */
.L_x_2914:
[----:B------:R-:W2:Y:S01]  /*18560*/  LDL.64 R20, [R1] ;  /* 0x0000000001147983 */ /* 0x000ea20000100a00 */
[----:B------:R-:W-:Y:S02]  /*18570*/  IMAD.MOV.U32 R120, RZ, RZ, R3 ;  /* 0x000000ffff787224 */ /* 0x000fe400078e0003 */
[----:B------:R-:W-:Y:S01]  /*18580*/  IMAD.MOV.U32 R121, RZ, RZ, 0x40000040 ;  /* 0x40000040ff797424 */ /* 0x000fe200078e00ff */
[----:B------:R-:W3:Y:S02]  /*18590*/  LDL.64 R14, [R1+0x30] ;  /* 0x00003000010e7983 */ /* 0x000ee40000100a00 */
[----:B------:R-:W-:Y:S02]  /*185a0*/  R2UR UR6, R120 ;  /* 0x00000000780672ca */ /* 0x000fe400000e0000 */
[C---:B------:R-:W-:Y:S01]  /*185b0*/  R2UR UR7, R121.reuse ;  /* 0x00000000790772ca */ /* 0x040fe200000e0000 */
[----:B------:R-:W-:Y:S01]  /*185c0*/  WARPGROUP.ARRIVE ;  /* 0x00000000000079c5 */ /* 0x000fe20000000000 */
[----:B------:R-:W-:Y:S01]  /*185d0*/  IMAD.MOV.U32 R123, RZ, RZ, 0x40000040 ;  /* 0x40000040ff7b7424 */ /* 0x000fe200078e00ff */
[----:B------:R-:W-:Y:S01]  /*185e0*/  R2UR UR22, R122 ;  /* 0x000000007a1672ca */ /* 0x000fe200000e0000 */
[----:B------:R-:W-:Y:S01]  /*185f0*/  IMAD.MOV.U32 R125, RZ, RZ, 0x40000040 ;  /* 0x40000040ff7d7424 */ /* 0x000fe200078e00ff */
[----:B------:R-:W-:Y:S01]  /*18600*/  R2UR UR19, R121 ;  /* 0x00000000791372ca */ /* 0x000fe200000e0000 */
[----:B------:R4:W-:Y:S01]  /*18610*/  STL.64 [R1+0xa8], R8 ;  /* 0x0000a80801007387 */ /* 0x0009e20000100a00 */
[----:B------:R-:W-:Y:S01]  /*18620*/  R2UR UR23, R123 ;  /* 0x000000007b1772ca */ /* 0x000fe200000e0000 */
[----:B------:R-:W-:-:S02]  /*18630*/  IMAD.MOV.U32 R120, RZ, RZ, R124 ;  /* 0x000000ffff787224 */ /* 0x000fc400078e007c */
[----:B------:R-:W-:Y:S01]  /*18640*/  VIADD R122, R3, 0x180 ;  /* 0x00000180037a7836 */ /* 0x000fe20000000000 */
[----:B------:R-:W-:Y:S01]  /*18650*/  R2UR UR15, R123 ;  /* 0x000000007b0f72ca */ /* 0x000fe200000e0000 */
[----:B------:R0:W-:Y:S01]  /*18660*/  STL.64 [R1+0xa0], R6 ;  /* 0x0000a00601007387 */ /* 0x0001e20000100a00 */
[----:B------:R-:W-:Y:S02]  /*18670*/  R2UR UR18, R120 ;  /* 0x00000000781272ca */ /* 0x000fe400000e0000 */
[----:B------:R-:W-:Y:S01]  /*18680*/  R2UR UR14, R122 ;  /* 0x000000007a0e72ca */ /* 0x000fe200000e0000 */
[----:B------:R-:W-:Y:S01]  /*18690*/  VIADD R120, R3, 0x200 ;  /* 0x0000020003787836 */ /* 0x000fe20000000000 */
[----:B------:R-:W-:Y:S02]  /*186a0*/  R2UR UR35, R121 ;  /* 0x00000000792372ca */ /* 0x000fe400000e0000 */
[----:B--2---:R-:W-:Y:S02]  /*186b0*/  R2UR UR8, R20 ;  /* 0x00000000140872ca */ /* 0x004fe400000e0000 */
[----:B------:R-:W-:Y:S01]  /*186c0*/  R2UR UR9, R21 ;  /* 0x00000000150972ca */ /* 0x000fe200000e0000 */
[----:B------:R-:W-:Y:S01]  /*186d0*/  VIADD R124, R3, 0x280 ;  /* 0x00000280037c7836 */ /* 0x000fe20000000000 */
[----:B------:R-:W-:Y:S01]  /*186e0*/  R2UR UR31, R125 ;  /* 0x000000007d1f72ca */ /* 0x000fe200000e0000 */
[----:B----4-:R-:W2:Y:S01]  /*186f0*/  LDL.64 R8, [R1+0x28] ;  /* 0x0000280001087983 */ /* 0x010ea20000100a00 */
[----:B------:R-:W-:-:S02]  /*18700*/  R2UR UR27, R123 ;  /* 0x000000007b1b72ca */ /* 0x000fc400000e0000 */
[----:B---3--:R-:W-:Y:S01]  /*18710*/  R2UR UR46, R14 ;  /* 0x000000000e2e72ca */ /* 0x008fe200000e0000 */
[----:B------:R-:W-:Y:S01]  /*18720*/  VIADD R210, R3, 0x84 ;  /* 0x0000008403d27836 */ /* 0x000fe20000000000 */
[----:B------:R-:W-:Y:S01]  /*18730*/  R2UR UR47, R15 ;  /* 0x000000000f2f72ca */ /* 0x000fe200000e0000 */
[----:B------:R-:W-:Y:S01]  /*18740*/  IMAD.MOV.U32 R211, RZ, RZ, 0x40000040 ;  /* 0x40000040ffd37424 */ /* 0x000fe200078e00ff */
[----:B0-----:R-:W3:Y:S01]  /*18750*/  LDL.64 R6, [R1+0x18] ;  /* 0x0000180001067983 */ /* 0x001ee20000100a00 */
[----:B------:R-:W-:Y:S02]  /*18760*/  UMOV UR4, UR8 ;  /* 0x0000000800047c82 */ /* 0x000fe40008000000 */
[----:B------:R-:W-:Y:S02]  /*18770*/  UMOV UR5, UR9 ;  /* 0x0000000900057c82 */ /* 0x000fe40008000000 */
[----:B------:R-:W-:Y:S01]  /*18780*/  HGMMA.64x16x16.F32.BF16 R168, gdesc[UR4], RZ, !UPT, gsb0 ;  /* 0x0020000004a879f0 */ /* 0x000fe2000c0018ff */
[----:B------:R-:W-:Y:S01]  /*18790*/  UMOV UR20, UR8 ;  /* 0x0000000800147c82 */ /* 0x000fe20008000000 */
[----:B------:R-:W-:Y:S01]  /*187a0*/  UMOV UR21, UR9 ;  /* 0x0000000900157c82 */ /* 0x000fe20008000000 */
[----:B------:R-:W-:-:S02]  /*187b0*/  WARPGROUP.DEPBAR.LE gsb0, 0x0 ;  /* 0x00008000000079c5 */ /* 0x000fc40000010000 */
[----:B------:R-:W-:-:S06]  /*187c0*/  WARPGROUP.ARRIVE ;  /* 0x00000000000079c5 */ /* 0x000fcc0000000000 */
        /* <DEDUP_REMOVED lines=8> */
[----:B------:R-:W-:Y:S02]  /*18850*/  WARPGROUP.DEPBAR.LE gsb0, 0x0 ;  /* 0x00008000000079c5 */ /* 0x000fe40000010000 */
[----:B------:R-:W-:-:S06]  /*18860*/  WARPGROUP.ARRIVE ;  /* 0x00000000000079c5 */ /* 0x000fcc0000000000 */
[----:B------:R-:W-:Y:S01]  /*18870*/  HGMMA.64x16x16.F32.BF16 R144, gdesc[UR12], RZ, !UPT, gsb0 ;  /* 0x002000000c9079f0 */ /* 0x000fe2000c0018ff */
[----:B------:R-:W-:Y:S01]  /*18880*/  R2UR UR34, R120 ;  /* 0x00000000782272ca */ /* 0x000fe200000e0000 */
[----:B------:R-:W-:Y:S01]  /*18890*/  UMOV UR32, UR8 ;  /* 0x0000000800207c82 */ /* 0x000fe20008000000 */
[----:B------:R-:W-:Y:S01]  /*188a0*/  UMOV UR33, UR9 ;  /* 0x0000000900217c82 */ /* 0x000fe20008000000 */
[----:B------:R-:W-:Y:S02]  /*188b0*/  WARPGROUP.DEPBAR.LE gsb0, 0x0 ;  /* 0x00008000000079c5 */ /* 0x000fe40000010000 */
[----:B------:R-:W-:-:S08]  /*188c0*/  WARPGROUP.ARRIVE ;  /* 0x00000000000079c5 */ /* 0x000fd00000000000 */
[----:B------:R-:W-:Y:S01]  /*188d0*/  HGMMA.64x16x16.F32.BF16 R136, gdesc[UR32], RZ, !UPT, gsb0 ;  /* 0x00200000208879f0 */ /* 0x000fe2000c0018ff */
[----:B------:R-:W-:Y:S01]  /*188e0*/  R2UR UR30, R124 ;  /* 0x000000007c1e72ca */ /* 0x000fe200000e0000 */
[----:B------:R-:W-:Y:S01]  /*188f0*/  UMOV UR28, UR8 ;  /* 0x00000008001c7c82 */ /* 0x000fe20008000000 */
[----:B------:R-:W-:Y:S01]  /*18900*/  UMOV UR29, UR9 ;  /* 0x00000009001d7c82 */ /* 0x000fe20008000000 */
[C---:B------:R-:W-:Y:S02]  /*18910*/  VIADD R120, R3.reuse, 0x2 ;  /* 0x0000000203787836 */ /* 0x040fe40000000000 */
[----:B------:R-:W-:Y:S02]  /*18920*/  IMAD.MOV.U32 R121, RZ, RZ, 0x40000040 ;  /* 0x40000040ff797424 */ /* 0x000fe400078e00ff */
[C---:B------:R-:W-:Y:S01]  /*18930*/  VIADD R122, R3.reuse, 0x300 ;  /* 0x00000300037a7836 */ /* 0x040fe20000000000 */
[----:B------:R-:W-:Y:S01]  /*18940*/  R2UR UR10, R120 ;  /* 0x00000000780a72ca */ /* 0x000fe200000e0000 */
[----:B------:R-:W-:Y:S01]  /*18950*/  VIADD R120, R3, 0x102 ;  /* 0x0000010203787836 */ /* 0x000fe20000000000 */
[----:B------:R-:W-:Y:S01]  /*18960*/  R2UR UR11, R121 ;  /* 0x00000000790b72ca */ /* 0x000fe200000e0000 */
[----:B------:R-:W-:Y:S01]  /*18970*/  IMAD.MOV.U32 R121, RZ, RZ, 0x40000040 ;  /* 0x40000040ff797424 */ /* 0x000fe200078e00ff */
[----:B------:R-:W-:-:S02]  /*18980*/  WARPGROUP.DEPBAR.LE gsb0, 0x0 ;  /* 0x00008000000079c5 */ /* 0x000fc40000010000 */
[----:B------:R-:W-:-:S06]  /*18990*/  WARPGROUP.ARRIVE ;  /* 0x00000000000079c5 */ /* 0x000fcc0000000000 */
[----:B------:R-:W-:Y:S01]  /*189a0*/  HGMMA.64x16x16.F32.BF16 R128, gdesc[UR28], RZ, !UPT, gsb0 ;  /* 0x002000001c8079f0 */ /* 0x000fe2000c0018ff */
[----:B------:R-:W-:Y:S01]  /*189b0*/  R2UR UR26, R122 ;  /* 0x000000007a1a72ca */ /* 0x000fe200000e0000 */
[----:B------:R-:W-:Y:S01]  /*189c0*/  VIADD R122, R3, 0x82 ;  /* 0x00000082037a7836 */ /* 0x000fe20000000000 */
[----:B------:R-:W-:Y:S01]  /*189d0*/  R2UR UR22, R120 ;  /* 0x00000000781672ca */ /* 0x000fe200000e0000 */
[----:B------:R-:W-:Y:S01]  /*189e0*/  IMAD.MOV.U32 R123, RZ, RZ, 0x40000040 ;  /* 0x40000040ff7b7424 */ /* 0x000fe200078e00ff */
[----:B------:R-:W-:Y:S01]  /*189f0*/  R2UR UR23, R121 ;  /* 0x00000000791772ca */ /* 0x000fe200000e0000 */
[C---:B------:R-:W-:Y:S02]  /*18a00*/  VIADD R120, R3.reuse, 0x202 ;  /* 0x0000020203787836 */ /* 0x040fe40000000000 */
[----:B------:R-:W-:Y:S01]  /*18a10*/  IMAD.MOV.U32 R121, RZ, RZ, 0x40000040 ;  /* 0x40000040ff797424 */ /* 0x000fe200078e00ff */
        /* <DEDUP_REMOVED lines=47> */
[----:B------:R-:W-:Y:S01]  /*18d10*/  MOV R20, UR48 ;  /* 0x0000003000147c02 */ /* 0x000fe20008000f00 */
        /* <DEDUP_REMOVED lines=14> */
[----:B--2---:R-:W-:Y:S02]  /*18e00*/  R2UR UR38, R8 ;  /* 0x00000000082672ca */ /* 0x004fe400000e0000 */
[----:B------:R-:W-:Y:S02]  /*18e10*/  R2UR UR39, R9 ;  /* 0x00000000092772ca */ /* 0x000fe400000e0000 */
[----:B------:R-:W-:Y:S01]  /*18e20*/  R2UR UR26, R210 ;  /* 0x00000000d21a72ca */ /* 0x000fe200000e0000 */
[----:B------:R0:W5:Y:S08]  /*18e30*/  LDL.LU.64 R8, [R1+0xa8] ;  /* 0x0000a80001087983 */ /* 0x0001700000300a00 */
[----:B------:R-:W-:-:S02]  /*18e40*/  UMOV UR28, UR38 ;  /* 0x00000026001c7c82 */ /* 0x000fc40008000000 */
[----:B------:R-:W-:Y:S01]  /*18e50*/  UMOV UR29, UR39 ;  /* 0x00000027001d7c82 */ /* 0x000fe20008000000 */
[----:B------:R-:W-:Y:S02]  /*18e60*/  WARPGROUP.DEPBAR.LE gsb0, 0x0 ;  /* 0x00008000000079c5 */ /* 0x000fe40000010000 */
[----:B------:R-:W-:-:S06]  /*18e70*/  WARPGROUP.ARRIVE ;  /* 0x00000000000079c5 */ /* 0x000fcc0000000000 */
        /* <DEDUP_REMOVED lines=54> */
[----:B------:R-:W-:Y:S02]  /*191e0*/  MOV R14, UR41 ;  /* 0x00000029000e7c02 */ /* 0x000fe40008000f00 */
[----:B------:R-:W-:Y:S02]  /*191f0*/  MOV R15, UR40 ;  /* 0x00000028000f7c02 */ /* 0x000fe40008000f00 */
[----:B---3--:R-:W-:Y:S02]  /*19200*/  R2UR UR40, R6 ;  /* 0x00000000062872ca */ /* 0x008fe400000e0000 */
[----:B------:R-:W-:-:S02]  /*19210*/  R2UR UR41, R7 ;  /* 0x00000000072972ca */ /* 0x000fc400000e0000 */
        /* <DEDUP_REMOVED lines=67> */
[----:B------:R0:W5:Y:S01]  /*19650*/  LDL.LU.64 R6, [R1+0xa0] ;  /* 0x0000a00001067983 */ /* 0x0001620000300a00 */
        /* <DEDUP_REMOVED lines=12> */
[----:B------:R-:W2:Y:S08]  /*19720*/  LDL.64 R210, [R1+0x8] ;  /* 0x0000080001d27983 */ /* 0x000eb00000100a00 */
[----:B------:R-:W-:-:S02]  /*19730*/  UMOV UR18, UR38 ;  /* 0x0000002600127c82 */ /* 0x000fc40008000000 */
[----:B------:R-:W-:Y:S01]  /*19740*/  UMOV UR19, UR39 ;  /* 0x0000002700137c82 */ /* 0x000fe20008000000 */
[----:B------:R-:W-:Y:S02]  /*19750*/  WARPGROUP.DEPBAR.LE gsb0, 0x0 ;  /* 0x00008000000079c5 */ /* 0x000fe40000010000 */
[----:B------:R-:W-:-:S06]  /*19760*/  WARPGROUP.ARRIVE ;  /* 0x00000000000079c5 */ /* 0x000fcc0000000000 */
[----:B------:R-:W-:Y:S01]  /*19770*/  HGMMA.64x16x16.F32.BF16 R160, gdesc[UR16], R160, gsb0 ;  /* 0x0020000010a079f0 */ /* 0x000fe200080018a0 */
[----:B------:R-:W-:Y:S01]  /*19780*/  R2UR UR49, R21 ;  /* 0x00000000153172ca */ /* 0x000fe200000e0000 */
[----:B------:R-:W-:Y:S01]  /*19790*/  IMAD.MOV.U32 R21, RZ, RZ, 0x40000040 ;  /* 0x40000040ff157424 */ /* 0x000fe200078e00ff */
[----:B------:R-:W-:Y:S01]  /*197a0*/  R2UR UR48, R20 ;  /* 0x00000000143072ca */ /* 0x000fe200000e0000 */
[----:B------:R-:W-:-:S03]  /*197b0*/  VIADD R20, R3, 0x480 ;  /* 0x0000048003147836 */ /* 0x000fc60000000000 */
        /* <DEDUP_REMOVED lines=27> */
[----:B-1----:R-:W-:Y:S02]  /*19970*/  MOV R4, UR43 ;  /* 0x0000002b00047c02 */ /* 0x002fe40008000f00 */
[----:B------:R-:W-:Y:S02]  /*19980*/  MOV R5, UR42 ;  /* 0x0000002a00057c02 */ /* 0x000fe40008000f00 */
[----:B------:R-:W-:Y:S02]  /*19990*/  R2UR UR42, R20 ;  /* 0x00000000142a72ca */ /* 0x000fe400000e0000 */
[----:B------:R-:W-:Y:S01]  /*199a0*/  R2UR UR43, R21 ;  /* 0x00000000152b72ca */ /* 0x000fe200000e0000 */
[----:B------:R-:W-:Y:S01]  /*199b0*/  UMOV UR40, UR46 ;  /* 0x0000002e00287c82 */ /* 0x000fe20008000000 */
[----:B------:R-:W-:Y:S01]  /*199c0*/  UMOV UR41, UR47 ;  /* 0x0000002f00297c82 */ /* 0x000fe20008000000 */
[----:B------:R-:W-:-:S02]  /*199d0*/  WARPGROUP.DEPBAR.LE gsb0, 0x0 ;  /* 0x00008000000079c5 */ /* 0x000fc40000010000 */
        /* <DEDUP_REMOVED lines=15> */
[----:B------:R-:W-:Y:S02]  /*19ad0*/  R2UR UR6, R20 ;  /* 0x00000000140672ca */ /* 0x000fe400000e0000 */
        /* <DEDUP_REMOVED lines=67> */
[----:B------:R-:W-:Y:S01]  /*19f10*/  R2UR UR43, R4 ;  /* 0x00000000042b72ca */ /* 0x000fe200000e0000 */
[----:B------:R-:W-:Y:S01]  /*19f20*/  VIADD R4, R3, 0x404 ;  /* 0x0000040403047836 */ /* 0x000fe20000000000 */
[----:B------:R-:W-:Y:S01]  /*19f30*/  R2UR UR42, R5 ;  /* 0x00000000052a72ca */ /* 0x000fe200000e0000 */
        /* <DEDUP_REMOVED lines=237> */
[----:B------:R-:W-:Y:S01]  /*1ae10*/  IMAD.MOV.U32 R5, RZ, RZ, 0x40000040 ;  /* 0x40000040ff057424 */ /* 0x000fe200078e00ff */
[----:B------:R-:W-:Y:S02]  /*1ae20*/  R2UR UR41, R14 ;  /* 0x000000000e2972ca */ /* 0x000fe400000e0000 */
        /* <DEDUP_REMOVED lines=222> */
.L_x_2917:
[----:B------:R-:W-:Y:S01]  /*1bc10*/  SHF.L.U32 R0, R11, 0x1f, RZ ;  /* 0x0000001f0b007819 */ /* 0x000fe200000006ff */
[----:B------:R-:W-:-:S04]  /*1bc20*/  IMAD R11, R12, 0x8, R16 ;  /* 0x000000080c0b7824 */ /* 0x000fc800078e0210 */
[----:B------:R0:W1:Y:S01]  /*1bc30*/  SYNCS.PHASECHK.TRANS64.TRYWAIT P3, [R11+URZ+0x36850], R0 ;  /* 0x036850000b0075a7 */ /* 0x000062000806017f */
[----:B------:R-:W-:Y:S05]  /*1bc40*/  @!P0 BRA `(.L_x_2918) ;  /* 0x0000000000048947 */ /* 0x000fea0003800000 */
[----:B------:R-:W-:Y:S01]  /*1bc50*/  BPT.TRAP 0x1 ;  /* 0x000000040000795c */ /* 0x000fe20000300000 */
.L_x_2918:
[----:B------:R-:W-:Y:S04]  /*1bc60*/  BSSY B2, `(.L_x_2919) ;  /* 0x0000004000027945 */ /* 0x000fe80003800000 */
[----:B-1----:R-:W-:Y:S05]  /*1bc70*/  @P3 BRA `(.L_x_2920) ;  /* 0x0000000000083947 */ /* 0x002fea0003800000 */
[----:B------:R-:W1:Y:S02]  /*1bc80*/  SYNCS.PHASECHK.TRANS64.TRYWAIT P3, [R11+URZ+0x36850], R0 ;  /* 0x036850000b0075a7 */ /* 0x000e64000806017f */
[----:B-1----:R-:W-:Y:S05]  /*1bc90*/  @!P3 BRA `(.L_x_2921) ;  /* 0x0000013c00f0b947 */ /* 0x002fea0003800000 */
.L_x_2920:
[----:B------:R-:W-:Y:S05]  /*1bca0*/  BSYNC B2 ;  /* 0x0000000000027941 */ /* 0x000fea0003800000 */
.L_x_2919:
[----:B01----:R-:W-:Y:S01]  /*1bcb0*/  VIADD R0, R16, 0x400 ;  /* 0x0000040010007836 */ /* 0x003fe20000000000 */
[----:B------:R-:W-:Y:S01]  /*1bcc0*/  WARPGROUP.ARRIVE ;  /* 0x00000000000079c5 */ /* 0x000fe20000000000 */
[----:B------:R-:W-:Y:S02]  /*1bcd0*/  IMAD.MOV.U32 R3, RZ, RZ, 0x40000040 ;  /* 0x40000040ff037424 */ /* 0x000fe400078e00ff */
[----:B------:R-:W-:Y:S01]  /*1bce0*/  FMUL.FTZ R15, R162, UR43 ;  /* 0x0000002ba20f7c20 */ /* 0x000fe20008410000 */
[----:B------:R-:W-:Y:S01]  /*1bcf0*/  IMAD.MOV.U32 R5, RZ, RZ, 0x40000040 ;  /* 0x40000040ff057424 */ /* 0x000fe200078e00ff */
[----:B------:R-:W-:Y:S01]  /*1bd00*/  SHF.R.U32.HI R0, RZ, 0x4, R0 ;  /* 0x00000004ff007819 */ /* 0x000fe20000011600 */
[----:B------:R-:W-:Y:S01]  /*1bd10*/  FMUL.FTZ R162, R165, UR43 ;  /* 0x0000002ba5a27c20 */ /* 0x000fe20008410000 */
[----:B------:R-:W-:Y:S01]  /*1bd20*/  R2UR UR7, R3 ;  /* 0x00000000030772ca */ /* 0x000fe200000e0000 */
[----:B------:R-:W-:Y:S01]  /*1bd30*/  FMUL.FTZ R165, R153, UR43 ;  /* 0x0000002b99a57c20 */ /* 0x000fe20008410000 */
[----:B------:R-:W-:Y:S01]  /*1bd40*/  LOP3.LUT R0, R0, 0x3fff, RZ, 0xc0, !PT ;  /* 0x00003fff00007812 */ /* 0x000fe200078ec0ff */
[----:B------:R-:W-:Y:S01]  /*1bd50*/  FMUL.FTZ R153, R155, UR43 ;  /* 0x0000002b9b997c20 */ /* 0x000fe20008410000 */
[----:B------:R-:W-:Y:S01]  /*1bd60*/  FMUL.FTZ R155, R159, UR43 ;  /* 0x0000002b9f9b7c20 */ /* 0x000fe20008410000 */
[----:B------:R-:W-:Y:S01]  /*1bd70*/  FMUL.FTZ R159, R145, UR43 ;  /* 0x0000002b919f7c20 */ /* 0x000fe20008410000 */
[----:B------:R-:W-:Y:S01]  /*1bd80*/  LOP3.LUT R0, R0, 0x3800000, RZ, 0xfc, !PT ;  /* 0x0380000000007812 */ /* 0x000fe200078efcff */
[----:B------:R-:W-:Y:S01]  /*1bd90*/  FMUL.FTZ R145, R147, UR43 ;  /* 0x0000002b93917c20 */ /* 0x000fe20008410000 */
[----:B------:R-:W-:Y:S01]  /*1bda0*/  FMUL.FTZ R168, R168, UR43 ;  /* 0x0000002ba8a87c20 */ /* 0x000fe20008410000 */
[----:B------:R-:W-:Y:S01]  /*1bdb0*/  FMUL.FTZ R3, R171, UR43 ;  /* 0x0000002bab037c20 */ /* 0x000fe20008410000 */
[----:B------:R-:W-:Y:S01]  /*1bdc0*/  FMUL.FTZ R171, R172, UR43 ;  /* 0x0000002bacab7c20 */ /* 0x000fe20008410000 */
[----:B------:R-:W-:-:S02]  /*1bdd0*/  IMAD R2, R12, 0xa80, R0 ;  /* 0x00000a800c027824 */ /* 0x000fc400078e0200 */
[----:B------:R-:W-:Y:S01]  /*1bde0*/  FMUL.FTZ R0, R170, UR43 ;  /* 0x0000002baa007c20 */ /* 0x000fe20008410000 */
[----:B------:R-:W-:Y:S01]  /*1bdf0*/  FMUL.FTZ R170, R173, UR43 ;  /* 0x0000002badaa7c20 */ /* 0x000fe20008410000 */
[----:B------:R-:W0:Y:S01]  /*1be00*/  MUFU.TANH R168, R168 ;  /* 0x000000a800a87308 */ /* 0x000e220000002400 */
[C---:B------:R-:W-:Y:S01]  /*1be10*/  VIADD R4, R2.reuse, 0x80 ;  /* 0x0000008002047836 */ /* 0x040fe20000000000 */
[----:B------:R-:W-:Y:S01]  /*1be20*/  R2UR UR6, R2 ;  /* 0x00000000020672ca */ /* 0x000fe200000e0000 */
        /* <DEDUP_REMOVED lines=12> */
[----:B------:R-:W-:Y:S01]  /*1bef0*/  HGMMA.64x192x16.F32.BF16 R24, R200, gdesc[UR4].tnspB, R24, gsb0 ;  /* 0x42e00004c8187df0 */ /* 0x000fe20008001818 */
[----:B------:R-:W-:Y:S01]  /*1bf00*/  R2UR UR6, R4 ;  /* 0x00000000040672ca */ /* 0x000fe200000e0000 */
[----:B------:R-:W-:Y:S01]  /*1bf10*/  VIADD R4, R2, 0x100 ;  /* 0x0000010002047836 */ /* 0x000fe20000000000 */
[----:B------:R-:W-:Y:S01]  /*1bf20*/  R2UR UR7, R5 ;  /* 0x00000000050772ca */ /* 0x000fe200000e0000 */
[----:B------:R-:W-:Y:S01]  /*1bf30*/  IMAD.MOV.U32 R5, RZ, RZ, 0x40000040 ;  /* 0x40000040ff057424 */ /* 0x000fe200078e00ff */
        /* <DEDUP_REMOVED lines=29> */
[----:B------:R-:W-:Y:S01]  /*1c110*/  ULDC UR4, c[0x0][0x988] ;  /* 0x0002620000047ab9 */ /* 0x000fe20000000800 */
[----:B------:R-:W-:Y:S01]  /*1c120*/  FMUL.FTZ R127, R127, UR43 ;  /* 0x0000002b7f7f7c20 */ /* 0x000fe20008410000 */
[----:B------:R-:W-:Y:S01]  /*1c130*/  @!P1 VIADD R13, R13, 0x36840 ;  /* 0x000368400d0d9836 */ /* 0x000fe20000000000 */
[----:B------:R-:W-:Y:S01]  /*1c140*/  MUFU.TANH R162, R162 ;  /* 0x000000a200a27308 */ /* 0x000fe20000002400 */
[----:B------:R-:W-:-:S03]  /*1c150*/  @!P1 VIADD R11, R11, 0x36860 ;  /* 0x000368600b0b9836 */ /* 0x000fc60000000000 */
[----:B------:R-:W-:Y:S02]  /*1c160*/  @!P1 PRMT R13, RZ, 0x654, R13 ;  /* 0x00000654ff0d9816 */ /* 0x000fe4000000000d */
[----:B------:R-:W-:Y:S02]  /*1c170*/  @!P1 PRMT R11, RZ, 0x654, R11 ;  /* 0x00000654ff0b9816 */ /* 0x000fe4000000000b */
        /* <DEDUP_REMOVED lines=22> */
[----:B------:R-:W-:-:S05]  /*1c2e0*/  WARPGROUP.ARRIVE ;  /* 0x00000000000079c5 */ /* 0x000fca0000000000 */
[----:B------:R-:W-:Y:S01]  /*1c2f0*/  MUFU.TANH R152, R152 ;  /* 0x0000009800987308 */ /* 0x000fe20000002400 */
[----:B------:R-:W-:Y:S01]  /*1c300*/  HGMMA.64x192x16.F32.BF16 R24, R196, gdesc[UR4].tnspB, R24, gsb0 ;  /* 0x42e00004c4187df0 */ /* 0x000fe20008001818 */
[----:B------:R-:W-:Y:S01]  /*1c310*/  R2UR UR6, R4 ;  /* 0x00000000040672ca */ /* 0x000fe200000e0000 */
[----:B------:R-:W-:Y:S01]  /*1c320*/  VIADD R4, R2, 0x180 ;  /* 0x0000018002047836 */ /* 0x000fe20000000000 */
[----:B------:R-:W-:Y:S01]  /*1c330*/  R2UR UR7, R5 ;  /* 0x00000000050772ca */ /* 0x000fe200000e0000 */
[----:B------:R-:W-:-:S03]  /*1c340*/  IMAD.MOV.U32 R5, RZ, RZ, 0x40000040 ;  /* 0x40000040ff057424 */ /* 0x000fc600078e00ff */
        /* <DEDUP_REMOVED lines=29> */
[----:B------:R-:W1:Y:S08]  /*1c520*/  @P2 LDC R4, c[0x0][0x450] ;  /* 0x00011400ff042b82 */ /* 0x000e700000000800 */
[----:B------:R-:W2:Y:S01]  /*1c530*/  @P2 LDC R5, c[0x0][0x44c] ;  /* 0x00011300ff052b82 */ /* 0x000ea20000000800 */
[----:B------:R-:W-:-:S02]  /*1c540*/  WARPGROUP.DEPBAR.LE gsb0, 0x0 ;  /* 0x00008000000079c5 */ /* 0x000fc40000010000 */
[----:B------:R-:W-:Y:S01]  /*1c550*/  WARPGROUP.ARRIVE ;  /* 0x00000000000079c5 */ /* 0x000fe20000000000 */
[----:B------:R-:W-:Y:S01]  /*1c560*/  FMUL.FTZ R188, R169, UR43 ;  /* 0x0000002ba9bc7c20 */ /* 0x000fe20008410000 */
[----:B------:R-:W-:-:S04]  /*1c570*/  IMAD.IADD R169, R230, 0x1, R224 ;  /* 0x00000001e6a97824 */ /* 0x000fc800078e02e0 */
[----:B------:R-:W-:Y:S01]  /*1c580*/  HGMMA.64x192x16.F32.BF16 R24, R184, gdesc[UR4].tnspB, R24, gsb0 ;  /* 0x42e00004b8187df0 */ /* 0x000fe20008001818 */
[----:B--2---:R-:W-:Y:S01]  /*1c590*/  @P2 IMAD.HI.U32 R5, R169, R5, RZ ;  /* 0x00000005a9052227 */ /* 0x004fe200078e00ff */
[----:B------:R-:W2:Y:S04]  /*1c5a0*/  MUFU.TANH R188, R188 ;  /* 0x000000bc00bc7308 */ /* 0x000ea80000002400 */
[----:B-1----:R-:W-:Y:S01]  /*1c5b0*/  @P2 SHF.R.U32.HI R169, RZ, R4, R5 ;  /* 0x00000004ffa92219 */ /* 0x002fe20000011605 */
[----:B------:R-:W-:Y:S02]  /*1c5c0*/  VIADD R4, R2, 0x280 ;  /* 0x0000028002047836 */ /* 0x000fe40000000000 */
[----:B------:R-:W-:Y:S02]  /*1c5d0*/  IMAD.MOV.U32 R5, RZ, RZ, 0x40000040 ;  /* 0x40000040ff057424 */ /* 0x000fe400078e00ff */
[----:B------:R-:W1:Y:S01]  /*1c5e0*/  SHFL.IDX PT, R147, R169, RZ, 0x1c1f ;  /* 0x001c1fffa9937589 */ /* 0x000e6200000e0000 */
[----:B------:R-:W-:Y:S01]  /*1c5f0*/  R2UR UR6, R4 ;  /* 0x00000000040672ca */ /* 0x000fe200000e0000 */
[----:B------:R-:W-:Y:S01]  /*1c600*/  IMAD.MOV.U32 R4, RZ, RZ, -0x70 ;  /* 0xffffff90ff047424 */ /* 0x000fe200078e00ff */
[----:B------:R-:W-:Y:S01]  /*1c610*/  R2UR UR7, R5 ;  /* 0x00000000050772ca */ /* 0x000fe200000e0000 */
[----:B------:R-:W3:Y:S02]  /*1c620*/  SHFL.IDX PT, R169, R169, 0x1, 0x1c1f ;  /* 0x003c1f00a9a97f89 */ /* 0x000ee400000e0000 */
[----:B-----5:R-:W-:-:S04]  /*1c630*/  IMAD R4, R8, R4, 0x1 ;  /* 0x0000000108047424 */ /* 0x020fc800078e0204 */
[----:B------:R-:W-:-:S05]  /*1c640*/  IMAD R4, R229, -0x2, R4 ;  /* 0xfffffffee5047824 */ /* 0x000fca00078e0204 */
[----:B------:R-:W-:-:S05]  /*1c650*/  IADD3 R4, -R226, R4, R227 ;  /* 0x00000004e2047210 */ /* 0x000fca0007ffe1e3 */
[C---:B-1----:R-:W-:Y:S02]  /*1c660*/  IMAD.IADD R5, R4.reuse, 0x1, R147 ;  /* 0x0000000104057824 */ /* 0x042fe400078e0293 */
[----:B---3--:R-:W-:-:S03]  /*1c670*/  IMAD.IADD R169, R4, 0x1, R169 ;  /* 0x0000000104a97824 */ /* 0x008fc600078e02a9 */
[C---:B------:R-:W-:Y:S01]  /*1c680*/  ISETP.GT.AND P3, PT, R5.reuse, RZ, PT ;  /* 0x000000ff0500720c */ /* 0x040fe20003f64270 */
[----:B------:R-:W-:Y:S01]  /*1c690*/  IMAD.U32 R4, RZ, RZ, UR4 ;  /* 0x00000004ff047e24 */ /* 0x000fe2000f8e00ff */
[C---:B------:R-:W-:Y:S02]  /*1c6a0*/  ISETP.GT.AND P4, PT, R5.reuse, 0x1, PT ;  /* 0x000000010500780c */ /* 0x040fe40003f84270 */
[----:B0-----:R-:W-:Y:S02]  /*1c6b0*/  FSEL R128, R168, -INF , P3 ;  /* 0xff800000a8807808 */ /* 0x001fe40001800000 */
[----:B------:R-:W-:Y:S01]  /*1c6c0*/  ISETP.GT.AND P3, PT, R5, 0x8, PT ;  /* 0x000000080500780c */ /* 0x000fe20003f64270 */
[----:B------:R0:W1:Y:S01]  /*1c6d0*/  MUFU.TANH R168, R141 ;  /* 0x0000008d00a87308 */ /* 0x0000620000002400 */
[----:B--2---:R-:W-:Y:S02]  /*1c6e0*/  FSEL R136, R188, -INF , P4 ;  /* 0xff800000bc887808 */ /* 0x004fe40002000000 */
[----:B------:R-:W-:-:S02]  /*1c6f0*/  FMNMX.FTZ R147, R128, R10, !PT ;  /* 0x0000000a80937209 */ /* 0x000fc40007810000 */
[----:B------:R-:W-:Y:S02]  /*1c700*/  ISETP.GT.AND P4, PT, R5, 0x9, PT ;  /* 0x000000090500780c */ /* 0x000fe40003f84270 */
[----:B------:R-:W-:Y:S02]  /*1c710*/  FSEL R137, R171, -INF , P3 ;  /* 0xff800000ab897808 */ /* 0x000fe40001800000 */
[----:B------:R-:W-:Y:S01]  /*1c720*/  FMNMX.FTZ R147, R136, R147, !PT ;  /* 0x0000009388937209 */ /* 0x000fe20007810000 */
[----:B0-----:R-:W-:Y:S01]  /*1c730*/  FMUL.FTZ R141, R129, UR43 ;  /* 0x0000002b818d7c20 */ /* 0x001fe20008410000 */
[----:B------:R-:W-:Y:S01]  /*1c740*/  ISETP.GT.AND P3, PT, R5, 0x10, PT ;  /* 0x000000100500780c */ /* 0x000fe20003f64270 */
[----:B------:R0:W2:Y:S01]  /*1c750*/  MUFU.TANH R171, R140 ;  /* 0x0000008c00ab7308 */ /* 0x0000a20000002400 */
[----:B------:R-:W-:Y:S02]  /*1c760*/  FSEL R129, R170, -INF , P4 ;  /* 0xff800000aa817808 */ /* 0x000fe40002000000 */
[----:B------:R-:W-:Y:S01]  /*1c770*/  FMNMX.FTZ R148, R137, R147, !PT ;  /* 0x0000009389947209 */ /* 0x000fe20007810000 */
[----:B------:R-:W-:Y:S01]  /*1c780*/  FMUL.FTZ R147, R132, UR43 ;  /* 0x0000002b84937c20 */ /* 0x000fe20008410000 */
[----:B------:R-:W-:-:S02]  /*1c790*/  ISETP.GT.AND P4, PT, R5, 0x11, PT ;  /* 0x000000110500780c */ /* 0x000fc40003f84270 */
[----:B------:R-:W-:Y:S01]  /*1c7a0*/  FMNMX.FTZ R148, R129, R148, !PT ;  /* 0x0000009481947209 */ /* 0x000fe20007810000 */
[----:B------:R3:W4:Y:S01]  /*1c7b0*/  MUFU.TANH R170, R141 ;  /* 0x0000008d00aa7308 */ /* 0x0007220000002400 */
[----:B0-----:R-:W-:Y:S02]  /*1c7c0*/  FSEL R140, R172, -INF , P3 ;  /* 0xff800000ac8c7808 */ /* 0x001fe40001800000 */
[----:B------:R-:W-:Y:S02]  /*1c7d0*/  ISETP.GT.AND P3, PT, R5, 0x18, PT ;  /* 0x000000180500780c */ /* 0x000fe40003f64270 */
[----:B------:R-:W-:Y:S02]  /*1c7e0*/  FSEL R132, R161, -INF , P4 ;  /* 0xff800000a1847808 */ /* 0x000fe40002000000 */
[----:B------:R-:W-:Y:S01]  /*1c7f0*/  FMNMX.FTZ R148, R140, R148, !PT ;  /* 0x000000948c947209 */ /* 0x000fe20007810000 */
[----:B------:R0:W4:Y:S01]  /*1c800*/  MUFU.TANH R172, R147 ;  /* 0x0000009300ac7308 */ /* 0x0001220000002400 */
[----:B------:R-:W-:-:S02]  /*1c810*/  ISETP.GT.AND P4, PT, R5, 0x19, PT ;  /* 0x000000190500780c */ /* 0x000fc40003f84270 */
[----:B---3--:R-:W-:Y:S02]  /*1c820*/  FSEL R141, R163, -INF , P3 ;  /* 0xff800000a38d7808 */ /* 0x008fe40001800000 */
[----:B------:R-:W-:Y:S02]  /*1c830*/  FMNMX.FTZ R148, R132, R148, !PT ;  /* 0x0000009484947209 */ /* 0x000fe40007810000 */
[----:B------:R-:W-:Y:S02]  /*1c840*/  ISETP.GT.AND P3, PT, R5, 0x20, PT ;  /* 0x000000200500780c */ /* 0x000fe40003f64270 */
[----:B------:R-:W-:Y:S02]  /*1c850*/  FSEL R133, R162, -INF , P4 ;  /* 0xff800000a2857808 */ /* 0x000fe40002000000 */
[----:B------:R-:W-:Y:S02]  /*1c860*/  FMNMX.FTZ R148, R141, R148, !PT ;  /* 0x000000948d947209 */ /* 0x000fe40007810000 */
[----:B------:R-:W-:-:S02]  /*1c870*/  ISETP.GT.AND P4, PT, R5, 0x21, PT ;  /* 0x000000210500780c */ /* 0x000fc40003f84270 */
[----:B0-----:R-:W-:Y:S02]  /*1c880*/  FSEL R147, R164, -INF , P3 ;  /* 0xff800000a4937808 */ /* 0x001fe40001800000 */
[----:B------:R-:W-:Y:S02]  /*1c890*/  FMNMX.FTZ R148, R133, R148, !PT ;  /* 0x0000009485947209 */ /* 0x000fe40007810000 */
[----:B------:R-:W-:Y:S02]  /*1c8a0*/  ISETP.GT.AND P3, PT, R5, 0x28, PT ;  /* 0x000000280500780c */ /* 0x000fe40003f64270 */
[----:B------:R-:W-:Y:S02]  /*1c8b0*/  FSEL R120, R165, -INF , P4 ;  /* 0xff800000a5787808 */ /* 0x000fe40002000000 */
[----:B------:R-:W-:Y:S02]  /*1c8c0*/  FMNMX.FTZ R161, R147, R148, !PT ;  /* 0x0000009493a17209 */ /* 0x000fe40007810000 */
[----:B------:R-:W-:-:S02]  /*1c8d0*/  ISETP.GT.AND P4, PT, R5, 0x29, PT ;  /* 0x000000290500780c */ /* 0x000fc40003f84270 */
[----:B------:R-:W-:Y:S02]  /*1c8e0*/  FSEL R148, R156, -INF , P3 ;  /* 0xff8000009c947808 */ /* 0x000fe40001800000 */
[----:B------:R-:W-:Y:S02]  /*1c8f0*/  FMNMX.FTZ R161, R120, R161, !PT ;  /* 0x000000a178a17209 */ /* 0x000fe40007810000 */
[C---:B------:R-:W-:Y:S02]  /*1c900*/  ISETP.GT.AND P3, PT, R5.reuse, 0x30, PT ;  /* 0x000000300500780c */ /* 0x040fe40003f64270 */
[----:B------:R-:W-:Y:S02]  /*1c910*/  FMNMX.FTZ R161, R148, R161, !PT ;  /* 0x000000a194a17209 */ /* 0x000fe40007810000 */
[----:B------:R-:W-:Y:S02]  /*1c920*/  FSEL R163, R158, -INF , P3 ;  /* 0xff8000009ea37808 */ /* 0x000fe40001800000 */
[----:B------:R-:W-:-:S02]  /*1c930*/  ISETP.GT.AND P5, PT, R5, 0x38, PT ;  /* 0x000000380500780c */ /* 0x000fc40003fa4270 */
[----:B------:R-:W-:Y:S02]  /*1c940*/  ISETP.GT.AND P3, PT, R5, 0x39, PT ;  /* 0x000000390500780c */ /* 0x000fe40003f64270 */
[----:B------:R-:W-:Y:S02]  /*1c950*/  FSEL R164, R166, -INF , P5 ;  /* 0xff800000a6a47808 */ /* 0x000fe40002800000 */
[----:B------:R-:W-:Y:S02]  /*1c960*/  FSEL R165, R149, -INF , P3 ;  /* 0xff80000095a57808 */ /* 0x000fe40001800000 */
[C---:B------:R-:W-:Y:S02]  /*1c970*/  ISETP.GT.AND P5, PT, R5.reuse, 0x41, PT ;  /* 0x000000410500780c */ /* 0x040fe40003fa4270 */
[----:B------:R-:W-:Y:S02]  /*1c980*/  ISETP.GT.AND P6, PT, R5, 0x48, PT ;  /* 0x000000480500780c */ /* 0x000fe40003fc4270 */
[----:B------:R-:W-:-:S02]  /*1c990*/  FSEL R162, R167, -INF , P5 ;  /* 0xff800000a7a27808 */ /* 0x000fc40002800000 */
[C---:B------:R-:W-:Y:S02]  /*1c9a0*/  ISETP.GT.AND P3, PT, R5.reuse, 0x49, PT ;  /* 0x000000490500780c */ /* 0x040fe40003f64270 */
[----:B------:R-:W-:Y:S01]  /*1c9b0*/  ISETP.GT.AND P5, PT, R5, 0x51, PT ;  /* 0x000000510500780c */ /* 0x000fe20003fa4270 */
[----:B------:R-:W-:Y:S02]  /*1c9c0*/  WARPGROUP.DEPBAR.LE gsb0, 0x0 ;  /* 0x00008000000079c5 */ /* 0x000fe40000010000 */
[----:B------:R-:W-:Y:S01]  /*1c9d0*/  FMUL.FTZ R184, R121, UR43 ;  /* 0x0000002b79b87c20 */ /* 0x000fe20008410000 */
[----:B------:R-:W-:Y:S01]  /*1c9e0*/  FSEL R121, R157, -INF , P4 ;  /* 0xff8000009d797808 */ /* 0x000fe20002000000 */
[----:B------:R-:W-:Y:S01]  /*1c9f0*/  FMUL.FTZ R185, R124, UR43 ;  /* 0x0000002b7cb97c20 */ /* 0x000fe20008410000 */
[----:B------:R-:W-:Y:S01]  /*1ca00*/  ISETP.GT.AND P4, PT, R5, 0x31, PT ;  /* 0x000000310500780c */ /* 0x000fe20003f84270 */
[----:B------:R-:W-:Y:S01]  /*1ca10*/  WARPGROUP.ARRIVE ;  /* 0x00000000000079c5 */ /* 0x000fe20000000000 */
[----:B------:R-:W-:Y:S01]  /*1ca20*/  FMNMX.FTZ R161, R121, R161, !PT ;  /* 0x000000a179a17209 */ /* 0x000fe20007810000 */
[----:B------:R-:W0:Y:S01]  /*1ca30*/  MUFU.TANH R184, R184 ;  /* 0x000000b800b87308 */ /* 0x000e220000002400 */
[----:B------:R-:W-:-:S02]  /*1ca40*/  FSEL R156, R159, -INF , P4 ;  /* 0xff8000009f9c7808 */ /* 0x000fc40002000000 */
[----:B------:R-:W-:Y:S01]  /*1ca50*/  FMNMX.FTZ R161, R163, R161, !PT ;  /* 0x000000a1a3a17209 */ /* 0x000fe20007810000 */
[----:B------:R-:W-:Y:S01]  /*1ca60*/  HGMMA.64x192x16.F32.BF16 R24, R180, gdesc[UR4].tnspB, R24, gsb0 ;  /* 0x42e00004b4187df0 */ /* 0x000fe20008001818 */
[----:B------:R-:W-:Y:S02]  /*1ca70*/  ISETP.GT.AND P4, PT, R5, 0x40, PT ;  /* 0x000000400500780c */ /* 0x000fe40003f84270 */
[----:B------:R-:W-:Y:S01]  /*1ca80*/  FMNMX.FTZ R161, R156, R161, !PT ;  /* 0x000000a19ca17209 */ /* 0x000fe20007810000 */
[----:B------:R-:W3:Y:S01]  /*1ca90*/  MUFU.TANH R185, R185 ;  /* 0x000000b900b97308 */ /* 0x000ee20000002400 */
[----:B------:R-:W-:Y:S02]  /*1caa0*/  FSEL R149, R150, -INF , P4 ;  /* 0xff80000096957808 */ /* 0x000fe40002000000 */
[----:B------:R-:W-:Y:S02]  /*1cab0*/  FMNMX.FTZ R124, R164, R161, !PT ;  /* 0x000000a1a47c7209 */ /* 0x000fe40007810000 */
[----:B------:R-:W-:-:S02]  /*1cac0*/  FSEL R157, R173, -INF , P6 ;  /* 0xff800000ad9d7808 */ /* 0x000fc40003000000 */
[----:B------:R-:W-:Y:S02]  /*1cad0*/  FMNMX.FTZ R124, R165, R124, !PT ;  /* 0x0000007ca57c7209 */ /* 0x000fe40007810000 */
[----:B------:R-:W-:Y:S02]  /*1cae0*/  ISETP.GT.AND P4, PT, R5, 0x50, PT ;  /* 0x000000500500780c */ /* 0x000fe40003f84270 */
[----:B------:R-:W-:Y:S02]  /*1caf0*/  FMNMX.FTZ R124, R149, R124, !PT ;  /* 0x0000007c957c7209 */ /* 0x000fe40007810000 */
[----:B-1----:R-:W-:Y:S02]  /*1cb00*/  FSEL R161, R168, -INF , P3 ;  /* 0xff800000a8a17808 */ /* 0x002fe40001800000 */
[----:B------:R-:W-:Y:S02]  /*1cb10*/  FMNMX.FTZ R150, R162, R124, !PT ;  /* 0x0000007ca2967209 */ /* 0x000fe40007810000 */
[----:B------:R-:W-:-:S02]  /*1cb20*/  ISETP.GT.AND P6, PT, R5, 0x58, PT ;  /* 0x000000580500780c */ /* 0x000fc40003fc4270 */
[----:B------:R-:W-:Y:S02]  /*1cb30*/  FMNMX.FTZ R166, R157, R150, !PT ;  /* 0x000000969da67209 */ /* 0x000fe40007810000 */
[----:B------:R-:W-:Y:S02]  /*1cb40*/  ISETP.GT.AND P3, PT, R5, 0x59, PT ;  /* 0x000000590500780c */ /* 0x000fe40003f64270 */
[----:B--2---:R-:W-:Y:S02]  /*1cb50*/  FSEL R159, R171, -INF , P4 ;  /* 0xff800000ab9f7808 */ /* 0x004fe40002000000 */
[----:B------:R-:W-:Y:S02]  /*1cb60*/  FMNMX.FTZ R166, R161, R166, !PT ;  /* 0x000000a6a1a67209 */ /* 0x000fe40007810000 */
[----:B----4-:R-:W-:Y:S02]  /*1cb70*/  FSEL R124, R170, -INF , P5 ;  /* 0xff800000aa7c7808 */ /* 0x010fe40002800000 */
[----:B------:R-:W-:-:S02]  /*1cb80*/  FSEL R150, R172, -INF , P6 ;  /* 0xff800000ac967808 */ /* 0x000fc40003000000 */
[----:B------:R-:W-:Y:S02]  /*1cb90*/  FSEL R158, R174, -INF , P3 ;  /* 0xff800000ae9e7808 */ /* 0x000fe40001800000 */
[C---:B------:R-:W-:Y:S02]  /*1cba0*/  ISETP.GT.AND P4, PT, R5.reuse, 0x60, PT ;  /* 0x000000600500780c */ /* 0x040fe40003f84270 */
[C---:B------:R-:W-:Y:S02]  /*1cbb0*/  ISETP.GT.AND P5, PT, R5.reuse, 0x61, PT ;  /* 0x000000610500780c */ /* 0x040fe40003fa4270 */
[C---:B------:R-:W-:Y:S02]  /*1cbc0*/  ISETP.GT.AND P6, PT, R5.reuse, 0x68, PT ;  /* 0x000000680500780c */ /* 0x040fe40003fc4270 */
[----:B------:R-:W-:Y:S01]  /*1cbd0*/  ISETP.GT.AND P3, PT, R5, 0x69, PT ;  /* 0x000000690500780c */ /* 0x000fe20003f64270 */
[----:B------:R-:W-:Y:S01]  /*1cbe0*/  FMUL.FTZ R5, R125, UR43 ;  /* 0x0000002b7d057c20 */ /* 0x000fe20008410000 */
[----:B------:R-:W-:-:S02]  /*1cbf0*/  FMNMX.FTZ R166, R159, R166, !PT ;  /* 0x000000a69fa67209 */ /* 0x000fc40007810000 */
[----:B------:R-:W-:Y:S02]  /*1cc00*/  FSEL R125, R175, -INF , P4 ;  /* 0xff800000af7d7808 */ /* 0x000fe40002000000 */
[----:B------:R-:W-:Y:S01]  /*1cc10*/  FMNMX.FTZ R166, R124, R166, !PT ;  /* 0x000000a67ca67209 */ /* 0x000fe20007810000 */
[----:B------:R-:W1:Y:S01]  /*1cc20*/  MUFU.TANH R5, R5 ;  /* 0x0000000500057308 */ /* 0x000e620000002400 */
[----:B0-----:R-:W-:Y:S02]  /*1cc30*/  FSEL R167, R184, -INF , P5 ;  /* 0xff800000b8a77808 */ /* 0x001fe40002800000 */
[----:B------:R-:W-:Y:S02]  /*1cc40*/  FMNMX.FTZ R166, R150, R166, !PT ;  /* 0x000000a696a67209 */ /* 0x000fe40007810000 */
[----:B------:R-:W-:Y:S02]  /*1cc50*/  ISETP.GT.AND P4, PT, R169, 0x1, PT ;  /* 0x00000001a900780c */ /* 0x000fe40003f84270 */
[----:B------:R-:W-:-:S02]  /*1cc60*/  FMNMX.FTZ R168, R158, R166, !PT ;  /* 0x000000a69ea87209 */ /* 0x000fc40007810000 */
[----:B------:R0:W2:Y:S01]  /*1cc70*/  MUFU.TANH R166, R151 ;  /* 0x0000009700a67308 */ /* 0x0000a20000002400 */
[----:B------:R-:W-:Y:S02]  /*1cc80*/  ISETP.GT.AND P5, PT, R169, 0x8, PT ;  /* 0x00000008a900780c */ /* 0x000fe40003fa4270 */
[----:B------:R-:W-:Y:S02]  /*1cc90*/  FMNMX.FTZ R168, R125, R168, !PT ;  /* 0x000000a87da87209 */ /* 0x000fe40007810000 */
[----:B------:R-:W-:Y:S02]  /*1cca0*/  FSEL R12, R12, -INF , P5 ;  /* 0xff8000000c0c7808 */ /* 0x000fe40002800000 */
[----:B------:R-:W-:Y:S01]  /*1ccb0*/  FMNMX.FTZ R170, R167, R168, !PT ;  /* 0x000000a8a7aa7209 */ /* 0x000fe20007810000 */
[----:B0-----:R-:W-:Y:S01]  /*1ccc0*/  FMUL.FTZ R151, R138, UR43 ;  /* 0x0000002b8a977c20 */ /* 0x001fe20008410000 */
[----:B---3--:R-:W-:Y:S02]  /*1ccd0*/  FSEL R138, R185, -INF , P6 ;  /* 0xff800000b98a7808 */ /* 0x008fe40003000000 */
[C---:B------:R-:W-:Y:S01]  /*1cce0*/  ISETP.GT.AND P6, PT, R169.reuse, 0x9, PT ;  /* 0x00000009a900780c */ /* 0x040fe20003fc4270 */
[----:B------:R1:W0:Y:S01]  /*1ccf0*/  MUFU.TANH R168, R151 ;  /* 0x0000009700a87308 */ /* 0x0002220000002400 */
[----:B------:R-:W-:-:S02]  /*1cd00*/  ISETP.GT.AND P5, PT, R169, 0x18, PT ;  /* 0x00000018a900780c */ /* 0x000fc40003fa4270 */
[----:B------:R-:W-:Y:S02]  /*1cd10*/  FSEL R14, R14, -INF , P6 ;  /* 0xff8000000e0e7808 */ /* 0x000fe40003000000 */
[----:B------:R-:W-:Y:S02]  /*1cd20*/  ISETP.GT.AND P6, PT, R169, 0x19, PT ;  /* 0x00000019a900780c */ /* 0x000fe40003fc4270 */
[----:B------:R-:W-:Y:S02]  /*1cd30*/  FSEL R21, R21, -INF , P5 ;  /* 0xff80000015157808 */ /* 0x000fe40002800000 */
[----:B-1----:R-:W-:Y:S02]  /*1cd40*/  FSEL R151, R5, -INF , P3 ;  /* 0xff80000005977808 */ /* 0x002fe40001800000 */
[----:B------:R-:W-:Y:S02]  /*1cd50*/  FMNMX.FTZ R5, R138, R170, !PT ;  /* 0x000000aa8a057209 */ /* 0x000fe40007810000 */
[----:B------:R-:W-:-:S02]  /*1cd60*/  ISETP.GT.AND P3, PT, R169, RZ, PT ;  /* 0x000000ffa900720c */ /* 0x000fc40003f64270 */
[----:B------:R-:W-:Y:S02]  /*1cd70*/  FMNMX.FTZ R5, R151, R5, !PT ;  /* 0x0000000597057209 */ /* 0x000fe40007810000 */
[----:B------:R-:W-:Y:S02]  /*1cd80*/  FSEL R0, R0, -INF , P3 ;  /* 0xff80000000007808 */ /* 0x000fe40001800000 */
[----:B------:R-:W-:Y:S01]  /*1cd90*/  ISETP.GT.AND P3, PT, R169, 0x10, PT ;  /* 0x00000010a900780c */ /* 0x000fe20003f64270 */
[----:B------:R-:W1:Y:S01]  /*1cda0*/  SHFL.BFLY PT, R170, R5, 0x2, 0x1f ;  /* 0x0c401f0005aa7f89 */ /* 0x000e6200000e0000 */
[----:B------:R-:W-:Y:S02]  /*1cdb0*/  FSEL R160, R160, -INF , P6 ;  /* 0xff800000a0a07808 */ /* 0x000fe40003000000 */
[----:B------:R-:W-:Y:S02]  /*1cdc0*/  FSEL R15, R15, -INF , P3 ;  /* 0xff8000000f0f7808 */ /* 0x000fe40001800000 */
[----:B------:R-:W-:-:S02]  /*1cdd0*/  ISETP.GT.AND P3, PT, R169, 0x20, PT ;  /* 0x00000020a900780c */ /* 0x000fc40003f64270 */
[C---:B------:R-:W-:Y:S02]  /*1cde0*/  ISETP.GT.AND P5, PT, R169.reuse, 0x28, PT ;  /* 0x00000028a900780c */ /* 0x040fe40003fa4270 */
[----:B------:R-:W-:Y:S02]  /*1cdf0*/  FSEL R152, R152, -INF , P3 ;  /* 0xff80000098987808 */ /* 0x000fe40001800000 */
[C---:B------:R-:W-:Y:S02]  /*1ce00*/  ISETP.GT.AND P6, PT, R169.reuse, 0x29, PT ;  /* 0x00000029a900780c */ /* 0x040fe40003fc4270 */
[----:B------:R-:W-:Y:S02]  /*1ce10*/  FSEL R154, R154, -INF , P5 ;  /* 0xff8000009a9a7808 */ /* 0x000fe40002800000 */
[----:B------:R-:W-:Y:S02]  /*1ce20*/  ISETP.GT.AND P3, PT, R169, 0x30, PT ;  /* 0x00000030a900780c */ /* 0x000fe40003f64270 */
[----:B------:R-:W-:-:S02]  /*1ce30*/  FSEL R155, R155, -INF , P6 ;  /* 0xff8000009b9b7808 */ /* 0x000fc40003000000 */
[----:B------:R-:W-:Y:S02]  /*1ce40*/  FSEL R144, R144, -INF , P3 ;  /* 0xff80000090907808 */ /* 0x000fe40001800000 */
[C---:B------:R-:W-:Y:S02]  /*1ce50*/  ISETP.GT.AND P5, PT, R169.reuse, 0x38, PT ;  /* 0x00000038a900780c */ /* 0x040fe40003fa4270 */
[----:B------:R-:W-:Y:S02]  /*1ce60*/  ISETP.GT.AND P6, PT, R169, 0x39, PT ;  /* 0x00000039a900780c */ /* 0x000fe40003fc4270 */
[----:B-1----:R-:W-:Y:S02]  /*1ce70*/  FMNMX.FTZ R5, R5, R170, !PT ;  /* 0x000000aa05057209 */ /* 0x002fe40007810000 */
[----:B------:R-:W-:Y:S02]  /*1ce80*/  FSEL R146, R146, -INF , P5 ;  /* 0xff80000092927808 */ /* 0x000fe40002800000 */
[----:B------:R-:W-:Y:S01]  /*1ce90*/  ISETP.GT.AND P3, PT, R169, 0x40, PT ;  /* 0x00000040a900780c */ /* 0x000fe20003f64270 */
[----:B------:R-:W1:Y:S01]  /*1cea0*/  SHFL.BFLY PT, R170, R5, 0x1, 0x1f ;  /* 0x0c201f0005aa7f89 */ /* 0x000e6200000e0000 */
[----:B--2---:R-:W-:-:S02]  /*1ceb0*/  FSEL R166, R166, -INF , P6 ;  /* 0xff800000a6a67808 */ /* 0x004fc40003000000 */
[----:B0-----:R-:W-:Y:S02]  /*1cec0*/  FSEL R168, R168, -INF , P3 ;  /* 0xff800000a8a87808 */ /* 0x001fe40001800000 */
[C---:B------:R-:W-:Y:S02]  /*1ced0*/  ISETP.GT.AND P5, PT, R169.reuse, 0x48, PT ;  /* 0x00000048a900780c */ /* 0x040fe40003fa4270 */
[C---:B------:R-:W-:Y:S02]  /*1cee0*/  ISETP.GT.AND P6, PT, R169.reuse, 0x49, PT ;  /* 0x00000049a900780c */ /* 0x040fe40003fc4270 */
[----:B------:R-:W-:Y:S02]  /*1cef0*/  FSEL R142, R142, -INF , P5 ;  /* 0xff8000008e8e7808 */ /* 0x000fe40002800000 */
[----:B------:R-:W-:Y:S02]  /*1cf00*/  ISETP.GT.AND P3, PT, R169, 0x50, PT ;  /* 0x00000050a900780c */ /* 0x000fe40003f64270 */
[----:B------:R-:W-:-:S02]  /*1cf10*/  FSEL R143, R143, -INF , P6 ;  /* 0xff8000008f8f7808 */ /* 0x000fc40003000000 */
[C---:B------:R-:W-:Y:S02]  /*1cf20*/  ISETP.GT.AND P5, PT, R169.reuse, 0x51, PT ;  /* 0x00000051a900780c */ /* 0x040fe40003fa4270 */
[----:B------:R-:W-:Y:S02]  /*1cf30*/  FSEL R130, R130, -INF , P3 ;  /* 0xff80000082827808 */ /* 0x000fe40001800000 */
[----:B------:R-:W-:Y:S02]  /*1cf40*/  ISETP.GT.AND P6, PT, R169, 0x58, PT ;  /* 0x00000058a900780c */ /* 0x000fe40003fc4270 */
[----:B------:R-:W-:Y:S02]  /*1cf50*/  FSEL R131, R131, -INF , P5 ;  /* 0xff80000083837808 */ /* 0x000fe40002800000 */
[----:B------:R-:W-:Y:S02]  /*1cf60*/  ISETP.GT.AND P3, PT, R169, 0x59, PT ;  /* 0x00000059a900780c */ /* 0x000fe40003f64270 */
[----:B-1----:R-:W-:-:S02]  /*1cf70*/  FMNMX.FTZ R5, R5, R170, !PT ;  /* 0x000000aa05057209 */ /* 0x002fc40007810000 */
[----:B------:R-:W-:Y:S02]  /*1cf80*/  FSEL R170, R3, -INF , P4 ;  /* 0xff80000003aa7808 */ /* 0x000fe40002000000 */
[----:B------:R-:W-:Y:S01]  /*1cf90*/  FMNMX.FTZ R3, R0, R9, !PT ;  /* 0x0000000900037209 */ /* 0x000fe20007810000 */
[----:B------:R-:W-:Y:S01]  /*1cfa0*/  FMUL.FTZ R171, R5, R4 ;  /* 0x0000000405ab7220 */ /* 0x000fe20000410000 */
[----:B------:R-:W-:Y:S02]  /*1cfb0*/  ISETP.GT.AND P4, PT, R169, 0x11, PT ;  /* 0x00000011a900780c */ /* 0x000fe40003f84270 */
[----:B------:R-:W-:Y:S02]  /*1cfc0*/  FMNMX.FTZ R3, R170, R3, !PT ;  /* 0x00000003aa037209 */ /* 0x000fe40007810000 */
[----:B------:R-:W-:Y:S02]  /*1cfd0*/  FSEL R20, R20, -INF , P4 ;  /* 0xff80000014147808 */ /* 0x000fe40002000000 */
[----:B------:R-:W-:-:S02]  /*1cfe0*/  FMNMX.FTZ R3, R12, R3, !PT ;  /* 0x000000030c037209 */ /* 0x000fc40007810000 */
[----:B------:R-:W-:Y:S02]  /*1cff0*/  ISETP.GT.AND P4, PT, R169, 0x21, PT ;  /* 0x00000021a900780c */ /* 0x000fe40003f84270 */
[----:B------:R-:W-:Y:S02]  /*1d000*/  FMNMX.FTZ R3, R14, R3, !PT ;  /* 0x000000030e037209 */ /* 0x000fe40007810000 */
[----:B------:R-:W-:Y:S02]  /*1d010*/  FSEL R153, R153, -INF , P4 ;  /* 0xff80000099997808 */ /* 0x000fe40002000000 */
[----:B------:R-:W-:Y:S02]  /*1d020*/  FMNMX.FTZ R3, R15, R3, !PT ;  /* 0x000000030f037209 */ /* 0x000fe40007810000 */
[----:B------:R-:W-:Y:S02]  /*1d030*/  ISETP.GT.AND P4, PT, R169, 0x31, PT ;  /* 0x00000031a900780c */ /* 0x000fe40003f84270 */
[----:B------:R-:W-:-:S02]  /*1d040*/  FMNMX.FTZ R3, R20, R3, !PT ;  /* 0x0000000314037209 */ /* 0x000fc40007810000 */
[----:B------:R-:W-:Y:S02]  /*1d050*/  FSEL R145, R145, -INF , P4 ;  /* 0xff80000091917808 */ /* 0x000fe40002000000 */
[----:B------:R-:W-:Y:S02]  /*1d060*/  FMNMX.FTZ R3, R21, R3, !PT ;  /* 0x0000000315037209 */ /* 0x000fe40007810000 */
[----:B------:R-:W-:Y:S02]  /*1d070*/  ISETP.GT.AND P4, PT, R169, 0x41, PT ;  /* 0x00000041a900780c */ /* 0x000fe40003f84270 */
[----:B------:R-:W-:Y:S02]  /*1d080*/  FMNMX.FTZ R3, R160, R3, !PT ;  /* 0x00000003a0037209 */ /* 0x000fe40007810000 */
[----:B------:R-:W-:Y:S02]  /*1d090*/  FSEL R139, R139, -INF , P4 ;  /* 0xff8000008b8b7808 */ /* 0x000fe40002000000 */
[----:B------:R-:W-:-:S02]  /*1d0a0*/  FMNMX.FTZ R3, R152, R3, !PT ;  /* 0x0000000398037209 */ /* 0x000fc40007810000 */
[----:B------:R-:W-:Y:S02]  /*1d0b0*/  FSEL R134, R134, -INF , P6 ;  /* 0xff80000086867808 */ /* 0x000fe40003000000 */
[----:B------:R-:W-:Y:S02]  /*1d0c0*/  FMNMX.FTZ R3, R153, R3, !PT ;  /* 0x0000000399037209 */ /* 0x000fe40007810000 */
[----:B------:R-:W-:Y:S02]  /*1d0d0*/  FSETP.NEU.FTZ.AND P4, PT, R5, -INF , PT ;  /* 0xff8000000500780b */ /* 0x000fe40003f9d000 */
[----:B------:R-:W-:Y:S02]  /*1d0e0*/  FMNMX.FTZ R3, R154, R3, !PT ;  /* 0x000000039a037209 */ /* 0x000fe40007810000 */
[----:B------:R-:W-:Y:S02]  /*1d0f0*/  ISETP.GT.AND P5, PT, R169, 0x60, PT ;  /* 0x00000060a900780c */ /* 0x000fe40003fa4270 */
[----:B------:R-:W-:-:S02]  /*1d100*/  FMNMX.FTZ R3, R155, R3, !PT ;  /* 0x000000039b037209 */ /* 0x000fc40007810000 */
[----:B------:R-:W-:Y:S02]  /*1d110*/  FSEL R135, R135, -INF , P3 ;  /* 0xff80000087877808 */ /* 0x000fe40001800000 */
[----:B------:R-:W-:Y:S02]  /*1d120*/  FMNMX.FTZ R3, R144, R3, !PT ;  /* 0x0000000390037209 */ /* 0x000fe40007810000 */
[----:B------:R-:W-:Y:S02]  /*1d130*/  FSEL R171, R171, RZ, P4 ;  /* 0x000000ffabab7208 */ /* 0x000fe40002000000 */
[----:B------:R-:W-:Y:S02]  /*1d140*/  FMNMX.FTZ R3, R145, R3, !PT ;  /* 0x0000000391037209 */ /* 0x000fe40007810000 */
[----:B------:R-:W-:Y:S01]  /*1d150*/  ISETP.GT.AND P6, PT, R169, 0x61, PT ;  /* 0x00000061a900780c */ /* 0x000fe20003fc4270 */
[-CC-:B------:R-:W-:Y:S01]  /*1d160*/  FFMA.FTZ R192, R147, R4.reuse, -R171.reuse ;  /* 0x0000000493c07223 */ /* 0x180fe200000108ab */
[----:B------:R-:W-:Y:S01]  /*1d170*/  FMNMX.FTZ R3, R146, R3, !PT ;  /* 0x0000000392037209 */ /* 0x000fe20007810000 */
[-CC-:B------:R-:W-:Y:S01]  /*1d180*/  FFMA.FTZ R202, R137, R4.reuse, -R171.reuse ;  /* 0x0000000489ca7223 */ /* 0x180fe200000108ab */
[----:B------:R-:W-:Y:S01]  /*1d190*/  FSEL R122, R122, -INF , P5 ;  /* 0xff8000007a7a7808 */ /* 0x000fe20002800000 */
[-CC-:B------:R-:W-:Y:S01]  /*1d1a0*/  FFMA.FTZ R137, R129, R4.reuse, -R171.reuse ;  /* 0x0000000481897223 */ /* 0x180fe200000108ab */
[----:B------:R-:W-:Y:S01]  /*1d1b0*/  FMNMX.FTZ R3, R166, R3, !PT ;  /* 0x00000003a6037209 */ /* 0x000fe20007810000 */
[-CC-:B------:R-:W-:Y:S01]  /*1d1c0*/  FFMA.FTZ R194, R148, R4.reuse, -R171.reuse ;  /* 0x0000000494c27223 */ /* 0x180fe200000108ab */
        /* <DEDUP_REMOVED lines=15> */
[----:B------:R-:W-:Y:S01]  /*1d2c0*/  FFMA.FTZ R184, R149, R4, -R171 ;  /* 0x0000000495b87223 */ /* 0x000fe200000108ab */
[----:B------:R-:W-:Y:S01]  /*1d2d0*/  FSEL R156, R127, -INF , P5 ;  /* 0xff8000007f9c7808 */ /* 0x000fe20002800000 */
[----:B------:R-:W-:-:S02]  /*1d2e0*/  WARPGROUP.DEPBAR.LE gsb0, 0x0 ;  /* 0x00008000000079c5 */ /* 0x000fc40000010000 */
[----:B------:R-:W-:Y:S01]  /*1d2f0*/  FMNMX.FTZ R3, R130, R3, !PT ;  /* 0x0000000382037209 */ /* 0x000fe20007810000 */
[----:B------:R-:W-:Y:S01]  /*1d300*/  WARPGROUP.ARRIVE ;  /* 0x00000000000079c5 */ /* 0x000fe20000000000 */
[-CC-:B------:R-:W-:Y:S01]  /*1d310*/  FFMA.FTZ R136, R136, R4.reuse, -R171.reuse ;  /* 0x0000000488887223 */ /* 0x180fe200000108ab */
[-CC-:B------:R-:W-:Y:S01]  /*1d320*/  FFMA.FTZ R182, R150, R4.reuse, -R171.reuse ;  /* 0x0000000496b67223 */ /* 0x180fe200000108ab */
[----:B------:R-:W-:Y:S01]  /*1d330*/  FMNMX.FTZ R3, R131, R3, !PT ;  /* 0x0000000383037209 */ /* 0x000fe20007810000 */
[----:B------:R-:W-:Y:S01]  /*1d340*/  MUFU.EX2 R200, R200 ;  /* 0x000000c800c87308 */ /* 0x000fe20000000800 */
[-CC-:B------:R-:W-:Y:S01]  /*1d350*/  FFMA.FTZ R196, R140, R4.reuse, -R171.reuse ;  /* 0x000000048cc47223 */ /* 0x180fe200000108ab */
[-CC-:B------:R-:W-:Y:S01]  /*1d360*/  FFMA.FTZ R188, R163, R4.reuse, -R171.reuse ;  /* 0x00000004a3bc7223 */ /* 0x180fe200000108ab */
[----:B------:R-:W-:Y:S01]  /*1d370*/  FMNMX.FTZ R3, R134, R3, !PT ;  /* 0x0000000386037209 */ /* 0x000fe20007810000 */
[-CC-:B------:R-:W-:Y:S01]  /*1d380*/  FFMA.FTZ R190, R164, R4.reuse, -R171.reuse ;  /* 0x00000004a4be7223 */ /* 0x180fe200000108ab */
        /* <DEDUP_REMOVED lines=9> */
[----:B------:R-:W-:Y:S01]  /*1d420*/  FFMA.FTZ R138, R138, R4, -R171 ;  /* 0x000000048a8a7223 */ /* 0x000fe200000108ab */
[----:B------:R-:W-:Y:S01]  /*1d430*/  FMNMX.FTZ R3, R147, R3, !PT ;  /* 0x0000000393037209 */ /* 0x000fe20007810000 */
[----:B------:R-:W-:Y:S03]  /*1d440*/  MUFU.EX2 R202, R202 ;  /* 0x000000ca00ca7308 */ /* 0x000fe60000000800 */
[----:B------:R-:W-:-:S04]  /*1d450*/  FMNMX.FTZ R3, R148, R3, !PT ;  /* 0x0000000394037209 */ /* 0x000fc80007810000 */
[----:B------:R-:W-:Y:S01]  /*1d460*/  FMNMX.FTZ R3, R156, R3, !PT ;  /* 0x000000039c037209 */ /* 0x000fe20007810000 */
[----:B------:R-:W-:Y:S04]  /*1d470*/  MUFU.EX2 R137, R137 ;  /* 0x0000008900897308 */ /* 0x000fe80000000800 */
[----:B------:R-:W0:Y:S04]  /*1d480*/  SHFL.BFLY PT, R133, R3, 0x2, 0x1f ;  /* 0x0c401f0003857f89 */ /* 0x000e2800000e0000 */
[----:B------:R-:W-:Y:S08]  /*1d490*/  MUFU.EX2 R196, R196 ;  /* 0x000000c400c47308 */ /* 0x000ff00000000800 */
[----:B------:R-:W-:Y:S08]  /*1d4a0*/  MUFU.EX2 R129, R129 ;  /* 0x0000008100817308 */ /* 0x000ff00000000800 */
[----:B------:R-:W-:Y:S01]  /*1d4b0*/  MUFU.EX2 R198, R198 ;  /* 0x000000c600c67308 */ /* 0x000fe20000000800 */
[----:B0-----:R-:W-:Y:S01]  /*1d4c0*/  FMNMX.FTZ R3, R3, R133, !PT ;  /* 0x0000008503037209 */ /* 0x001fe20007810000 */
[-CC-:B------:R-:W-:Y:S01]  /*1d4d0*/  FFMA.FTZ R133, R124, R4.reuse, -R171.reuse ;  /* 0x000000047c857223 */ /* 0x180fe200000108ab */
[-CC-:B------:R-:W-:Y:S01]  /*1d4e0*/  FFMA.FTZ R124, R125, R4.reuse, -R171.reuse ;  /* 0x000000047d7c7223 */ /* 0x180fe200000108ab */
[----:B------:R-:W-:-:S04]  /*1d4f0*/  FFMA.FTZ R125, R167, R4, -R171 ;  /* 0x00000004a77d7223 */ /* 0x000fc800000108ab */
[----:B------:R-:W-:Y:S01]  /*1d500*/  MUFU.EX2 R128, R128 ;  /* 0x0000008000807308 */ /* 0x000fe20000000800 */
[----:B------:R-:W0:Y:S07]  /*1d510*/  SHFL.BFLY PT, R141, R3, 0x1, 0x1f ;  /* 0x0c201f00038d7f89 */ /* 0x000e2e00000e0000 */
[----:B------:R-:W-:Y:S08]  /*1d520*/  MUFU.EX2 R192, R192 ;  /* 0x000000c000c07308 */ /* 0x000ff00000000800 */
[----:B------:R-:W-:Y:S08]  /*1d530*/  MUFU.EX2 R132, R132 ;  /* 0x0000008400847308 */ /* 0x000ff00000000800 */
[----:B------:R-:W-:Y:S01]  /*1d540*/  MUFU.EX2 R194, R194 ;  /* 0x000000c200c27308 */ /* 0x000fe20000000800 */
[----:B0-----:R-:W-:Y:S01]  /*1d550*/  FMNMX.FTZ R3, R3, R141, !PT ;  /* 0x0000008d03037209 */ /* 0x001fe20007810000 */
[----:B------:R-:W-:-:S03]  /*1d560*/  FFMA.FTZ R141, R151, R4, -R171 ;  /* 0x00000004978d7223 */ /* 0x000fc600000108ab */
        /* <DEDUP_REMOVED lines=8> */
[----:B------:R-:W-:Y:S02]  /*1d5f0*/  VIADD R14, R2, 0x300 ;  /* 0x00000300020e7836 */ /* 0x000fe40000000000 */
[-C--:B------:R-:W-:Y:S01]  /*1d600*/  FFMA.FTZ R201, R0, R4.reuse, -R149 ;  /* 0x0000000400c97223 */ /* 0x080fe20000010895 */
[----:B------:R-:W-:Y:S01]  /*1d610*/  FADD.FTZ R2, -R15, R9 ;  /* 0x000000090f027221 */ /* 0x000fe20000010100 */
[----:B------:R-:W-:Y:S01]  /*1d620*/  IMAD.MOV.U32 R15, RZ, RZ, 0x40000040 ;  /* 0x40000040ff0f7424 */ /* 0x000fe200078e00ff */
[----:B------:R-:W-:Y:S01]  /*1d630*/  FSEL R0, R5, RZ, P4 ;  /* 0x000000ff05007208 */ /* 0x000fe20002000000 */
[-CC-:B------:R-:W-:Y:S01]  /*1d640*/  FFMA.FTZ R150, R170, R4.reuse, -R149.reuse ;  /* 0x00000004aa967223 */ /* 0x180fe20000010895 */
[----:B------:R-:W-:Y:S01]  /*1d650*/  R2UR UR6, R14 ;  /* 0x000000000e0672ca */ /* 0x000fe200000e0000 */
[-C--:B------:R-:W-:Y:S01]  /*1d660*/  FMUL.FTZ R2, R2, R4.reuse ;  /* 0x0000000402027220 */ /* 0x080fe20000410000 */
[----:B------:R-:W-:Y:S01]  /*1d670*/  R2UR UR7, R15 ;  /* 0x000000000f0772ca */ /* 0x000fe200000e0000 */
[----:B------:R-:W-:Y:S01]  /*1d680*/  FADD.FTZ R0, -R0, R10 ;  /* 0x0000000a00007221 */ /* 0x000fe20000010100 */
[----:B------:R-:W-:Y:S01]  /*1d690*/  MUFU.EX2 R201, R201 ;  /* 0x000000c900c97308 */ /* 0x000fe20000000800 */
[-CC-:B------:R-:W-:Y:S01]  /*1d6a0*/  FFMA.FTZ R151, R20, R4.reuse, -R149.reuse ;  /* 0x0000000414977223 */ /* 0x180fe20000010895 */
[-CC-:B------:R-:W-:Y:S01]  /*1d6b0*/  FFMA.FTZ R199, R21, R4.reuse, -R149.reuse ;  /* 0x0000000415c77223 */ /* 0x180fe20000010895 */
[-C--:B------:R-:W-:Y:S01]  /*1d6c0*/  FMUL.FTZ R0, R0, R4.reuse ;  /* 0x0000000400007220 */ /* 0x080fe20000410000 */
[-CC-:B------:R-:W-:Y:S01]  /*1d6d0*/  FFMA.FTZ R20, R160, R4.reuse, -R149.reuse ;  /* 0x00000004a0147223 */ /* 0x180fe20000010895 */
[-CC-:B------:R-:W-:Y:S01]  /*1d6e0*/  FFMA.FTZ R193, R152, R4.reuse, -R149.reuse ;  /* 0x0000000498c17223 */ /* 0x180fe20000010895 */
[-CC-:B------:R-:W-:Y:S01]  /*1d6f0*/  FFMA.FTZ R21, R153, R4.reuse, -R149.reuse ;  /* 0x0000000499157223 */ /* 0x180fe20000010895 */
[-CC-:B------:R-:W-:Y:S01]  /*1d700*/  FFMA.FTZ R195, R154, R4.reuse, -R149.reuse ;  /* 0x000000049ac37223 */ /* 0x180fe20000010895 */
[----:B------:R-:W0:Y:S01]  /*1d710*/  MUFU.EX2 R2, R2 ;  /* 0x0000000200027308 */ /* 0x000e220000000800 */
[-CC-:B------:R-:W-:Y:S01]  /*1d720*/  FFMA.FTZ R152, R155, R4.reuse, -R149.reuse ;  /* 0x000000049b987223 */ /* 0x180fe20000010895 */
[-CC-:B------:R-:W-:Y:S01]  /*1d730*/  FFMA.FTZ R189, R144, R4.reuse, -R149.reuse ;  /* 0x0000000490bd7223 */ /* 0x180fe20000010895 */
[----:B------:R-:W-:Y:S01]  /*1d740*/  HGMMA.64x192x16.F32.BF16 R24, R176, gdesc[UR4].tnspB, R24, gsb0 ;  /* 0x42e00004b0187df0 */ /* 0x000fe20008001818 */
        /* <DEDUP_REMOVED lines=14> */
[----:B------:R-:W-:Y:S01]  /*1d830*/  FFMA.FTZ R148, R148, R4, -R149 ;  /* 0x0000000494947223 */ /* 0x000fe20000010895 */
[C---:B------:R-:W-:Y:S01]  /*1d840*/  ISETP.GT.AND P3, PT, R8.reuse, R223, PT ;  /* 0x000000df0800720c */ /* 0x040fe20003f64270 */
[----:B------:R-:W-:-:S04]  /*1d850*/  VIADD R8, R8, 0xffffffff ;  /* 0xffffffff08087836 */ /* 0x000fc80000000000 */
[----:B------:R-:W0:Y:S01]  /*1d860*/  MUFU.EX2 R203, R203 ;  /* 0x000000cb00cb7308 */ /* 0x000e220000000800 */
[----:B-1----:R-:W-:Y:S01]  /*1d870*/  FFMA.FTZ R7, R0, R7, R200 ;  /* 0x0000000700077223 */ /* 0x002fe200000100c8 */
[----:B------:R-:W-:-:S03]  /*1d880*/  F2FP.BF16.F32.PACK_AB R200, R136, R200 ;  /* 0x000000c888c8723e */ /* 0x000fc600000010ff */
[----:B------:R-:W-:-:S03]  /*1d890*/  FADD.FTZ R7, R136, R7 ;  /* 0x0000000788077221 */ /* 0x000fc60000010000 */
[----:B------:R-:W1:Y:S01]  /*1d8a0*/  MUFU.EX2 R12, R12 ;  /* 0x0000000c000c7308 */ /* 0x000e620000000800 */
[----:B--2---:R-:W-:Y:S01]  /*1d8b0*/  FADD.FTZ R6, R150, R6 ;  /* 0x0000000696067221 */ /* 0x004fe20000010000 */
[----:B------:R-:W-:Y:S01]  /*1d8c0*/  FADD.FTZ R7, R202, R7 ;  /* 0x00000007ca077221 */ /* 0x000fe20000010000 */
[C---:B------:R-:W-:Y:S02]  /*1d8d0*/  F2FP.BF16.F32.PACK_AB R202, R137.reuse, R202 ;  /* 0x000000ca89ca723e */ /* 0x040fe400000010ff */
[----:B------:R-:W-:Y:S01]  /*1d8e0*/  F2FP.BF16.F32.PACK_AB R201, R150, R201 ;  /* 0x000000c996c9723e */ /* 0x000fe200000010ff */
[----:B------:R-:W-:Y:S02]  /*1d8f0*/  FADD.FTZ R7, R137, R7 ;  /* 0x0000000789077221 */ /* 0x000fe40000010000 */
[----:B------:R-:W2:Y:S08]  /*1d900*/  MUFU.EX2 R197, R197 ;  /* 0x000000c500c57308 */ /* 0x000eb00000000800 */
[----:B------:R-:W3:Y:S08]  /*1d910*/  MUFU.EX2 R151, R151 ;  /* 0x0000009700977308 */ /* 0x000ef00000000800 */
[----:B------:R-:W4:Y:S08]  /*1d920*/  MUFU.EX2 R199, R199 ;  /* 0x000000c700c77308 */ /* 0x000f300000000800 */
[----:B------:R-:W4:Y:S08]  /*1d930*/  MUFU.EX2 R20, R20 ;  /* 0x0000001400147308 */ /* 0x000f300000000800 */
[----:B------:R-:W4:Y:S08]  /*1d940*/  MUFU.EX2 R193, R193 ;  /* 0x000000c100c17308 */ /* 0x000f300000000800 */
[----:B------:R-:W4:Y:S08]  /*1d950*/  MUFU.EX2 R21, R21 ;  /* 0x0000001500157308 */ /* 0x000f300000000800 */
[----:B------:R-:W4:Y:S08]  /*1d960*/  MUFU.EX2 R195, R195 ;  /* 0x000000c300c37308 */ /* 0x000f300000000800 */
[----:B------:R-:W4:Y:S08]  /*1d970*/  MUFU.EX2 R152, R152 ;  /* 0x0000009800987308 */ /* 0x000f300000000800 */
[----:B------:R-:W-:Y:S08]  /*1d980*/  MUFU.EX2 R188, R188 ;  /* 0x000000bc00bc7308 */ /* 0x000ff00000000800 */
        /* <DEDUP_REMOVED lines=10> */
[----:B------:R-:W-:Y:S08]  /*1da30*/  MUFU.EX2 R186, R186 ;  /* 0x000000ba00ba7308 */ /* 0x000ff00000000800 */
[----:B------:R-:W-:Y:S08]  /*1da40*/  MUFU.EX2 R187, R187 ;  /* 0x000000bb00bb7308 */ /* 0x000ff00000000800 */
[----:B------:R-:W-:Y:S01]  /*1da50*/  MUFU.EX2 R123, R123 ;  /* 0x0000007b007b7308 */ /* 0x000fe20000000800 */
[----:B------:R-:W-:-:S02]  /*1da60*/  WARPGROUP.DEPBAR.LE gsb0, 0x0 ;  /* 0x00008000000079c5 */ /* 0x000fc40000010000 */
[----:B------:R0:W-:Y:S05]  /*1da70*/  @!P1 SYNCS.ARRIVE.TRANS64.RED.A1T0 RZ, [R13+URZ], RZ ;  /* 0x000000ff0dff99a7 */ /* 0x0001ea000810043f */
[----:B------:R-:W-:Y:S01]  /*1da80*/  MUFU.EX2 R180, R159 ;  /* 0x0000009f00b47308 */ /* 0x000fe20000000800 */
[----:B0-----:R-:W-:Y:S01]  /*1da90*/  FADD.FTZ R13, R203, R6 ;  /* 0x00000006cb0d7221 */ /* 0x001fe20000010000 */
[----:B------:R0:W-:Y:S01]  /*1daa0*/  @!P1 SYNCS.ARRIVE.TRANS64.RED.A1T0 RZ, [R11+URZ], RZ ;  /* 0x000000ff0bff99a7 */ /* 0x0001e2000810043f */
[C---:B-1----:R-:W-:Y:S02]  /*1dab0*/  F2FP.BF16.F32.PACK_AB R203, R12.reuse, R203 ;  /* 0x000000cb0ccb723e */ /* 0x042fe400000010ff */
[----:B------:R-:W-:-:S03]  /*1dac0*/  FADD.FTZ R13, R12, R13 ;  /* 0x0000000d0c0d7221 */ /* 0x000fc60000010000 */
[----:B------:R-:W1:Y:S01]  /*1dad0*/  MUFU.EX2 R6, R139 ;  /* 0x0000008b00067308 */ /* 0x000e620000000800 */
[----:B--2---:R-:W-:Y:S01]  /*1dae0*/  FADD.FTZ R13, R197, R13 ;  /* 0x0000000dc50d7221 */ /* 0x004fe20000010000 */
[----:B0-----:R-:W-:Y:S01]  /*1daf0*/  FADD.FTZ R11, R196, R7 ;  /* 0x00000007c40b7221 */ /* 0x001fe20000010000 */
[----:B------:R-:W-:Y:S01]  /*1db00*/  FFMA.FTZ R7, R143, R4, -R149 ;  /* 0x000000048f077223 */ /* 0x000fe20000010895 */
[----:B------:R-:W-:Y:S01]  /*1db10*/  F2FP.BF16.F32.PACK_AB R196, R129, R196 ;  /* 0x000000c481c4723e */ /* 0x000fe200000010ff */
[----:B---3--:R-:W-:Y:S01]  /*1db20*/  FADD.FTZ R13, R151, R13 ;  /* 0x0000000d970d7221 */ /* 0x008fe20000010000 */
[----:B------:R-:W-:Y:S02]  /*1db30*/  FADD.FTZ R11, R129, R11 ;  /* 0x0000000b810b7221 */ /* 0x000fe40000010000 */
[----:B------:R-:W-:Y:S01]  /*1db40*/  MUFU.EX2 R181, R181 ;  /* 0x000000b500b57308 */ /* 0x000fe20000000800 */
[----:B------:R-:W-:Y:S01]  /*1db50*/  F2FP.BF16.F32.PACK_AB R197, R151, R197 ;  /* 0x000000c597c5723e */ /* 0x000fe200000010ff */
[----:B----4-:R-:W-:Y:S01]  /*1db60*/  FADD.FTZ R13, R199, R13 ;  /* 0x0000000dc70d7221 */ /* 0x010fe20000010000 */
[----:B------:R-:W-:Y:S01]  /*1db70*/  FADD.FTZ R14, R198, R11 ;  /* 0x0000000bc60e7221 */ /* 0x000fe20000010000 */
[-CC-:B------:R-:W-:Y:S01]  /*1db80*/  FFMA.FTZ R11, R131, R4.reuse, -R149.reuse ;  /* 0x00000004830b7223 */ /* 0x180fe20000010895 */
[----:B------:R-:W-:Y:S01]  /*1db90*/  FFMA.FTZ R149, R156, R4, -R149 ;  /* 0x000000049c957223 */ /* 0x000fe20000010895 */
[----:B------:R-:W-:Y:S01]  /*1dba0*/  FADD.FTZ R13, R20, R13 ;  /* 0x0000000d140d7221 */ /* 0x000fe20000010000 */
[C---:B------:R-:W-:Y:S01]  /*1dbb0*/  FADD.FTZ R14, R128.reuse, R14 ;  /* 0x0000000e800e7221 */ /* 0x040fe20000010000 */
[----:B------:R-:W0:Y:S01]  /*1dbc0*/  MUFU.EX2 R7, R7 ;  /* 0x0000000700077308 */ /* 0x000e220000000800 */
[----:B------:R-:W-:Y:S01]  /*1dbd0*/  F2FP.BF16.F32.PACK_AB R198, R128, R198 ;  /* 0x000000c680c6723e */ /* 0x000fe200000010ff */
[----:B------:R-:W-:Y:S01]  /*1dbe0*/  FADD.FTZ R13, R193, R13 ;  /* 0x0000000dc10d7221 */ /* 0x000fe20000010000 */
[----:B------:R-:W-:Y:S01]  /*1dbf0*/  FADD.FTZ R14, R192, R14 ;  /* 0x0000000ec00e7221 */ /* 0x000fe20000010000 */
[----:B------:R-:W-:-:S02]  /*1dc00*/  F2FP.BF16.F32.PACK_AB R199, R20, R199 ;  /* 0x000000c714c7723e */ /* 0x000fc400000010ff */
[----:B------:R-:W-:Y:S01]  /*1dc10*/  FADD.FTZ R13, R21, R13 ;  /* 0x0000000d150d7221 */ /* 0x000fe20000010000 */
[C---:B------:R-:W-:Y:S01]  /*1dc20*/  FADD.FTZ R14, R132.reuse, R14 ;  /* 0x0000000e840e7221 */ /* 0x040fe20000010000 */
[----:B------:R-:W-:Y:S01]  /*1dc30*/  MUFU.EX2 R133, R133 ;  /* 0x0000008500857308 */ /* 0x000fe20000000800 */
[----:B------:R-:W-:Y:S01]  /*1dc40*/  F2FP.BF16.F32.PACK_AB R192, R132, R192 ;  /* 0x000000c084c0723e */ /* 0x000fe200000010ff */
[----:B------:R-:W-:Y:S01]  /*1dc50*/  FADD.FTZ R13, R195, R13 ;  /* 0x0000000dc30d7221 */ /* 0x000fe20000010000 */
[----:B------:R-:W-:Y:S01]  /*1dc60*/  FADD.FTZ R14, R194, R14 ;  /* 0x0000000ec20e7221 */ /* 0x000fe20000010000 */
[----:B------:R-:W-:Y:S02]  /*1dc70*/  F2FP.BF16.F32.PACK_AB R193, R21, R193 ;  /* 0x000000c115c1723e */ /* 0x000fe400000010ff */
[----:B------:R-:W-:Y:S01]  /*1dc80*/  FADD.FTZ R13, R152, R13 ;  /* 0x0000000d980d7221 */ /* 0x000fe20000010000 */
[C---:B------:R-:W-:Y:S01]  /*1dc90*/  FADD.FTZ R14, R120.reuse, R14 ;  /* 0x0000000e780e7221 */ /* 0x040fe20000010000 */
[----:B------:R-:W2:Y:S01]  /*1dca0*/  MUFU.EX2 R11, R11 ;  /* 0x0000000b000b7308 */ /* 0x000ea20000000800 */
[----:B------:R-:W-:Y:S01]  /*1dcb0*/  F2FP.BF16.F32.PACK_AB R194, R120, R194 ;  /* 0x000000c278c2723e */ /* 0x000fe200000010ff */
[----:B------:R-:W-:Y:S01]  /*1dcc0*/  FADD.FTZ R13, R189, R13 ;  /* 0x0000000dbd0d7221 */ /* 0x000fe20000010000 */
[----:B------:R-:W-:Y:S01]  /*1dcd0*/  FADD.FTZ R14, R188, R14 ;  /* 0x0000000ebc0e7221 */ /* 0x000fe20000010000 */
[----:B------:R-:W-:-:S02]  /*1dce0*/  F2FP.BF16.F32.PACK_AB R189, R10, R189 ;  /* 0x000000bd0abd723e */ /* 0x000fc400000010ff */
[----:B------:R-:W-:Y:S01]  /*1dcf0*/  FADD.FTZ R13, R10, R13 ;  /* 0x0000000d0a0d7221 */ /* 0x000fe20000010000 */
[----:B------:R-:W-:Y:S01]  /*1dd00*/  FADD.FTZ R14, R121, R14 ;  /* 0x0000000e790e7221 */ /* 0x000fe20000010000 */
[----:B------:R-:W-:Y:S01]  /*1dd10*/  MUFU.EX2 R182, R182 ;  /* 0x000000b600b67308 */ /* 0x000fe20000000800 */
[----:B------:R-:W-:Y:S01]  /*1dd20*/  F2FP.BF16.F32.PACK_AB R195, R152, R195 ;  /* 0x000000c398c3723e */ /* 0x000fe200000010ff */
[----:B------:R-:W-:Y:S01]  /*1dd30*/  FADD.FTZ R13, R191, R13 ;  /* 0x0000000dbf0d7221 */ /* 0x000fe20000010000 */
[----:B------:R-:W-:Y:S01]  /*1dd40*/  FADD.FTZ R14, R190, R14 ;  /* 0x0000000ebe0e7221 */ /* 0x000fe20000010000 */
[C---:B------:R-:W-:Y:S02]  /*1dd50*/  F2FP.BF16.F32.PACK_AB R191, R9.reuse, R191 ;  /* 0x000000bf09bf723e */ /* 0x040fe400000010ff */
[----:B------:R-:W-:Y:S01]  /*1dd60*/  FADD.FTZ R13, R9, R13 ;  /* 0x0000000d090d7221 */ /* 0x000fe20000010000 */
[----:B------:R-:W-:Y:S01]  /*1dd70*/  FADD.FTZ R14, R127, R14 ;  /* 0x0000000e7f0e7221 */ /* 0x000fe20000010000 */
[----:B------:R-:W3:Y:S01]  /*1dd80*/  MUFU.EX2 R183, R183 ;  /* 0x000000b700b77308 */ /* 0x000ee20000000800 */
[----:B------:R-:W-:Y:S01]  /*1dd90*/  F2FP.BF16.F32.PACK_AB R188, R121, R188 ;  /* 0x000000bc79bc723e */ /* 0x000fe200000010ff */
[----:B------:R-:W-:Y:S01]  /*1dda0*/  FADD.FTZ R13, R185, R13 ;  /* 0x0000000db90d7221 */ /* 0x000fe20000010000 */
[----:B------:R-:W-:Y:S01]  /*1ddb0*/  FADD.FTZ R14, R184, R14 ;  /* 0x0000000eb80e7221 */ /* 0x000fe20000010000 */
[----:B-1----:R-:W-:-:S02]  /*1ddc0*/  F2FP.BF16.F32.PACK_AB R185, R6, R185 ;  /* 0x000000b906b9723e */ /* 0x002fc400000010ff */
[----:B------:R-:W-:Y:S01]  /*1ddd0*/  FADD.FTZ R12, R6, R13 ;  /* 0x0000000d060c7221 */ /* 0x000fe20000010000 */
[----:B------:R-:W-:Y:S01]  /*1dde0*/  FADD.FTZ R15, R126, R14 ;  /* 0x0000000e7e0f7221 */ /* 0x000fe20000010000 */
[----:B------:R-:W1:Y:S01]  /*1ddf0*/  MUFU.EX2 R140, R140 ;  /* 0x0000008c008c7308 */ /* 0x000e620000000800 */
[----:B------:R-:W-:Y:S01]  /*1de00*/  F2FP.BF16.F32.PACK_AB R190, R127, R190 ;  /* 0x000000be7fbe723e */ /* 0x000fe200000010ff */
[----:B------:R-:W-:Y:S01]  /*1de10*/  FADD.FTZ R12, R187, R12 ;  /* 0x0000000cbb0c7221 */ /* 0x000fe20000010000 */
[----:B------:R-:W-:Y:S01]  /*1de20*/  FADD.FTZ R14, R186, R15 ;  /* 0x0000000fba0e7221 */ /* 0x000fe20000010000 */
[C---:B0-----:R-:W-:Y:S02]  /*1de30*/  F2FP.BF16.F32.PACK_AB R187, R7.reuse, R187 ;  /* 0x000000bb07bb723e */ /* 0x041fe400000010ff */
[----:B------:R-:W-:Y:S01]  /*1de40*/  FADD.FTZ R12, R7, R12 ;  /* 0x0000000c070c7221 */ /* 0x000fe20000010000 */
[----:B------:R-:W-:Y:S01]  /*1de50*/  FADD.FTZ R13, R123, R14 ;  /* 0x0000000e7b0d7221 */ /* 0x000fe20000010000 */
[----:B------:R-:W0:Y:S01]  /*1de60*/  MUFU.EX2 R135, R135 ;  /* 0x0000008700877308 */ /* 0x000e220000000800 */
[----:B------:R-:W-:Y:S01]  /*1de70*/  F2FP.BF16.F32.PACK_AB R184, R126, R184 ;  /* 0x000000b87eb8723e */ /* 0x000fe200000010ff */
[----:B------:R-:W-:Y:S01]  /*1de80*/  FADD.FTZ R12, R181, R12 ;  /* 0x0000000cb50c7221 */ /* 0x000fe20000010000 */
[----:B------:R-:W-:Y:S01]  /*1de90*/  FADD.FTZ R10, R180, R13 ;  /* 0x0000000db40a7221 */ /* 0x000fe20000010000 */
[----:B--2---:R-:W-:-:S02]  /*1dea0*/  F2FP.BF16.F32.PACK_AB R181, R11, R181 ;  /* 0x000000b50bb5723e */ /* 0x004fc400000010ff */
[----:B------:R-:W-:Y:S01]  /*1deb0*/  FADD.FTZ R12, R11, R12 ;  /* 0x0000000c0b0c7221 */ /* 0x000fe20000010000 */
[----:B------:R-:W-:Y:S01]  /*1dec0*/  FADD.FTZ R9, R133, R10 ;  /* 0x0000000a85097221 */ /* 0x000fe20000010000 */
[----:B------:R-:W2:Y:S01]  /*1ded0*/  MUFU.EX2 R124, R124 ;  /* 0x0000007c007c7308 */ /* 0x000ea20000000800 */
[----:B------:R-:W-:Y:S01]  /*1dee0*/  F2FP.BF16.F32.PACK_AB R186, R123, R186 ;  /* 0x000000ba7bba723e */ /* 0x000fe200000010ff */
[----:B---3--:R-:W-:Y:S01]  /*1def0*/  FADD.FTZ R12, R183, R12 ;  /* 0x0000000cb70c7221 */ /* 0x008fe20000010000 */
[----:B------:R-:W-:Y:S01]  /*1df00*/  FADD.FTZ R9, R182, R9 ;  /* 0x00000009b6097221 */ /* 0x000fe20000010000 */
[----:B------:R-:W-:Y:S01]  /*1df10*/  F2FP.BF16.F32.PACK_AB R180, R133, R180 ;  /* 0x000000b485b4723e */ /* 0x000fe200000010ff */
[----:B------:R-:W-:Y:S01]  /*1df20*/  IMAD.MOV.U32 R11, RZ, RZ, R208 ;  /* 0x000000ffff0b7224 */ /* 0x000fe200078e00d0 */
[C---:B-1----:R-:W-:Y:S01]  /*1df30*/  F2FP.BF16.F32.PACK_AB R182, R140.reuse, R182 ;  /* 0x000000b68cb6723e */ /* 0x042fe200000010ff */
[----:B------:R-:W-:Y:S01]  /*1df40*/  FADD.FTZ R9, R140, R9 ;  /* 0x000000098c097221 */ /* 0x000fe20000010000 */
[----:B------:R-:W1:Y:S01]  /*1df50*/  MUFU.EX2 R122, R122 ;  /* 0x0000007a007a7308 */ /* 0x000e620000000800 */
[C---:B0-----:R-:W-:Y:S01]  /*1df60*/  FADD.FTZ R7, R135.reuse, R12 ;  /* 0x0000000c87077221 */ /* 0x041fe20000010000 */
[----:B------:R-:W-:Y:S01]  /*1df70*/  F2FP.BF16.F32.PACK_AB R183, R135, R183 ;  /* 0x000000b787b7723e */ /* 0x000fe200000010ff */
[----:B------:R-:W-:-:S05]  /*1df80*/  IMAD.MOV.U32 R12, RZ, RZ, R205 ;  /* 0x000000ffff0c7224 */ /* 0x000fca00078e00cd */
[----:B------:R-:W0:Y:S01]  /*1df90*/  MUFU.EX2 R125, R125 ;  /* 0x0000007d007d7308 */ /* 0x000e220000000800 */
[----:B--2---:R-:W-:-:S07]  /*1dfa0*/  FADD.FTZ R6, R124, R9 ;  /* 0x000000097c067221 */ /* 0x004fce0000010000 */
[----:B------:R-:W2:Y:S01]  /*1dfb0*/  MUFU.EX2 R147, R147 ;  /* 0x0000009300937308 */ /* 0x000ea20000000800 */
[----:B-1----:R-:W-:-:S07]  /*1dfc0*/  FADD.FTZ R10, R122, R7 ;  /* 0x000000077a0a7221 */ /* 0x002fce0000010000 */
[----:B------:R-:W1:Y:S01]  /*1dfd0*/  MUFU.EX2 R138, R138 ;  /* 0x0000008a008a7308 */ /* 0x000e620000000800 */
[C---:B0-----:R-:W-:Y:S01]  /*1dfe0*/  FADD.FTZ R7, R125.reuse, R6 ;  /* 0x000000067d077221 */ /* 0x041fe20000010000 */
[----:B------:R-:W-:-:S06]  /*1dff0*/  F2FP.BF16.F32.PACK_AB R176, R125, R124 ;  /* 0x0000007c7db0723e */ /* 0x000fcc00000010ff */
[----:B------:R-:W0:Y:S01]  /*1e000*/  MUFU.EX2 R148, R148 ;  /* 0x0000009400947308 */ /* 0x000e220000000800 */
[C---:B--2---:R-:W-:Y:S01]  /*1e010*/  FADD.FTZ R9, R147.reuse, R10 ;  /* 0x0000000a93097221 */ /* 0x044fe20000010000 */
[----:B------:R-:W-:-:S06]  /*1e020*/  F2FP.BF16.F32.PACK_AB R177, R147, R122 ;  /* 0x0000007a93b1723e */ /* 0x000fcc00000010ff */
[----:B------:R-:W2:Y:S01]  /*1e030*/  MUFU.EX2 R141, R141 ;  /* 0x0000008d008d7308 */ /* 0x000ea20000000800 */
[----:B-1----:R-:W-:-:S07]  /*1e040*/  FADD.FTZ R6, R138, R7 ;  /* 0x000000078a067221 */ /* 0x002fce0000010000 */
[----:B------:R-:W1:Y:S01]  /*1e050*/  MUFU.EX2 R149, R149 ;  /* 0x0000009500957308 */ /* 0x000e620000000800 */
[----:B0-----:R-:W-:Y:S01]  /*1e060*/  FADD.FTZ R10, R148, R9 ;  /* 0x00000009940a7221 */ /* 0x001fe20000010000 */
[----:B------:R-:W-:Y:S02]  /*1e070*/  IMAD.MOV.U32 R9, RZ, RZ, R3 ;  /* 0x000000ffff097224 */ /* 0x000fe400078e0003 */
[C---:B--2---:R-:W-:Y:S01]  /*1e080*/  FADD.FTZ R7, R141.reuse, R6 ;  /* 0x000000068d077221 */ /* 0x044fe20000010000 */
[----:B------:R-:W-:Y:S01]  /*1e090*/  F2FP.BF16.F32.PACK_AB R178, R141, R138 ;  /* 0x0000008a8db2723e */ /* 0x000fe200000010ff */
[C---:B-1----:R-:W-:Y:S01]  /*1e0a0*/  FADD.FTZ R6, R149.reuse, R10 ;  /* 0x0000000a95067221 */ /* 0x042fe20000010000 */
[----:B------:R-:W-:Y:S01]  /*1e0b0*/  F2FP.BF16.F32.PACK_AB R179, R149, R148 ;  /* 0x0000009495b3723e */ /* 0x000fe200000010ff */
[----:B------:R-:W-:Y:S01]  /*1e0c0*/  IMAD.MOV.U32 R10, RZ, RZ, R5 ;  /* 0x000000ffff0a7224 */ /* 0x000fe200078e0005 */
[----:B------:R-:W-:Y:S06]  /*1e0d0*/  @P3 BRA `(.L_x_2922) ;  /* 0xffffffa000d03947 */ /* 0x000fec000383ffff */
[----:B------:R-:W-:Y:S05]  /*1e0e0*/  BSYNC B1 ;  /* 0x0000000000017941 */ /* 0x000fea0003800000 */
.L_x_2911:
[----:B------:R-:W-:Y:S05]  /*1e0f0*/  BSYNC B0 ;  /* 0x0000000000007941 */ /* 0x000fea0003800000 */
.L_x_2910:
[----:B------:R-:W-:Y:S01]  /*1e100*/  ISETP.GE.AND P2, PT, R8, RZ, PT ;  /* 0x000000ff0800720c */ /* 0x000fe20003f46270 */
[----:B------:R-:W-:-:S12]  /*1e110*/  BSSY B0, `(.L_x_2923) ;  /* 0x000054f000007945 */ /* 0x000fd80003800000 */
[----:B------:R-:W-:Y:S05]  /*1e120*/  @!P2 BRA `(.L_x_2924) ;  /* 0x000000540034a947 */ /* 0x000fea0003800000 */
[----:B------:R-:W-:Y:S02]  /*1e130*/  IMAD.MOV.U32 R9, RZ, RZ, R3 ;  /* 0x000000ffff097224 */ /* 0x000fe400078e0003 */
[----:B------:R-:W-:Y:S02]  /*1e140*/  IMAD.MOV.U32 R10, RZ, RZ, R5 ;  /* 0x000000ffff0a7224 */ /* 0x000fe400078e0005 */
[----:B------:R-:W-:Y:S02]  /*1e150*/  IMAD.MOV.U32 R11, RZ, RZ, R208 ;  /* 0x000000ffff0b7224 */ /* 0x000fe400078e00d0 */
[----:B------:R-:W-:-:S07]  /*1e160*/  IMAD.MOV.U32 R12, RZ, RZ, R205 ;  /* 0x000000ffff0c7224 */ /* 0x000fce00078e00cd */
.L_x_2935:
[----:B------:R-:W-:-:S05]  /*1e170*/  VIADD R13, R12, 0x1 ;  /* 0x000000010c0d7836 */ /* 0x000fca0000000000 */
[----:B------:R-:W-:-:S04]  /*1e180*/  ISETP.NE.AND P2, PT, R13, 0x2, PT ;  /* 0x000000020d00780c */ /* 0x000fc80003f45270 */
[----:B------:R-:W-:Y:S02]  /*1e190*/  SEL R13, R13, RZ, P2 ;  /* 0x000000ff0d0d7207 */ /* 0x000fe40001000000 */
[----:B------:R-:W-:-:S03]  /*1e1a0*/  SEL R208, RZ, 0x1, P2 ;  /* 0x00000001ffd07807 */ /* 0x000fc60001000000 */
[----:B------:R-:W-:Y:S01]  /*1e1b0*/  IMAD.MOV.U32 R205, RZ, RZ, R13 ;  /* 0x000000ffffcd7224 */ /* 0x000fe200078e000d */
[----:B------:R-:W-:Y:S01]  /*1e1c0*/  LOP3.LUT R208, R11, R208, RZ, 0x3c, !PT ;  /* 0x000000d00bd07212 */ /* 0x000fe200078e3cff */
[----:B------:R-:W-:Y:S06]  /*1e1d0*/  @!P0 BRA `(.L_x_2925) ;  /* 0x0000000000048947 */ /* 0x000fec0003800000 */
[----:B------:R-:W-:Y:S01]  /*1e1e0*/  BPT.TRAP 0x1 ;  /* 0x000000040000795c */ /* 0x000fe20000300000 */
.L_x_2925:
[----:B------:R-:W-:Y:S01]  /*1e1f0*/  IMAD R4, R205, 0x8, R16 ;  /* 0x00000008cd047824 */ /* 0x000fe200078e0210 */
[----:B------:R-:W-:-:S04]  /*1e200*/  SHF.L.U32 R5, R208, 0x1f, RZ ;  /* 0x0000001fd0057819 */ /* 0x000fc800000006ff */
[----:B------:R0:W1:Y:S01]  /*1e210*/  SYNCS.PHASECHK.TRANS64.TRYWAIT P2, [R4+URZ+0x36830], R5 ;  /* 0x03683005040075a7 */ /* 0x000062000804017f */
[----:B------:R-:W-:Y:S05]  /*1e220*/  @!P0 BRA `(.L_x_2926) ;  /* 0x0000000000048947 */ /* 0x000fea0003800000 */
[----:B------:R-:W-:Y:S01]  /*1e230*/  BPT.TRAP 0x1 ;  /* 0x000000040000795c */ /* 0x000fe20000300000 */
.L_x_2926:
[----:B------:R-:W-:Y:S01]  /*1e240*/  IMAD R3, R205, 0xa80, R221 ;  /* 0x00000a80cd037824 */ /* 0x000fe200078e02dd */
[----:B------:R-:W-:Y:S03]  /*1e250*/  BSSY B1, `(.L_x_2927) ;  /* 0x0000006000017945 */ /* 0x000fe60003800000 */
[C---:B------:R-:W-:Y:S02]  /*1e260*/  VIADD R122, R3.reuse, 0x80 ;  /* 0x00000080037a7836 */ /* 0x040fe40000000000 */
[----:B------:R-:W-:Y:S01]  /*1e270*/  VIADD R124, R3, 0x100 ;  /* 0x00000100037c7836 */ /* 0x000fe20000000000 */
[----:B-1----:R-:W-:Y:S06]  /*1e280*/  @P2 BRA `(.L_x_2928) ;  /* 0x0000000000082947 */ /* 0x002fec0003800000 */
[----:B------:R-:W1:Y:S02]  /*1e290*/  SYNCS.PHASECHK.TRANS64.TRYWAIT P2, [R4+URZ+0x36830], R5 ;  /* 0x03683005040075a7 */ /* 0x000e64000804017f */
[----:B-1----:R-:W-:Y:S05]  /*1e2a0*/  @!P2 BRA `(.L_x_2929) ;  /* 0x000001180080a947 */ /* 0x002fea0003800000 */
.L_x_2928:
[----:B------:R-:W-:Y:S05]  /*1e2b0*/  BSYNC B1 ;  /* 0x0000000000017941 */ /* 0x000fea0003800000 */
.L_x_2927:
        /* <DEDUP_REMOVED lines=16> */
[C---:B------:R-:W-:Y:S01]  /*1e3c0*/  VIADD R210, R3.reuse, 0x84 ;  /* 0x0000008403d27836 */ /* 0x040fe20000000000 */
[----:B------:R-:W-:Y:S01]  /*1e3d0*/  R2UR UR18, R120 ;  /* 0x00000000781272ca */ /* 0x000fe200000e0000 */
[----:B------:R-:W-:Y:S01]  /*1e3e0*/  IMAD.MOV.U32 R211, RZ, RZ, 0x40000040 ;  /* 0x40000040ffd37424 */ /* 0x000fe200078e00ff */
[----:B------:R-:W-:Y:S01]  /*1e3f0*/  R2UR UR14, R122 ;  /* 0x000000007a0e72ca */ /* 0x000fe200000e0000 */
[----:B------:R-:W-:Y:S01]  /*1e400*/  VIADD R120, R3, 0x200 ;  /* 0x0000020003787836 */ /* 0x000fe20000000000 */
[----:B------:R-:W-:Y:S01]  /*1e410*/  R2UR UR35, R121 ;  /* 0x00000000792372ca */ /* 0x000fe200000e0000 */
[----:B----4-:R-:W4:Y:S03]  /*1e420*/  LDL.64 R6, [R1+0x28] ;  /* 0x0000280001067983 */ /* 0x010f260000100a00 */
[----:B------:R-:W-:-:S02]  /*1e430*/  R2UR UR34, R120 ;  /* 0x00000000782272ca */ /* 0x000fc400000e0000 */
[----:B--2---:R-:W-:Y:S01]  /*1e440*/  R2UR UR20, R20 ;  /* 0x00000000141472ca */ /* 0x004fe200000e0000 */
[----:B------:R-:W2:Y:S01]  /*1e450*/  LDL.64 R226, [R1+0x18] ;  /* 0x0000180001e27983 */ /* 0x000ea20000100a00 */
[----:B------:R-:W-:Y:S02]  /*1e460*/  R2UR UR21, R21 ;  /* 0x00000000151572ca */ /* 0x000fe400000e0000 */
[----:B---3--:R-:W-:Y:S02]  /*1e470*/  R2UR UR46, R14 ;  /* 0x000000000e2e72ca */ /* 0x008fe400000e0000 */
[----:B------:R-:W-:-:S07]  /*1e480*/  R2UR UR47, R15 ;  /* 0x000000000f2f72ca */ /* 0x000fce00000e0000 */
[----:B------:R-:W-:Y:S02]  /*1e490*/  UMOV UR8, UR20 ;  /* 0x0000001400087c82 */ /* 0x000fe40008000000 */
[----:B------:R-:W-:Y:S02]  /*1e4a0*/  UMOV UR9, UR21 ;  /* 0x0000001500097c82 */ /* 0x000fe40008000000 */
        /* <DEDUP_REMOVED lines=106> */
[----:B----4-:R-:W-:Y:S02]  /*1eb50*/  R2UR UR38, R6 ;  /* 0x00000000062672ca */ /* 0x010fe400000e0000 */
        /* <DEDUP_REMOVED lines=63> */
[----:B--2---:R-:W-:Y:S02]  /*1ef50*/  R2UR UR40, R226 ;  /* 0x00000000e22872ca */ /* 0x004fe400000e0000 */
        /* <DEDUP_REMOVED lines=117> */
[----:B01----:R-:W-:Y:S02]  /*1f6b0*/  MOV R4, UR43 ;  /* 0x0000002b00047c02 */ /* 0x003fe40008000f00 */
        /* <DEDUP_REMOVED lines=551> */
[----:B---3--:R-:W-:Y:S06]  /*21930*/  @!P0 BRA `(.L_x_2930) ;  /* 0x0000000000048947 */ /* 0x008fec0003800000 */
[----:B------:R-:W-:Y:S01]  /*21940*/  BPT.TRAP 0x1 ;  /* 0x000000040000795c */ /* 0x000fe20000300000 */
.L_x_2930:
[----:B------:R-:W-:Y:S01]  /*21950*/  SHF.L.U32 R0, R11, 0x1f, RZ ;  /* 0x0000001f0b007819 */ /* 0x000fe200000006ff */
[----:B------:R-:W-:-:S04]  /*21960*/  IMAD R11, R12, 0x8, R16 ;  /* 0x000000080c0b7824 */ /* 0x000fc800078e0210 */
[----:B------:R0:W1:Y:S01]  /*21970*/  SYNCS.PHASECHK.TRANS64.TRYWAIT P2, [R11+URZ+0x36850], R0 ;  /* 0x036850000b0075a7 */ /* 0x000062000804017f */
[----:B------:R-:W-:Y:S05]  /*21980*/  @!P0 BRA `(.L_x_2931) ;  /* 0x0000000000048947 */ /* 0x000fea0003800000 */
[----:B------:R-:W-:Y:S01]  /*21990*/  BPT.TRAP 0x1 ;  /* 0x000000040000795c */ /* 0x000fe20000300000 */
.L_x_2931:
[----:B------:R-:W-:Y:S04]  /*219a0*/  BSSY B1, `(.L_x_2932) ;  /* 0x0000004000017945 */ /* 0x000fe80003800000 */
[----:B-1----:R-:W-:Y:S05]  /*219b0*/  @P2 BRA `(.L_x_2933) ;  /* 0x0000000000082947 */ /* 0x002fea0003800000 */
[----:B------:R-:W1:Y:S02]  /*219c0*/  SYNCS.PHASECHK.TRANS64.TRYWAIT P2, [R11+URZ+0x36850], R0 ;  /* 0x036850000b0075a7 */ /* 0x000e64000804017f */
[----:B-1----:R-:W-:Y:S05]  /*219d0*/  @!P2 BRA `(.L_x_2934) ;  /* 0x000000e000c8a947 */ /* 0x002fea0003800000 */
.L_x_2933:
[----:B------:R-:W-:Y:S05]  /*219e0*/  BSYNC B1 ;  /* 0x0000000000017941 */ /* 0x000fea0003800000 */
.L_x_2932:
        /* <DEDUP_REMOVED lines=10> */
[----:B------:R-:W-:Y:S01]  /*21a90*/  MUFU.TANH R21, R21 ;  /* 0x0000001500157308 */ /* 0x000fe20000002400 */
        /* <DEDUP_REMOVED lines=10> */
[----:B------:R-:W-:Y:S01]  /*21b40*/  MUFU.TANH R161, R161 ;  /* 0x000000a100a17308 */ /* 0x000fe20000002400 */
        /* <DEDUP_REMOVED lines=39> */
[----:B------:R-:W-:Y:S01]  /*21dc0*/  ULDC UR4, c[0x0][0x988] ;  /* 0x0002620000047ab9 */ /* 0x000fe20000000800 */
[----:B------:R-:W-:Y:S01]  /*21dd0*/  FMUL.FTZ R124, R151, UR42 ;  /* 0x0000002a977c7c20 */ /* 0x000fe20008410000 */
[----:B------:R-:W-:-:S02]  /*21de0*/  IMAD.U32 R4, RZ, RZ, UR4 ;  /* 0x00000004ff047e24 */ /* 0x000fc4000f8e00ff */
[----:B------:R-:W-:Y:S01]  /*21df0*/  FMUL.FTZ R138, R138, UR42 ;  /* 0x0000002a8a8a7c20 */ /* 0x000fe20008410000 */
[----:B------:R-:W-:Y:S01]  /*21e00*/  MUFU.TANH R153, R153 ;  /* 0x0000009900997308 */ /* 0x000fe20000002400 */
[----:B------:R-:W-:Y:S02]  /*21e10*/  VIADD R120, R14, 0x280 ;  /* 0x000002800e787836 */ /* 0x000fe40000000000 */
[----:B------:R-:W-:Y:S01]  /*21e20*/  FMUL.FTZ R139, R139, UR42 ;  /* 0x0000002a8b8b7c20 */ /* 0x000fe20008410000 */
[----:B------:R-:W-:Y:S02]  /*21e30*/  IMAD.MOV.U32 R121, RZ, RZ, 0x40000040 ;  /* 0x40000040ff797424 */ /* 0x000fe400078e00ff */
        /* <DEDUP_REMOVED lines=11> */
[----:B------:R-:W-:Y:S01]  /*21ef0*/  @!P1 IMAD R13, R13, 0x8, R16 ;  /* 0x000000080d0d9824 */ /* 0x000fe200078e0210 */
[----:B------:R-:W-:Y:S01]  /*21f00*/  MUFU.TANH R157, R157 ;  /* 0x0000009d009d7308 */ /* 0x000fe20000002400 */
[----:B------:R-:W-:Y:S01]  /*21f10*/  @!P1 VIADD R11, R11, 0x36860 ;  /* 0x000368600b0b9836 */ /* 0x000fe20000000000 */
[----:B------:R-:W-:Y:S01]  /*21f20*/  ISETP.GT.AND P2, PT, R8, RZ, PT ;  /* 0x000000ff0800720c */ /* 0x000fe20003f44270 */
[----:B------:R-:W-:-:S02]  /*21f30*/  @!P1 VIADD R13, R13, 0x36840 ;  /* 0x000368400d0d9836 */ /* 0x000fc40000000000 */
[----:B------:R-:W-:Y:S01]  /*21f40*/  VIADD R8, R8, 0xffffffff ;  /* 0xffffffff08087836 */ /* 0x000fe20000000000 */
        /* <DEDUP_REMOVED lines=63> */
[----:B------:R-:W-:Y:S01]  /*22340*/  FMUL.FTZ R2, R168, UR42 ;  /* 0x0000002aa8027c20 */ /* 0x000fe20008410000 */
[----:B------:R-:W-:Y:S01]  /*22350*/  R2UR UR7, R3 ;  /* 0x00000000030772ca */ /* 0x000fe200000e0000 */
[----:B------:R-:W-:Y:S01]  /*22360*/  FMUL.FTZ R3, R169, UR42 ;  /* 0x0000002aa9037c20 */ /* 0x000fe20008410000 */
[----:B------:R-:W-:Y:S01]  /*22370*/  FMUL.FTZ R168, R173, UR42 ;  /* 0x0000002aada87c20 */ /* 0x000fe20008410000 */
[----:B------:R-:W-:Y:S02]  /*22380*/  FMUL.FTZ R169, R175, UR42 ;  /* 0x0000002aafa97c20 */ /* 0x000fe40008410000 */
[----:B------:R-:W0:Y:S08]  /*22390*/  MUFU.TANH R2, R2 ;  /* 0x0000000200027308 */ /* 0x000e300000002400 */
[----:B------:R-:W1:Y:S08]  /*223a0*/  MUFU.TANH R3, R3 ;  /* 0x0000000300037308 */ /* 0x000e700000002400 */
[----:B------:R-:W2:Y:S01]  /*223b0*/  MUFU.TANH R168, R168 ;  /* 0x000000a800a87308 */ /* 0x000ea20000002400 */
[----:B0-----:R-:W-:-:S07]  /*223c0*/  FMNMX.FTZ R0, R2, R10, !PT ;  /* 0x0000000a02007209 */ /* 0x001fce0007810000 */
[----:B------:R-:W0:Y:S01]  /*223d0*/  MUFU.TANH R169, R169 ;  /* 0x000000a900a97308 */ /* 0x000e220000002400 */
[----:B-1----:R-:W-:-:S04]  /*223e0*/  FMNMX.FTZ R0, R3, R0, !PT ;  /* 0x0000000003007209 */ /* 0x002fc80007810000 */
[----:B------:R-:W-:-:S04]  /*223f0*/  FMNMX.FTZ R0, R21, R0, !PT ;  /* 0x0000000015007209 */ /* 0x000fc80007810000 */
        /* <DEDUP_REMOVED lines=25> */
[----:B------:R-:W1:Y:S02]  /*22590*/  SHFL.BFLY PT, R0, R5, 0x2, 0x1f ;  /* 0x0c401f0005007f89 */ /* 0x000e6400000e0000 */
[----:B-1----:R-:W-:-:S05]  /*225a0*/  FMNMX.FTZ R5, R5, R0, !PT ;  /* 0x0000000005057209 */ /* 0x002fca0007810000 */
[----:B------:R-:W1:Y:S02]  /*225b0*/  SHFL.BFLY PT, R0, R5, 0x1, 0x1f ;  /* 0x0c201f0005007f89 */ /* 0x000e6400000e0000 */
[----:B-1----:R-:W-:-:S05]  /*225c0*/  FMNMX.FTZ R5, R5, R0, !PT ;  /* 0x0000000005057209 */ /* 0x002fca0007810000 */
[C---:B------:R-:W-:Y:S01]  /*225d0*/  FMUL.FTZ R173, R5.reuse, R4 ;  /* 0x0000000405ad7220 */ /* 0x040fe20000410000 */
[----:B------:R-:W-:-:S03]  /*225e0*/  FADD.FTZ R0, -R5, R10 ;  /* 0x0000000a05007221 */ /* 0x000fc60000010100 */
[--C-:B------:R-:W-:Y:S01]  /*225f0*/  FFMA.FTZ R200, R2, R4, -R173.reuse ;  /* 0x0000000402c87223 */ /* 0x100fe200000108ad */
[----:B------:R-:W-:Y:S01]  /*22600*/  FMNMX.FTZ R2, R12, R9, !PT ;  /* 0x000000090c027209 */ /* 0x000fe20007810000 */
[----:B------:R-:W-:Y:S02]  /*22610*/  WARPGROUP.DEPBAR.LE gsb0, 0x0 ;  /* 0x00008000000079c5 */ /* 0x000fe40000010000 */
[----:B------:R-:W-:Y:S01]  /*22620*/  WARPGROUP.ARRIVE ;  /* 0x00000000000079c5 */ /* 0x000fe20000000000 */
[----:B------:R-:W-:Y:S01]  /*22630*/  FMNMX.FTZ R2, R15, R2, !PT ;  /* 0x000000020f027209 */ /* 0x000fe20007810000 */
[-CC-:B------:R-:W-:Y:S01]  /*22640*/  FFMA.FTZ R125, R125, R4.reuse, -R173.reuse ;  /* 0x000000047d7d7223 */ /* 0x180fe200000108ad */
[----:B------:R-:W-:Y:S01]  /*22650*/  FMUL.FTZ R0, R0, R4 ;  /* 0x0000000400007220 */ /* 0x000fe20000410000 */
[----:B------:R-:W-:Y:S01]  /*22660*/  MUFU.EX2 R200, R200 ;  /* 0x000000c800c87308 */ /* 0x000fe20000000800 */
[----:B------:R-:W-:Y:S01]  /*22670*/  FMNMX.FTZ R2, R20, R2, !PT ;  /* 0x0000000214027209 */ /* 0x000fe20007810000 */
[----:B------:R-:W-:Y:S01]  /*22680*/  HGMMA.64x192x16.F32.BF16 R24, R184, gdesc[UR4].tnspB, R24, gsb0 ;  /* 0x42e00004b8187df0 */ /* 0x000fe20008001818 */
[----:B------:R-:W-:Y:S01]  /*22690*/  R2UR UR6, R120 ;  /* 0x00000000780672ca */ /* 0x000fe200000e0000 */
[--C-:B------:R-:W-:Y:S01]  /*226a0*/  FFMA.FTZ R120, R3, R4, -R173.reuse ;  /* 0x0000000403787223 */ /* 0x100fe200000108ad */
[----:B0-----:R-:W-:Y:S01]  /*226b0*/  FMNMX.FTZ R2, R169, R2, !PT ;  /* 0x00000002a9027209 */ /* 0x001fe20007810000 */
[--C-:B------:R-:W-:Y:S01]  /*226c0*/  FFMA.FTZ R202, R21, R4, -R173.reuse ;  /* 0x0000000415ca7223 */ /* 0x100fe200000108ad */
[----:B------:R-:W-:Y:S01]  /*226d0*/  R2UR UR7, R121 ;  /* 0x00000000790772ca */ /* 0x000fe200000e0000 */
[----:B------:R-:W0:Y:S01]  /*226e0*/  MUFU.EX2 R0, R0 ;  /* 0x0000000000007308 */ /* 0x000e220000000800 */
[----:B------:R-:W-:Y:S01]  /*226f0*/  FMNMX.FTZ R2, R160, R2, !PT ;  /* 0x00000002a0027209 */ /* 0x000fe20007810000 */
[-CC-:B------:R-:W-:Y:S01]  /*22700*/  FFMA.FTZ R168, R168, R4.reuse, -R173.reuse ;  /* 0x00000004a8a87223 */ /* 0x180fe200000108ad */
[-CC-:B------:R-:W-:Y:S01]  /*22710*/  FFMA.FTZ R196, R170, R4.reuse, -R173.reuse ;  /* 0x00000004aac47223 */ /* 0x180fe200000108ad */
[--C-:B------:R-:W-:Y:S01]  /*22720*/  FFMA.FTZ R21, R145, R4, -R173.reuse ;  /* 0x0000000491157223 */ /* 0x100fe200000108ad */
[----:B------:R-:W-:Y:S01]  /*22730*/  FMNMX.FTZ R2, R162, R2, !PT ;  /* 0x00000002a2027209 */ /* 0x000fe20007810000 */
[-CC-:B------:R-:W-:Y:S01]  /*22740*/  FFMA.FTZ R121, R161, R4.reuse, -R173.reuse ;  /* 0x00000004a1797223 */ /* 0x180fe200000108ad */
[--C-:B------:R-:W-:Y:S01]  /*22750*/  FFMA.FTZ R145, R149, R4, -R173.reuse ;  /* 0x0000000495917223 */ /* 0x100fe200000108ad */
[----:B------:R-:W1:Y:S01]  /*22760*/  MUFU.EX2 R120, R120 ;  /* 0x0000007800787308 */ /* 0x000e620000000800 */
[----:B------:R-:W-:Y:S01]  /*22770*/  FMNMX.FTZ R2, R163, R2, !PT ;  /* 0x00000002a3027209 */ /* 0x000fe20007810000 */
[-CC-:B------:R-:W-:Y:S01]  /*22780*/  FFMA.FTZ R198, R164, R4.reuse, -R173.reuse ;  /* 0x00000004a4c67223 */ /* 0x180fe200000108ad */
[-CC-:B------:R-:W-:Y:S01]  /*22790*/  FFMA.FTZ R10, R165, R4.reuse, -R173.reuse ;  /* 0x00000004a50a7223 */ /* 0x180fe200000108ad */
[--C-:B------:R-:W-:Y:S01]  /*227a0*/  FFMA.FTZ R192, R167, R4, -R173.reuse ;  /* 0x00000004a7c07223 */ /* 0x100fe200000108ad */
[----:B------:R-:W-:Y:S01]  /*227b0*/  FMNMX.FTZ R2, R166, R2, !PT ;  /* 0x00000002a6027209 */ /* 0x000fe20007810000 */
[-CC-:B------:R-:W-:Y:S01]  /*227c0*/  FFMA.FTZ R153, R153, R4.reuse, -R173.reuse ;  /* 0x0000000499997223 */ /* 0x180fe200000108ad */
[--C-:B------:R-:W-:Y:S01]  /*227d0*/  FFMA.FTZ R190, R148, R4, -R173.reuse ;  /* 0x0000000494be7223 */ /* 0x100fe200000108ad */
[----:B------:R-:W2:Y:S01]  /*227e0*/  MUFU.EX2 R202, R202 ;  /* 0x000000ca00ca7308 */ /* 0x000ea20000000800 */
[----:B------:R-:W-:Y:S01]  /*227f0*/  FMNMX.FTZ R2, R152, R2, !PT ;  /* 0x0000000298027209 */ /* 0x000fe20007810000 */
[----:B0----5:R-:W-:Y:S01]  /*22800*/  FFMA.FTZ R7, R0, R7, R200 ;  /* 0x0000000700077223 */ /* 0x021fe200000100c8 */
[-CC-:B------:R-:W-:Y:S01]  /*22810*/  FFMA.FTZ R194, R156, R4.reuse, -R173.reuse ;  /* 0x000000049cc27223 */ /* 0x180fe200000108ad */
[--C-:B------:R-:W-:Y:S01]  /*22820*/  FFMA.FTZ R151, R157, R4, -R173.reuse ;  /* 0x000000049d977223 */ /* 0x100fe200000108ad */
[----:B------:R-:W-:Y:S01]  /*22830*/  FMNMX.FTZ R2, R154, R2, !PT ;  /* 0x000000029a027209 */ /* 0x000fe20007810000 */
[-CC-:B------:R-:W-:Y:S01]  /*22840*/  FFMA.FTZ R188, R159, R4.reuse, -R173.reuse ;  /* 0x000000049fbc7223 */ /* 0x180fe200000108ad */
[----:B------:R-:W-:Y:S01]  /*22850*/  FFMA.FTZ R137, R137, R4, -R173 ;  /* 0x0000000489897223 */ /* 0x000fe200000108ad */
[----:B------:R-:W0:Y:S01]  /*22860*/  MUFU.EX2 R168, R168 ;  /* 0x000000a800a87308 */ /* 0x000e220000000800 */
[----:B------:R-:W-:Y:S01]  /*22870*/  FMNMX.FTZ R2, R155, R2, !PT ;  /* 0x000000029b027209 */ /* 0x000fe20007810000 */
[C---:B-1----:R-:W-:Y:S01]  /*22880*/  FADD.FTZ R7, R120.reuse, R7 ;  /* 0x0000000778077221 */ /* 0x042fe20000010000 */
[----:B------:R-:W-:Y:S01]  /*22890*/  FFMA.FTZ R129, R129, R4, -R173 ;  /* 0x0000000481817223 */ /* 0x000fe200000108ad */
[----:B------:R-:W-:-:S02]  /*228a0*/  F2FP.BF16.F32.PACK_AB R200, R120, R200 ;  /* 0x000000c878c8723e */ /* 0x000fc400000010ff */
[----:B------:R-:W-:Y:S02]  /*228b0*/  FMNMX.FTZ R2, R158, R2, !PT ;  /* 0x000000029e027209 */ /* 0x000fe40007810000 */
[----:B------:R-:W-:Y:S01]  /*228c0*/  MUFU.EX2 R196, R196 ;  /* 0x000000c400c47308 */ /* 0x000fe20000000800 */
[----:B--2---:R-:W-:Y:S01]  /*228d0*/  FADD.FTZ R7, R202, R7 ;  /* 0x00000007ca077221 */ /* 0x004fe20000010000 */
[----:B------:R-:W-:-:S04]  /*228e0*/  FMNMX.FTZ R2, R144, R2, !PT ;  /* 0x0000000290027209 */ /* 0x000fc80007810000 */
[----:B------:R-:W-:Y:S02]  /*228f0*/  FMNMX.FTZ R2, R146, R2, !PT ;  /* 0x0000000292027209 */ /* 0x000fe40007810000 */
[----:B------:R-:W-:Y:S01]  /*22900*/  MUFU.EX2 R121, R121 ;  /* 0x0000007900797308 */ /* 0x000fe20000000800 */
[C---:B0-----:R-:W-:Y:S01]  /*22910*/  FADD.FTZ R7, R168.reuse, R7 ;  /* 0x00000007a8077221 */ /* 0x041fe20000010000 */
[----:B------:R-:W-:Y:S02]  /*22920*/  FMNMX.FTZ R2, R147, R2, !PT ;  /* 0x0000000293027209 */ /* 0x000fe40007810000 */
[----:B------:R-:W-:Y:S02]  /*22930*/  F2FP.BF16.F32.PACK_AB R202, R168, R202 ;  /* 0x000000caa8ca723e */ /* 0x000fe400000010ff */
        /* <DEDUP_REMOVED lines=19> */
[----:B------:R-:W-:Y:S03]  /*22a70*/  MUFU.EX2 R188, R188 ;  /* 0x000000bc00bc7308 */ /* 0x000fe60000000800 */
[----:B------:R-:W0:Y:S05]  /*22a80*/  SHFL.BFLY PT, R3, R2, 0x2, 0x1f ;  /* 0x0c401f0002037f89 */ /* 0x000e2a00000e0000 */
[----:B------:R-:W-:Y:S08]  /*22a90*/  MUFU.EX2 R21, R21 ;  /* 0x0000001500157308 */ /* 0x000ff00000000800 */
[----:B------:R-:W-:Y:S08]  /*22aa0*/  MUFU.EX2 R190, R190 ;  /* 0x000000be00be7308 */ /* 0x000ff00000000800 */
[----:B------:R-:W-:Y:S01]  /*22ab0*/  MUFU.EX2 R145, R145 ;  /* 0x0000009100917308 */ /* 0x000fe20000000800 */
[----:B0-----:R-:W-:-:S05]  /*22ac0*/  FMNMX.FTZ R2, R2, R3, !PT ;  /* 0x0000000302027209 */ /* 0x001fca0007810000 */
[----:B------:R-:W0:Y:S02]  /*22ad0*/  SHFL.BFLY PT, R3, R2, 0x1, 0x1f ;  /* 0x0c201f0002037f89 */ /* 0x000e2400000e0000 */
[----:B------:R-:W-:Y:S08]  /*22ae0*/  MUFU.EX2 R137, R137 ;  /* 0x0000008900897308 */ /* 0x000ff00000000800 */
[----:B------:R-:W-:Y:S01]  /*22af0*/  MUFU.EX2 R129, R129 ;  /* 0x0000008100817308 */ /* 0x000fe20000000800 */
[----:B0-----:R-:W-:-:S05]  /*22b00*/  FMNMX.FTZ R3, R2, R3, !PT ;  /* 0x0000000302037209 */ /* 0x001fca0007810000 */
[----:B------:R-:W-:Y:S02]  /*22b10*/  FADD.FTZ R2, -R3, R9 ;  /* 0x0000000903027221 */ /* 0x000fe40000010100 */
[----:B------:R0:W-:Y:S02]  /*22b20*/  MUFU.EX2 R9, R125 ;  /* 0x0000007d00097308 */ /* 0x0001e40000000800 */
[----:B------:R-:W-:-:S06]  /*22b30*/  FMUL.FTZ R2, R2, R4 ;  /* 0x0000000402027220 */ /* 0x000fcc0000410000 */
[----:B------:R-:W-:Y:S01]  /*22b40*/  MUFU.EX2 R2, R2 ;  /* 0x0000000200027308 */ /* 0x000fe20000000800 */
[----:B0-----:R-:W-:-:S04]  /*22b50*/  FMUL.FTZ R125, R3, R4 ;  /* 0x00000004037d7220 */ /* 0x001fc80000410000 */
[-CC-:B------:R-:W-:Y:S01]  /*22b60*/  FFMA.FTZ R201, R12, R4.reuse, -R125.reuse ;  /* 0x000000040cc97223 */ /* 0x180fe2000001087d */
[-CC-:B------:R-:W-:Y:S01]  /*22b70*/  FFMA.FTZ R12, R15, R4.reuse, -R125.reuse ;  /* 0x000000040f0c7223 */ /* 0x180fe2000001087d */
[----:B------:R-:W-:Y:S02]  /*22b80*/  IMAD.MOV.U32 R15, RZ, RZ, 0x40000040 ;  /* 0x40000040ff0f7424 */ /* 0x000fe400078e00ff */
        /* <DEDUP_REMOVED lines=17> */
[----:B------:R-:W-:-:S02]  /*22ca0*/  FFMA.FTZ R126, R126, R4, -R125 ;  /* 0x000000047e7e7223 */ /* 0x000fc4000001087d */
[----:B------:R-:W-:Y:S01]  /*22cb0*/  MUFU.EX2 R203, R203 ;  /* 0x000000cb00cb7308 */ /* 0x000fe20000000800 */
[----:B0-----:R-:W-:Y:S01]  /*22cc0*/  FFMA.FTZ R6, R2, R6, R201 ;  /* 0x0000000602067223 */ /* 0x001fe200000100c9 */
[----:B------:R-:W-:Y:S02]  /*22cd0*/  WARPGROUP.DEPBAR.LE gsb0, 0x0 ;  /* 0x00008000000079c5 */ /* 0x000fe40000010000 */
[----:B------:R-:W-:-:S04]  /*22ce0*/  WARPGROUP.ARRIVE ;  /* 0x00000000000079c5 */ /* 0x000fc80000000000 */
[----:B------:R-:W-:Y:S01]  /*22cf0*/  MUFU.EX2 R20, R20 ;  /* 0x0000001400147308 */ /* 0x000fe20000000800 */
[-CC-:B------:R-:W-:Y:S01]  /*22d00*/  FFMA.FTZ R184, R136, R4.reuse, -R173.reuse ;  /* 0x0000000488b87223 */ /* 0x180fe200000108ad */
[-C--:B------:R-:W-:Y:S01]  /*22d10*/  FFMA.FTZ R136, R141, R4.reuse, -R173 ;  /* 0x000000048d887223 */ /* 0x080fe200000108ad */
[----:B-1----:R-:W-:Y:S01]  /*22d20*/  FADD.FTZ R6, R12, R6 ;  /* 0x000000060c067221 */ /* 0x002fe20000010000 */
[-CC-:B------:R-:W-:Y:S01]  /*22d30*/  FFMA.FTZ R141, R166, R4.reuse, -R125.reuse ;  /* 0x00000004a68d7223 */ /* 0x180fe2000001087d */
[----:B------:R-:W-:Y:S01]  /*22d40*/  HGMMA.64x192x16.F32.BF16 R24, R180, gdesc[UR4].tnspB, R24, gsb0 ;  /* 0x42e00004b4187df0 */ /* 0x000fe20008001818 */
[----:B------:R-:W-:Y:S01]  /*22d50*/  R2UR UR6, R14 ;  /* 0x000000000e0672ca */ /* 0x000fe200000e0000 */
[-C--:B------:R-:W-:Y:S01]  /*22d60*/  FFMA.FTZ R14, R146, R4.reuse, -R125 ;  /* 0x00000004920e7223 */ /* 0x080fe2000001087d */
[----:B------:R-:W-:Y:S01]  /*22d70*/  R2UR UR7, R15 ;  /* 0x000000000f0772ca */ /* 0x000fe200000e0000 */
[----:B------:R-:W-:Y:S01]  /*22d80*/  MUFU.EX2 R197, R197 ;  /* 0x000000c500c57308 */ /* 0x000fe20000000800 */
[----:B------:R-:W-:Y:S01]  /*22d90*/  @!P1 PRMT R15, RZ, 0x654, R13 ;  /* 0x00000654ff0f9816 */ /* 0x000fe2000000000d */
[-C--:B------:R-:W-:Y:S01]  /*22da0*/  FFMA.FTZ R185, R138, R4.reuse, -R125 ;  /* 0x000000048ab97223 */ /* 0x080fe2000001087d */
[-C--:B------:R-:W-:Y:S01]  /*22db0*/  FFMA.FTZ R186, R140, R4.reuse, -R173 ;  /* 0x000000048cba7223 */ /* 0x080fe200000108ad */
[-C--:B------:R-:W-:Y:S01]  /*22dc0*/  FFMA.FTZ R187, R142, R4.reuse, -R125 ;  /* 0x000000048ebb7223 */ /* 0x080fe2000001087d */
[----:B------:R-:W-:Y:S01]  /*22dd0*/  F2FP.BF16.F32.PACK_AB R201, R12, R201 ;  /* 0x000000c90cc9723e */ /* 0x000fe200000010ff */
[----:B------:R-:W-:-:S02]  /*22de0*/  FFMA.FTZ R140, R172, R4, -R173 ;  /* 0x00000004ac8c7223 */ /* 0x000fc400000108ad */
        /* <DEDUP_REMOVED lines=19> */
[----:B------:R-:W-:Y:S01]  /*22f20*/  MUFU.EX2 R126, R126 ;  /* 0x0000007e007e7308 */ /* 0x000fe20000000800 */
[----:B------:R-:W-:-:S02]  /*22f30*/  WARPGROUP.DEPBAR.LE gsb0, 0x0 ;  /* 0x00008000000079c5 */ /* 0x000fc40000010000 */
[----:B------:R-:W-:Y:S01]  /*22f40*/  WARPGROUP.ARRIVE ;  /* 0x00000000000079c5 */ /* 0x000fe20000000000 */
[-CC-:B------:R-:W-:Y:S01]  /*22f50*/  FFMA.FTZ R180, R128, R4.reuse, -R173.reuse ;  /* 0x0000000480b47223 */ /* 0x180fe200000108ad */
[-C--:B------:R-:W-:Y:S01]  /*22f60*/  FFMA.FTZ R128, R150, R4.reuse, -R173 ;  /* 0x0000000496807223 */ /* 0x080fe200000108ad */
[-CC-:B------:R-:W-:Y:S01]  /*22f70*/  FFMA.FTZ R150, R158, R4.reuse, -R125.reuse ;  /* 0x000000049e967223 */ /* 0x180fe2000001087d */
[-C--:B------:R-:W-:Y:S01]  /*22f80*/  FFMA.FTZ R181, R130, R4.reuse, -R125 ;  /* 0x0000000482b57223 */ /* 0x080fe2000001087d */
[-C--:B------:R-:W-:Y:S01]  /*22f90*/  FFMA.FTZ R182, R132, R4.reuse, -R173 ;  /* 0x0000000484b67223 */ /* 0x080fe200000108ad */
[----:B------:R-:W-:Y:S01]  /*22fa0*/  HGMMA.64x192x16.F32.BF16 R24, R176, gdesc[UR4].tnspB, R24, gsb0 ;  /* 0x42e00004b0187df0 */ /* 0x000fe20008001818 */
[----:B------:R-:W-:Y:S01]  /*22fb0*/  MUFU.EX2 R180, R180 ;  /* 0x000000b400b47308 */ /* 0x000fe20000000800 */
[-C--:B------:R-:W-:Y:S01]  /*22fc0*/  FFMA.FTZ R183, R134, R4.reuse, -R125 ;  /* 0x0000000486b77223 */ /* 0x080fe2000001087d */
[-CC-:B------:R-:W-:Y:S01]  /*22fd0*/  FFMA.FTZ R132, R133, R4.reuse, -R173.reuse ;  /* 0x0000000485847223 */ /* 0x180fe200000108ad */
[----:B------:R-:W-:-:S05]  /*22fe0*/  FFMA.FTZ R133, R171, R4, -R173 ;  /* 0x00000004ab857223 */ /* 0x000fca00000108ad */
[----:B------:R-:W-:Y:S08]  /*22ff0*/  MUFU.EX2 R150, R150 ;  /* 0x0000009600967308 */ /* 0x000ff00000000800 */
[----:B------:R-:W-:Y:S08]  /*23000*/  MUFU.EX2 R181, R181 ;  /* 0x000000b500b57308 */ /* 0x000ff00000000800 */
[----:B------:R-:W-:Y:S08]  /*23010*/  MUFU.EX2 R182, R182 ;  /* 0x000000b600b67308 */ /* 0x000ff00000000800 */
[----:B------:R-:W-:Y:S08]  /*23020*/  MUFU.EX2 R183, R183 ;  /* 0x000000b700b77308 */ /* 0x000ff00000000800 */
[----:B------:R-:W-:Y:S08]  /*23030*/  MUFU.EX2 R132, R132 ;  /* 0x0000008400847308 */ /* 0x000ff00000000800 */
[----:B------:R-:W-:Y:S08]  /*23040*/  MUFU.EX2 R128, R128 ;  /* 0x0000008000807308 */ /* 0x000ff00000000800 */
[----:B------:R-:W1:Y:S01]  /*23050*/  MUFU.EX2 R133, R133 ;  /* 0x0000008500857308 */ /* 0x000e620000000800 */
[----:B------:R-:W-:-:S02]  /*23060*/  WARPGROUP.DEPBAR.LE gsb0, 0x0 ;  /* 0x00008000000079c5 */ /* 0x000fc40000010000 */
[----:B------:R2:W-:Y:S01]  /*23070*/  @!P1 SYNCS.ARRIVE.TRANS64.RED.A1T0 RZ, [R15+URZ], RZ ;  /* 0x000000ff0fff99a7 */ /* 0x0005e2000810043f */
[----:B0-----:R-:W-:Y:S02]  /*23080*/  F2FP.BF16.F32.PACK_AB R178, R9, R140 ;  /* 0x0000008c09b2723e */ /* 0x001fe400000010ff */
[----:B-1----:R-:W-:Y:S02]  /*23090*/  F2FP.BF16.F32.PACK_AB R176, R133, R128 ;  /* 0x0000008085b0723e */ /* 0x002fe400000010ff */
[----:B------:R-:W-:Y:S01]  /*230a0*/  F2FP.BF16.F32.PACK_AB R177, R123, R122 ;  /* 0x0000007a7bb1723e */ /* 0x000fe200000010ff */
[----:B--2---:R-:W-:Y:S01]  /*230b0*/  FADD.FTZ R15, R203, R6 ;  /* 0x00000006cb0f7221 */ /* 0x004fe20000010000 */
[----:B------:R0:W-:Y:S01]  /*230c0*/  @!P1 SYNCS.ARRIVE.TRANS64.RED.A1T0 RZ, [R11+URZ], RZ ;  /* 0x000000ff0bff99a7 */ /* 0x0001e2000810043f */
[----:B------:R-:W1:Y:S01]  /*230d0*/  MUFU.EX2 R6, R139 ;  /* 0x0000008b00067308 */ /* 0x000e620000000800 */
[C---:B------:R-:W-:Y:S01]  /*230e0*/  F2FP.BF16.F32.PACK_AB R203, R20.reuse, R203 ;  /* 0x000000cb14cb723e */ /* 0x040fe200000010ff */
[----:B------:R-:W-:-:S04]  /*230f0*/  FADD.FTZ R15, R20, R15 ;  /* 0x0000000f140f7221 */ /* 0x000fc80000010000 */
[----:B------:R-:W-:Y:S01]  /*23100*/  FADD.FTZ R15, R197, R15 ;  /* 0x0000000fc50f7221 */ /* 0x000fe20000010000 */
[----:B0-----:R-:W-:Y:S01]  /*23110*/  FADD.FTZ R11, R196, R7 ;  /* 0x00000007c40b7221 */ /* 0x001fe20000010000 */
[----:B------:R-:W-:Y:S01]  /*23120*/  FFMA.FTZ R7, R143, R4, -R125 ;  /* 0x000000048f077223 */ /* 0x000fe2000001087d */
[----:B------:R-:W-:Y:S01]  /*23130*/  F2FP.BF16.F32.PACK_AB R196, R121, R196 ;  /* 0x000000c479c4723e */ /* 0x000fe200000010ff */
[----:B------:R-:W-:Y:S01]  /*23140*/  FADD.FTZ R15, R149, R15 ;  /* 0x0000000f950f7221 */ /* 0x000fe20000010000 */
[----:B------:R-:W-:Y:S01]  /*23150*/  FADD.FTZ R11, R121, R11 ;  /* 0x0000000b790b7221 */ /* 0x000fe20000010000 */
[----:B------:R-:W-:Y:S02]  /*23160*/  F2FP.BF16.F32.PACK_AB R197, R149, R197 ;  /* 0x000000c595c5723e */ /* 0x000fe400000010ff */
[----:B------:R-:W-:Y:S01]  /*23170*/  FADD.FTZ R15, R199, R15 ;  /* 0x0000000fc70f7221 */ /* 0x000fe20000010000 */
[----:B------:R-:W-:Y:S01]  /*23180*/  FADD.FTZ R124, R198, R11 ;  /* 0x0000000bc67c7221 */ /* 0x000fe20000010000 */
[C---:B------:R-:W-:Y:S01]  /*23190*/  F2FP.BF16.F32.PACK_AB R198, R10.reuse, R198 ;  /* 0x000000c60ac6723e */ /* 0x040fe200000010ff */
[----:B------:R-:W0:Y:S01]  /*231a0*/  MUFU.EX2 R7, R7 ;  /* 0x0000000700077308 */ /* 0x000e220000000800 */
[----:B------:R-:W-:Y:S01]  /*231b0*/  FADD.FTZ R15, R141, R15 ;  /* 0x0000000f8d0f7221 */ /* 0x000fe20000010000 */
[----:B------:R-:W-:Y:S01]  /*231c0*/  FADD.FTZ R124, R10, R124 ;  /* 0x0000007c0a7c7221 */ /* 0x000fe20000010000 */
[-CC-:B------:R-:W-:Y:S01]  /*231d0*/  FFMA.FTZ R11, R131, R4.reuse, -R125.reuse ;  /* 0x00000004830b7223 */ /* 0x180fe2000001087d */
[----:B------:R-:W-:Y:S01]  /*231e0*/  FFMA.FTZ R125, R127, R4, -R125 ;  /* 0x000000047f7d7223 */ /* 0x000fe2000001087d */
[----:B------:R-:W-:Y:S01]  /*231f0*/  FADD.FTZ R15, R193, R15 ;  /* 0x0000000fc10f7221 */ /* 0x000fe20000010000 */
[----:B------:R-:W-:Y:S01]  /*23200*/  FADD.FTZ R124, R192, R124 ;  /* 0x0000007cc07c7221 */ /* 0x000fe20000010000 */
[----:B------:R-:W-:-:S02]  /*23210*/  F2FP.BF16.F32.PACK_AB R199, R141, R199 ;  /* 0x000000c78dc7723e */ /* 0x000fc400000010ff */
[----:B------:R-:W-:Y:S01]  /*23220*/  FADD.FTZ R15, R148, R15 ;  /* 0x0000000f940f7221 */ /* 0x000fe20000010000 */
[C---:B------:R-:W-:Y:S01]  /*23230*/  FADD.FTZ R124, R153.reuse, R124 ;  /* 0x0000007c997c7221 */ /* 0x040fe20000010000 */
[----:B------:R-:W2:Y:S01]  /*23240*/  MUFU.EX2 R11, R11 ;  /* 0x0000000b000b7308 */ /* 0x000ea20000000800 */
[----:B------:R-:W-:Y:S01]  /*23250*/  F2FP.BF16.F32.PACK_AB R192, R153, R192 ;  /* 0x000000c099c0723e */ /* 0x000fe200000010ff */
[----:B------:R-:W-:Y:S01]  /*23260*/  FADD.FTZ R15, R195, R15 ;  /* 0x0000000fc30f7221 */ /* 0x000fe20000010000 */
[----:B------:R-:W-:Y:S01]  /*23270*/  FADD.FTZ R124, R194, R124 ;  /* 0x0000007cc27c7221 */ /* 0x000fe20000010000 */
[----:B------:R-:W-:Y:S02]  /*23280*/  F2FP.BF16.F32.PACK_AB R193, R148, R193 ;  /* 0x000000c194c1723e */ /* 0x000fe400000010ff */
[----:B------:R-:W-:Y:S01]  /*23290*/  FADD.FTZ R15, R150, R15 ;  /* 0x0000000f960f7221 */ /* 0x000fe20000010000 */
[C---:B------:R-:W-:Y:S01]  /*232a0*/  FADD.FTZ R124, R151.reuse, R124 ;  /* 0x0000007c977c7221 */ /* 0x040fe20000010000 */
[----:B------:R-:W3:Y:S01]  /*232b0*/  MUFU.EX2 R125, R125 ;  /* 0x0000007d007d7308 */ /* 0x000ee20000000800 */
[----:B------:R-:W-:Y:S01]  /*232c0*/  F2FP.BF16.F32.PACK_AB R194, R151, R194 ;  /* 0x000000c297c2723e */ /* 0x000fe200000010ff */
        /* <DEDUP_REMOVED lines=11> */
[----:B------:R-:W-:-:S02]  /*23380*/  F2FP.BF16.F32.PACK_AB R189, R14, R189 ;  /* 0x000000bd0ebd723e */ /* 0x000fc400000010ff */
[----:B------:R-:W-:Y:S01]  /*23390*/  F2FP.BF16.F32.PACK_AB R190, R145, R190 ;  /* 0x000000be91be723e */ /* 0x000fe200000010ff */
        /* <DEDUP_REMOVED lines=8> */
[----:B0-----:R-:W-:-:S02]  /*23420*/  F2FP.BF16.F32.PACK_AB R187, R7, R187 ;  /* 0x000000bb07bb723e */ /* 0x001fc400000010ff */
[C---:B------:R-:W-:Y:S01]  /*23430*/  FADD.FTZ R121, R136.reuse, R121 ;  /* 0x0000007988797221 */ /* 0x040fe20000010000 */
[----:B------:R-:W-:Y:S01]  /*23440*/  FADD.FTZ R10, R7, R10 ;  /* 0x0000000a070a7221 */ /* 0x000fe20000010000 */
[----:B------:R-:W-:Y:S02]  /*23450*/  F2FP.BF16.F32.PACK_AB R186, R136, R186 ;  /* 0x000000ba88ba723e */ /* 0x000fe400000010ff */
[----:B------:R-:W-:Y:S01]  /*23460*/  FADD.FTZ R12, R180, R121 ;  /* 0x00000079b40c7221 */ /* 0x000fe20000010000 */
[----:B------:R-:W-:Y:S01]  /*23470*/  FADD.FTZ R10, R181, R10 ;  /* 0x0000000ab50a7221 */ /* 0x000fe20000010000 */
[----:B--2---:R-:W-:Y:S02]  /*23480*/  F2FP.BF16.F32.PACK_AB R181, R11, R181 ;  /* 0x000000b50bb5723e */ /* 0x004fe400000010ff */
[----:B------:R-:W-:Y:S01]  /*23490*/  FADD.FTZ R13, R129, R12 ;  /* 0x0000000c810d7221 */ /* 0x000fe20000010000 */
[----:B------:R-:W-:Y:S01]  /*234a0*/  FADD.FTZ R10, R11, R10 ;  /* 0x0000000a0b0a7221 */ /* 0x000fe20000010000 */
[----:B------:R-:W-:Y:S01]  /*234b0*/  F2FP.BF16.F32.PACK_AB R180, R129, R180 ;  /* 0x000000b481b4723e */ /* 0x000fe200000010ff */
[----:B------:R-:W-:-:S02]  /*234c0*/  IMAD.MOV.U32 R12, RZ, RZ, R205 ;  /* 0x000000ffff0c7224 */ /* 0x000fc400078e00cd */
        /* <DEDUP_REMOVED lines=8> */
[----:B---3--:R-:W-:-:S02]  /*23550*/  F2FP.BF16.F32.PACK_AB R179, R125, R126 ;  /* 0x0000007e7db3723e */ /* 0x008fc400000010ff */
[----:B------:R-:W-:Y:S01]  /*23560*/  FADD.FTZ R7, R133, R6 ;  /* 0x0000000685077221 */ /* 0x000fe20000010000 */
[----:B------:R-:W-:-:S03]  /*23570*/  FADD.FTZ R11, R123, R10 ;  /* 0x0000000a7b0b7221 */ /* 0x000fc60000010000 */
[----:B------:R-:W-:Y:S01]  /*23580*/  FADD.FTZ R6, R140, R7 ;  /* 0x000000078c067221 */ /* 0x000fe20000010000 */
[----:B------:R-:W-:Y:S01]  /*23590*/  FADD.FTZ R10, R126, R11 ;  /* 0x0000000b7e0a7221 */ /* 0x000fe20000010000 */
[----:B------:R-:W-:Y:S02]  /*235a0*/  IMAD.MOV.U32 R11, RZ, RZ, R208 ;  /* 0x000000ffff0b7224 */ /* 0x000fe400078e00d0 */
[----:B------:R-:W-:Y:S01]  /*235b0*/  FADD.FTZ R7, R9, R6 ;  /* 0x0000000609077221 */ /* 0x000fe20000010000 */
[----:B------:R-:W-:Y:S01]  /*235c0*/  FADD.FTZ R6, R125, R10 ;  /* 0x0000000a7d067221 */ /* 0x000fe20000010000 */
[----:B------:R-:W-:Y:S02]  /*235d0*/  IMAD.MOV.U32 R9, RZ, RZ, R3 ;  /* 0x000000ffff097224 */ /* 0x000fe400078e0003 */
[----:B------:R-:W-:Y:S01]  /*235e0*/  IMAD.MOV.U32 R10, RZ, RZ, R5 ;  /* 0x000000ffff0a7224 */ /* 0x000fe200078e0005 */
[----:B------:R-:W-:Y:S06]  /*235f0*/  @P2 BRA `(.L_x_2935) ;  /* 0xffffffa800dc2947 */ /* 0x000fec000383ffff */
.L_x_2924:
[----:B------:R-:W-:Y:S05]  /*23600*/  BSYNC B0 ;  /* 0x0000000000007941 */ /* 0x000fea0003800000 */
.L_x_2923:
        /* <DEDUP_REMOVED lines=99> */
.L_x_2936:
[----:B------:R-:W-:Y:S01]  /*23c40*/  IMAD R0, R205, 0x8, R16 ;  /* 0x00000008cd007824 */ /* 0x000fe200078e0210 */
[----:B------:R-:W-:-:S04]  /*23c50*/  SHF.L.U32 R9, R208, 0x1f, RZ ;  /* 0x0000001fd0097819 */ /* 0x000fc800000006ff */
[----:B------:R0:W1:Y:S01]  /*23c60*/  SYNCS.PHASECHK.TRANS64.TRYWAIT P2, [R0+URZ+0x36850], R9 ;  /* 0x03685009000075a7 */ /* 0x000062000804017f */
[----:B------:R-:W-:Y:S05]  /*23c70*/  @!P0 BRA `(.L_x_2937) ;  /* 0x0000000000048947 */ /* 0x000fea0003800000 */
[----:B------:R-:W-:Y:S01]  /*23c80*/  BPT.TRAP 0x1 ;  /* 0x000000040000795c */ /* 0x000fe20000300000 */
.L_x_2937:
        /* <DEDUP_REMOVED lines=9> */
.L_x_2939:
[----:B------:R-:W-:Y:S05]  /*23d20*/  BSYNC B0 ;  /* 0x0000000000007941 */ /* 0x000fea0003800000 */
.L_x_2938:
[----:B------:R-:W-:Y:S01]  /*23d30*/  IMAD.MOV.U32 R8, RZ, RZ, R2 ;  /* 0x000000ffff087224 */ /* 0x000fe200078e0002 */
[----:B------:R-:W2:Y:S01]  /*23d40*/  LDL.LU R14, [R1+0x48] ;  /* 0x00004800010e7983 */ /* 0x000ea20000300800 */
[----:B01----:R-:W-:Y:S01]  /*23d50*/  IMAD.MOV.U32 R9, RZ, RZ, 0x40000040 ;  /* 0x40000040ff097424 */ /* 0x003fe200078e00ff */
[----:B------:R-:W-:Y:S01]  /*23d60*/  WARPGROUP.ARRIVE ;  /* 0x00000000000079c5 */ /* 0x000fe20000000000 */
[----:B------:R-:W-:Y:S01]  /*23d70*/  VIADD R205, R205, 0x1 ;  /* 0x00000001cdcd7836 */ /* 0x000fe20000000000 */
[----:B------:R-:W-:Y:S01]  /*23d80*/  R2UR UR6, R8 ;  /* 0x00000000080672ca */ /* 0x000fe200000e0000 */
[----:B------:R-:W-:Y:S01]  /*23d90*/  VIADD R8, R2, 0x80 ;  /* 0x0000008002087836 */ /* 0x000fe20000000000 */
[----:B------:R-:W-:Y:S01]  /*23da0*/  R2UR UR7, R9 ;  /* 0x00000000090772ca */ /* 0x000fe200000e0000 */
[----:B------:R-:W-:Y:S01]  /*23db0*/  IMAD.MOV.U32 R9, RZ, RZ, 0x40000040 ;  /* 0x40000040ff097424 */ /* 0x000fe200078e00ff */
[----:B------:R-:W-:-:S04]  /*23dc0*/  ISETP.NE.AND P2, PT, R205, 0x2, PT ;  /* 0x00000002cd00780c */ /* 0x000fc80003f45270 */
        /* <DEDUP_REMOVED lines=12> */
[----:B------:R-:W-:Y:S02]  /*23e90*/  IMAD.MOV.U32 R9, RZ, RZ, 0x40000040 ;  /* 0x40000040ff097424 */ /* 0x000fe400078e00ff */
[----:B--2---:R-:W-:-:S05]  /*23ea0*/  VIADD R14, R14, 0x1 ;  /* 0x000000010e0e7836 */ /* 0x004fca0000000000 */
[----:B------:R-:W-:Y:S01]  /*23eb0*/  STL [R1+0x48], R14 ;  /* 0x0000480e01007387 */ /* 0x000fe20000100800 */
        /* <DEDUP_REMOVED lines=21> */
[----:B------:R-:W0:Y:S02]  /*24010*/  SHFL.BFLY PT, R2, R7, 0x2, 0x1f ;  /* 0x0c401f0007027f89 */ /* 0x000e2400000e0000 */
[----:B0-----:R-:W-:Y:S01]  /*24020*/  FADD.FTZ R2, R2, R7 ;  /* 0x0000000702027221 */ /* 0x001fe20000010000 */
[----:B------:R-:W-:-:S04]  /*24030*/  SEL R7, RZ, 0x1, P2 ;  /* 0x00000001ff077807 */ /* 0x000fc80001000000 */
[----:B------:R-:W-:Y:S01]  /*24040*/  LOP3.LUT R208, R208, R7, RZ, 0x3c, !PT ;  /* 0x00000007d0d07212 */ /* 0x000fe200078e3cff */
[----:B------:R-:W-:Y:S01]  /*24050*/  IMAD.MOV.U32 R7, RZ, RZ, RZ ;  /* 0x000000ffff077224 */ /* 0x000fe200078e00ff */
[----:B------:R-:W-:Y:S02]  /*24060*/  WARPGROUP.DEPBAR.LE gsb0, 0x0 ;  /* 0x00008000000079c5 */ /* 0x000fe40000010000 */
[----:B------:R-:W-:-:S06]  /*24070*/  WARPGROUP.ARRIVE ;  /* 0x00000000000079c5 */ /* 0x000fcc0000000000 */
[----:B------:R-:W-:Y:S01]  /*24080*/  HGMMA.64x192x16.F32.BF16 R24, R180, gdesc[UR4].tnspB, R24, gsb0 ;  /* 0x42e00004b4187df0 */ /* 0x000fe20008001818 */
[----:B------:R-:W-:Y:S01]  /*24090*/  R2UR UR6, R8 ;  /* 0x00000000080672ca */ /* 0x000fe200000e0000 */
[----:B------:R-:W-:Y:S01]  /*240a0*/  IMAD.MOV.U32 R8, RZ, RZ, RZ ;  /* 0x000000ffff087224 */ /* 0x000fe200078e00ff */
[----:B------:R-:W-:Y:S02]  /*240b0*/  R2UR UR7, R9 ;  /* 0x00000000090772ca */ /* 0x000fe400000e0000 */
[----:B------:R-:W0:Y:S02]  /*240c0*/  SHFL.BFLY PT, R9, R6, 0x2, 0x1f ;  /* 0x0c401f0006097f89 */ /* 0x000e2400000e0000 */
[----:B0-----:R-:W-:Y:S02]  /*240d0*/  FADD.FTZ R10, R9, R6 ;  /* 0x00000006090a7221 */ /* 0x001fe40000010000 */
[----:B------:R-:W0:Y:S04]  /*240e0*/  SHFL.BFLY PT, R9, R2, 0x1, 0x1f ;  /* 0x0c201f0002097f89 */ /* 0x000e2800000e0000 */
[----:B------:R-:W1:Y:S01]  /*240f0*/  SHFL.BFLY PT, R11, R10, 0x1, 0x1f ;  /* 0x0c201f000a0b7f89 */ /* 0x000e6200000e0000 */
[----:B0-----:R-:W-:Y:S01]  /*24100*/  FADD.FTZ R12, R2, R9 ;  /* 0x00000009020c7221 */ /* 0x001fe20000010000 */
[----:B------:R-:W-:-:S02]  /*24110*/  IMAD.MOV.U32 R2, RZ, RZ, -0x800000 ;  /* 0xff800000ff027424 */ /* 0x000fc400078e00ff */
[----:B-1----:R-:W-:Y:S02]  /*24120*/  FADD.FTZ R13, R10, R11 ;  /* 0x0000000b0a0d7221 */ /* 0x002fe40000010000 */
[----:B------:R-:W-:Y:S01]  /*24130*/  FSETP.NE.FTZ.AND P0, PT, R12, RZ, PT ;  /* 0x000000ff0c00720b */ /* 0x000fe20003f15000 */
[----:B------:R-:W-:Y:S02]  /*24140*/  @!P1 VIADD R10, R0, 0x36860 ;  /* 0x00036860000a9836 */ /* 0x000fe40000000000 */
[----:B------:R-:W-:Y:S01]  /*24150*/  IMAD.MOV.U32 R0, RZ, RZ, -0x800000 ;  /* 0xff800000ff007424 */ /* 0x000fe200078e00ff */
[----:B------:R-:W-:Y:S02]  /*24160*/  FSETP.NE.FTZ.AND P3, PT, R13, RZ, PT ;  /* 0x000000ff0d00720b */ /* 0x000fe40003f75000 */
        /* <DEDUP_REMOVED lines=14> */
[----:B------:R-:W-:Y:S03]  /*24250*/  HGMMA.64x192x16.F32.BF16 R24, R176, gdesc[UR4].tnspB, R24, gsb0 ;  /* 0x42e00004b0187df0 */ /* 0x000fe60008001818 */
[----:B------:R-:W-:Y:S02]  /*24260*/  WARPGROUP.DEPBAR.LE gsb0, 0x0 ;  /* 0x00008000000079c5 */ /* 0x000fe40000010000 */
[-C--:B--2---:R-:W-:Y:S01]  /*24270*/  FMUL.FTZ R127, R67, R7.reuse ;  /* 0x00000007437f7220 */ /* 0x084fe20000410000 */
[-C--:B------:R-:W-:Y:S01]  /*24280*/  FMUL.FTZ R125, R75, R7.reuse ;  /* 0x000000074b7d7220 */ /* 0x080fe20000410000 */
[-C--:B------:R-:W-:Y:S01]  /*24290*/  FMUL.FTZ R67, R70, R7.reuse ;  /* 0x0000000746437220 */ /* 0x080fe20000410000 */
[-C--:B------:R-:W-:Y:S01]  /*242a0*/  FMUL.FTZ R126, R71, R7.reuse ;  /* 0x00000007477e7220 */ /* 0x080fe20000410000 */
[-C--:B------:R-:W-:Y:S01]  /*242b0*/  FMUL.FTZ R75, R78, R7.reuse ;  /* 0x000000074e4b7220 */ /* 0x080fe20000410000 */
        /* <DEDUP_REMOVED lines=59> */
[-C--:B-1----:R-:W-:Y:S01]  /*24670*/  FMUL.FTZ R10, R31, R7.reuse ;  /* 0x000000071f0a7220 */ /* 0x082fe20000410000 */
        /* <DEDUP_REMOVED lines=32> */
.L_x_2847:
        /* <DEDUP_REMOVED lines=57> */
[----:B------:R-:W-:Y:S01]  /*24c10*/  BAR.SYNC.DEFER_BLOCKING 0x1, 0x100 ;  /* 0x0044000000007b1d */ /* 0x000fe20000010000 */
[----:B--2---:R-:W-:-:S03]  /*24c20*/  IMAD.WIDE R62, R11, 0x2, R8 ;  /* 0x000000020b3e7825 */ /* 0x004fc600078e0208 */
[C---:B------:R-:W-:Y:S02]  /*24c30*/  IADD3 R137, P2, R62.reuse, 0x20, RZ ;  /* 0x000000203e897810 */ /* 0x040fe40007f5e0ff */
[C---:B------:R-:W-:Y:S02]  /*24c40*/  IADD3 R139, P1, R62.reuse, 0x40, RZ ;  /* 0x000000403e8b7810 */ /* 0x040fe40007f3e0ff */
[----:B------:R-:W-:Y:S01]  /*24c50*/  LOP3.LUT R12, R137, 0x380, RZ, 0xc0, !PT ;  /* 0x00000380890c7812 */ /* 0x000fe200078ec0ff */
[--C-:B------:R-:W-:Y:S01]  /*24c60*/  IMAD.X R13, RZ, RZ, R63.reuse, P2 ;  /* 0x000000ffff0d7224 */ /* 0x100fe200010e063f */
[----:B------:R-:W-:Y:S01]  /*24c70*/  LOP3.LUT R14, R139, 0x380, RZ, 0xc0, !PT ;  /* 0x000003808b0e7812 */ /* 0x000fe200078ec0ff */
[----:B------:R-:W-:Y:S01]  /*24c80*/  IMAD.X R15, RZ, RZ, R63, P1 ;  /* 0x000000ffff0f7224 */ /* 0x000fe200008e063f */
[C---:B------:R-:W-:Y:S02]  /*24c90*/  IADD3 R141, P6, R62.reuse, 0x60, RZ ;  /* 0x000000603e8d7810 */ /* 0x040fe40007fde0ff */
[----:B------:R-:W-:-:S02]  /*24ca0*/  LOP3.LUT R11, R62, 0x380, RZ, 0xc0, !PT ;  /* 0x000003803e0b7812 */ /* 0x000fc400078ec0ff */
[----:B------:R-:W-:Y:S01]  /*24cb0*/  SHF.R.U64 R12, R12, 0x3, RZ ;  /* 0x000000030c0c7819 */ /* 0x000fe200000012ff */
[--C-:B------:R-:W-:Y:S01]  /*24cc0*/  IMAD.X R21, RZ, RZ, R63.reuse, P6 ;  /* 0x000000ffff157224 */ /* 0x100fe200030e063f */
[----:B------:R-:W-:Y:S02]  /*24cd0*/  SHF.R.U64 R14, R14, 0x3, RZ ;  /* 0x000000030e0e7819 */ /* 0x000fe400000012ff */
[C---:B------:R-:W-:Y:S02]  /*24ce0*/  IADD3 R143, P5, R62.reuse, 0x4000, RZ ;  /* 0x000040003e8f7810 */ /* 0x040fe40007fbe0ff */
[C---:B------:R-:W-:Y:S02]  /*24cf0*/  IADD3 R46, P0, R62.reuse, 0x4020, RZ ;  /* 0x000040203e2e7810 */ /* 0x040fe40007f1e0ff */
[C---:B------:R-:W-:Y:S01]  /*24d00*/  IADD3 R50, P4, R62.reuse, 0x4040, RZ ;  /* 0x000040403e327810 */ /* 0x040fe20007f9e0ff */
[--C-:B------:R-:W-:Y:S01]  /*24d10*/  IMAD.X R39, RZ, RZ, R63.reuse, P5 ;  /* 0x000000ffff277224 */ /* 0x100fe200028e063f */
[----:B------:R-:W-:Y:S01]  /*24d20*/  LOP3.LUT R20, R141, 0x380, RZ, 0xc0, !PT ;  /* 0x000003808d147812 */ /* 0x000fe200078ec0ff */
[--C-:B------:R-:W-:Y:S01]  /*24d30*/  IMAD.X R47, RZ, RZ, R63.reuse, P0 ;  /* 0x000000ffff2f7224 */ /* 0x100fe200000e063f */
[----:B------:R-:W-:Y:S01]  /*24d40*/  IADD3 R7, P2, R62, 0x8000, RZ ;  /* 0x000080003e077810 */ /* 0x000fe20007f5e0ff */
[----:B------:R-:W-:Y:S01]  /*24d50*/  IMAD.X R51, RZ, RZ, R63, P4 ;  /* 0x000000ffff337224 */ /* 0x000fe200020e063f */
[----:B------:R-:W-:-:S02]  /*24d60*/  SHF.R.U64 R11, R11, 0x3, RZ ;  /* 0x000000030b0b7819 */ /* 0x000fc400000012ff */
[----:B------:R-:W-:Y:S01]  /*24d70*/  LOP3.LUT R12, R12, R137, RZ, 0x3c, !PT ;  /* 0x000000890c0c7212 */ /* 0x000fe200078e3cff */
[--C-:B------:R-:W-:Y:S01]  /*24d80*/  IMAD.X R59, RZ, RZ, R63.reuse, P2 ;  /* 0x000000ffff3b7224 */ /* 0x100fe200010e063f */
[----:B------:R-:W-:Y:S02]  /*24d90*/  LOP3.LUT R14, R14, R139, RZ, 0x3c, !PT ;  /* 0x0000008b0e0e7212 */ /* 0x000fe400078e3cff */
[----:B-1----:R-:W-:Y:S02]  /*24da0*/  IADD3 R24, P1, R62, 0x8020, RZ ;  /* 0x000080203e187810 */ /* 0x002fe40007f3e0ff */
[----:B------:R-:W-:Y:S02]  /*24db0*/  SHF.R.U64 R20, R20, 0x3, RZ ;  /* 0x0000000314147819 */ /* 0x000fe400000012ff */
[----:B------:R-:W-:Y:S01]  /*24dc0*/  LOP3.LUT R137, R46, 0x380, RZ, 0xc0, !PT ;  /* 0x000003802e897812 */ /* 0x000fe200078ec0ff */
[----:B------:R-:W-:Y:S01]  /*24dd0*/  IMAD.X R29, RZ, RZ, R63, P1 ;  /* 0x000000ffff1d7224 */ /* 0x000fe200008e063f */
[----:B------:R-:W-:-:S02]  /*24de0*/  LOP3.LUT R139, R50, 0x380, RZ, 0xc0, !PT ;  /* 0x00000380328b7812 */ /* 0x000fc400078ec0ff */
[C---:B------:R-:W-:Y:S02]  /*24df0*/  IADD3 R54, P3, R62.reuse, 0x4060, RZ ;  /* 0x000040603e367810 */ /* 0x040fe40007f7e0ff */
[----:B------:R-:W-:Y:S02]  /*24e00*/  LOP3.LUT R58, R7, 0x380, RZ, 0xc0, !PT ;  /* 0x00000380073a7812 */ /* 0x000fe400078ec0ff */
[C---:B------:R-:W-:Y:S01]  /*24e10*/  IADD3 R94, P6, R62.reuse, 0x8040, RZ ;  /* 0x000080403e5e7810 */ /* 0x040fe20007fde0ff */
[--C-:B------:R-:W-:Y:S01]  /*24e20*/  IMAD.X R55, RZ, RZ, R63.reuse, P3 ;  /* 0x000000ffff377224 */ /* 0x100fe200018e063f */
[----:B------:R-:W-:Y:S02]  /*24e30*/  IADD3 R86, P5, R62, 0x8060, RZ ;  /* 0x000080603e567810 */ /* 0x000fe40007fbe0ff */
[----:B------:R-:W-:Y:S01]  /*24e40*/  LOP3.LUT R38, R143, 0x380, RZ, 0xc0, !PT ;  /* 0x000003808f267812 */ /* 0x000fe200078ec0ff */
[--C-:B------:R-:W-:Y:S01]  /*24e50*/  IMAD.X R31, RZ, RZ, R63.reuse, P6 ;  /* 0x000000ffff1f7224 */ /* 0x100fe200030e063f */
[----:B------:R-:W-:Y:S01]  /*24e60*/  LOP3.LUT R62, R11, R62, RZ, 0x3c, !PT ;  /* 0x0000003e0b3e7212 */ /* 0x000fe200078e3cff */
[----:B------:R-:W-:Y:S01]  /*24e70*/  IMAD.X R11, RZ, RZ, R63, P5 ;  /* 0x000000ffff0b7224 */ /* 0x000fe200028e063f */
[----:B------:R-:W-:-:S02]  /*24e80*/  LOP3.LUT R20, R20, R141, RZ, 0x3c, !PT ;  /* 0x0000008d14147212 */ /* 0x000fc400078e3cff */
[----:B------:R-:W-:Y:S02]  /*24e90*/  SHF.R.U64 R137, R137, 0x3, RZ ;  /* 0x0000000389897819 */ /* 0x000fe400000012ff */
[----:B------:R-:W-:Y:S02]  /*24ea0*/  SHF.R.U64 R139, R139, 0x3, RZ ;  /* 0x000000038b8b7819 */ /* 0x000fe400000012ff */
[----:B------:R-:W-:Y:S02]  /*24eb0*/  LOP3.LUT R3, R24, 0x380, RZ, 0xc0, !PT ;  /* 0x0000038018037812 */ /* 0x000fe400078ec0ff */
[----:B------:R-:W-:Y:S02]  /*24ec0*/  LOP3.LUT R141, R54, 0x380, RZ, 0xc0, !PT ;  /* 0x00000380368d7812 */ /* 0x000fe400078ec0ff */
[----:B------:R-:W-:Y:S02]  /*24ed0*/  SHF.R.U64 R58, R58, 0x3, RZ ;  /* 0x000000033a3a7819 */ /* 0x000fe400000012ff */
[----:B------:R-:W-:-:S02]  /*24ee0*/  SHF.R.U64 R38, R38, 0x3, RZ ;  /* 0x0000000326267819 */ /* 0x000fc400000012ff */
[----:B------:R-:W-:Y:S02]  /*24ef0*/  MOV R62, R62 ;  /* 0x0000003e003e7202 */ /* 0x000fe40000000f00 */
[----:B------:R-:W-:Y:S02]  /*24f00*/  LOP3.LUT R46, R137, R46, RZ, 0x3c, !PT ;  /* 0x0000002e892e7212 */ /* 0x000fe400078e3cff */
[----:B------:R-:W-:Y:S02]  /*24f10*/  LOP3.LUT R50, R139, R50, RZ, 0x3c, !PT ;  /* 0x000000328b327212 */ /* 0x000fe400078e3cff */
[----:B------:R-:W-:Y:S02]  /*24f20*/  LOP3.LUT R63, R94, 0x380, RZ, 0xc0, !PT ;  /* 0x000003805e3f7812 */ /* 0x000fe400078ec0ff */
[----:B------:R-:W-:Y:S02]  /*24f30*/  SHF.R.U64 R3, R3, 0x3, RZ ;  /* 0x0000000303037819 */ /* 0x000fe400000012ff */
[----:B------:R-:W-:-:S02]  /*24f40*/  SHF.R.U64 R141, R141, 0x3, RZ ;  /* 0x000000038d8d7819 */ /* 0x000fc400000012ff */
[----:B------:R-:W-:Y:S02]  /*24f50*/  LOP3.LUT R58, R58, R7, RZ, 0x3c, !PT ;  /* 0x000000073a3a7212 */ /* 0x000fe400078e3cff */
[----:B------:R-:W-:Y:S02]  /*24f60*/  LOP3.LUT R137, R86, 0x380, RZ, 0xc0, !PT ;  /* 0x0000038056897812 */ /* 0x000fe400078ec0ff */
[----:B------:R-:W-:Y:S02]  /*24f70*/  LOP3.LUT R38, R38, R143, RZ, 0x3c, !PT ;  /* 0x0000008f26267212 */ /* 0x000fe400078e3cff */
[----:B------:R-:W-:Y:S02]  /*24f80*/  F2FP.BF16.F32.PACK_AB R7, R10, R30 ;  /* 0x0000001e0a07723e */ /* 0x000fe400000010ff */
[----:B------:R-:W-:Y:S02]  /*24f90*/  MOV R13, R12 ;  /* 0x0000000c000d7202 */ /* 0x000fe40000000f00 */
[----:B------:R-:W-:Y:S01]  /*24fa0*/  SHF.R.U64 R63, R63, 0x3, RZ ;  /* 0x000000033f3f7819 */ /* 0x000fe200000012ff */
[----:B------:R1:W-:Y:S01]  /*24fb0*/  STSM.16.M88.4 [R62], R4 ;  /* 0x000000043e007844 */ /* 0x0003e20000000200 */
[----:B------:R-:W-:-:S02]  /*24fc0*/  LOP3.LUT R28, R3, R24, RZ, 0x3c, !PT ;  /* 0x00000018031c7212 */ /* 0x000fc400078e3cff */
[----:B------:R-:W-:Y:S01]  /*24fd0*/  MOV R14, R14 ;  /* 0x0000000e000e7202 */ /* 0x000fe20000000f00 */
[----:B------:R-:W-:Y:S01]  /*24fe0*/  STSM.16.M88.4 [R13], R32 ;  /* 0x000000200d007844 */ /* 0x000fe20000000200 */
[----:B------:R-:W-:Y:S02]  /*24ff0*/  MOV R12, R50 ;  /* 0x00000032000c7202 */ /* 0x000fe40000000f00 */
[----:B------:R-:W-:Y:S01]  /*25000*/  LOP3.LUT R54, R141, R54, RZ, 0x3c, !PT ;  /* 0x000000368d367212 */ /* 0x000fe200078e3cff */
[----:B------:R-:W-:Y:S01]  /*25010*/  STSM.16.M88.4 [R14], R40 ;  /* 0x000000280e007844 */ /* 0x000fe20000000200 */
[----:B------:R-:W-:Y:S02]  /*25020*/  SHF.R.U64 R137, R137, 0x3, RZ ;  /* 0x0000000389897819 */ /* 0x000fe400000012ff */
[----:B------:R-:W-:Y:S02]  /*25030*/  MOV R20, R20 ;  /* 0x0000001400147202 */ /* 0x000fe40000000f00 */
[----:B------:R-:W-:-:S02]  /*25040*/  MOV R3, R58 ;  /* 0x0000003a00037202 */ /* 0x000fc40000000f00 */
[----:B------:R-:W-:Y:S02]  /*25050*/  F2FP.BF16.F32.PACK_AB R50, R53, R52 ;  /* 0x000000343532723e */ /* 0x000fe400000010ff */
[----:B------:R-:W-:Y:S02]  /*25060*/  F2FP.BF16.F32.PACK_AB R51, R130, R121 ;  /* 0x000000798233723e */ /* 0x000fe400000010ff */
[----:B------:R-:W-:Y:S02]  /*25070*/  MOV R38, R38 ;  /* 0x0000002600267202 */ /* 0x000fe40000000f00 */
[----:B------:R-:W-:Y:S01]  /*25080*/  F2FP.BF16.F32.PACK_AB R58, R61, R60 ;  /* 0x0000003c3d3a723e */ /* 0x000fe200000010ff */
[----:B------:R2:W-:Y:S01]  /*25090*/  STSM.16.M88.4 [R20], R48 ;  /* 0x0000003014007844 */ /* 0x0005e20000000200 */
[----:B------:R-:W-:Y:S02]  /*250a0*/  F2FP.BF16.F32.PACK_AB R59, R128, R123 ;  /* 0x0000007b803b723e */ /* 0x000fe400000010ff */
[----:B------:R-:W-:-:S02]  /*250b0*/  MOV R46, R46 ;  /* 0x0000002e002e7202 */ /* 0x000fc40000000f00 */
[----:B------:R-:W-:Y:S01]  /*250c0*/  LOP3.LUT R30, R63, R94, RZ, 0x3c, !PT ;  /* 0x0000005e3f1e7212 */ /* 0x000fe200078e3cff */
[----:B------:R-:W-:Y:S01]  /*250d0*/  STSM.16.M88.4 [R38], R56 ;  /* 0x0000003826007844 */ /* 0x000fe20000000200 */
[----:B------:R-:W-:Y:S02]  /*250e0*/  LOP3.LUT R10, R137, R86, RZ, 0x3c, !PT ;  /* 0x00000056890a7212 */ /* 0x000fe400078e3cff */
[----:B------:R-:W-:Y:S01]  /*250f0*/  MOV R54, R54 ;  /* 0x0000003600367202 */ /* 0x000fe20000000f00 */
[----:B------:R-:W-:Y:S01]  /*25100*/  STSM.16.M88.4 [R46], R64 ;  /* 0x000000402e007844 */ /* 0x000fe20000000200 */
[----:B------:R-:W-:Y:S02]  /*25110*/  ISETP.NE.U32.AND P0, PT, RZ, UR4, PT ;  /* 0x00000004ff007c0c */ /* 0x000fe4000bf05070 */
[----:B-1----:R-:W-:Y:S01]  /*25120*/  IADD3 R6, P1, R235, UR4, RZ ;  /* 0x00000004eb067c10 */ /* 0x002fe2000ff3e0ff */
[----:B------:R-:W-:Y:S01]  /*25130*/  STSM.16.M88.4 [R12], R72 ;  /* 0x000000480c007844 */ /* 0x000fe20000000200 */
[----:B------:R-:W-:Y:S01]  /*25140*/  MOV R28, R28 ;  /* 0x0000001c001c7202 */ /* 0x000fe20000000f00 */
[----:B--2---:R-:W-:Y:S01]  /*25150*/  IMAD.MOV.U32 R20, RZ, RZ, RZ ;  /* 0x000000ffff147224 */ /* 0x004fe200078e00ff */
[----:B------:R-:W-:Y:S01]  /*25160*/  MOV R30, R30 ;  /* 0x0000001e001e7202 */ /* 0x000fe20000000f00 */
[----:B------:R-:W-:Y:S01]  /*25170*/  STSM.16.M88.4 [R54], R80 ;  /* 0x0000005036007844 */ /* 0x000fe20000000200 */
[----:B------:R-:W-:-:S02]  /*25180*/  MOV R10, R10 ;  /* 0x0000000a000a7202 */ /* 0x000fc40000000f00 */
[----:B------:R-:W-:Y:S01]  /*25190*/  ISETP.NE.AND.EX P0, PT, RZ, UR5, PT, P0 ;  /* 0x00000005ff007c0c */ /* 0x000fe2000bf05300 */
[----:B------:R1:W-:Y:S01]  /*251a0*/  STSM.16.M88.4 [R3], R88 ;  /* 0x0000005803007844 */ /* 0x0003e20000000200 */
[----:B------:R-:W-:Y:S01]  /*251b0*/  IADD3.X R7, R236, UR5, RZ, P1, !PT ;  /* 0x00000005ec077c10 */ /* 0x000fe20008ffe4ff */
[----:B------:R-:W-:Y:S02]  /*251c0*/  ULDC.64 UR4, c[0x0][0xc08] ;  /* 0x0003020000047ab9 */ /* 0x000fe40000000a00 */
[----:B------:R2:W-:Y:S01]  /*251d0*/  STSM.16.M88.4 [R28], R96 ;  /* 0x000000601c007844 */ /* 0x0005e20000000200 */
[----:B------:R-:W-:-:S03]  /*251e0*/  ISETP.NE.U32.AND P2, PT, RZ, UR4, PT ;  /* 0x00000004ff007c0c */ /* 0x000fc6000bf45070 */
[----:B------:R2:W-:Y:S01]  /*251f0*/  STSM.16.M88.4 [R30], R104 ;  /* 0x000000681e007844 */ /* 0x0005e20000000200 */
[----:B------:R-:W-:-:S03]  /*25200*/  ISETP.NE.AND.EX P2, PT, RZ, UR5, PT, P2 ;  /* 0x00000005ff007c0c */ /* 0x000fc6000bf45320 */
[----:B------:R2:W-:Y:S01]  /*25210*/  STSM.16.M88.4 [R10], R112 ;  /* 0x000000700a007844 */ /* 0x0005e20000000200 */
[----:B------:R-:W-:Y:S09]  /*25220*/  BAR.SYNC.DEFER_BLOCKING 0x1, 0x100 ;  /* 0x0044000000007b1d */ /* 0x000ff20000010000 */
[----:B------:R-:W-:Y:S01]  /*25230*/  @P2 IADD3 R4, P3, R235, UR4, RZ ;  /* 0x00000004eb042c10 */ /* 0x000fe2000ff7e0ff */
[----:B------:R-:W-:Y:S01]  /*25240*/  ULDC UR4, c[0x0][0xa88] ;  /* 0x0002a20000047ab9 */ /* 0x000fe20000000800 */
[----:B-1----:R-:W1:Y:S01]  /*25250*/  LDC R3, c[0x0][0xbe8] ;  /* 0x0002fa00ff037b82 */ /* 0x002e620000000800 */
[----:B------:R-:W-:Y:S01]  /*25260*/  IMAD.U32 R14, RZ, RZ, UR4 ;  /* 0x00000004ff0e7e24 */ /* 0x000fe2000f8e00ff */
[----:B------:R-:W-:Y:S01]  /*25270*/  @P2 IADD3.X R5, R236, UR5, RZ, P3, !PT ;  /* 0x00000005ec052c10 */ /* 0x000fe20009ffe4ff */
[----:B------:R2:W5:Y:S04]  /*25280*/  @P0 LDG.E R20, desc[UR60][R6.64] ;  /* 0x0000003c06140981 */ /* 0x000568000c1e1900 */
[----:B------:R2:W5:Y:S01]  /*25290*/  @P2 LDG.E R14, desc[UR60][R4.64] ;  /* 0x0000003c040e2981 */ /* 0x000562000c1e1900 */
[----:B-1----:R-:W-:-:S13]  /*252a0*/  ISETP.NE.AND P1, PT, R3, 0x1, PT ;  /* 0x000000010300780c */ /* 0x002fda0003f25270 */
[----:B------:R-:W1:Y:S08]  /*252b0*/  @P1 LDC R11, c[0x0][0xbec] ;  /* 0x0002fb00ff0b1b82 */ /* 0x000e700000000800 */
[----:B------:R-:W3:Y:S01]  /*252c0*/  @P1 LDC R15, c[0x0][0xbf0] ;  /* 0x0002fc00ff0f1b82 */ /* 0x000ee20000000800 */
[----:B--2---:R-:W-:Y:S05]  /*252d0*/  @P2 BRA `(.L_x_2943) ;  /* 0x0000000000102947 */ /* 0x004fea0003800000 */
[----:B------:R-:W-:Y:S05]  /*252e0*/  @!P0 BRA `(.L_x_2943) ;  /* 0x00000000000c8947 */ /* 0x000fea0003800000 */
[----:B------:R-:W2:Y:S04]  /*252f0*/  LDG.E R5, desc[UR60][R6.64] ;  /* 0x0000003c06057981 */ /* 0x000ea8000c1e1900 */
[----:B-----5:R-:W2:Y:S02]  /*25300*/  LDG.E R14, desc[UR60][R6.64+0x4] ;  /* 0x0000043c060e7981 */ /* 0x020ea4000c1e1900 */
[----:B--2---:R-:W-:-:S07]  /*25310*/  IMAD.IADD R14, R14, 0x1, -R5 ;  /* 0x000000010e0e7824 */ /* 0x004fce00078e0a05 */
.L_x_2943:
[----:B------:R-:W2:Y:S01]  /*25320*/  LDL.LU R10, [R1+0x58] ;  /* 0x00005800010a7983 */ /* 0x000ea20000300800 */
[----:B------:R-:W-:Y:S01]  /*25330*/  SHF.R.S32.HI R64, RZ, 0x1f, R234 ;  /* 0x0000001fff407819 */ /* 0x000fe200000114ea */
[----:B------:R-:W-:Y:S01]  /*25340*/  IMAD.IADD R12, R230, 0x1, R224 ;  /* 0x00000001e60c7824 */ /* 0x000fe200078e02e0 */
[----:B------:R-:W-:Y:S01]  /*25350*/  ULDC.64 UR4, c[0x0][0xb90] ;  /* 0x0002e40000047ab9 */ /* 0x000fe20000000a00 */
[----:B------:R-:W4:Y:S01]  /*25360*/  LDL R30, [R1+0x90] ;  /* 0x00009000011e7983 */ /* 0x000f220000100800 */
[----:B-----5:R-:W-:Y:S01]  /*25370*/  SHF.R.S32.HI R21, RZ, 0x1f, R20 ;  /* 0x0000001fff157819 */ /* 0x020fe20000011414 */
[----:B-1----:R-:W-:Y:S01]  /*25380*/  @P1 IMAD.HI.U32 R6, R12, R11, RZ ;  /* 0x0000000b0c061227 */ /* 0x002fe200078e00ff */
[----:B------:R-:W1:Y:S01]  /*25390*/  S2R R34, SR_TID.X ;  /* 0x0000000000227919 */ /* 0x000e620000002100 */
[----:B------:R-:W-:Y:S02]  /*253a0*/  SEL R237, R237, RZ, !P0 ;  /* 0x000000ffeded7207 */ /* 0x000fe40004000000 */
[----:B------:R-:W-:Y:S01]  /*253b0*/  IMAD R5, R64, UR4, RZ ;  /* 0x0000000440057c24 */ /* 0x000fe2000f8e02ff */
[----:B------:R-:W0:Y:S01]  /*253c0*/  @P1 LDC R71, c[0x0][0xbec] ;  /* 0x0002fb00ff471b82 */ /* 0x000e220000000800 */
[----:B------:R-:W-:Y:S01]  /*253d0*/  IMAD.MOV.U32 R7, RZ, RZ, R12 ;  /* 0x000000ffff077224 */ /* 0x000fe200078e000c */
[----:B---3--:R-:W-:Y:S01]  /*253e0*/  @P1 SHF.R.U32.HI R7, RZ, R15, R6 ;  /* 0x0000000fff071219 */ /* 0x008fe20000011606 */
[----:B------:R-:W-:-:S02]  /*253f0*/  IMAD R13, R234, UR5, R5 ;  /* 0x00000005ea0d7c24 */ /* 0x000fc4000f8e0205 */
[----:B------:R-:W-:Y:S01]  /*25400*/  IMAD.WIDE.U32 R4, R234, UR4, R20 ;  /* 0x00000004ea047c25 */ /* 0x000fe2000f8e0014 */
[----:B------:R-:W-:Y:S02]  /*25410*/  ULDC.64 UR4, c[0x0][0xb98] ;  /* 0x0002e60000047ab9 */ /* 0x000fe40000000a00 */
[----:B------:R-:W3:Y:S01]  /*25420*/  @P1 LDC R73, c[0x0][0xbf0] ;  /* 0x0002fc00ff491b82 */ /* 0x000ee20000000800 */
[----:B------:R-:W-:Y:S02]  /*25430*/  IMAD.IADD R5, R5, 0x1, R13 ;  /* 0x0000000105057824 */ /* 0x000fe400078e020d */
[----:B-1----:R-:W-:-:S05]  /*25440*/  VIADD R34, R34, 0xffffff80 ;  /* 0xffffff8022227836 */ /* 0x002fca0000000000 */
[----:B------:R-:W-:-:S04]  /*25450*/  SHF.R.S32.HI R66, RZ, 0x1f, R34 ;  /* 0x0000001fff427819 */ /* 0x000fc80000011422 */
[----:B------:R-:W-:-:S04]  /*25460*/  LEA.HI R66, R66, R34, RZ, 0x3 ;  /* 0x0000002242427211 */ /* 0x000fc800078f18ff */
[----:B------:R-:W-:-:S05]  /*25470*/  SHF.R.S32.HI R66, RZ, 0x3, R66 ;  /* 0x00000003ff427819 */ /* 0x000fca0000011442 */
[----:B------:R-:W-:Y:S02]  /*25480*/  IMAD R11, R66, 0x40, R225 ;  /* 0x00000040420b7824 */ /* 0x000fe400078e02e1 */
[----:B------:R-:W-:-:S04]  /*25490*/  IMAD.WIDE.U32 R4, R237, UR4, R4 ;  /* 0x00000004ed047c25 */ /* 0x000fc8000f8e0004 */
[----:B------:R-:W-:Y:S01]  /*254a0*/  IMAD.WIDE R8, R11, 0x2, R8 ;  /* 0x000000020b087825 */ /* 0x000fe200078e0208 */
[----:B------:R-:W-:Y:S02]  /*254b0*/  SHF.R.S32.HI R13, RZ, 0x1f, R7 ;  /* 0x0000001fff0d7819 */ /* 0x000fe40000011407 */
[----:B------:R-:W-:-:S04]  /*254c0*/  SHF.R.S32.HI R31, RZ, 0x1f, R34 ;  /* 0x0000001fff1f7819 */ /* 0x000fc80000011422 */
[----:B------:R-:W-:-:S04]  /*254d0*/  LEA.HI R31, R31, R34, RZ, 0x7 ;  /* 0x000000221f1f7211 */ /* 0x000fc800078f38ff */
[----:B------:R-:W-:Y:S01]  /*254e0*/  LOP3.LUT R31, R31, 0xffffff80, RZ, 0xc0, !PT ;  /* 0xffffff801f1f7812 */ /* 0x000fe200078ec0ff */
[----:B------:R-:W-:-:S04]  /*254f0*/  IMAD R65, R14, R3, RZ ;  /* 0x000000030e417224 */ /* 0x000fc800078e02ff */
[----:B------:R-:W-:Y:S01]  /*25500*/  IMAD.IADD R31, R34, 0x1, -R31 ;  /* 0x00000001221f7824 */ /* 0x000fe200078e0a1f */
[C---:B------:R-:W-:Y:S02]  /*25510*/  IADD3 R29, P5, R8.reuse, 0x3000, RZ ;  /* 0x00003000081d7810 */ /* 0x040fe40007fbe0ff */
[C---:B------:R-:W-:Y:S02]  /*25520*/  IADD3 R33, P4, R8.reuse, 0x4000, RZ ;  /* 0x0000400008217810 */ /* 0x040fe40007f9e0ff */
[----:B------:R-:W-:Y:S02]  /*25530*/  IADD3 R41, P3, R8, 0x6000, RZ ;  /* 0x0000600008297810 */ /* 0x000fe40007f7e0ff */
[----:B------:R-:W-:Y:S02]  /*25540*/  LOP3.LUT R28, R29, 0x380, RZ, 0xc0, !PT ;  /* 0x000003801d1c7812 */ /* 0x000fe400078ec0ff */
[----:B------:R-:W-:Y:S02]  /*25550*/  LOP3.LUT R32, R33, 0x380, RZ, 0xc0, !PT ;  /* 0x0000038021207812 */ /* 0x000fe400078ec0ff */
[----:B------:R-:W-:-:S02]  /*25560*/  LOP3.LUT R40, R41, 0x380, RZ, 0xc0, !PT ;  /* 0x0000038029287812 */ /* 0x000fc400078ec0ff */
[----:B------:R-:W-:Y:S02]  /*25570*/  SHF.R.U64 R28, R28, 0x3, RZ ;  /* 0x000000031c1c7819 */ /* 0x000fe400000012ff */
[----:B------:R-:W-:Y:S02]  /*25580*/  SHF.R.U64 R32, R32, 0x3, RZ ;  /* 0x0000000320207819 */ /* 0x000fe400000012ff */
[----:B------:R-:W-:Y:S02]  /*25590*/  SHF.R.U64 R40, R40, 0x3, RZ ;  /* 0x0000000328287819 */ /* 0x000fe400000012ff */
[----:B------:R-:W-:Y:S01]  /*255a0*/  LOP3.LUT R28, R28, R29, RZ, 0x3c, !PT ;  /* 0x0000001d1c1c7212 */ /* 0x000fe200078e3cff */
[--C-:B------:R-:W-:Y:S01]  /*255b0*/  IMAD.X R29, RZ, RZ, R9.reuse, P5 ;  /* 0x000000ffff1d7224 */ /* 0x100fe200028e0609 */
[----:B------:R-:W-:Y:S01]  /*255c0*/  LOP3.LUT R32, R32, R33, RZ, 0x3c, !PT ;  /* 0x0000002120207212 */ /* 0x000fe200078e3cff */
[--C-:B------:R-:W-:Y:S01]  /*255d0*/  IMAD.X R33, RZ, RZ, R9.reuse, P4 ;  /* 0x000000ffff217224 */ /* 0x100fe200020e0609 */
[----:B------:R-:W-:Y:S01]  /*255e0*/  LOP3.LUT R40, R40, R41, RZ, 0x3c, !PT ;  /* 0x0000002928287212 */ /* 0x000fe200078e3cff */
[----:B------:R-:W-:Y:S01]  /*255f0*/  IMAD.X R41, RZ, RZ, R9, P3 ;  /* 0x000000ffff297224 */ /* 0x000fe200018e0609 */
[----:B------:R-:W-:-:S02]  /*25600*/  IADD3 R53, P5, R8, 0x9000, RZ ;  /* 0x0000900008357810 */ /* 0x000fc40007fbe0ff */
[----:B------:R-:W-:Y:S02]  /*25610*/  IADD3 R57, P4, R8, 0xa000, RZ ;  /* 0x0000a00008397810 */ /* 0x000fe40007f9e0ff */
[----:B------:R-:W-:Y:S02]  /*25620*/  LOP3.LUT R52, R53, 0x380, RZ, 0xc0, !PT ;  /* 0x0000038035347812 */ /* 0x000fe400078ec0ff */
[----:B------:R-:W-:Y:S02]  /*25630*/  LOP3.LUT R56, R57, 0x380, RZ, 0xc0, !PT ;  /* 0x0000038039387812 */ /* 0x000fe400078ec0ff */
[----:B------:R-:W-:Y:S02]  /*25640*/  SHF.R.U64 R52, R52, 0x3, RZ ;  /* 0x0000000334347819 */ /* 0x000fe400000012ff */
[----:B------:R-:W-:Y:S02]  /*25650*/  SHF.R.U64 R56, R56, 0x3, RZ ;  /* 0x0000000338387819 */ /* 0x000fe400000012ff */
[----:B------:R-:W-:Y:S01]  /*25660*/  LOP3.LUT R52, R52, R53, RZ, 0x3c, !PT ;  /* 0x0000003534347212 */ /* 0x000fe200078e3cff */
[--C-:B------:R-:W-:Y:S01]  /*25670*/  IMAD.X R53, RZ, RZ, R9.reuse, P5 ;  /* 0x000000ffff357224 */ /* 0x100fe200028e0609 */
[----:B------:R-:W-:Y:S01]  /*25680*/  LOP3.LUT R56, R56, R57, RZ, 0x3c, !PT ;  /* 0x0000003938387212 */ /* 0x000fe200078e3cff */
[----:B------:R-:W-:Y:S01]  /*25690*/  IMAD.X R57, RZ, RZ, R9, P4 ;  /* 0x000000ffff397224 */ /* 0x000fe200020e0609 */
[----:B------:R-:W-:Y:S01]  /*256a0*/  BSSY B1, `(.L_x_2944) ;  /* 0x0000091000017945 */ /* 0x000fe20003800000 */
[----:B------:R-:W-:-:S02]  /*256b0*/  SHF.R.S32.HI R68, RZ, 0x1f, R232 ;  /* 0x0000001fff447819 */ /* 0x000fc400000114e8 */
[----:B------:R-:W-:Y:S02]  /*256c0*/  SHF.R.S32.HI R70, RZ, 0x1f, R231 ;  /* 0x0000001fff467819 */ /* 0x000fe400000114e7 */
[----:B------:R-:W-:Y:S02]  /*256d0*/  SHF.R.S32.HI R72, RZ, 0x1f, R225 ;  /* 0x0000001fff487819 */ /* 0x000fe400000114e1 */
[----:B--2---:R-:W-:Y:S01]  /*256e0*/  SEL R24, R10, RZ, !P0 ;  /* 0x000000ff0a187207 */ /* 0x004fe20004000000 */
[----:B------:R-:W-:-:S04]  /*256f0*/  IMAD.MOV R10, RZ, RZ, -R7 ;  /* 0x000000ffff0a7224 */ /* 0x000fc800078e0a07 */
[----:B------:R-:W-:Y:S02]  /*25700*/  IMAD R6, R24, UR4, RZ ;  /* 0x0000000418067c24 */ /* 0x000fe4000f8e02ff */
[----:B------:R-:W-:Y:S01]  /*25710*/  IMAD R11, R3, R10, R12 ;  /* 0x0000000a030b7224 */ /* 0x000fe200078e020c */
[----:B------:R-:W-:Y:S01]  /*25720*/  IADD3 R4, P0, R7, R4, RZ ;  /* 0x0000000407047210 */ /* 0x000fe20007f1e0ff */
        /* <DEDUP_REMOVED lines=9> */
[----:B------:R-:W-:Y:S01]  /*257c0*/  IMAD.IADD R5, R5, 0x1, R15 ;  /* 0x0000000105057824 */ /* 0x000fe200078e020f */
[----:B------:R-:W-:-:S04]  /*257d0*/  IADD3 R7, P2, R8, 0x1000, RZ ;  /* 0x0000100008077810 */ /* 0x000fc80007f5e0ff */
[----:B------:R-:W-:Y:S01]  /*257e0*/  LEA.HI.X R15, R4, UR5, R5, 0x2, P0 ;  /* 0x00000005040f7c11 */ /* 0x000fe200080f1405 */
[--C-:B------:R-:W-:Y:S01]  /*257f0*/  IMAD.X R11, RZ, RZ, R9.reuse, P2 ;  /* 0x000000ffff0b7224 */ /* 0x100fe200010e0609 */
[C---:B------:R-:W-:Y:S01]  /*25800*/  IADD3 R37, P0, R8.reuse, 0x5000, RZ ;  /* 0x0000500008257810 */ /* 0x040fe20007f1e0ff */
[----:B------:R-:W-:Y:S01]  /*25810*/  SHFL.IDX PT, R54, R6, RZ, 0x1c1f ;  /* 0x001c1fff06367589 */ /* 0x000fe200000e0000 */
[----:B------:R-:W-:Y:S01]  /*25820*/  IADD3 R45, P2, R8, 0x7000, RZ ;  /* 0x00007000082d7810 */ /* 0x000fe20007f5e0ff */
[----:B----4-:R-:W-:Y:S01]  /*25830*/  IMAD.IADD R30, R30, 0x1, R224 ;  /* 0x000000011e1e7824 */ /* 0x010fe200078e02e0 */
[----:B------:R-:W-:Y:S01]  /*25840*/  LOP3.LUT R36, R37, 0x380, RZ, 0xc0, !PT ;  /* 0x0000038025247812 */ /* 0x000fe200078ec0ff */
[----:B------:R-:W1:Y:S01]  /*25850*/  SHFL.IDX PT, R55, R15, RZ, 0x1c1f ;  /* 0x001c1fff0f377589 */ /* 0x000e6200000e0000 */
[----:B------:R-:W-:Y:S01]  /*25860*/  LOP3.LUT R44, R45, 0x380, RZ, 0xc0, !PT ;  /* 0x000003802d2c7812 */ /* 0x000fe200078ec0ff */
[----:B------:R-:W-:Y:S01]  /*25870*/  ULDC.64 UR4, c[0x0][0xaa0] ;  /* 0x0002a80000047ab9 */ /* 0x000fe20000000a00 */
[----:B------:R-:W-:Y:S01]  /*25880*/  SHF.R.U64 R36, R36, 0x3, RZ ;  /* 0x0000000324247819 */ /* 0x000fe200000012ff */
[----:B------:R-:W-:Y:S04]  /*25890*/  SHFL.IDX PT, R58, R6, 0x1, 0x1c1f ;  /* 0x003c1f00063a7f89 */ /* 0x000fe800000e0000 */
[----:B------:R-:W2:Y:S01]  /*258a0*/  SHFL.IDX PT, R59, R15, 0x1, 0x1c1f ;  /* 0x003c1f000f3b7f89 */ /* 0x000ea200000e0000 */
[----:B------:R-:W-:Y:S01]  /*258b0*/  LOP3.LUT R36, R36, R37, RZ, 0x3c, !PT ;  /* 0x0000002524247212 */ /* 0x000fe200078e3cff */
[----:B------:R-:W-:Y:S01]  /*258c0*/  IMAD.X R37, RZ, RZ, R9, P0 ;  /* 0x000000ffff257224 */ /* 0x000fe200000e0609 */
[----:B------:R-:W-:Y:S01]  /*258d0*/  SHF.R.U64 R44, R44, 0x3, RZ ;  /* 0x000000032c2c7819 */ /* 0x000fe200000012ff */
[----:B------:R-:W-:Y:S01]  /*258e0*/  VIADD R4, R30, 0x8 ;  /* 0x000000081e047836 */ /* 0x000fe20000000000 */
[----:B------:R-:W-:Y:S01]  /*258f0*/  LOP3.LUT P0, RZ, R31, 0x3, RZ, 0xc0, !PT ;  /* 0x000000031fff7812 */ /* 0x000fe2000780c0ff */
[----:B------:R-:W-:Y:S01]  /*25900*/  IMAD R21, R21, UR4, RZ ;  /* 0x0000000415157c24 */ /* 0x000fe2000f8e02ff */
[----:B------:R-:W-:-:S02]  /*25910*/  IADD3 R13, P6, R8, 0x2000, RZ ;  /* 0x00002000080d7810 */ /* 0x000fc40007fde0ff */
[----:B------:R-:W-:Y:S01]  /*25920*/  LOP3.LUT R44, R44, R45, RZ, 0x3c, !PT ;  /* 0x0000002d2c2c7212 */ /* 0x000fe200078e3cff */
[----:B------:R-:W-:Y:S01]  /*25930*/  IMAD.X R45, RZ, RZ, R9, P2 ;  /* 0x000000ffff2d7224 */ /* 0x000fe200010e0609 */
[-C--:B------:R-:W-:Y:S01]  /*25940*/  ISETP.GE.OR P2, PT, R30, R65.reuse, P0 ;  /* 0x000000411e00720c */ /* 0x080fe20000746670 */
[----:B------:R-:W-:Y:S01]  /*25950*/  IMAD R67, R20, UR5, R21 ;  /* 0x0000000514437c24 */ /* 0x000fe2000f8e0215 */
[----:B------:R-:W-:Y:S01]  /*25960*/  ISETP.GE.OR P0, PT, R4, R65, P0 ;  /* 0x000000410400720c */ /* 0x000fe20000706670 */
[----:B------:R-:W-:Y:S01]  /*25970*/  IMAD.WIDE.U32 R20, R20, UR4, RZ ;  /* 0x0000000414147c25 */ /* 0x000fe2000f8e00ff */
[----:B------:R-:W-:Y:S01]  /*25980*/  LOP3.LUT R12, R13, 0x380, RZ, 0xc0, !PT ;  /* 0x000003800d0c7812 */ /* 0x000fe200078ec0ff */
[----:B------:R-:W-:Y:S01]  /*25990*/  ULDC.64 UR4, c[0x0][0xae8] ;  /* 0x0002ba0000047ab9 */ /* 0x000fe20000000a00 */
[----:B------:R-:W-:Y:S01]  /*259a0*/  LOP3.LUT R10, R7, 0x380, RZ, 0xc0, !PT ;  /* 0x00000380070a7812 */ /* 0x000fe200078ec0ff */
[----:B------:R-:W-:Y:S01]  /*259b0*/  IMAD.IADD R21, R21, 0x1, R67 ;  /* 0x0000000115157824 */ /* 0x000fe200078e0243 */
[----:B------:R-:W-:Y:S01]  /*259c0*/  SHF.R.U64 R12, R12, 0x3, RZ ;  /* 0x000000030c0c7819 */ /* 0x000fe200000012ff */
[----:B------:R-:W-:Y:S01]  /*259d0*/  IMAD R67, R233, 0x20, R66 ;  /* 0x00000020e9437824 */ /* 0x000fe200078e0242 */
[----:B------:R-:W-:Y:S01]  /*259e0*/  SHF.R.U64 R10, R10, 0x3, RZ ;  /* 0x000000030a0a7819 */ /* 0x000fe200000012ff */
[----:B------:R-:W-:Y:S01]  /*259f0*/  IMAD R69, R64, UR4, RZ ;  /* 0x0000000440457c24 */ /* 0x000fe2000f8e02ff */
[----:B------:R-:W-:Y:S01]  /*25a00*/  LOP3.LUT R12, R12, R13, RZ, 0x3c, !PT ;  /* 0x0000000d0c0c7212 */ /* 0x000fe200078e3cff */
[----:B------:R-:W-:Y:S01]  /*25a10*/  IMAD.X R13, RZ, RZ, R9, P6 ;  /* 0x000000ffff0d7224 */ /* 0x000fe200030e0609 */
[----:B------:R-:W-:Y:S01]  /*25a20*/  LOP3.LUT R10, R10, R7, RZ, 0x3c, !PT ;  /* 0x000000070a0a7212 */ /* 0x000fe200078e3cff */
[----:B------:R-:W-:Y:S01]  /*25a30*/  IMAD.IADD R64, R224, 0x1, R67 ;  /* 0x00000001e0407824 */ /* 0x000fe200078e0243 */
[C---:B------:R-:W-:Y:S01]  /*25a40*/  IADD3 R49, P6, R8.reuse, 0x8000, RZ ;  /* 0x0000800008317810 */ /* 0x040fe20007fde0ff */
[----:B-1----:R-:W-:Y:S01]  /*25a50*/  @!P2 ST.E desc[UR60][R54.64], R2 ;  /* 0x000000023600a985 */ /* 0x002fe2000c10193c */
[----:B------:R-:W-:Y:S01]  /*25a60*/  IADD3 R7, P3, R8, 0xb000, RZ ;  /* 0x0000b00008077810 */ /* 0x000fe20007f7e0ff */
[----:B------:R-:W-:-:S02]  /*25a70*/  IMAD R69, R234, UR5, R69 ;  /* 0x00000005ea457c24 */ /* 0x000fc4000f8e0245 */
[----:B--2---:R0:W-:Y:S01]  /*25a80*/  @!P0 ST.E desc[UR60][R58.64], R0 ;  /* 0x000000003a008985 */ /* 0x0041e2000c10193c */
[----:B------:R-:W-:Y:S01]  /*25a90*/  LOP3.LUT R48, R49, 0x380, RZ, 0xc0, !PT ;  /* 0x0000038031307812 */ /* 0x000fe200078ec0ff */
[----:B------:R-:W-:Y:S01]  /*25aa0*/  IMAD.WIDE.U32 R20, R234, UR4, R20 ;  /* 0x00000004ea147c25 */ /* 0x000fe2000f8e0014 */
[----:B------:R-:W-:Y:S01]  /*25ab0*/  LOP3.LUT R5, R8, 0x380, RZ, 0xc0, !PT ;  /* 0x0000038008057812 */ /* 0x000fe200078ec0ff */
[----:B------:R-:W-:Y:S01]  /*25ac0*/  ULDC.64 UR4, c[0x0][0xaf0] ;  /* 0x0002bc0000047ab9 */ /* 0x000fe20000000a00 */
[----:B------:R-:W-:Y:S01]  /*25ad0*/  LOP3.LUT R6, R7, 0x380, RZ, 0xc0, !PT ;  /* 0x0000038007067812 */ /* 0x000fe200078ec0ff */
[----:B------:R-:W-:Y:S01]  /*25ae0*/  IMAD.MOV.U32 R67, RZ, RZ, R64 ;  /* 0x000000ffff437224 */ /* 0x000fe200078e0040 */
[----:B------:R-:W-:Y:S01]  /*25af0*/  SHF.R.U64 R48, R48, 0x3, RZ ;  /* 0x0000000330307819 */ /* 0x000fe200000012ff */
[----:B0-----:R-:W-:Y:S01]  /*25b00*/  @P1 IMAD.HI.U32 R0, R64, R71, RZ ;  /* 0x0000004740001227 */ /* 0x001fe200078e00ff */
[----:B------:R-:W-:Y:S01]  /*25b10*/  SHF.R.U64 R5, R5, 0x3, RZ ;  /* 0x0000000305057819 */ /* 0x000fe200000012ff */
[----:B------:R-:W5:Y:S01]  /*25b20*/  LD.E.128 R12, desc[UR60][R12.64] ;  /* 0x0000003c0c0c7980 */ /* 0x000f62000c101d00 */
[----:B------:R-:W-:Y:S01]  /*25b30*/  SHF.R.U64 R6, R6, 0x3, RZ ;  /* 0x0000000306067819 */ /* 0x000fe200000012ff */
[----:B------:R-:W-:Y:S01]  /*25b40*/  IMAD.IADD R21, R21, 0x1, R69 ;  /* 0x0000000115157824 */ /* 0x000fe200078e0245 */
[----:B---3--:R-:W-:Y:S01]  /*25b50*/  @P1 SHF.R.U32.HI R67, RZ, R73, R0 ;  /* 0x00000049ff431219 */ /* 0x008fe20000011600 */
[----:B------:R-:W-:Y:S01]  /*25b60*/  IMAD R24, R24, UR4, RZ ;  /* 0x0000000418187c24 */ /* 0x000fe2000f8e02ff */
[----:B------:R-:W-:Y:S01]  /*25b70*/  LOP3.LUT R48, R48, R49, RZ, 0x3c, !PT ;  /* 0x0000003130307212 */ /* 0x000fe200078e3cff */
[----:B------:R-:W-:Y:S01]  /*25b80*/  IMAD.WIDE.U32 R20, R237, UR4, R20 ;  /* 0x00000004ed147c25 */ /* 0x000fe2000f8e0014 */
[----:B------:R-:W-:Y:S01]  /*25b90*/  LOP3.LUT R4, R5, R8, RZ, 0x3c, !PT ;  /* 0x0000000805047212 */ /* 0x000fe200078e3cff */
[----:B------:R-:W5:Y:S01]  /*25ba0*/  LD.E.128 R28, desc[UR60][R28.64] ;  /* 0x0000003c1c1c7980 */ /* 0x000f62000c101d00 */
[----:B------:R-:W-:Y:S01]  /*25bb0*/  SHF.R.S32.HI R0, RZ, 0x1f, R67 ;  /* 0x0000001fff007819 */ /* 0x000fe20000011443 */
[----:B------:R-:W-:Y:S01]  /*25bc0*/  IMAD R69, R237, UR5, R24 ;  /* 0x00000005ed457c24 */ /* 0x000fe2000f8e0218 */
[----:B------:R-:W-:Y:S01]  /*25bd0*/  LOP3.LUT R60, R6, R7, RZ, 0x3c, !PT ;  /* 0x00000007063c7212 */ /* 0x000fe200078e3cff */
[--C-:B------:R-:W-:Y:S01]  /*25be0*/  IMAD.X R49, RZ, RZ, R9.reuse, P6 ;  /* 0x000000ffff317224 */ /* 0x100fe200030e0609 */
[----:B------:R-:W-:Y:S01]  /*25bf0*/  ULDC.64 UR4, c[0x0][0xae0] ;  /* 0x0002b80000047ab9 */ /* 0x000fe20000000a00 */
[--C-:B------:R-:W-:Y:S01]  /*25c00*/  IMAD.X R61, RZ, RZ, R9.reuse, P3 ;  /* 0x000000ffff3d7224 */ /* 0x100fe200018e0609 */
[----:B------:R-:W5:Y:S01]  /*25c10*/  LD.E.128 R32, desc[UR60][R32.64] ;  /* 0x0000003c20207980 */ /* 0x000f62000c101d00 */
[----:B------:R-:W-:-:S02]  /*25c20*/  IMAD.MOV.U32 R5, RZ, RZ, R9 ;  /* 0x000000ffff057224 */ /* 0x000fc400078e0009 */
[----:B------:R-:W-:Y:S01]  /*25c30*/  IMAD.MOV R2, RZ, RZ, -R67 ;  /* 0x000000ffff027224 */ /* 0x000fe200078e0a43 */
[----:B------:R-:W5:Y:S01]  /*25c40*/  LD.E.128 R8, desc[UR60][R10.64] ;  /* 0x0000003c0a087980 */ /* 0x000f62000c101d00 */
[----:B------:R-:W-:Y:S02]  /*25c50*/  IMAD.IADD R21, R21, 0x1, R69 ;  /* 0x0000000115157824 */ /* 0x000fe400078e0245 */
[----:B------:R-:W-:Y:S01]  /*25c60*/  IMAD R0, R0, UR4, RZ ;  /* 0x0000000400007c24 */ /* 0x000fe2000f8e02ff */
[----:B------:R-:W5:Y:S01]  /*25c70*/  LD.E.128 R4, desc[UR60][R4.64] ;  /* 0x0000003c04047980 */ /* 0x000f62000c101d00 */
[----:B------:R-:W-:-:S03]  /*25c80*/  IMAD R69, R3, R2, R64 ;  /* 0x0000000203457224 */ /* 0x000fc600078e0240 */
        /* <DEDUP_REMOVED lines=18> */
[----:B------:R-:W-:Y:S02]  /*25db0*/  IMAD.IADD R3, R3, 0x1, R71 ;  /* 0x0000000103037824 */ /* 0x000fe400078e0247 */
[----:B------:R-:W-:Y:S02]  /*25dc0*/  IMAD R20, R0, UR4, RZ ;  /* 0x0000000400147c24 */ /* 0x000fe4000f8e02ff */
[----:B------:R-:W-:Y:S02]  /*25dd0*/  VIADD R0, R224, 0x20 ;  /* 0x00000020e0007836 */ /* 0x000fe40000000000 */
[C---:B------:R-:W-:Y:S02]  /*25de0*/  IMAD R21, R69.reuse, UR5, R20 ;  /* 0x0000000545157c24 */ /* 0x040fe4000f8e0214 */
[----:B------:R-:W-:Y:S01]  /*25df0*/  IMAD.WIDE.U32 R2, R69, UR4, R2 ;  /* 0x0000000445027c25 */ /* 0x000fe2000f8e0002 */
[-C--:B------:R-:W-:Y:S01]  /*25e00*/  ISETP.GE.AND P1, PT, R0, R65.reuse, PT ;  /* 0x000000410000720c */ /* 0x080fe20003f26270 */
[----:B------:R-:W-:Y:S01]  /*25e10*/  ULDC.64 UR4, c[0x0][0xa80] ;  /* 0x0002a00000047ab9 */ /* 0x000fe20000000a00 */
[----:B------:R-:W-:Y:S01]  /*25e20*/  ISETP.GE.AND P2, PT, R224, R65, PT ;  /* 0x00000041e000720c */ /* 0x000fe20003f46270 */
[----:B------:R-:W-:Y:S01]  /*25e30*/  VIADD R0, R16, 0x36820 ;  /* 0x0003682010007836 */ /* 0x000fe20000000000 */
[----:B------:R-:W-:Y:S01]  /*25e40*/  LEA R24, P3, R2, UR4, 0x1 ;  /* 0x0000000402187c11 */ /* 0x000fe2000f8608ff */
[----:B------:R-:W-:-:S03]  /*25e50*/  IMAD.IADD R3, R3, 0x1, R21 ;  /* 0x0000000103037824 */ /* 0x000fc600078e0215 */
[----:B------:R-:W-:Y:S02]  /*25e60*/  PRMT R0, RZ, 0x654, R0 ;  /* 0x00000654ff007816 */ /* 0x000fe40000000000 */
[----:B------:R-:W-:Y:S01]  /*25e70*/  LEA.HI.X R64, R2, UR5, R3, 0x1, P3 ;  /* 0x0000000502407c11 */ /* 0x000fe200098f0c03 */
[----:B------:R-:W-:Y:S01]  /*25e80*/  VIADD R20, R224, 0x40 ;  /* 0x00000040e0147836 */ /* 0x000fe20000000000 */
[----:B0-----:R0:W-:Y:S01]  /*25e90*/  SYNCS.ARRIVE.TRANS64.RED.A1T0 RZ, [R0+URZ], RZ ;  /* 0x000000ff00ff79a7 */ /* 0x0011e2000810043f */
[----:B------:R1:W2:Y:S03]  /*25ea0*/  SHFL.IDX PT, R66, R24, RZ, 0x181f ;  /* 0x00181fff18427589 */ /* 0x0002a600000e0000 */
[----:B------:R-:W-:Y:S01]  /*25eb0*/  ISETP.GE.AND P0, PT, R20, R65, PT ;  /* 0x000000411400720c */ /* 0x000fe20003f06270 */
[----:B0-----:R1:W0:Y:S01]  /*25ec0*/  SHFL.IDX PT, R0, R64, RZ, 0x181f ;  /* 0x00181fff40007589 */ /* 0x00122200000e0000 */
[----:B------:R-:W-:Y:S11]  /*25ed0*/  @P2 BRA `(.L_x_2945) ;  /* 0x0000000000342947 */ /* 0x000ff60003800000 */
[----:B------:R-:W-:Y:S02]  /*25ee0*/  ULDC UR4, c[0x0][0xac8] ;  /* 0x0002b20000047ab9 */ /* 0x000fe40000000800 */
[----:B------:R-:W-:Y:S02]  /*25ef0*/  ISETP.GE.AND P4, PT, R225, UR4, PT ;  /* 0x00000004e1007c0c */ /* 0x000fe4000bf86270 */
[----:B------:R-:W-:Y:S02]  /*25f00*/  ISETP.GE.AND P3, PT, R231, UR4, PT ;  /* 0x00000004e7007c0c */ /* 0x000fe4000bf66270 */
[----:B------:R-:W-:-:S09]  /*25f10*/  ISETP.GE.AND P2, PT, R232, UR4, PT ;  /* 0x00000004e8007c0c */ /* 0x000fd2000bf46270 */
[-C--:B--2---:R-:W-:Y:S02]  /*25f20*/  @!P4 LEA R2, P6, R225, R66.reuse, 0x1 ;  /* 0x00000042e102c211 */ /* 0x084fe400078c08ff */
[----:B------:R-:W-:Y:S02]  /*25f30*/  @!P3 LEA R20, P5, R231, R66, 0x1 ;  /* 0x00000042e714b211 */ /* 0x000fe400078a08ff */
[----:B0-----:R-:W-:Y:S02]  /*25f40*/  @!P4 LEA.HI.X R3, R225, R0, R72, 0x1, P6 ;  /* 0x00000000e103c211 */ /* 0x001fe400030f0c48 */
[C---:B------:R-:W-:Y:S02]  /*25f50*/  @!P2 LEA R66, P6, R232.reuse, R66, 0x1 ;  /* 0x00000042e842a211 */ /* 0x040fe400078c08ff */
[-C--:B------:R-:W-:Y:S01]  /*25f60*/  @!P3 LEA.HI.X R21, R231, R0.reuse, R70, 0x1, P5 ;  /* 0x00000000e715b211 */ /* 0x080fe200028f0c46 */
[----:B-----5:R3:W-:Y:S01]  /*25f70*/  @!P4 ST.E.128 desc[UR60][R2.64], R4 ;  /* 0x000000040200c985 */ /* 0x0207e2000c101d3c */
[----:B------:R-:W-:-:S03]  /*25f80*/  @!P2 LEA.HI.X R67, R232, R0, R68, 0x1, P6 ;  /* 0x00000000e843a211 */ /* 0x000fc600030f0c44 */
[----:B------:R3:W-:Y:S04]  /*25f90*/  @!P3 ST.E.128 desc[UR60][R20.64], R32 ;  /* 0x000000201400b985 */ /* 0x0007e8000c101d3c */
[----:B------:R3:W-:Y:S02]  /*25fa0*/  @!P2 ST.E.128 desc[UR60][R66.64], R48 ;  /* 0x000000304200a985 */ /* 0x0007e4000c101d3c */
.L_x_2945:
[----:B------:R-:W-:Y:S05]  /*25fb0*/  BSYNC B1 ;  /* 0x0000000000017941 */ /* 0x000fea0003800000 */
.L_x_2944:
[----:B0-----:R0:W4:Y:S01]  /*25fc0*/  SHFL.IDX PT, R0, R64, 0x1, 0x181f ;  /* 0x00381f0040007f89 */ /* 0x00112200000e0000 */
        /* <DEDUP_REMOVED lines=16> */
.L_x_2947:
[----:B------:R-:W-:Y:S05]  /*260d0*/  BSYNC B1 ;  /* 0x0000000000017941 */ /* 0x000fea0003800000 */
.L_x_2946:
        /* <DEDUP_REMOVED lines=17> */
.L_x_2949:
[----:B------:R-:W-:Y:S05]  /*261f0*/  BSYNC B1 ;  /* 0x0000000000017941 */ /* 0x000fea0003800000 */
.L_x_2948:
[----:B0-----:R-:W-:Y:S01]  /*26200*/  VIADD R0, R224, 0x60 ;  /* 0x00000060e0007836 */ /* 0x001fe20000000000 */
[----:B-1--4-:R-:W0:Y:S04]  /*26210*/  SHFL.IDX PT, R64, R64, 0x3, 0x181f ;  /* 0x00781f0040407f89 */ /* 0x012e2800000e0000 */
[----:B------:R-:W-:Y:S01]  /*26220*/  ISETP.GE.AND P0, PT, R0, R65, PT ;  /* 0x000000410000720c */ /* 0x000fe20003f06270 */
[----:B------:R-:W1:-:S12]  /*26230*/  SHFL.IDX PT, R24, R24, 0x3, 0x181f ;  /* 0x00781f0018187f89 */ /* 0x000e5800000e0000 */
[----:B------:R-:W-:Y:S05]  /*26240*/  @P0 BRA `(.L_x_2950) ;  /* 0x0000000c004c0947 */ /* 0x000fea0003800000 */
[----:B------:R-:W-:Y:S02]  /*26250*/  ULDC UR4, c[0x0][0xac8] ;  /* 0x0002b20000047ab9 */ /* 0x000fe40000000800 */
[----:B------:R-:W-:Y:S02]  /*26260*/  ISETP.GE.AND P2, PT, R225, UR4, PT ;  /* 0x00000004e1007c0c */ /* 0x000fe4000bf46270 */
[----:B------:R-:W-:-:S11]  /*26270*/  ISETP.GE.AND P3, PT, R231, UR4, PT ;  /* 0x00000004e7007c0c */ /* 0x000fd6000bf66270 */
[-C--:B-1----:R-:W-:Y:S02]  /*26280*/  @!P2 LEA R2, P0, R225, R24.reuse, 0x1 ;  /* 0x00000018e102a211 */ /* 0x082fe400078008ff */
[----:B------:R-:W-:Y:S02]  /*26290*/  @!P3 LEA R4, P1, R231, R24, 0x1 ;  /* 0x00000018e704b211 */ /* 0x000fe400078208ff */
[-C--:B0-----:R-:W-:Y:S02]  /*262a0*/  @!P2 LEA.HI.X R3, R225, R64.reuse, R72, 0x1, P0 ;  /* 0x00000040e103a211 */ /* 0x081fe400000f0c48 */
[----:B------:R-:W-:Y:S02]  /*262b0*/  @!P3 LEA.HI.X R5, R231, R64, R70, 0x1, P1 ;  /* 0x00000040e705b211 */ /* 0x000fe400008f0c46 */
[----:B------:R-:W-:Y:S01]  /*262c0*/  ISETP.GE.AND P0, PT, R232, UR4, PT ;  /* 0x00000004e8007c0c */ /* 0x000fe2000bf06270 */
[----:B------:R4:W-:Y:S04]  /*262d0*/  @!P2 ST.E.128 desc[UR60][R2.64], R28 ;  /* 0x0000001c0200a985 */ /* 0x0009e8000c101d3c */
[----:B------:R4:W-:Y:S08]  /*262e0*/  @!P3 ST.E.128 desc[UR60][R4.64], R44 ;  /* 0x0000002c0400b985 */ /* 0x0009f0000c101d3c */
[----:B------:R-:W-:Y:S05]  /*262f0*/  @P0 BRA `(.L_x_2950) ;  /* 0x0000000c00200947 */ /* 0x000fea0003800000 */
[----:B----4-:R-:W-:-:S04]  /*26300*/  LEA R2, P0, R232, R24, 0x1 ;  /* 0x00000018e8027211 */ /* 0x010fc800078008ff */
[----:B------:R-:W-:-:S05]  /*26310*/  LEA.HI.X R3, R232, R64, R68, 0x1, P0 ;  /* 0x00000040e8037211 */ /* 0x000fca00000f0c44 */
[----:B------:R0:W-:Y:S01]  /*26320*/  ST.E.128 desc[UR60][R2.64], R60 ;  /* 0x0000003c02007985 */ /* 0x0001e2000c101d3c */
[----:B------:R-:W-:Y:S05]  /*26330*/  BRA `(.L_x_2950) ;  /* 0x0000000c00107947 */ /* 0x000fea0003800000 */
.L_x_2942:
        /* <DEDUP_REMOVED lines=27> */
.L_x_2951:
[----:B------:R-:W2:Y:S01]  /*264f0*/  LDL.LU R2, [R1+0x58] ;  /* 0x0000580001027983 */ /* 0x000ea20000300800 */
[----:B------:R-:W-:Y:S01]  /*26500*/  BSSY B1, `(.L_x_2952) ;  /* 0x000002d000017945 */ /* 0x000fe20003800000 */
[----:B------:R-:W-:Y:S02]  /*26510*/  SHF.R.S32.HI R10, RZ, 0x1f, R234 ;  /* 0x0000001fff0a7819 */ /* 0x000fe400000114ea */
[----:B------:R-:W-:Y:S02]  /*26520*/  SEL R237, R237, RZ, !P0 ;  /* 0x000000ffeded7207 */ /* 0x000fe40004000000 */
[----:B-----5:R-:W-:Y:S02]  /*26530*/  SHF.R.S32.HI R11, RZ, 0x1f, R6 ;  /* 0x0000001fff0b7819 */ /* 0x020fe40000011406 */
[----:B--2---:R-:W-:Y:S01]  /*26540*/  SEL R12, R2, RZ, !P0 ;  /* 0x000000ff020c7207 */ /* 0x004fe20004000000 */
[----:B------:R-:W-:Y:S06]  /*26550*/  @P3 BRA `(.L_x_2953) ;  /* 0x00000000009c3947 */ /* 0x000fec0003800000 */
[----:B------:R-:W2:Y:S01]  /*26560*/  S2R R3, SR_TID.X ;  /* 0x0000000000037919 */ /* 0x000ea20000002100 */
[----:B------:R-:W3:Y:S02]  /*26570*/  LDC R9, c[0x0][0xbe8] ;  /* 0x0002fa00ff097b82 */ /* 0x000ee40000000800 */
[----:B---3--:R-:W-:Y:S01]  /*26580*/  IMAD R2, R0, R9, RZ ;  /* 0x0000000900027224 */ /* 0x008fe200078e02ff */
[----:B--2---:R-:W-:-:S04]  /*26590*/  IADD3 R8, R224, -0x80, R3 ;  /* 0xffffff80e0087810 */ /* 0x004fc80007ffe003 */
        /* <DEDUP_REMOVED lines=35> */
.L_x_2953:
[----:B------:R-:W-:Y:S05]  /*267d0*/  BSYNC B1 ;  /* 0x0000000000017941 */ /* 0x000fea0003800000 */
.L_x_2952:
[----:B------:R-:W-:Y:S01]  /*267e0*/  SHF.R.S32.HI R8, RZ, 0x1f, R20 ;  /* 0x0000001fff087819 */ /* 0x000fe20000011414 */
[----:B------:R-:W-:Y:S01]  /*267f0*/  ULDC.64 UR4, c[0x0][0xaa0] ;  /* 0x0002a80000047ab9 */ /* 0x000fe20000000a00 */
[----:B------:R-:W-:Y:S01]  /*26800*/  BSSY B1, `(.L_x_2954) ;  /* 0x0000041000017945 */ /* 0x000fe20003800000 */
[----:B--2---:R-:W-:Y:S01]  /*26810*/  IMAD R3, R11, UR4, RZ ;  /* 0x000000040b037c24 */ /* 0x004fe2000f8e02ff */
[----:B------:R-:W-:Y:S02]  /*26820*/  LEA.HI R8, R8, R20, RZ, 0x3 ;  /* 0x0000001408087211 */ /* 0x000fe400078f18ff */
[----:B------:R-:W-:Y:S01]  /*26830*/  SHF.R.S32.HI R13, RZ, 0x1f, R232 ;  /* 0x0000001fff0d7819 */ /* 0x000fe200000114e8 */
[C---:B------:R-:W-:Y:S01]  /*26840*/  IMAD R5, R6.reuse, UR5, R3 ;  /* 0x0000000506057c24 */ /* 0x040fe2000f8e0203 */
[----:B------:R-:W-:Y:S01]  /*26850*/  SHF.R.S32.HI R8, RZ, 0x3, R8 ;  /* 0x00000003ff087819 */ /* 0x000fe20000011408 */
[----:B------:R-:W-:Y:S01]  /*26860*/  IMAD.WIDE.U32 R2, R6, UR4, RZ ;  /* 0x0000000406027c25 */ /* 0x000fe2000f8e00ff */
[----:B------:R-:W-:Y:S01]  /*26870*/  ULDC.64 UR4, c[0x0][0xae8] ;  /* 0x0002ba0000047ab9 */ /* 0x000fe20000000a00 */
[----:B------:R-:W-:-:S02]  /*26880*/  SHF.R.S32.HI R15, RZ, 0x1f, R231 ;  /* 0x0000001fff0f7819 */ /* 0x000fc400000114e7 */
[----:B------:R-:W-:Y:S01]  /*26890*/  IMAD R7, R233, 0x20, R8 ;  /* 0x00000020e9077824 */ /* 0x000fe200078e0208 */
[----:B------:R-:W-:Y:S01]  /*268a0*/  SHF.R.S32.HI R20, RZ, 0x1f, R225 ;  /* 0x0000001fff147819 */ /* 0x000fe200000114e1 */
[----:B------:R-:W-:Y:S02]  /*268b0*/  IMAD.IADD R3, R3, 0x1, R5 ;  /* 0x0000000103037824 */ /* 0x000fe400078e0205 */
[----:B------:R-:W-:Y:S02]  /*268c0*/  IMAD.IADD R9, R224, 0x1, R7 ;  /* 0x00000001e0097824 */ /* 0x000fe400078e0207 */
        /* <DEDUP_REMOVED lines=52> */
.L_x_2955:
[----:B------:R-:W-:Y:S05]  /*26c10*/  BSYNC B1 ;  /* 0x0000000000017941 */ /* 0x000fea0003800000 */
.L_x_2954:
        /* <DEDUP_REMOVED lines=17> */
.L_x_2957:
[----:B------:R-:W-:Y:S05]  /*26d30*/  BSYNC B1 ;  /* 0x0000000000017941 */ /* 0x000fea0003800000 */
.L_x_2956:
        /* <DEDUP_REMOVED lines=17> */
.L_x_2959:
[----:B------:R-:W-:Y:S05]  /*26e50*/  BSYNC B1 ;  /* 0x0000000000017941 */ /* 0x000fea0003800000 */
.L_x_2958:
[----:B0-----:R-:W-:Y:S01]  /*26e60*/  VIADD R0, R224, 0x60 ;  /* 0x00000060e0007836 */ /* 0x001fe20000000000 */
[----:B------:R0:W0:Y:S04]  /*26e70*/  SHFL.IDX PT, R6, R5, 0x3, 0x181f ;  /* 0x00781f0005067f89 */ /* 0x00002800000e0000 */
        /* <DEDUP_REMOVED lines=16> */
.L_x_2950:
[----:B------:R-:W-:Y:S05]  /*26f80*/  BSYNC B0 ;  /* 0x0000000000007941 */ /* 0x000fea0003800000 */
.L_x_2941:
[----:B------:R-:W-:Y:S02]  /*26f90*/  ULDC UR4, c[0x0][0xc3c] ;  /* 0x00030f0000047ab9 */ /* 0x000fe40000000800 */
[----:B-1----:R-:W-:-:S13]  /*26fa0*/  ISETP.GE.AND P0, PT, R27, UR4, PT ;  /* 0x000000041b007c0c */ /* 0x002fda000bf06270 */
[----:B------:R-:W-:Y:S05]  /*26fb0*/  @!P0 BRA `(.L_x_2960) ;  /* 0xfffffda000fc8947 */ /* 0x000fea000383ffff */
[----:B------:R-:W-:Y:S05]  /*26fc0*/  BRA `(.L_x_2736) ;  /* 0x0000008000a87947 */ /* 0x000fea0003800000 */
.L_x_2734:
        /* <DEDUP_REMOVED lines=18> */
.L_x_2961:
        /* <DEDUP_REMOVED lines=41> */
.L_x_2967:
        /* <DEDUP_REMOVED lines=12> */
.L_x_2966:
[----:B------:R-:W-:Y:S05]  /*27440*/  BSYNC B0 ;  /* 0x0000000000007941 */ /* 0x000fea0003800000 */
.L_x_2965:
        /* <DEDUP_REMOVED lines=21> */
.L_x_2963:
[----:B------:R-:W-:-:S04]  /*275a0*/  IMAD.IADD R8, R7, 0x1, -R8 ;  /* 0x0000000107087824 */ /* 0x000fc800078e0a08 */
        /* <DEDUP_REMOVED lines=17> */
[----:B------:R-:W-:-:S06]  /*276c0*/  VIADD R16, R7, 0xffffffff ;  /* 0xffffffff07107836 */ /* 0x000fcc0000000000 */
[----:B------:R2:W3:Y:S02]  /*276d0*/  SHFL.IDX PT, R16, R5, R16, 0x1f ;  /* 0x00001f1005107589 */ /* 0x0004e400000e0000 */
.L_x_2968:
[----:B-12---:R-:W-:Y:S01]  /*276e0*/  IMAD.MOV R5, RZ, RZ, -R3 ;  /* 0x000000ffff057224 */ /* 0x006fe200078e0a03 */
[----:B------:R-:W-:Y:S01]  /*276f0*/  IABS R7, R9 ;  /* 0x0000000900077213 */ /* 0x000fe20000000000 */
        /* <DEDUP_REMOVED lines=23> */
[----:B------:R-:W-:Y:S01]  /*27870*/  VIADDMNMX R11, R10, UR5, R11, PT ;  /* 0x000000050a0b7c46 */ /* 0x000fe2000b80010b */
[----:B------:R-:W-:-:S03]  /*27880*/  IMAD.IADD R5, R8, 0x1, R5 ;  /* 0x0000000108057824 */ /* 0x000fc600078e0205 */
[----:B------:R-:W-:-:S04]  /*27890*/  IABS R7, R11 ;  /* 0x0000000b00077213 */ /* 0x000fc80000000000 */
[----:B------:R-:W1:Y:S08]  /*278a0*/  I2F.RP R10, R7 ;  /* 0x00000007000a7306 */ /* 0x000e700000209400 */
[----:B-1----:R-:W1:Y:S02]  /*278b0*/  MUFU.RCP R10, R10 ;  /* 0x0000000a000a7308 */ /* 0x002e640000001000 */
[----:B-1----:R-:W-:Y:S01]  /*278c0*/  VIADD R3, R10, 0xffffffe ;  /* 0x0ffffffe0a037836 */ /* 0x002fe20000000000 */
[----:B------:R-:W-:-:S05]  /*278d0*/  IABS R10, R11 ;  /* 0x0000000b000a7213 */ /* 0x000fca0000000000 */
[----:B------:R-:W1:Y:S01]  /*278e0*/  F2I.FTZ.U32.TRUNC.NTZ R3, R3 ;  /* 0x0000000300037305 */ /* 0x000e62000021f000 */
[----:B------:R-:W-:Y:S02]  /*278f0*/  IMAD.MOV R10, RZ, RZ, -R10 ;  /* 0x000000ffff0a7224 */ /* 0x000fe400078e0a0a */
[----:B-1----:R-:W-:-:S04]  /*27900*/  IMAD.MOV R2, RZ, RZ, -R3 ;  /* 0x000000ffff027224 */ /* 0x002fc800078e0a03 */
[----:B------:R-:W-:Y:S02]  /*27910*/  IMAD R9, R2, R7, RZ ;  /* 0x0000000702097224 */ /* 0x000fe400078e02ff */
[----:B------:R-:W-:-:S04]  /*27920*/  IMAD.MOV.U32 R2, RZ, RZ, RZ ;  /* 0x000000ffff027224 */ /* 0x000fc800078e00ff */
[----:B------:R-:W-:Y:S01]  /*27930*/  IMAD.HI.U32 R2, R3, R9, R2 ;  /* 0x0000000903027227 */ /* 0x000fe200078e0002 */
[----:B------:R-:W-:Y:S02]  /*27940*/  IABS R9, R8 ;  /* 0x0000000800097213 */ /* 0x000fe40000000000 */
[----:B------:R-:W-:-:S03]  /*27950*/  LOP3.LUT R3, R8, R11, RZ, 0x3c, !PT ;  /* 0x0000000b08037212 */ /* 0x000fc600078e3cff */
[----:B------:R-:W-:Y:S01]  /*27960*/  IMAD.HI.U32 R2, R2, R9, RZ ;  /* 0x0000000902027227 */ /* 0x000fe200078e00ff */
[----:B------:R-:W-:-:S03]  /*27970*/  ISETP.GE.AND P2, PT, R3, RZ, PT ;  /* 0x000000ff0300720c */ /* 0x000fc60003f46270 */
        /* <DEDUP_REMOVED lines=14> */
.L_x_2964:
[----:B------:R-:W-:Y:S02]  /*27a60*/  IMAD.MOV.U32 R17, RZ, RZ, RZ ;  /* 0x000000ffff117224 */ /* 0x000fe400078e00ff */
[----:B------:R-:W-:Y:S02]  /*27a70*/  IMAD.U32 R16, RZ, RZ, UR6 ;  /* 0x00000006ff107e24 */ /* 0x000fe4000f8e00ff */
[----:B------:R-:W-:-:S07]  /*27a80*/  IMAD.MOV.U32 R18, RZ, RZ, RZ ;  /* 0x000000ffff127224 */ /* 0x000fce00078e00ff */
.L_x_2969:
[----:B------:R-:W-:-:S13]  /*27a90*/  ISETP.NE.AND P0, PT, R0, RZ, PT ;  /* 0x000000ff0000720c */ /* 0x000fda0003f05270 */
[----:B------:R-:W1:Y:S01]  /*27aa0*/  @!P0 S2R R3, SR_CgaCtaId ;  /* 0x0000000000038919 */ /* 0x000e620000008800 */
[----:B------:R-:W-:-:S04]  /*27ab0*/  @!P0 MOV R0, 0x400 ;  /* 0x0000040000008802 */ /* 0x000fc80000000f00 */
[----:B-1----:R-:W-:-:S05]  /*27ac0*/  @!P0 LEA R0, R3, R0, 0x18 ;  /* 0x0000000003008211 */ /* 0x002fca00078ec0ff */
[----:B------:R1:W-:Y:S01]  /*27ad0*/  @!P0 STS.128 [R0+0x368d0], R16 ;  /* 0x0368d01000008388 */ /* 0x0003e20000000c00 */
[----:B------:R-:W-:Y:S06]  /*27ae0*/  BAR.ARV 0x5, 0x180 ;  /* 0x0146000000007b1d */ /* 0x000fec0000002000 */
.L_x_2962:
[----:B-1----:R-:W-:Y:S01]  /*27af0*/  IMAD.MOV.U32 R0, RZ, RZ, 0x1 ;  /* 0x00000001ff007424 */ /* 0x002fe200078e00ff */
[----:B------:R1:W-:Y:S01]  /*27b00*/  STL [R1+0x50], RZ ;  /* 0x000050ff01007387 */ /* 0x0003e20000100800 */
[----:B------:R-:W-:Y:S02]  /*27b10*/  ULDC UR4, c[0x0][0xc3c] ;  /* 0x00030f0000047ab9 */ /* 0x000fe40000000800 */
[----:B--2---:R-:W-:Y:S01]  /*27b20*/  ISETP.GE.AND P0, PT, R19, UR4, PT ;  /* 0x0000000413007c0c */ /* 0x004fe2000bf06270 */
[----:B------:R1:W-:Y:S04]  /*27b30*/  STL [R1+0x14], R0 ;  /* 0x0000140001007387 */ /* 0x0003e80000100800 */
[----:B------:R1:W-:Y:S08]  /*27b40*/  STL [R1+0x8], RZ ;  /* 0x000008ff01007387 */ /* 0x0003f00000100800 */
[----:B-1----:R-:W-:Y:S05]  /*27b50*/  @P0 BRA `(.L_x_2970) ;  /* 0x0000007000d40947 */ /* 0x002fea0003800000 */
[----:B------:R-:W1:Y:S01]  /*27b60*/  S2UR UR5, SR_CgaCtaId ;  /* 0x00000000000579c3 */ /* 0x000e620000008800 */
[C---:B------:R-:W-:Y:S01]  /*27b70*/  IMAD.SHL.U32 R0, R4.reuse, 0x8, RZ ;  /* 0x0000000804007824 */ /* 0x040fe200078e00ff */
[----:B------:R-:W-:Y:S01]  /*27b80*/  LOP3.LUT R5, R4, 0x7f, RZ, 0xc0, !PT ;  /* 0x0000007f04057812 */ /* 0x000fe200078ec0ff */
[----:B------:R-:W-:Y:S01]  /*27b90*/  UMOV UR4, 0x400 ;  /* 0x0000040000047882 */ /* 0x000fe20000000000 */
[----:B------:R-:W-:Y:S01]  /*27ba0*/  BSSY B8, `(.L_x_2970) ;  /* 0x0000730000087945 */ /* 0x000fe20003800000 */
[----:B------:R-:W-:Y:S01]  /*27bb0*/  ULDC.64 UR36, c[0x0][0x198] ;  /* 0x0000660000247ab9 */ /* 0x000fe20000000a00 */
[C---:B------:R-:W-:Y:S01]  /*27bc0*/  LOP3.LUT R3, R0.reuse, 0x1f8, RZ, 0xc0, !PT ;  /* 0x000001f800037812 */ /* 0x040fe200078ec0ff */
[----:B0-----:R-:W-:Y:S01]  /*27bd0*/  IMAD.SHL.U32 R2, R5, 0x8, RZ ;  /* 0x0000000805027824 */ /* 0x001fe200078e00ff */
[----:B------:R-:W-:Y:S01]  /*27be0*/  LOP3.LUT R0, R0, 0x38, RZ, 0xc0, !PT ;  /* 0x0000003800007812 */ /* 0x000fe200078ec0ff */
[----:B------:R-:W-:Y:S01]  /*27bf0*/  ULDC UR38, c[0x0][0xc] ;  /* 0x0000030000267ab9 */ /* 0x000fe20000000800 */
[----:B------:R-:W-:Y:S01]  /*27c00*/  LOP3.LUT R3, R3, 0x38, R4, 0x78, !PT ;  /* 0x0000003803037812 */ /* 0x000fe200078e7804 */
[----:B------:R-:W-:Y:S01]  /*27c10*/  IMAD.SHL.U32 R4, R4, 0x10, RZ ;  /* 0x0000001004047824 */ /* 0x000fe200078e00ff */
[----:B------:R-:W-:-:S02]  /*27c20*/  SHF.R.U32.HI R5, RZ, 0x3, R5 ;  /* 0x00000003ff057819 */ /* 0x000fc40000011605 */
[----:B------:R-:W-:Y:S02]  /*27c30*/  LOP3.LUT R2, R3, 0x200, R2, 0xf8, !PT ;  /* 0x0000020003027812 */ /* 0x000fe400078ef802 */
[----:B------:R-:W-:Y:S01]  /*27c40*/  LOP3.LUT R4, R5, 0x70, R4, 0xf8, !PT ;  /* 0x0000007005047812 */ /* 0x000fe200078ef804 */
[----:B-1----:R-:W-:-:S06]  /*27c50*/  ULEA UR4, UR5, UR4, 0x18 ;  /* 0x0000000405047291 */ /* 0x002fcc000f8ec03f */
[----:B------:R-:W-:-:S05]  /*27c60*/  IMAD.U32 R3, RZ, RZ, UR4 ;  /* 0x00000004ff037e24 */ /* 0x000fca000f8e00ff */
[----:B------:R0:W-:Y:S02]  /*27c70*/  STL [R1+0x4], R3 ;  /* 0x0000040301007387 */ /* 0x0001e40000100800 */
[----:B0-----:R-:W-:Y:S02]  /*27c80*/  IMAD R3, R2, 0x2, R3 ;  /* 0x0000000202037824 */ /* 0x001fe400078e0203 */
[----:B------:R-:W-:-:S03]  /*27c90*/  IMAD.MOV.U32 R2, RZ, RZ, 0x1 ;  /* 0x00000001ff027424 */ /* 0x000fc600078e00ff */
[----:B------:R0:W-:Y:S04]  /*27ca0*/  STL [R1+0x2c], R3 ;  /* 0x00002c0301007387 */ /* 0x0001e80000100800 */
[----:B------:R-:W-:Y:S04]  /*27cb0*/  STL [R1+0x8], RZ ;  /* 0x000008ff01007387 */ /* 0x000fe80000100800 */
[----:B------:R1:W-:Y:S01]  /*27cc0*/  STL [R1+0x14], R2 ;  /* 0x0000140201007387 */ /* 0x0003e20000100800 */
[----:B0-----:R-:W-:-:S03]  /*27cd0*/  IMAD.MOV.U32 R3, RZ, RZ, 0x1 ;  /* 0x00000001ff037424 */ /* 0x001fc600078e00ff */
[----:B------:R0:W-:Y:S04]  /*27ce0*/  STL [R1+0x50], RZ ;  /* 0x000050ff01007387 */ /* 0x0001e80000100800 */
[----:B------:R0:W-:Y:S01]  /*27cf0*/  STL [R1+0x1c], RZ ;  /* 0x00001cff01007387 */ /* 0x0001e20000100800 */
[----:B-1----:R-:W-:-:S03]  /*27d00*/  LOP3.LUT R2, R0, 0x40, RZ, 0xfc, !PT ;  /* 0x0000004000027812 */ /* 0x002fc600078efcff */
[----:B------:R0:W-:Y:S01]  /*27d10*/  STL [R1+0x24], R3 ;  /* 0x0000240301007387 */ /* 0x0001e20000100800 */
[----:B------:R-:W-:-:S07]  /*27d20*/  LOP3.LUT R0, R0, 0x80, RZ, 0xfc, !PT ;  /* 0x0000008000007812 */ /* 0x000fce00078efcff */
.L_x_3116:
[----:B0---4-:R-:W0:Y:S02]  /*27d30*/  LDC.64 R2, c[0x0][0xc88] ;  /* 0x00032200ff027b82 */ /* 0x011e240000000a00 */
[----:B0-----:R-:W-:-:S05]  /*27d40*/  IMAD.WIDE R2, R19, 0x4, R2 ;  /* 0x0000000413027825 */ /* 0x001fca00078e0202 */
[----:B------:R-:W2:Y:S01]  /*27d50*/  LDG.E R4, desc[UR60][R2.64] ;  /* 0x0000003c02047981 */ /* 0x000ea2000c1e1900 */
[----:B------:R-:W-:Y:S05]  /*27d60*/  YIELD ;  /* 0x0000000000007946 */ /* 0x000fea0003800000 */
[----:B------:R-:W-:Y:S01]  /*27d70*/  ULDC.64 UR4, c[0x0][0xa28] ;  /* 0x00028a0000047ab9 */ /* 0x000fe20000000a00 */
[----:B------:R-:W-:Y:S01]  /*27d80*/  IMAD.MOV.U32 R0, RZ, RZ, RZ ;  /* 0x000000ffff007224 */ /* 0x000fe200078e00ff */
[----:B------:R-:W-:Y:S01]  /*27d90*/  ISETP.NE.U32.AND P0, PT, RZ, UR4, PT ;  /* 0x00000004ff007c0c */ /* 0x000fe2000bf05070 */
[----:B---3-5:R-:W-:Y:S01]  /*27da0*/  IMAD.MOV.U32 R8, RZ, RZ, RZ ;  /* 0x000000ffff087224 */ /* 0x028fe200078e00ff */
[----:B------:R-:W-:Y:S01]  /*27db0*/  ULDC.64 UR10, c[0x0][0xa18] ;  /* 0x00028600000a7ab9 */ /* 0x000fe20000000a00 */
[----:B------:R-:W-:Y:S01]  /*27dc0*/  ULDC.64 UR8, c[0x0][0xa10] ;  /* 0x0002840000087ab9 */ /* 0x000fe20000000a00 */
[----:B------:R-:W-:Y:S01]  /*27dd0*/  ISETP.NE.AND.EX P0, PT, RZ, UR5, PT, P0 ;  /* 0x00000005ff007c0c */ /* 0x000fe2000bf05300 */
[----:B------:R-:W-:Y:S01]  /*27de0*/  ULDC.64 UR6, c[0x0][0xa08] ;  /* 0x0002820000067ab9 */ /* 0x000fe20000000a00 */
[----:B--2---:R-:W-:Y:S01]  /*27df0*/  SHF.R.S32.HI R5, RZ, 0x1f, R4 ;  /* 0x0000001fff057819 */ /* 0x004fe20000011404 */
[----:B------:R-:W-:-:S10]  /*27e00*/  IMAD.SHL.U32 R15, R4, 0x4, RZ ;  /* 0x00000004040f7824 */ /* 0x000fd400078e00ff */
[C---:B------:R-:W-:Y:S01]  /*27e10*/  @P0 LEA R2, P1, R4.reuse, UR4, 0x2 ;  /* 0x0000000404020c11 */ /* 0x040fe2000f8210ff */
[----:B------:R0:W-:Y:S03]  /*27e20*/  STL [R1+0x30], R4 ;  /* 0x0000300401007387 */ /* 0x0001e60000100800 */
[C-C-:B------:R-:W-:Y:S01]  /*27e30*/  @P0 LEA.HI.X R3, R4.reuse, UR5, R5.reuse, 0x2, P1 ;  /* 0x0000000504030c11 */ /* 0x140fe200088f1405 */
[----:B------:R-:W-:Y:S01]  /*27e40*/  ULDC.64 UR4, c[0x0][0xa00] ;  /* 0x0002800000047ab9 */ /* 0x000fe20000000a00 */
[----:B------:R-:W-:Y:S01]  /*27e50*/  SHF.L.U64.HI R14, R4, 0x2, R5 ;  /* 0x00000002040e7819 */ /* 0x000fe20000010205 */
[----:B-1----:R1:W-:Y:S01]  /*27e60*/  STL [R1+0x44], R5 ;  /* 0x0000440501007387 */ /* 0x0023e20000100800 */
        /* <DEDUP_REMOVED lines=16> */
[----:B-1----:R-:W-:Y:S01]  /*27f70*/  IADD3.X R5, R14, UR9, RZ, P4, !PT ;  /* 0x000000090e057c10 */ /* 0x002fe2000a7fe4ff */
[----:B------:R-:W-:Y:S01]  /*27f80*/  ULDC UR4, c[0x0][0x288] ;  /* 0x0000a20000047ab9 */ /* 0x000fe20000000800 */
[----:B------:R-:W-:Y:S01]  /*27f90*/  IADD3 R6, P5, R15, UR6, RZ ;  /* 0x000000060f067c10 */ /* 0x000fe2000ffbe0ff */
[----:B------:R-:W-:Y:S01]  /*27fa0*/  IMAD.U32 R12, RZ, RZ, UR4 ;  /* 0x00000004ff0c7e24 */ /* 0x000fe2000f8e00ff */
[----:B------:R-:W-:-:S02]  /*27fb0*/  ULDC.64 UR4, c[0x0][0x418] ;  /* 0x0001060000047ab9 */ /* 0x000fc40000000a00 */
[----:B------:R-:W-:-:S05]  /*27fc0*/  IADD3.X R7, R14, UR7, RZ, P5, !PT ;  /* 0x000000070e077c10 */ /* 0x000fca000affe4ff */
[----:B------:R0:W5:Y:S04]  /*27fd0*/  @P0 LDG.E R11, desc[UR60][R6.64] ;  /* 0x0000003c060b0981 */ /* 0x000168000c1e1900 */
[----:B------:R0:W5:Y:S04]  /*27fe0*/  @P1 LDG.E R10, desc[UR60][R4.64] ;  /* 0x0000003c040a1981 */ /* 0x000168000c1e1900 */
[----:B--2---:R1:W-:Y:S02]  /*27ff0*/  STL [R1+0x3c], R8 ;  /* 0x00003c0801007387 */ /* 0x0043e40000100800 */
[----:B-1----:R-:W-:-:S04]  /*28000*/  @P3 IADD3 R8, P4, R15, UR10, RZ ;  /* 0x0000000a0f083c10 */ /* 0x002fc8000ff9e0ff */
[----:B------:R-:W-:-:S05]  /*28010*/  @P3 IADD3.X R9, R14, UR11, RZ, P4, !PT ;  /* 0x0000000b0e093c10 */ /* 0x000fca000a7fe4ff */
[----:B------:R-:W2:Y:S01]  /*28020*/  @P3 LDG.E R12, desc[UR60][R8.64] ;  /* 0x0000003c080c3981 */ /* 0x000ea2000c1e1900 */
[----:B------:R-:W-:-:S03]  /*28030*/  UISETP.NE.U32.AND UP0, UPT, UR4, URZ, UPT ;  /* 0x0000003f0400728c */ /* 0x000fc6000bf05070 */
[----:B------:R-:W-:Y:S01]  /*28040*/  ULDC UR4, c[0x0][0x424] ;  /* 0x0001090000047ab9 */ /* 0x000fe20000000800 */
[----:B------:R-:W-:-:S03]  /*28050*/  UISETP.NE.AND.EX UP0, UPT, UR5, URZ, UPT, UP0 ;  /* 0x0000003f0500728c */ /* 0x000fc6000bf05300 */
[----:B------:R-:W-:Y:S01]  /*28060*/  ULDC UR5, c[0x0][0x2f0] ;  /* 0x0000bc0000057ab9 */ /* 0x000fe20000000800 */
[----:B------:R-:W-:Y:S01]  /*28070*/  USEL UR4, UR4, 0x1, UP0 ;  /* 0x0000000104047887 */ /* 0x000fe20008000000 */
[----:B--2---:R0:W-:Y:S04]  /*28080*/  STL [R1+0x40], R12 ;  /* 0x0000400c01007387 */ /* 0x0041e80000100800 */
[----:B------:R0:W5:Y:S01]  /*28090*/  LDL R13, [R1+0x40] ;  /* 0x00004000010d7983 */ /* 0x0001620000100800 */
[----:B------:R-:W-:-:S03]  /*280a0*/  UIMAD UR4, UR4, UR5, URZ ;  /* 0x00000005040472a4 */ /* 0x000fc6000f8e023f */
[----:B------:R-:W-:Y:S02]  /*280b0*/  ULDC UR5, c[0x0][0x348] ;  /* 0x0000d20000057ab9 */ /* 0x000fe40000000800 */
[----:B------:R-:W-:Y:S02]  /*280c0*/  IMAD.U32 R8, RZ, RZ, UR5 ;  /* 0x00000005ff087e24 */ /* 0x000fe4000f8e00ff */
[----:B------:R-:W-:Y:S01]  /*280d0*/  IMAD.U32 R9, RZ, RZ, UR4 ;  /* 0x00000004ff097e24 */ /* 0x000fe2000f8e00ff */
[----:B0-----:R-:W-:Y:S06]  /*280e0*/  @P3 BRA `(.L_x_2971) ;  /* 0x0000000000143947 */ /* 0x001fec0003800000 */
[----:B------:R-:W-:Y:S05]  /*280f0*/  @!P2 BRA `(.L_x_2971) ;  /* 0x000000000010a947 */ /* 0x000fea0003800000 */
[----:B------:R-:W2:Y:S04]  /*28100*/  LDG.E R12, desc[UR60][R2.64] ;  /* 0x0000003c020c7981 */ /* 0x000ea8000c1e1900 */
[----:B------:R-:W2:Y:S02]  /*28110*/  LDG.E R2, desc[UR60][R2.64+0x4] ;  /* 0x0000043c02027981 */ /* 0x000ea4000c1e1900 */
[----:B--2--5:R-:W-:-:S05]  /*28120*/  IMAD.IADD R13, R2, 0x1, -R12 ;  /* 0x00000001020d7824 */ /* 0x024fca00078e0a0c */
[----:B------:R0:W-:Y:S02]  /*28130*/  STL [R1+0x40], R13 ;  /* 0x0000400d01007387 */ /* 0x0001e40000100800 */
.L_x_2971:
[----:B------:R-:W2:Y:S01]  /*28140*/  LDL R12, [R1+0x30] ;  /* 0x00003000010c7983 */ /* 0x000ea20000100800 */
[----:B-----5:R-:W-:Y:S01]  /*28150*/  IMAD.IADD R2, R11, 0x1, R0 ;  /* 0x000000010b027824 */ /* 0x020fe200078e0200 */
[----:B------:R-:W-:Y:S02]  /*28160*/  ULDC.64 UR4, c[0x0][0xa20] ;  /* 0x0002880000047ab9 */ /* 0x000fe40000000a00 */
[----:B------:R-:W-:Y:S02]  /*28170*/  ISETP.NE.U32.AND P2, PT, RZ, UR4, PT ;  /* 0x00000004ff007c0c */ /* 0x000fe4000bf45070 */
[----:B------:R1:W-:Y:S02]  /*28180*/  STL [R1+0x18], R2 ;  /* 0x0000180201007387 */ /* 0x0003e40000100800 */
[----:B------:R-:W-:Y:S02]  /*28190*/  ISETP.NE.AND.EX P2, PT, RZ, UR5, PT, P2 ;  /* 0x00000005ff007c0c */ /* 0x000fe4000bf45320 */
[----:B--2---:R1:W-:Y:S11]  /*281a0*/  STL [R1+0x10], R12 ;  /* 0x0000100c01007387 */ /* 0x0043f60000100800 */
[----:B------:R-:W-:Y:S05]  /*281b0*/  @!P2 BRA `(.L_x_2972) ;  /* 0x000000000010a947 */ /* 0x000fea0003800000 */
[----:B-1----:R-:W-:-:S04]  /*281c0*/  IADD3 R2, P0, R15, UR4, RZ ;  /* 0x000000040f027c10 */ /* 0x002fc8000ff1e0ff */
[----:B------:R-:W-:-:S05]  /*281d0*/  IADD3.X R3, R14, UR5, RZ, P0, !PT ;  /* 0x000000050e037c10 */ /* 0x000fca00087fe4ff */
[----:B------:R1:W5:Y:S01]  /*281e0*/  LDG.E R9, desc[UR60][R2.64] ;  /* 0x0000003c02097981 */ /* 0x000362000c1e1900 */
[----:B------:R-:W-:Y:S05]  /*281f0*/  BRA `(.L_x_2973) ;  /* 0x0000000000107947 */ /* 0x000fea0003800000 */
.L_x_2972:
[----:B------:R-:W-:Y:S05]  /*28200*/  @!P0 BRA `(.L_x_2973) ;  /* 0x00000000000c8947 */ /* 0x000fea0003800000 */
[----:B------:R-:W2:Y:S04]  /*28210*/  LDG.E R9, desc[UR60][R6.64] ;  /* 0x0000003c06097981 */ /* 0x000ea8000c1e1900 */
[----:B------:R-:W2:Y:S02]  /*28220*/  LDG.E R6, desc[UR60][R6.64+0x4] ;  /* 0x0000043c06067981 */ /* 0x000ea4000c1e1900 */
[----:B--2---:R-:W-:-:S07]  /*28230*/  IMAD.IADD R9, R6, 0x1, -R9 ;  /* 0x0000000106097824 */ /* 0x004fce00078e0a09 */
.L_x_2973:
[----:B-1----:R-:W2:Y:S01]  /*28240*/  @P1 LDG.E R2, desc[UR60][R4.64] ;  /* 0x0000003c04021981 */ /* 0x002ea2000c1e1900 */
[----:B------:R-:W1:Y:S03]  /*28250*/  LDC R3, c[0x0][0x448] ;  /* 0x00011200ff037b82 */ /* 0x000e660000000800 */
[----:B------:R-:W2:Y:S01]  /*28260*/  @P1 LDG.E R4, desc[UR60][R4.64+0x4] ;  /* 0x0000043c04041981 */ /* 0x000ea2000c1e1900 */
[----:B-----5:R-:W-:Y:S01]  /*28270*/  IMAD.IADD R0, R9, 0x1, -R0 ;  /* 0x0000000109007824 */ /* 0x020fe200078e0a00 */
[----:B------:R-:W-:Y:S01]  /*28280*/  BSSY B0, `(.L_x_2974) ;  /* 0x000017a000007945 */ /* 0x000fe20003800000 */
[----:B-1----:R-:W-:-:S13]  /*28290*/  ISETP.NE.AND P0, PT, R3, 0x1, PT ;  /* 0x000000010300780c */ /* 0x002fda0003f05270 */
[----:B------:R-:W1:Y:S01]  /*282a0*/  @P0 LDC R3, c[0x0][0x44c] ;  /* 0x00011300ff030b82 */ /* 0x000e620000000800 */
[----:B--2---:R-:W-:-:S07]  /*282b0*/  @P1 IMAD.IADD R8, R4, 0x1, -R2 ;  /* 0x0000000104081824 */ /* 0x004fce00078e0a02 */
[----:B------:R-:W2:Y:S01]  /*282c0*/  @P0 LDC R4, c[0x0][0x450] ;  /* 0x00011400ff040b82 */ /* 0x000ea20000000800 */
[----:B------:R-:W-:-:S04]  /*282d0*/  IMAD.SHL.U32 R2, R17, 0x80, RZ ;  /* 0x0000008011027824 */ /* 0x000fc800078e00ff */
[----:B------:R-:W-:-:S04]  /*282e0*/  VIADD R2, R2, 0x7f ;  /* 0x0000007f02027836 */ /* 0x000fc80000000000 */
[----:B-1----:R-:W-:-:S04]  /*282f0*/  @P0 IMAD.HI.U32 R3, R2, R3, RZ ;  /* 0x0000000302030227 */ /* 0x002fc800078e00ff */
[----:B------:R-:W-:Y:S02]  /*28300*/  IMAD.MOV.U32 R5, RZ, RZ, R2 ;  /* 0x000000ffff057224 */ /* 0x000fe400078e0002 */
[----:B------:R-:W-:Y:S01]  /*28310*/  IMAD.MOV.U32 R2, RZ, RZ, RZ ;  /* 0x000000ffff027224 */ /* 0x000fe200078e00ff */
[----:B--2---:R-:W-:Y:S01]  /*28320*/  @P0 SHF.R.U32.HI R5, RZ, R4, R3 ;  /* 0x00000004ff050219 */ /* 0x004fe20000011603 */
[----:B------:R-:W-:-:S04]  /*28330*/  IMAD.IADD R4, R0, 0x1, R8 ;  /* 0x0000000100047824 */ /* 0x000fc800078e0208 */
[C---:B------:R-:W-:Y:S01]  /*28340*/  VIADD R3, R4.reuse, 0x6f ;  /* 0x0000006f04037836 */ /* 0x040fe20000000000 */
[----:B------:R-:W-:-:S03]  /*28350*/  IADD3 R21, R4, 0x70, -R13 ;  /* 0x0000007004157810 */ /* 0x000fc60007ffe80d */
[----:B------:R-:W-:-:S04]  /*28360*/  IMAD.HI R6, R3, -0x6db6db6d, R2 ;  /* 0x9249249303067827 */ /* 0x000fc800078e0202 */
[----:B------:R-:W-:Y:S01]  /*28370*/  IMAD.IADD R3, R21, 0x1, R5 ;  /* 0x0000000115037824 */ /* 0x000fe200078e0205 */
[----:B------:R-:W-:-:S03]  /*28380*/  SHF.R.U32.HI R20, RZ, 0x1f, R6 ;  /* 0x0000001fff147819 */ /* 0x000fc60000011606 */
[----:B------:R-:W-:Y:S01]  /*28390*/  IMAD.HI R2, R3, -0x6db6db6d, R2 ;  /* 0x9249249303027827 */ /* 0x000fe200078e0202 */
[----:B------:R-:W-:-:S04]  /*283a0*/  LEA.HI.SX32 R20, R6, R20, 0x1a ;  /* 0x0000001406147211 */ /* 0x000fc800078fd2ff */
[----:B------:R-:W-:-:S04]  /*283b0*/  SHF.R.U32.HI R3, RZ, 0x1f, R2 ;  /* 0x0000001fff037819 */ /* 0x000fc80000011602 */
[----:B------:R-:W-:-:S04]  /*283c0*/  LEA.HI.SX32 R2, R2, R3, 0x1a ;  /* 0x0000000302027211 */ /* 0x000fc800078fd2ff */
[----:B------:R-:W-:-:S05]  /*283d0*/  VIMNMX R2, R20, R2, PT ;  /* 0x0000000214027248 */ /* 0x000fca0003fe0100 */
[--C-:B------:R-:W-:Y:S02]  /*283e0*/  IMAD R2, R2, 0x70, -R0.reuse ;  /* 0x0000007002027824 */ /* 0x100fe400078e0a00 */
[----:B------:R-:W-:-:S03]  /*283f0*/  IMAD.MOV R0, RZ, RZ, -R0 ;  /* 0x000000ffff007224 */ /* 0x000fc600078e0a00 */
[----:B------:R-:W-:Y:S02]  /*28400*/  VIMNMX R4, R2, R8, PT ;  /* 0x0000000802047248 */ /* 0x000fe40003fe0100 */
[----:B------:R-:W-:-:S04]  /*28410*/  VIMNMX R0, RZ, R0, !PT ;  /* 0x00000000ff007248 */ /* 0x000fc80007fe0100 */
[----:B------:R-:W-:Y:S02]  /*28420*/  ISETP.GT.AND P0, PT, R4, R0, PT ;  /* 0x000000000400720c */ /* 0x000fe40003f04270 */
[----:B------:R-:W-:-:S05]  /*28430*/  SHF.R.U32.HI R2, RZ, 0x4, R0 ;  /* 0x00000004ff027819 */ /* 0x000fca0000011600 */
[----:B------:R-:W-:-:S04]  /*28440*/  IMAD.WIDE.U32 R2, R2, 0x24924925, RZ ;  /* 0x2492492502027825 */ /* 0x000fc800078e00ff */
[----:B------:R-:W-:Y:S02]  /*28450*/  IMAD.MOV.U32 R2, RZ, RZ, R3 ;  /* 0x000000ffff027224 */ /* 0x000fe400078e0003 */
[----:B------:R-:W-:Y:S02]  /*28460*/  @P0 VIADD R5, R4, 0x6f ;  /* 0x0000006f04050836 */ /* 0x000fe40000000000 */
[----:B------:R-:W-:Y:S02]  /*28470*/  @P0 IMAD.MOV.U32 R4, RZ, RZ, RZ ;  /* 0x000000ffff040224 */ /* 0x000fe400078e00ff */
[----:B------:R-:W-:Y:S02]  /*28480*/  IMAD.MOV.U32 R8, RZ, RZ, R2 ;  /* 0x000000ffff087224 */ /* 0x000fe400078e0002 */
[----:B------:R-:W-:-:S05]  /*28490*/  @P0 IMAD.HI R4, R5, -0x6db6db6d, R4 ;  /* 0x9249249305040827 */ /* 0x000fca00078e0204 */
        /* <DEDUP_REMOVED lines=12> */
.L_x_3159:
[----:B--2---:R-:W-:Y:S02]  /*28560*/  ISETP.NE.AND P0, PT, R14, RZ, PT ;  /* 0x000000ff0e00720c */ /* 0x004fe40003f05270 */
[----:B------:R-:W-:-:S11]  /*28570*/  PLOP3.LUT P6, PT, PT, PT, PT, 0x8, 0x0 ;  /* 0x000000000000781c */ /* 0x000fd60003fce170 */
[----:B------:R-:W-:Y:S05]  /*28580*/  @P0 BRA `(.L_x_2977) ;  /* 0x00000000000c0947 */ /* 0x000fea0003800000 */
[----:B------:R-:W-:-:S03]  /*28590*/  UMOV UR4, 0xffffffff ;  /* 0xffffffff00047882 */ /* 0x000fc60000000000 */
[----:B------:R-:W-:Y:S05]  /*285a0*/  BRA.DIV UR4, `(.L_x_2978) ;  /* 0x0000007a04307947 */ /* 0x000fea000b800000 */
[----:B------:R-:W-:-:S13]  /*285b0*/  ELECT P6, URZ, PT ;  /* 0x00000000003f782f */ /* 0x000fda00038c0000 */
.L_x_2977:
        /* <DEDUP_REMOVED lines=10> */
.L_x_3162:
[----:B------:R-:W-:Y:S05]  /*28660*/  BSYNC B1 ;  /* 0x0000000000017941 */ /* 0x000fea0003800000 */
.L_x_2979:
[----:B------:R-:W-:Y:S04]  /*28670*/  BSSY B1, `(.L_x_2981) ;  /* 0x0000090000017945 */ /* 0x000fe80003800000 */
[----:B------:R-:W-:Y:S05]  /*28680*/  @!P6 BRA `(.L_x_2982) ;  /* 0x000000080038e947 */ /* 0x000fea0003800000 */
[----:B------:R-:W2:Y:S04]  /*28690*/  LDL R7, [R1+0x4] ;  /* 0x0000040001077983 */ /* 0x000ea80000100800 */
[----:B------:R-:W2:Y:S04]  /*286a0*/  LDL R6, [R1+0x1c] ;  /* 0x00001c0001067983 */ /* 0x000ea80000100800 */
[----:B------:R-:W3:Y:S01]  /*286b0*/  LDL R5, [R1+0x24] ;  /* 0x0000240001057983 */ /* 0x000ee20000100800 */
[----:B------:R-:W-:Y:S01]  /*286c0*/  BSSY B2, `(.L_x_2983) ;  /* 0x0000008000027945 */ /* 0x000fe20003800000 */
[----:B-1----:R-:W1:Y:S02]  /*286d0*/  S2R R4, SR_TID.X ;  /* 0x0000000000047919 */ /* 0x002e640000002100 */
[----:B-1----:R-:W-:-:S04]  /*286e0*/  LOP3.LUT R4, R4, 0x7f, RZ, 0xc0, !PT ;  /* 0x0000007f04047812 */ /* 0x002fc800078ec0ff */
[----:B------:R-:W-:Y:S01]  /*286f0*/  ISETP.NE.AND P1, PT, R4, RZ, PT ;  /* 0x000000ff0400720c */ /* 0x000fe20003f25270 */
[----:B--2---:R-:W-:Y:S01]  /*28700*/  IMAD R6, R6, 0x8, R7 ;  /* 0x0000000806067824 */ /* 0x004fe200078e0207 */
[----:B---3--:R-:W-:-:S04]  /*28710*/  SHF.L.U32 R9, R5, 0x1f, RZ ;  /* 0x0000001f05097819 */ /* 0x008fc800000006ff */
[----:B------:R-:W1:Y:S02]  /*28720*/  SYNCS.PHASECHK.TRANS64.TRYWAIT P0, [R6+URZ+0x368a0], R9 ;  /* 0x0368a009060075a7 */ /* 0x000e64000800017f */
[----:B-1----:R-:W-:Y:S05]  /*28730*/  @!P0 BRA `(.L_x_2984) ;  /* 0x0000007800048947 */ /* 0x002fea0003800000 */
.L_x_3163:
[----:B------:R-:W-:Y:S05]  /*28740*/  BSYNC B2 ;  /* 0x0000000000027941 */ /* 0x000fea0003800000 */
.L_x_2983:
        /* <DEDUP_REMOVED lines=9> */
.L_x_2986:
[----:B------:R-:W-:Y:S05]  /*287e0*/  BSYNC B2 ;  /* 0x0000000000027941 */ /* 0x000fea0003800000 */
.L_x_2985:
        /* <DEDUP_REMOVED lines=14> */
.L_x_2987:
        /* <DEDUP_REMOVED lines=16> */
.L_x_2988:
        /* <DEDUP_REMOVED lines=16> */
.L_x_2989:
        /* <DEDUP_REMOVED lines=13> */
.L_x_3164:
[----:B------:R-:W-:Y:S05]  /*28ba0*/  BSYNC B2 ;  /* 0x0000000000027941 */ /* 0x000fea0003800000 */
.L_x_2990:
[----:B------:R-:W-:Y:S01]  /*28bb0*/  BSSY B2, `(.L_x_2992) ;  /* 0x000000b000027945 */ /* 0x000fe20003800000 */
[----:B------:R-:W-:Y:S02]  /*28bc0*/  IMAD.MOV.U32 R12, RZ, RZ, 0x0 ;  /* 0x00000000ff0c7424 */ /* 0x000fe400078e00ff */
[----:B0-----:R-:W-:Y:S01]  /*28bd0*/  IMAD.MOV.U32 R13, RZ, RZ, 0x12f00000 ;  /* 0x12f00000ff0d7424 */ /* 0x001fe200078e00ff */
[----:B------:R-:W-:Y:S06]  /*28be0*/  @P1 BRA `(.L_x_2993) ;  /* 0x00000000001c1947 */ /* 0x000fec0003800000 */
[----:B------:R-:W0:Y:S01]  /*28bf0*/  S2R R7, SR_TID.X ;  /* 0x0000000000077919 */ /* 0x000e220000002100 */
[----:B------:R-:W-:-:S04]  /*28c00*/  IMAD.MOV.U32 R3, RZ, RZ, 0xa800 ;  /* 0x0000a800ff037424 */ /* 0x000fc800078e00ff */
[----:B------:R3:W-:Y:S01]  /*28c10*/  SYNCS.ARRIVE.TRANS64 RZ, [R6+URZ+0x368b0], R3 ;  /* 0x0368b00306ff79a7 */ /* 0x0007e2000800003f */
[----:B0-----:R-:W-:-:S04]  /*28c20*/  LOP3.LUT R7, R7, 0x1f, RZ, 0xc0, !PT ;  /* 0x0000001f07077812 */ /* 0x001fc800078ec0ff */
[----:B------:R-:W-:-:S13]  /*28c30*/  ISETP.NE.AND P0, PT, R7, RZ, PT ;  /* 0x000000ff0700720c */ /* 0x000fda0003f05270 */
[----:B---3--:R-:W-:Y:S05]  /*28c40*/  @!P0 BRA `(.L_x_2993) ;  /* 0x0000000000048947 */ /* 0x008fea0003800000 */
[----:B------:R-:W-:Y:S01]  /*28c50*/  BPT.TRAP 0x1 ;  /* 0x000000040000795c */ /* 0x000fe20000300000 */
.L_x_2993:
[----:B------:R-:W-:Y:S05]  /*28c60*/  BSYNC B2 ;  /* 0x0000000000027941 */ /* 0x000fea0003800000 */
.L_x_2992:
        /* <DEDUP_REMOVED lines=8> */
.L_x_2994:
        /* <DEDUP_REMOVED lines=15> */
.L_x_2995:
        /* <DEDUP_REMOVED lines=15> */
.L_x_2996:
        /* <DEDUP_REMOVED lines=10> */
.L_x_2982:
[----:B------:R-:W-:Y:S05]  /*28f70*/  BSYNC B1 ;  /* 0x0000000000017941 */ /* 0x000fea0003800000 */
.L_x_2981:
        /* <DEDUP_REMOVED lines=13> */
.L_x_3013:
[----:B------:R-:W-:Y:S05]  /*29050*/  YIELD ;  /* 0x0000000000007946 */ /* 0x000fea0003800000 */
[----:B------:R-:W-:Y:S04]  /*29060*/  BSSY B1, `(.L_x_2997) ;  /* 0x000008f000017945 */ /* 0x000fe80003800000 */
[----:B--2---:R-:W-:Y:S05]  /*29070*/  @!P6 BRA `(.L_x_2998) ;  /* 0x000000080034e947 */ /* 0x004fea0003800000 */
        /* <DEDUP_REMOVED lines=11> */
.L_x_3165:
[----:B------:R-:W-:Y:S05]  /*29130*/  BSYNC B2 ;  /* 0x0000000000027941 */ /* 0x000fea0003800000 */
.L_x_2999:
        /* <DEDUP_REMOVED lines=9> */
.L_x_3002:
[----:B------:R-:W-:Y:S05]  /*291d0*/  BSYNC B2 ;  /* 0x0000000000027941 */ /* 0x000fea0003800000 */
.L_x_3001:
        /* <DEDUP_REMOVED lines=13> */
.L_x_3003:
        /* <DEDUP_REMOVED lines=16> */
.L_x_3004:
        /* <DEDUP_REMOVED lines=16> */
.L_x_3005:
        /* <DEDUP_REMOVED lines=13> */
.L_x_3166:
[----:B------:R-:W-:Y:S05]  /*29580*/  BSYNC B2 ;  /* 0x0000000000027941 */ /* 0x000fea0003800000 */
.L_x_3006:
        /* <DEDUP_REMOVED lines=11> */
.L_x_3009:
[----:B------:R-:W-:Y:S05]  /*29640*/  BSYNC B2 ;  /* 0x0000000000027941 */ /* 0x000fea0003800000 */
.L_x_3008:
        /* <DEDUP_REMOVED lines=8> */
.L_x_3010:
        /* <DEDUP_REMOVED lines=15> */
.L_x_3011:
        /* <DEDUP_REMOVED lines=15> */
.L_x_3012:
        /* <DEDUP_REMOVED lines=10> */
.L_x_2998:
[----:B------:R-:W-:Y:S05]  /*29950*/  BSYNC B1 ;  /* 0x0000000000017941 */ /* 0x000fea0003800000 */
.L_x_2997:
        /* <DEDUP_REMOVED lines=12> */
.L_x_2975:
[----:B------:R-:W-:Y:S05]  /*29a20*/  BSYNC B0 ;  /* 0x0000000000007941 */ /* 0x000fea0003800000 */
.L_x_2974:
[----:B------:R-:W3:Y:S01]  /*29a30*/  LDC R0, c[0x0][0x448] ;  /* 0x00011200ff007b82 */ /* 0x000ee20000000800 */
[----:B------:R-:W-:Y:S05]  /*29a40*/  @!P0 WARPSYNC.ALL ;  /* 0x0000000000008948 */ /* 0x000fea0003800000 */
[----:B------:R-:W-:Y:S02]  /*29a50*/  BSSY B7, `(.L_x_3014) ;  /* 0x000047e000077945 */ /* 0x000fe40003800000 */
[----:B------:R-:W-:Y:S01]  /*29a60*/  @!P0 BAR.SYNC.DEFER_BLOCKING 0xc, 0x180 ;  /* 0x0306000000008b1d */ /* 0x000fe20000010000 */
[----:B---3--:R-:W-:Y:S02]  /*29a70*/  ISETP.NE.AND P1, PT, R0, 0x1, PT ;  /* 0x000000010000780c */ /* 0x008fe40003f25270 */
[----:B------:R-:W-:-:S11]  /*29a80*/  LEA R0, R17, 0x7f, 0x7 ;  /* 0x0000007f11007811 */ /* 0x000fd600078e38ff */
[----:B------:R-:W3:Y:S08]  /*29a90*/  @P1 LDC R2, c[0x0][0x44c] ;  /* 0x00011300ff021b82 */ /* 0x000ef00000000800 */
[----:B-12---:R-:W1:Y:S01]  /*29aa0*/  @P1 LDC R3, c[0x0][0x450] ;  /* 0x00011400ff031b82 */ /* 0x006e620000000800 */
[----:B---3--:R-:W-:-:S05]  /*29ab0*/  @P1 IMAD.HI.U32 R2, R0, R2, RZ ;  /* 0x0000000200021227 */ /* 0x008fca00078e00ff */
[----:B-1----:R-:W-:Y:S01]  /*29ac0*/  @P1 SHF.R.U32.HI R0, RZ, R3, R2 ;  /* 0x00000003ff001219 */ /* 0x002fe20000011602 */
[----:B------:R-:W-:-:S04]  /*29ad0*/  IMAD.MOV.U32 R2, RZ, RZ, RZ ;  /* 0x000000ffff027224 */ /* 0x000fc800078e00ff */
[----:B------:R-:W-:-:S04]  /*29ae0*/  IMAD.IADD R3, R21, 0x1, R0 ;  /* 0x0000000115037824 */ /* 0x000fc800078e0200 */
[----:B------:R-:W-:-:S05]  /*29af0*/  IMAD.HI R2, R3, -0x6db6db6d, R2 ;  /* 0x9249249303027827 */ /* 0x000fca00078e0202 */
[----:B------:R-:W-:-:S04]  /*29b00*/  SHF.R.U32.HI R0, RZ, 0x1f, R2 ;  /* 0x0000001fff007819 */ /* 0x000fc80000011602 */
[----:B------:R-:W-:-:S04]  /*29b10*/  LEA.HI.SX32 R2, R2, R0, 0x1a ;  /* 0x0000000002027211 */ /* 0x000fc800078fd2ff */
[----:B------:R-:W-:-:S04]  /*29b20*/  VIMNMX R4, R20, R2, PT ;  /* 0x0000000214047248 */ /* 0x000fc80003fe0100 */
[----:B------:R-:W-:Y:S01]  /*29b30*/  ISETP.GT.AND P0, PT, R4, RZ, PT ;  /* 0x000000ff0400720c */ /* 0x000fe20003f04270 */
[----:B------:R1:W-:-:S12]  /*29b40*/  STL [R1+0x34], R4 ;  /* 0x0000340401007387 */ /* 0x0003d80000100800 */
[----:B-1----:R-:W-:Y:S05]  /*29b50*/  @P0 BRA `(.L_x_3015) ;  /* 0x0000000000440947 */ /* 0x002fea0003800000 */
[----:B------:R-:W1:Y:S02]  /*29b60*/  S2R R4, SR_TID.X ;  /* 0x0000000000047919 */ /* 0x000e640000002100 */
[----:B-1----:R-:W-:-:S04]  /*29b70*/  LOP3.LUT R4, R4, 0x7f, RZ, 0xc0, !PT ;  /* 0x0000007f04047812 */ /* 0x002fc800078ec0ff */
[----:B------:R-:W-:-:S13]  /*29b80*/  ISETP.NE.AND P0, PT, R4, RZ, PT ;  /* 0x000000ff0400720c */ /* 0x000fda0003f05270 */
[----:B------:R-:W-:Y:S05]  /*29b90*/  @P0 BRA `(.L_x_3016) ;  /* 0x0000004400a40947 */ /* 0x000fea0003800000 */
[----:B------:R-:W1:Y:S01]  /*29ba0*/  S2R R3, SR_LANEID ;  /* 0x0000000000037919 */ /* 0x000e620000000000 */
[----:B------:R-:W-:Y:S02]  /*29bb0*/  VOTEU.ANY UR4, UPT, PT ;  /* 0x0000000000047886 */ /* 0x000fe400038e0100 */
[----:B------:R-:W1:Y:S08]  /*29bc0*/  FLO.U32 R0, UR4 ;  /* 0x0000000400007d00 */ /* 0x000e7000080e0000 */
[----:B------:R-:W2:Y:S01]  /*29bd0*/  POPC R4, UR4 ;  /* 0x0000000400047d09 */ /* 0x000ea20008000000 */
[----:B-1----:R-:W-:-:S02]  /*29be0*/  ISETP.EQ.U32.AND P0, PT, R0, R3, PT ;  /* 0x000000030000720c */ /* 0x002fc40003f02070 */
[----:B------:R-:W2:Y:S11]  /*29bf0*/  LDC.64 R2, c[0x0][0xc60] ;  /* 0x00031800ff027b82 */ /* 0x000eb60000000a00 */
[----:B--2---:R-:W2:Y:S01]  /*29c00*/  @P0 ATOMG.E.ADD.STRONG.GPU PT, R3, desc[UR60][R2.64], R4 ;  /* 0x00000004020309a8 */ /* 0x004ea200081ee1fc */
[----:B------:R-:W1:Y:S02]  /*29c10*/  S2R R5, SR_LTMASK ;  /* 0x0000000000057919 */ /* 0x000e640000003900 */
[----:B-1----:R-:W-:-:S06]  /*29c20*/  LOP3.LUT R5, R5, UR4, RZ, 0xc0, !PT ;  /* 0x0000000405057c12 */ /* 0x002fcc000f8ec0ff */
[----:B------:R-:W1:Y:S01]  /*29c30*/  POPC R5, R5 ;  /* 0x0000000500057309 */ /* 0x000e620000000000 */
[----:B--2---:R-:W1:Y:S02]  /*29c40*/  SHFL.IDX PT, R0, R3, R0, 0x1f ;  /* 0x00001f0003007589 */ /* 0x004e6400000e0000 */
[----:B-1----:R-:W-:Y:S01]  /*29c50*/  IADD3 R16, R0, UR38, R5 ;  /* 0x0000002600107c10 */ /* 0x002fe2000fffe005 */
[----:B------:R-:W-:Y:S06]  /*29c60*/  BRA `(.L_x_3016) ;  /* 0x0000004400707947 */ /* 0x000fec0003800000 */
.L_x_3015:
        /* <DEDUP_REMOVED lines=21> */
.L_x_3018:
[----:B------:R-:W-:Y:S05]  /*29dc0*/  BSYNC B6 ;  /* 0x0000000000067941 */ /* 0x000fea0003800000 */
.L_x_3017:
        /* <DEDUP_REMOVED lines=18> */
[----:B01----:R-:W-:-:S07]  /*29ef0*/  IMAD.MOV.U32 R13, RZ, RZ, RZ ;  /* 0x000000ffff0d7224 */ /* 0x003fce00078e00ff */
[----:B------:R-:W-:-:S07]  /*29f00*/  LEPC R20, `(.L_x_3021) ;  /* 0x000000001014794e */ /* 0x000fce0000000000 */
[----:B--2---:R-:W-:Y:S05]  /*29f10*/  CALL.ABS.NOINC R2 ;  /* 0x0000000002007343 */ /* 0x004fea0003c00000 */
.L_x_3021:
        /* <DEDUP_REMOVED lines=16> */
.L_x_3020:
[----:B------:R-:W-:Y:S05]  /*2a020*/  BSYNC B6 ;  /* 0x0000000000067941 */ /* 0x000fea0003800000 */
.L_x_3019:
        /* <DEDUP_REMOVED lines=10> */
[----:B----4-:R1:W2:Y:S02]  /*2a0d0*/  @P0 LDG.E R7, desc[UR60][R2.64] ;  /* 0x0000003c02070981 */ /* 0x0102a4000c1e1900 */
[----:B-1----:R-:W1:Y:S01]  /*2a0e0*/  LDC.64 R2, c[0x0][0x418] ;  /* 0x00010600ff027b82 */ /* 0x002e620000000a00 */
[----:B-----5:R-:W-:Y:S01]  /*2a0f0*/  VIADD R4, R0, 0xffffffff ;  /* 0xffffffff00047836 */ /* 0x020fe20000000000 */
[----:B--2---:R-:W-:Y:S01]  /*2a100*/  SHF.R.S32.HI R8, RZ, 0x1f, R7 ;  /* 0x0000001fff087819 */ /* 0x004fe20000011407 */
[----:B------:R2:W-:Y:S04]  /*2a110*/  @P0 STL [R1+0x10], R7 ;  /* 0x0000100701000387 */ /* 0x0005e80000100800 */
        /* <DEDUP_REMOVED lines=10> */
.L_x_3169:
[----:B-1----:R-:W3:Y:S01]  /*2a1c0*/  LDL.LU R5, [R1+0x20] ;  /* 0x0000200001057983 */ /* 0x002ee20000300800 */
[----:B------:R-:W-:Y:S02]  /*2a1d0*/  PLOP3.LUT P1, PT, PT, PT, PT, 0x8, 0x0 ;  /* 0x000000000000781c */ /* 0x000fe40003f2e170 */
[----:B--2---:R-:W-:Y:S01]  /*2a1e0*/  ISETP.NE.AND P0, PT, R14, RZ, PT ;  /* 0x000000ff0e00720c */ /* 0x004fe20003f05270 */
[----:B------:R1:W-:Y:S04]  /*2a1f0*/  STL [R1], R0 ;  /* 0x0000000001007387 */ /* 0x0003e80000100800 */
[----:B------:R1:W-:Y:S01]  /*2a200*/  STL [R1+0xc], R4 ;  /* 0x00000c0401007387 */ /* 0x0003e20000100800 */
[----:B---3--:R-:W-:-:S05]  /*2a210*/  LOP3.LUT R5, R5, 0xfffffffe, RZ, 0xc0, !PT ;  /* 0xfffffffe05057812 */ /* 0x008fca00078ec0ff */
[----:B------:R-:W-:-:S05]  /*2a220*/  @P1 LOP3.LUT R5, R5, 0x1, RZ, 0xfc, !PT ;  /* 0x0000000105051812 */ /* 0x000fca00078efcff */
[----:B------:R1:W-:Y:S01]  /*2a230*/  STL [R1+0x20], R5 ;  /* 0x0000200501007387 */ /* 0x0003e20000100800 */
[----:B------:R-:W-:Y:S05]  /*2a240*/  @P0 BRA `(.L_x_3023) ;  /* 0x0000000400500947 */ /* 0x000fea0003800000 */
[----:B------:R-:W-:-:S03]  /*2a250*/  UMOV UR4, 0xffffffff ;  /* 0xffffffff00047882 */ /* 0x000fc60000000000 */
[----:B------:R-:W-:Y:S05]  /*2a260*/  BRA.DIV UR4, `(.L_x_3024) ;  /* 0x0000005e04bc7947 */ /* 0x000fea000b800000 */
[----:B------:R-:W-:-:S13]  /*2a270*/  ELECT P6, URZ, PT ;  /* 0x00000000003f782f */ /* 0x000fda00038c0000 */
.L_x_3172:
[----:B------:R-:W-:Y:S05]  /*2a280*/  @!P6 BRA `(.L_x_3023) ;  /* 0x000000040040e947 */ /* 0x000fea0003800000 */
[----:B------:R-:W-:-:S04]  /*2a290*/  ISETP.NE.U32.AND P0, PT, R2, RZ, PT ;  /* 0x000000ff0200720c */ /* 0x000fc80003f05070 */
[----:B------:R-:W-:-:S13]  /*2a2a0*/  ISETP.NE.AND.EX P0, PT, R3, RZ, PT, P0 ;  /* 0x000000ff0300720c */ /* 0x000fda0003f05300 */
[----:B------:R-:W-:Y:S05]  /*2a2b0*/  @!P0 BRA `(.L_x_3025) ;  /* 0x0000000000548947 */ /* 0x000fea0003800000 */
[----:B------:R-:W2:Y:S01]  /*2a2c0*/  LDC R6, c[0x0][0x43c] ;  /* 0x00010f00ff067b82 */ /* 0x000ea20000000800 */
[----:B------:R-:W-:Y:S01]  /*2a2d0*/  IMAD.MOV.U32 R9, RZ, RZ, R4 ;  /* 0x000000ffff097224 */ /* 0x000fe200078e0004 */
[----:B------:R-:W-:-:S03]  /*2a2e0*/  ULDC.64 UR4, c[0x0][0x428] ;  /* 0x00010a0000047ab9 */ /* 0x000fc60000000a00 */
[----:B-1----:R-:W-:Y:S01]  /*2a2f0*/  IMAD.MOV.U32 R0, RZ, RZ, R9 ;  /* 0x000000ffff007224 */ /* 0x002fe200078e0009 */
[----:B--2---:R-:W-:-:S13]  /*2a300*/  ISETP.NE.AND P0, PT, R6, 0x1, PT ;  /* 0x000000010600780c */ /* 0x004fda0003f05270 */
[----:B------:R-:W1:Y:S02]  /*2a310*/  @P0 LDC.64 R4, c[0x0][0x440] ;  /* 0x00011000ff040b82 */ /* 0x000e640000000a00 */
[----:B-1----:R-:W-:-:S05]  /*2a320*/  @P0 IMAD.HI.U32 R4, R9, R4, RZ ;  /* 0x0000000409040227 */ /* 0x002fca00078e00ff */
        /* <DEDUP_REMOVED lines=12> */
[----:B------:R-:W3:Y:S04]  /*2a3f0*/  LDG.E R0, desc[UR60][R2.64] ;  /* 0x0000003c02007981 */ /* 0x000ee8000c1e1900 */
[----:B---3--:R2:W-:Y:S02]  /*2a400*/  STL [R1], R0 ;  /* 0x0000000001007387 */ /* 0x0085e40000100800 */
.L_x_3025:
[----:B------:R-:W3:Y:S04]  /*2a410*/  LDL R7, [R1+0x4] ;  /* 0x0000040001077983 */ /* 0x000ee80000100800 */
[----:B-12---:R-:W3:Y:S04]  /*2a420*/  LDL R0, [R1+0x8] ;  /* 0x0000080001007983 */ /* 0x006ee80000100800 */
[----:B------:R-:W2:Y:S01]  /*2a430*/  LDL R2, [R1+0x14] ;  /* 0x0000140001027983 */ /* 0x000ea20000100800 */
[----:B---3--:R-:W-:Y:S01]  /*2a440*/  IMAD R0, R0, 0x8, R7 ;  /* 0x0000000800007824 */ /* 0x008fe200078e0207 */
[----:B--2---:R-:W-:-:S04]  /*2a450*/  SHF.L.U32 R2, R2, 0x1f, RZ ;  /* 0x0000001f02027819 */ /* 0x004fc800000006ff */
[----:B------:R-:W1:Y:S02]  /*2a460*/  SYNCS.PHASECHK.TRANS64.TRYWAIT P0, [R0+URZ+0x36840], R2 ;  /* 0x03684002000075a7 */ /* 0x000e64000800017f */
[----:B-1----:R-:W-:Y:S05]  /*2a470*/  @!P0 BRA `(.L_x_3026) ;  /* 0x0000005c00588947 */ /* 0x002fea0003800000 */
.L_x_3173:
        /* <DEDUP_REMOVED lines=11> */
.L_x_3027:
[----:B------:R-:W2:Y:S04]  /*2a530*/  LDL R7, [R1+0x4] ;  /* 0x0000040001077983 */ /* 0x000ea80000100800 */
[----:B------:R-:W2:Y:S04]  /*2a540*/  LDL R6, [R1+0x8] ;  /* 0x0000080001067983 */ /* 0x000ea80000100800 */
[----:B------:R-:W3:Y:S04]  /*2a550*/  LDL R5, [R1+0xc] ;  /* 0x00000c0001057983 */ /* 0x000ee80000100800 */
[----:B------:R-:W4:Y:S04]  /*2a560*/  LDL R4, [R1+0x18] ;  /* 0x0000180001047983 */ /* 0x000f280000100800 */
[----:B------:R-:W5:Y:S04]  /*2a570*/  LDL R3, [R1] ;  /* 0x0000000001037983 */ /* 0x000f680000100800 */
[----:B-1----:R-:W5:Y:S01]  /*2a580*/  LDL.LU R2, [R1+0x20] ;  /* 0x0000200001027983 */ /* 0x002f620000300800 */
        /* <DEDUP_REMOVED lines=32> */
.L_x_3023:
[----:B------:R-:W2:Y:S04]  /*2a790*/  LDL R2, [R1+0x4] ;  /* 0x0000040001027983 */ /* 0x000ea80000100800 */
[----:B------:R-:W3:Y:S04]  /*2a7a0*/  LDL.LU R3, [R1+0x3c] ;  /* 0x00003c0001037983 */ /* 0x000ee80000300800 */
[----:B-1----:R-:W4:Y:S04]  /*2a7b0*/  LDL.LU R5, [R1+0x30] ;  /* 0x0000300001057983 */ /* 0x002f280000300800 */
[----:B------:R-:W5:Y:S01]  /*2a7c0*/  LDL.LU R4, [R1+0x44] ;  /* 0x0000440001047983 */ /* 0x000f620000300800 */
        /* <DEDUP_REMOVED lines=39> */
.L_x_3029:
[----:B------:R-:W-:Y:S05]  /*2aa40*/  BSYNC B6 ;  /* 0x0000000000067941 */ /* 0x000fea0003800000 */
.L_x_3028:
[----:B------:R-:W3:Y:S01]  /*2aa50*/  LDL.LU R6, [R1+0x3c] ;  /* 0x00003c0001067983 */ /* 0x000ee20000300800 */
[----:B------:R-:W-:Y:S01]  /*2aa60*/  ULDC.64 UR4, c[0x0][0x2d8] ;  /* 0x0000b60000047ab9 */ /* 0x000fe20000000a00 */
[----:B------:R-:W1:Y:S01]  /*2aa70*/  LDC R7, c[0x0][0x448] ;  /* 0x00011200ff077b82 */ /* 0x000e620000000800 */
[----:B------:R-:W-:Y:S01]  /*2aa80*/  ULDC.64 UR6, c[0x0][0x280] ;  /* 0x0000a00000067ab9 */ /* 0x000fe20000000a00 */
[----:B--2---:R-:W3:Y:S04]  /*2aa90*/  LDL.LU.64 R2, [R1+0x48] ;  /* 0x0000480001027983 */ /* 0x004ee80000300a00 */
[----:B------:R-:W2:Y:S04]  /*2aaa0*/  LDL.LU R0, [R1+0x44] ;  /* 0x0000440001007983 */ /* 0x000ea80000300800 */
[----:B------:R-:W4:Y:S04]  /*2aab0*/  LDL.LU R4, [R1+0x54] ;  /* 0x0000540001047983 */ /* 0x000f280000300800 */
[----:B------:R-:W4:Y:S01]  /*2aac0*/  LDL.LU R5, [R1+0x30] ;  /* 0x0000300001057983 */ /* 0x000f220000300800 */
[----:B------:R-:W0:Y:S01]  /*2aad0*/  S2R R8, SR_TID.X ;  /* 0x0000000000087919 */ /* 0x000e220000002100 */
[----:B------:R-:W0:Y:S01]  /*2aae0*/  S2R R10, SR_TID.X ;  /* 0x00000000000a7919 */ /* 0x000e220000002100 */
[----:B-1----:R-:W-:Y:S01]  /*2aaf0*/  ISETP.NE.AND P0, PT, R7, 0x1, PT ;  /* 0x000000010700780c */ /* 0x002fe20003f05270 */
[----:B0-----:R-:W-:-:S02]  /*2ab00*/  IMAD.SHL.U32 R8, R8, 0x8, RZ ;  /* 0x0000000808087824 */ /* 0x001fc400078e00ff */
[----:B------:R-:W-:-:S03]  /*2ab10*/  IMAD.SHL.U32 R10, R10, 0x8, RZ ;  /* 0x000000080a0a7824 */ /* 0x000fc600078e00ff */
[----:B------:R-:W-:-:S04]  /*2ab20*/  LOP3.LUT R8, R8, 0x38, RZ, 0xc0, !PT ;  /* 0x0000003808087812 */ /* 0x000fc800078ec0ff */
[----:B------:R-:W-:Y:S02]  /*2ab30*/  LOP3.LUT R9, R8, 0x40, RZ, 0xfc, !PT ;  /* 0x0000004008097812 */ /* 0x000fe400078efcff */
[----:B------:R-:W-:Y:S02]  /*2ab40*/  LOP3.LUT R10, R10, 0x38, RZ, 0xc0, !PT ;  /* 0x000000380a0a7812 */ /* 0x000fe400078ec0ff */
        /* <DEDUP_REMOVED lines=9> */
[----:B------:R-:W1:Y:S01]  /*2abe0*/  S2R R4, SR_TID.X ;  /* 0x0000000000047919 */ /* 0x000e620000002100 */
[----:B------:R-:W-:-:S04]  /*2abf0*/  IMAD.WIDE.U32 R2, R5, UR4, R2 ;  /* 0x0000000405027c25 */ /* 0x000fc8000f8e0002 */
[----:B------:R-:W-:Y:S01]  /*2ac00*/  IMAD R0, R5, UR5, R0 ;  /* 0x0000000505007c24 */ /* 0x000fe2000f8e0200 */
[----:B------:R-:W-:-:S03]  /*2ac10*/  ULDC.64 UR4, c[0x0][0x2d0] ;  /* 0x0000b40000047ab9 */ /* 0x000fc60000000a00 */
[----:B------:R-:W-:Y:S01]  /*2ac20*/  IMAD.IADD R3, R3, 0x1, R0 ;  /* 0x0000000103037824 */ /* 0x000fe200078e0200 */
[----:B-1----:R-:W-:-:S04]  /*2ac30*/  LOP3.LUT R4, R4, 0x7f, RZ, 0xc0, !PT ;  /* 0x0000007f04047812 */ /* 0x002fc800078ec0ff */
[----:B------:R-:W-:Y:S02]  /*2ac40*/  SHF.R.U32.HI R5, RZ, 0x3, R4 ;  /* 0x00000003ff057819 */ /* 0x000fe40000011604 */
[----:B------:R-:W1:Y:S02]  /*2ac50*/  S2R R4, SR_TID.X ;  /* 0x0000000000047919 */ /* 0x000e640000002100 */
[----:B-1----:R-:W-:-:S05]  /*2ac60*/  IMAD.SHL.U32 R4, R4, 0x10, RZ ;  /* 0x0000001004047824 */ /* 0x002fca00078e00ff */
[----:B------:R-:W-:Y:S02]  /*2ac70*/  LOP3.LUT R4, R5, 0x70, R4, 0xf8, !PT ;  /* 0x0000007005047812 */ /* 0x000fe400078ef804 */
[----:B------:R-:W1:Y:S03]  /*2ac80*/  @P0 LDC R5, c[0x0][0x44c] ;  /* 0x00011300ff050b82 */ /* 0x000e660000000800 */
[----:B------:R-:W-:-:S04]  /*2ac90*/  IMAD R4, R17, 0x80, R4 ;  /* 0x0000008011047824 */ /* 0x000fc800078e0204 */
        /* <DEDUP_REMOVED lines=29> */
[----:B------:R-:W-:Y:S01]  /*2ae70*/  IMAD R17, R17, 0x80, R6 ;  /* 0x0000008011117824 */ /* 0x000fe200078e0206 */
[----:B------:R-:W-:Y:S03]  /*2ae80*/  SHFL.IDX PT, R8, R2, 0x1, 0x181f ;  /* 0x00381f0002087f89 */ /* 0x000fe600000e0000 */
[----:B------:R-:W-:Y:S01]  /*2ae90*/  VIADD R4, R17, 0x10 ;  /* 0x0000001011047836 */ /* 0x000fe20000000000 */
[----:B------:R-:W-:Y:S01]  /*2aea0*/  SHFL.IDX PT, R6, R3, 0x1, 0x181f ;  /* 0x00381f0003067f89 */ /* 0x000fe200000e0000 */
[----:B--2---:R-:W-:-:S03]  /*2aeb0*/  IMAD R0, R5, R7, RZ ;  /* 0x0000000705007224 */ /* 0x004fc600078e02ff */
[----:B------:R-:W0:Y:S02]  /*2aec0*/  SHFL.IDX PT, R5, R3, RZ, 0x181f ;  /* 0x00181fff03057589 */ /* 0x000e2400000e0000 */
[-C--:B------:R-:W-:Y:S02]  /*2aed0*/  ISETP.GE.AND P3, PT, R4, R0.reuse, PT ;  /* 0x000000000400720c */ /* 0x080fe40003f66270 */
[----:B------:R-:W1:Y:S01]  /*2aee0*/  SHFL.IDX PT, R4, R2, RZ, 0x181f ;  /* 0x00181fff02047589 */ /* 0x000e6200000e0000 */
[----:B------:R-:W-:-:S13]  /*2aef0*/  ISETP.GE.AND P4, PT, R17, R0, PT ;  /* 0x000000001100720c */ /* 0x000fda0003f86270 */
        /* <DEDUP_REMOVED lines=11> */
[----:B------:R-:W-:Y:S02]  /*2afb0*/  @!P3 IMAD.MOV.U32 R5, RZ, RZ, R6 ;  /* 0x000000ffff05b224 */ /* 0x000fe400078e0006 */
[----:B------:R-:W-:Y:S04]  /*2afc0*/  SHFL.IDX PT, R6, R2, 0x2, 0x181f ;  /* 0x00581f0002067f89 */ /* 0x000fe800000e0000 */
[----:B------:R-:W-:Y:S04]  /*2afd0*/  @!P3 LDGSTS.E.BYPASS.LTC128B.128 [R9+0x15c00], desc[UR60][R4.64], !P2 ;  /* 0x15c000000409bfae */ /* 0x000fe8000d101d7c */
[----:B------:R-:W-:Y:S04]  /*2afe0*/  @!P3 LDGSTS.E.BYPASS.LTC128B.128 [R9+0x19c00], desc[UR60][R4.64+0x80], !P1 ;  /* 0x19c000800409bfae */ /* 0x000fe8000c901d7c */
[----:B------:R0:W-:Y:S02]  /*2aff0*/  @!P3 LDGSTS.E.BYPASS.LTC128B.128 [R9+0x1dc00], desc[UR60][R4.64+0x100], !P0 ;  /* 0x1dc001000409bfae */ /* 0x0001e4000c101d7c */
[----:B0-----:R-:W-:-:S05]  /*2b000*/  VIADD R4, R17, 0x20 ;  /* 0x0000002011047836 */ /* 0x001fca0000000000 */
[----:B------:R-:W-:Y:S02]  /*2b010*/  ISETP.GE.AND P3, PT, R4, R0, PT ;  /* 0x000000000400720c */ /* 0x000fe40003f66270 */
[----:B------:R-:W0:Y:S11]  /*2b020*/  SHFL.IDX PT, R4, R3, 0x2, 0x181f ;  /* 0x00581f0003047f89 */ /* 0x000e3600000e0000 */
[----:B0-----:R-:W-:-:S05]  /*2b030*/  @!P3 LEA R7, P4, R10, R4, 0x1 ;  /* 0x000000040a07b211 */ /* 0x001fca00078808ff */
[----:B------:R-:W-:Y:S02]  /*2b040*/  @!P3 IMAD.X R4, RZ, RZ, R6, P4 ;  /* 0x000000ffff04b224 */ /* 0x000fe400020e0606 */
[----:B------:R-:W-:Y:S02]  /*2b050*/  SHFL.IDX PT, R6, R2, 0x3, 0x181f ;  /* 0x00781f0002067f89 */ /* 0x000fe400000e0000 */
[----:B------:R-:W-:Y:S02]  /*2b060*/  @!P3 IMAD.MOV.U32 R5, RZ, RZ, R4 ;  /* 0x000000ffff05b224 */ /* 0x000fe400078e0004 */
[----:B------:R-:W-:-:S05]  /*2b070*/  @!P3 IMAD.MOV.U32 R4, RZ, RZ, R7 ;  /* 0x000000ffff04b224 */ /* 0x000fca00078e0007 */
        /* <DEDUP_REMOVED lines=8> */
[----:B------:R-:W-:Y:S03]  /*2b100*/  SHFL.IDX PT, R6, R2, 0x4, 0x181f ;  /* 0x00981f0002067f89 */ /* 0x000fe600000e0000 */
[----:B------:R-:W-:-:S04]  /*2b110*/  @!P3 LOP3.LUT R5, R5, R4, RZ, 0x3c, !PT ;  /* 0x000000040505b212 */ /* 0x000fc800078e3cff */
[----:B------:R-:W-:-:S04]  /*2b120*/  @!P3 LOP3.LUT R4, R5, R4, RZ, 0x3c, !PT ;  /* 0x000000040504b212 */ /* 0x000fc800078e3cff */
[----:B------:R-:W-:-:S05]  /*2b130*/  @!P3 LOP3.LUT R5, R5, R4, RZ, 0x3c, !PT ;  /* 0x000000040505b212 */ /* 0x000fca00078e3cff */
        /* <DEDUP_REMOVED lines=29> */
[----:B------:R-:W0:Y:S04]  /*2b310*/  SHFL.IDX PT, R4, R3, 0x6, 0x181f ;  /* 0x00d81f0003047f89 */ /* 0x000e2800000e0000 */
[----:B------:R-:W1:Y:S07]  /*2b320*/  SHFL.IDX PT, R3, R3, 0x7, 0x181f ;  /* 0x00f81f0003037f89 */ /* 0x000e6e00000e0000 */
[----:B0-----:R-:W-:-:S05]  /*2b330*/  @!P4 LEA R5, P3, R10, R4, 0x1 ;  /* 0x000000040a05c211 */ /* 0x001fca00078608ff */
[----:B------:R-:W-:-:S05]  /*2b340*/  @!P4 IMAD.X R4, RZ, RZ, R6, P3 ;  /* 0x000000ffff04c224 */ /* 0x000fca00018e0606 */
[----:B------:R-:W-:-:S04]  /*2b350*/  @!P4 LOP3.LUT R5, R5, R4, RZ, 0x3c, !PT ;  /* 0x000000040505c212 */ /* 0x000fc800078e3cff */
[----:B------:R-:W-:-:S04]  /*2b360*/  @!P4 LOP3.LUT R4, R5, R4, RZ, 0x3c, !PT ;  /* 0x000000040504c212 */ /* 0x000fc800078e3cff */
[----:B------:R-:W-:-:S05]  /*2b370*/  @!P4 LOP3.LUT R5, R5, R4, RZ, 0x3c, !PT ;  /* 0x000000040505c212 */ /* 0x000fca00078e3cff */
[----:B------:R-:W-:Y:S04]  /*2b380*/  @!P4 LDGSTS.E.BYPASS.LTC128B.128 [R9+0x18400], desc[UR60][R4.64], !P2 ;  /* 0x184000000409cfae */ /* 0x000fe8000d101d7c */
[----:B------:R-:W-:Y:S04]  /*2b390*/  @!P4 LDGSTS.E.BYPASS.LTC128B.128 [R9+0x1c400], desc[UR60][R4.64+0x80], !P1 ;  /* 0x1c4000800409cfae */ /* 0x000fe8000c901d7c */
[----:B------:R0:W-:Y:S04]  /*2b3a0*/  @!P4 LDGSTS.E.BYPASS.LTC128B.128 [R9+0x20400], desc[UR60][R4.64+0x100], !P0 ;  /* 0x204001000409cfae */ /* 0x0001e8000c101d7c */
[----:B01----:R0:W2:Y:S02]  /*2b3b0*/  SHFL.IDX PT, R4, R2, 0x7, 0x181f ;  /* 0x00f81f0002047f89 */ /* 0x0030a400000e0000 */
.L_x_3190:
[----:B------:R-:W-:Y:S01]  /*2b3c0*/  VIADD R17, R17, 0x70 ;  /* 0x0000007011117836 */ /* 0x000fe20000000000 */
[----:B------:R-:W-:Y:S04]  /*2b3d0*/  BSSY B0, `(.L_x_3031) ;  /* 0x000000b000007945 */ /* 0x000fe80003800000 */
[----:B------:R-:W-:-:S13]  /*2b3e0*/  ISETP.GE.AND P3, PT, R17, R0, PT ;  /* 0x000000001100720c */ /* 0x000fda0003f66270 */
[----:B------:R-:W-:Y:S05]  /*2b3f0*/  @P3 BRA `(.L_x_3032) ;  /* 0x0000000000203947 */ /* 0x000fea0003800000 */
[----:B0-----:R-:W-:-:S05]  /*2b400*/  LEA R2, P3, R10, R3, 0x1 ;  /* 0x000000030a027211 */ /* 0x001fca00078608ff */
[----:B--2---:R-:W-:-:S05]  /*2b410*/  IMAD.X R3, RZ, RZ, R4, P3 ;  /* 0x000000ffff037224 */ /* 0x004fca00018e0604 */
[----:B------:R-:W-:Y:S01]  /*2b420*/  @!PT LDS RZ, [RZ] ;  /* 0x00000000fffff984 */ /* 0x000fe20000000800 */
[----:B------:R-:W-:Y:S01]  /*2b430*/  @!PT LDS RZ, [RZ] ;  /* 0x00000000fffff984 */ /* 0x000fe20000000800 */
[----:B------:R-:W-:Y:S01]  /*2b440*/  @!PT LDS RZ, [RZ] ;  /* 0x00000000fffff984 */ /* 0x000fe20000000800 */
[----:B------:R1:W-:Y:S04]  /*2b450*/  LDGSTS.E.BYPASS.LTC128B.128 [R9+0x18c00], desc[UR60][R2.64], !P2 ;  /* 0x18c0000002097fae */ /* 0x0003e8000d101d7c */
[----:B------:R1:W-:Y:S04]  /*2b460*/  LDGSTS.E.BYPASS.LTC128B.128 [R9+0x1cc00], desc[UR60][R2.64+0x80], !P1 ;  /* 0x1cc0008002097fae */ /* 0x0003e8000c901d7c */
[----:B------:R1:W-:Y:S02]  /*2b470*/  LDGSTS.E.BYPASS.LTC128B.128 [R9+0x20c00], desc[UR60][R2.64+0x100], !P0 ;  /* 0x20c0010002097fae */ /* 0x0003e4000c101d7c */
.L_x_3032:
[----:B------:R-:W-:Y:S05]  /*2b480*/  BSYNC B0 ;  /* 0x0000000000007941 */ /* 0x000fea0003800000 */
.L_x_3031:
[----:B-1----:R-:W3:Y:S01]  /*2b490*/  LDL R9, [R1+0x4] ;  /* 0x0000040001097983 */ /* 0x002ee20000100800 */
[----:B------:R-:W-:Y:S01]  /*2b4a0*/  PLOP3.LUT P0, PT, PT, PT, PT, 0x80, 0x0 ;  /* 0x000000000000781c */ /* 0x000fe20003f0f070 */
[----:B------:R-:W-:Y:S01]  /*2b4b0*/  NOP ;  /* 0x0000000000007918 */ /* 0x000fe20000000000 */
[----:B---3--:R-:W-:-:S11]  /*2b4c0*/  VIADD R10, R9, 0x36800 ;  /* 0x00036800090a7836 */ /* 0x008fd60000000000 */
.L_x_3033:
[----:B0-----:R-:W3:Y:S01]  /*2b4d0*/  LDL R2, [R1+0x4] ;  /* 0x0000040001027983 */ /* 0x001ee20000100800 */
[----:B------:R-:W-:Y:S02]  /*2b4e0*/  PLOP3.LUT P1, PT, P1, P0, PT, 0xa2, 0x0 ;  /* 0x000000000000781c */ /* 0x000fe40000f21472 */
[----:B---3--:R-:W-:-:S08]  /*2b4f0*/  @P0 R2UR P1, UR4, R2 ;  /* 0x00000000020402ca */ /* 0x008fd00000020000 */
[----:B------:R-:W-:-:S05]  /*2b500*/  @P0 PLOP3.LUT P0, PT, P1, PT, PT, 0x80, 0x0 ;  /* 0x000000000000081c */ /* 0x000fca0000f0f070 */
[----:B------:R-:W-:Y:S01]  /*2b510*/  @!P1 SYNCS.ARRIVE.TRANS64.RED.A0T1 RZ, [UR4+0x36800], RZ ;  /* 0x036800ffffff99a7 */ /* 0x000fe20008200404 */
[----:B------:R-:W-:Y:S07]  /*2b520*/  @!P1 ARRIVES.LDGSTSBAR.64.TRANSCNT [UR4+0x36800] ;  /* 0x03680000ff0099b0 */ /* 0x000fee0008000a84 */
[----:B------:R-:W-:Y:S05]  /*2b530*/  @P0 BRA.U.ANY `(.L_x_3033) ;  /* 0xfffffffd00e40947 */ /* 0x000fea000393ffff */
[----:B------:R-:W3:Y:S02]  /*2b540*/  LDL.LU R3, [R1+0x50] ;  /* 0x0000500001037983 */ /* 0x000ee40000300800 */
        /* <DEDUP_REMOVED lines=11> */
.L_x_3191:
[----:B------:R-:W-:Y:S05]  /*2b600*/  BSYNC B0 ;  /* 0x0000000000007941 */ /* 0x000fea0003800000 */
.L_x_3034:
[----:B0-----:R-:W3:Y:S01]  /*2b610*/  LDL R2, [R1+0x34] ;  /* 0x0000340001027983 */ /* 0x001ee20000100800 */
[----:B------:R-:W-:Y:S01]  /*2b620*/  BSSY B0, `(.L_x_3036) ;  /* 0x0000253000007945 */ /* 0x000fe20003800000 */
[----:B---3--:R-:W-:-:S13]  /*2b630*/  ISETP.GE.AND P0, PT, R2, 0x2, PT ;  /* 0x000000020200780c */ /* 0x008fda0003f06270 */
[----:B------:R-:W-:Y:S05]  /*2b640*/  @!P0 BRA `(.L_x_3037) ;  /* 0x0000002400408947 */ /* 0x000fea0003800000 */
[C---:B------:R-:W-:Y:S01]  /*2b650*/  LOP3.LUT R0, R2.reuse, 0x1, RZ, 0xc0, !PT ;  /* 0x0000000102007812 */ /* 0x040fe200078ec0ff */
[----:B------:R-:W-:Y:S01]  /*2b660*/  VIADD R2, R2, 0xfffffffe ;  /* 0xfffffffe02027836 */ /* 0x000fe20000000000 */
[----:B------:R-:W-:Y:S02]  /*2b670*/  BSSY B2, `(.L_x_3038) ;  /* 0x00000cb000027945 */ /* 0x000fe40003800000 */
[----:B------:R-:W-:Y:S01]  /*2b680*/  ISETP.NE.U32.AND P0, PT, R0, 0x1, PT ;  /* 0x000000010000780c */ /* 0x000fe20003f05070 */
[----:B------:R-:W-:-:S12]  /*2b690*/  IMAD.MOV.U32 R0, RZ, RZ, R2 ;  /* 0x000000ffff007224 */ /* 0x000fd800078e0002 */
[----:B------:R-:W-:Y:S05]  /*2b6a0*/  @!P0 BRA `(.L_x_3039) ;  /* 0x0000000c001c8947 */ /* 0x000fea0003800000 */
[----:B------:R-:W3:Y:S04]  /*2b6b0*/  LDL R5, [R1+0x20] ;  /* 0x0000200001057983 */ /* 0x000ee80000100800 */
[----:B--2---:R-:W2:Y:S04]  /*2b6c0*/  LDL R4, [R1+0x8] ;  /* 0x0000080001047983 */ /* 0x004ea80000100800 */
[----:B------:R-:W4:Y:S01]  /*2b6d0*/  LDL R3, [R1+0x14] ;  /* 0x0000140001037983 */ /* 0x000f220000100800 */
[----:B------:R-:W-:Y:S01]  /*2b6e0*/  BSSY B1, `(.L_x_3040) ;  /* 0x00000bf000017945 */ /* 0x000fe20003800000 */
[----:B---3--:R-:W-:Y:S01]  /*2b6f0*/  LOP3.LUT P1, RZ, R5, 0x1, RZ, 0xc0, !PT ;  /* 0x0000000105ff7812 */ /* 0x008fe2000782c0ff */
[----:B--2---:R-:W-:-:S05]  /*2b700*/  VIADD R8, R4, 0x1 ;  /* 0x0000000104087836 */ /* 0x004fca0000000000 */
        /* <DEDUP_REMOVED lines=16> */
[----:B0-----:R-:W-:-:S13]  /*2b810*/  ISETP.NE.AND P0, PT, R3, 0x1, PT ;  /* 0x000000010300780c */ /* 0x001fda0003f05270 */
[----:B-----5:R-:W0:Y:S02]  /*2b820*/  @P0 LDC.64 R4, c[0x0][0x440] ;  /* 0x00011000ff040b82 */ /* 0x020e240000000a00 */
[----:B0-----:R-:W-:-:S05]  /*2b830*/  @P0 IMAD.HI.U32 R4, R2, R4, RZ ;  /* 0x0000000402040227 */ /* 0x001fca00078e00ff */
[----:B------:R-:W-:-:S04]  /*2b840*/  @P0 SHF.R.U32.HI R0, RZ, R5, R4 ;  /* 0x00000005ff000219 */ /* 0x000fc80000011604 */
[--C-:B------:R-:W-:Y:S01]  /*2b850*/  SHF.R.S32.HI R5, RZ, 0x1f, R0.reuse ;  /* 0x0000001fff057819 */ /* 0x100fe20000011400 */
[--C-:B------:R-:W-:Y:S02]  /*2b860*/  IMAD.MOV R7, RZ, RZ, -R0.reuse ;  /* 0x000000ffff077224 */ /* 0x100fe400078e0a00 */
[----:B------:R-:W-:Y:S02]  /*2b870*/  IMAD.MOV.U32 R4, RZ, RZ, R0 ;  /* 0x000000ffff047224 */ /* 0x000fe400078e0000 */
        /* <DEDUP_REMOVED lines=8> */
.L_x_3042:
[----:B------:R-:W2:Y:S01]  /*2b900*/  LDL R0, [R1+0x4] ;  /* 0x0000040001007983 */ /* 0x000ea20000100800 */
[----:B------:R-:W-:Y:S01]  /*2b910*/  BSSY B3, `(.L_x_3043) ;  /* 0x0000005000037945 */ /* 0x000fe20003800000 */
[----:B--2---:R-:W-:Y:S01]  /*2b920*/  IMAD R3, R8, 0x8, R0 ;  /* 0x0000000808037824 */ /* 0x004fe200078e0200 */
[----:B------:R-:W-:-:S04]  /*2b930*/  SHF.L.U32 R0, R9, 0x1f, RZ ;  /* 0x0000001f09007819 */ /* 0x000fc800000006ff */
[----:B------:R-:W1:Y:S02]  /*2b940*/  SYNCS.PHASECHK.TRANS64.TRYWAIT P0, [R3+URZ+0x36840], R0 ;  /* 0x03684000030075a7 */ /* 0x000e64000800017f */
[----:B-1----:R-:W-:Y:S05]  /*2b950*/  @!P0 BRA `(.L_x_3044) ;  /* 0x0000005400308947 */ /* 0x002fea0003800000 */
.L_x_3192:
[----:B------:R-:W-:Y:S05]  /*2b960*/  BSYNC B3 ;  /* 0x0000000000037941 */ /* 0x000fea0003800000 */
.L_x_3043:
        /* <DEDUP_REMOVED lines=12> */
.L_x_3046:
[----:B------:R-:W-:Y:S05]  /*2ba30*/  BSYNC B3 ;  /* 0x0000000000037941 */ /* 0x000fea0003800000 */
.L_x_3045:
        /* <DEDUP_REMOVED lines=13> */
.L_x_3047:
        /* <DEDUP_REMOVED lines=16> */
.L_x_3048:
        /* <DEDUP_REMOVED lines=16> */
.L_x_3049:
        /* <DEDUP_REMOVED lines=17> */
.L_x_3193:
[----:B------:R-:W-:Y:S05]  /*2be20*/  BSYNC B3 ;  /* 0x0000000000037941 */ /* 0x000fea0003800000 */
.L_x_3050:
[----:B------:R1:W5:Y:S01]  /*2be30*/  LDL R17, [R1+0x8] ;  /* 0x0000080001117983 */ /* 0x0003620000100800 */
[----:B------:R-:W-:Y:S01]  /*2be40*/  BSSY B3, `(.L_x_3052) ;  /* 0x000000d000037945 */ /* 0x000fe20003800000 */
[----:B------:R-:W-:Y:S02]  /*2be50*/  IMAD.MOV.U32 R12, RZ, RZ, 0x0 ;  /* 0x00000000ff0c7424 */ /* 0x000fe400078e00ff */
[----:B------:R-:W-:Y:S01]  /*2be60*/  IMAD.MOV.U32 R13, RZ, RZ, 0x14f00000 ;  /* 0x14f00000ff0d7424 */ /* 0x000fe200078e00ff */
[----:B------:R-:W-:Y:S06]  /*2be70*/  @P1 BRA `(.L_x_3053) ;  /* 0x0000000000241947 */ /* 0x000fec0003800000 */
[----:B------:R-:W2:Y:S01]  /*2be80*/  LDL R6, [R1+0x4] ;  /* 0x0000040001067983 */ /* 0x000ea20000100800 */
[----:B0-----:R-:W-:Y:S01]  /*2be90*/  IMAD.MOV.U32 R3, RZ, RZ, 0xa800 ;  /* 0x0000a800ff037424 */ /* 0x001fe200078e00ff */
[----:B------:R-:W0:Y:S02]  /*2bea0*/  S2R R5, SR_TID.X ;  /* 0x0000000000057919 */ /* 0x000e240000002100 */
[----:B0-----:R-:W-:-:S04]  /*2beb0*/  LOP3.LUT R5, R5, 0x1f, RZ, 0xc0, !PT ;  /* 0x0000001f05057812 */ /* 0x001fc800078ec0ff */
[----:B------:R-:W-:Y:S01]  /*2bec0*/  ISETP.NE.AND P0, PT, R5, RZ, PT ;  /* 0x000000ff0500720c */ /* 0x000fe20003f05270 */
[----:B--2--5:R-:W-:-:S04]  /*2bed0*/  IMAD R0, R17, 0x8, R6 ;  /* 0x0000000811007824 */ /* 0x024fc800078e0206 */
[----:B------:R2:W-:Y:S08]  /*2bee0*/  SYNCS.ARRIVE.TRANS64 RZ, [R0+URZ+0x36850], R3 ;  /* 0x0368500300ff79a7 */ /* 0x0005f0000800003f */
[----:B------:R-:W-:Y:S05]  /*2bef0*/  @!P0 BRA `(.L_x_3053) ;  /* 0x0000000000048947 */ /* 0x000fea0003800000 */
[----:B------:R-:W-:Y:S01]  /*2bf00*/  BPT.TRAP 0x1 ;  /* 0x000000040000795c */ /* 0x000fe20000300000 */
.L_x_3053:
[----:B------:R-:W-:Y:S05]  /*2bf10*/  BSYNC B3 ;  /* 0x0000000000037941 */ /* 0x000fea0003800000 */
.L_x_3052:
        /* <DEDUP_REMOVED lines=14> */
.L_x_3054:
        /* <DEDUP_REMOVED lines=16> */
.L_x_3055:
        /* <DEDUP_REMOVED lines=16> */
.L_x_3056:
        /* <DEDUP_REMOVED lines=13> */
.L_x_3041:
[----:B------:R-:W-:Y:S05]  /*2c2d0*/  BSYNC B1 ;  /* 0x0000000000017941 */ /* 0x000fea0003800000 */
.L_x_3040:
[----:B------:R-:W2:Y:S04]  /*2c2e0*/  LDL.LU R0, [R1+0x34] ;  /* 0x0000340001007983 */ /* 0x000ea80000300800 */
[----:B------:R3:W-:Y:S04]  /*2c2f0*/  STL [R1+0x8], R8 ;  /* 0x0000080801007387 */ /* 0x0007e80000100800 */
[----:B------:R3:W-:Y:S02]  /*2c300*/  STL [R1+0x14], R9 ;  /* 0x0000140901007387 */ /* 0x0007e40000100800 */
[----:B--23--:R-:W-:-:S07]  /*2c310*/  VIADD R0, R0, 0xfffffffd ;  /* 0xfffffffd00007836 */ /* 0x00cfce0000000000 */
.L_x_3039:
[----:B------:R-:W-:Y:S05]  /*2c320*/  BSYNC B2 ;  /* 0x0000000000027941 */ /* 0x000fea0003800000 */
.L_x_3038:
[----:B------:R-:W-:-:S13]  /*2c330*/  ISETP.NE.AND P0, PT, R2, RZ, PT ;  /* 0x000000ff0200720c */ /* 0x000fda0003f05270 */
[----:B------:R-:W-:Y:S05]  /*2c340*/  @!P0 BRA `(.L_x_3037) ;  /* 0x0000001800008947 */ /* 0x000fea0003800000 */
[----:B------:R3:W5:Y:S02]  /*2c350*/  LDL R8, [R1] ;  /* 0x0000000001087983 */ /* 0x0007640000100800 */
.L_x_3091:
[----:B0-2---:R-:W2:Y:S04]  /*2c360*/  LDL R4, [R1+0x20] ;  /* 0x0000200001047983 */ /* 0x005ea80000100800 */
[----:B------:R-:W4:Y:S04]  /*2c370*/  LDL R3, [R1+0x8] ;  /* 0x0000080001037983 */ /* 0x000f280000100800 */
[----:B---3--:R-:W3:Y:S01]  /*2c380*/  LDL R2, [R1+0x14] ;  /* 0x0000140001027983 */ /* 0x008ee20000100800 */
[----:B------:R-:W-:Y:S05]  /*2c390*/  YIELD ;  /* 0x0000000000007946 */ /* 0x000fea0003800000 */
[----:B------:R-:W-:Y:S01]  /*2c3a0*/  BSSY B1, `(.L_x_3057) ;  /* 0x00000ba000017945 */ /* 0x000fe20003800000 */
[----:B--2---:R-:W-:Y:S01]  /*2c3b0*/  LOP3.LUT P1, RZ, R4, 0x1, RZ, 0xc0, !PT ;  /* 0x0000000104ff7812 */ /* 0x004fe2000782c0ff */
[----:B----4-:R-:W-:-:S05]  /*2c3c0*/  VIADD R4, R3, 0x1 ;  /* 0x0000000103047836 */ /* 0x010fca0000000000 */
[----:B------:R-:W-:-:S04]  /*2c3d0*/  ISETP.NE.AND P0, PT, R4, 0x2, PT ;  /* 0x000000020400780c */ /* 0x000fc80003f05270 */
[----:B------:R-:W-:Y:S02]  /*2c3e0*/  SEL R5, RZ, 0x1, P0 ;  /* 0x00000001ff057807 */ /* 0x000fe40000000000 */
[----:B------:R-:W-:Y:S02]  /*2c3f0*/  SEL R4, R4, RZ, P0 ;  /* 0x000000ff04047207 */ /* 0x000fe40000000000 */
[----:B---3--:R-:W-:Y:S01]  /*2c400*/  LOP3.LUT R5, R2, R5, RZ, 0x3c, !PT ;  /* 0x0000000502057212 */ /* 0x008fe200078e3cff */
        /* <DEDUP_REMOVED lines=22> */
[----:B-----5:R-:W-:-:S04]  /*2c570*/  LEA R8, P0, R2, UR4, 0x2 ;  /* 0x0000000402087c11 */ /* 0x020fc8000f8010ff */
[----:B------:R-:W-:-:S05]  /*2c580*/  LEA.HI.X R9, R2, UR5, R3, 0x2, P0 ;  /* 0x0000000502097c11 */ /* 0x000fca00080f1403 */
[----:B------:R0:W5:Y:S04]  /*2c590*/  LDG.E R8, desc[UR60][R8.64] ;  /* 0x0000003c08087981 */ /* 0x000168000c1e1900 */
.L_x_3059:
[----:B------:R-:W2:Y:S01]  /*2c5a0*/  LDL R2, [R1+0x4] ;  /* 0x0000040001027983 */ /* 0x000ea20000100800 */
[----:B------:R-:W-:Y:S01]  /*2c5b0*/  BSSY B2, `(.L_x_3060) ;  /* 0x0000005000027945 */ /* 0x000fe20003800000 */
[----:B--2---:R-:W-:Y:S01]  /*2c5c0*/  IMAD R3, R4, 0x8, R2 ;  /* 0x0000000804037824 */ /* 0x004fe200078e0202 */
[----:B------:R-:W-:-:S04]  /*2c5d0*/  SHF.L.U32 R2, R5, 0x1f, RZ ;  /* 0x0000001f05027819 */ /* 0x000fc800000006ff */
[----:B------:R-:W2:Y:S02]  /*2c5e0*/  SYNCS.PHASECHK.TRANS64.TRYWAIT P0, [R3+URZ+0x36840], R2 ;  /* 0x03684002030075a7 */ /* 0x000ea4000800017f */
[----:B--2---:R-:W-:Y:S05]  /*2c5f0*/  @!P0 BRA `(.L_x_3061) ;  /* 0x0000004800308947 */ /* 0x004fea0003800000 */
.L_x_3194:
[----:B------:R-:W-:Y:S05]  /*2c600*/  BSYNC B2 ;  /* 0x0000000000027941 */ /* 0x000fea0003800000 */
.L_x_3060:
[----:B------:R-:W3:Y:S01]  /*2c610*/  S2R R7, SR_TID.X ;  /* 0x0000000000077919 */ /* 0x000ee20000002100 */
[----:B------:R-:W-:Y:S01]  /*2c620*/  BSSY B2, `(.L_x_3062) ;  /* 0x000000b000027945 */ /* 0x000fe20003800000 */
        /* <DEDUP_REMOVED lines=10> */
.L_x_3063:
[----:B------:R-:W-:Y:S05]  /*2c6d0*/  BSYNC B2 ;  /* 0x0000000000027941 */ /* 0x000fea0003800000 */
.L_x_3062:
[----:B------:R-:W3:Y:S04]  /*2c6e0*/  LDL R7, [R1+0x4] ;  /* 0x0000040001077983 */ /* 0x000ee80000100800 */
[----:B--2---:R-:W2:Y:S01]  /*2c6f0*/  LDL R2, [R1+0x18] ;  /* 0x0000180001027983 */ /* 0x004ea20000100800 */
        /* <DEDUP_REMOVED lines=8> */
[----:B---3--:R-:W-:-:S02]  /*2c780*/  IMAD R7, R4, 0xa800, R7 ;  /* 0x0000a80004077824 */ /* 0x008fc400078e0207 */
[----:B--2---:R-:W-:Y:S02]  /*2c790*/  IMAD R2, R6, 0x70, R2 ;  /* 0x0000007006027824 */ /* 0x004fe400078e0202 */
[----:B0-----:R-:W-:-:S08]  /*2c7a0*/  VIADD R9, R7, 0x21400 ;  /* 0x0002140007097836 */ /* 0x001fd00000000000 */
.L_x_3064:
        /* <DEDUP_REMOVED lines=16> */
.L_x_3065:
        /* <DEDUP_REMOVED lines=16> */
.L_x_3066:
        /* <DEDUP_REMOVED lines=17> */
.L_x_3195:
[----:B------:R-:W-:Y:S05]  /*2cac0*/  BSYNC B2 ;  /* 0x0000000000027941 */ /* 0x000fea0003800000 */
.L_x_3067:
[----:B------:R-:W-:Y:S01]  /*2cad0*/  BSSY B2, `(.L_x_3069) ;  /* 0x000000b000027945 */ /* 0x000fe20003800000 */
[----:B------:R-:W-:Y:S02]  /*2cae0*/  IMAD.MOV.U32 R12, RZ, RZ, 0x0 ;  /* 0x00000000ff0c7424 */ /* 0x000fe400078e00ff */
[----:B------:R-:W-:Y:S01]  /*2caf0*/  IMAD.MOV.U32 R13, RZ, RZ, 0x14f00000 ;  /* 0x14f00000ff0d7424 */ /* 0x000fe200078e00ff */
[----:B------:R-:W-:Y:S06]  /*2cb00*/  @P1 BRA `(.L_x_3070) ;  /* 0x00000000001c1947 */ /* 0x000fec0003800000 */
[----:B------:R-:W2:Y:S01]  /*2cb10*/  S2R R7, SR_TID.X ;  /* 0x0000000000077919 */ /* 0x000ea20000002100 */
[----:B0-----:R-:W-:-:S04]  /*2cb20*/  IMAD.MOV.U32 R3, RZ, RZ, 0xa800 ;  /* 0x0000a800ff037424 */ /* 0x001fc800078e00ff */
[----:B------:R3:W-:Y:S01]  /*2cb30*/  SYNCS.ARRIVE.TRANS64 RZ, [R2+URZ+0x50], R3 ;  /* 0x0000500302ff79a7 */ /* 0x0007e2000800003f */
[----:B--2---:R-:W-:-:S04]  /*2cb40*/  LOP3.LUT R7, R7, 0x1f, RZ, 0xc0, !PT ;  /* 0x0000001f07077812 */ /* 0x004fc800078ec0ff */
[----:B------:R-:W-:-:S13]  /*2cb50*/  ISETP.NE.AND P0, PT, R7, RZ, PT ;  /* 0x000000ff0700720c */ /* 0x000fda0003f05270 */
[----:B---3--:R-:W-:Y:S05]  /*2cb60*/  @!P0 BRA `(.L_x_3070) ;  /* 0x0000000000048947 */ /* 0x008fea0003800000 */
[----:B------:R-:W-:Y:S01]  /*2cb70*/  BPT.TRAP 0x1 ;  /* 0x000000040000795c */ /* 0x000fe20000300000 */
.L_x_3070:
[----:B------:R-:W-:Y:S05]  /*2cb80*/  BSYNC B2 ;  /* 0x0000000000027941 */ /* 0x000fea0003800000 */
.L_x_3069:
[----:B------:R-:W2:Y:S04]  /*2cb90*/  LDL R17, [R1+0x4] ;  /* 0x0000040001117983 */ /* 0x000ea80000100800 */
[----:B0-----:R-:W2:Y:S04]  /*2cba0*/  LDL.LU R3, [R1+0x8] ;  /* 0x0000080001037983 */ /* 0x001ea80000300800 */
[----:B------:R-:W3:Y:S04]  /*2cbb0*/  LDL R9, [R1+0x18] ;  /* 0x0000180001097983 */ /* 0x000ee80000100800 */
        /* <DEDUP_REMOVED lines=11> */
.L_x_3071:
        /* <DEDUP_REMOVED lines=16> */
.L_x_3072:
        /* <DEDUP_REMOVED lines=16> */
.L_x_3073:
        /* <DEDUP_REMOVED lines=13> */
.L_x_3058:
[----:B------:R-:W-:Y:S05]  /*2cf40*/  BSYNC B1 ;  /* 0x0000000000017941 */ /* 0x000fea0003800000 */
.L_x_3057:
[----:B------:R-:W2:Y:S01]  /*2cf50*/  LDL R2, [R1+0x20] ;  /* 0x0000200001027983 */ /* 0x000ea20000100800 */
[----:B------:R-:W-:Y:S01]  /*2cf60*/  VIADD R3, R4, 0x1 ;  /* 0x0000000104037836 */ /* 0x000fe20000000000 */
[----:B------:R-:W-:Y:S04]  /*2cf70*/  BSSY B1, `(.L_x_3074) ;  /* 0x00000ba000017945 */ /* 0x000fe80003800000 */
        /* <DEDUP_REMOVED lines=9> */
[----:B0-----:R-:W-:Y:S01]  /*2d010*/  VIADD R6, R0, 0xffffffff ;  /* 0xffffffff00067836 */ /* 0x001fe20000000000 */
[----:B------:R-:W-:-:S04]  /*2d020*/  ISETP.NE.U32.AND P0, PT, RZ, UR4, PT ;  /* 0x00000004ff007c0c */ /* 0x000fc8000bf05070 */
[----:B------:R-:W-:-:S13]  /*2d030*/  ISETP.NE.AND.EX P0, PT, RZ, UR5, PT, P0 ;  /* 0x00000005ff007c0c */ /* 0x000fda000bf05300 */
[----:B------:R-:W-:Y:S05]  /*2d040*/  @!P0 BRA `(.L_x_3076) ;  /* 0x00000000004c8947 */ /* 0x000fea0003800000 */
[----:B------:R-:W3:Y:S01]  /*2d050*/  LDL R13, [R1+0x28] ;  /* 0x00002800010d7983 */ /* 0x000ee20000100800 */
[----:B-----5:R-:W0:Y:S01]  /*2d060*/  LDC R8, c[0x0][0x43c] ;  /* 0x00010f00ff087b82 */ /* 0x020e220000000800 */
[----:B------:R-:W-:Y:S02]  /*2d070*/  ULDC.64 UR6, c[0x0][0x428] ;  /* 0x00010a0000067ab9 */ /* 0x000fe40000000a00 */
[----:B------:R-:W4:Y:S01]  /*2d080*/  LDL R9, [R1+0x10] ;  /* 0x0000100001097983 */ /* 0x000f220000100800 */
        /* <DEDUP_REMOVED lines=9> */
[C---:B----4-:R-:W-:Y:S02]  /*2d120*/  IMAD R7, R9.reuse, UR7, R7 ;  /* 0x0000000709077c24 */ /* 0x050fe4000f8e0207 */
[----:B------:R-:W-:-:S04]  /*2d130*/  IMAD.WIDE.U32 R2, R9, UR6, R2 ;  /* 0x0000000609027c25 */ /* 0x000fc8000f8e0002 */
[----:B------:R-:W-:Y:S01]  /*2d140*/  IMAD.IADD R3, R7, 0x1, R3 ;  /* 0x0000000107037824 */ /* 0x000fe200078e0203 */
[----:B------:R-:W-:-:S04]  /*2d150*/  LEA R8, P0, R2, UR4, 0x2 ;  /* 0x0000000402087c11 */ /* 0x000fc8000f8010ff */
[----:B------:R-:W-:-:S05]  /*2d160*/  LEA.HI.X R9, R2, UR5, R3, 0x2, P0 ;  /* 0x0000000502097c11 */ /* 0x000fca00080f1403 */
[----:B------:R0:W5:Y:S04]  /*2d170*/  LDG.E R8, desc[UR60][R8.64] ;  /* 0x0000003c08087981 */ /* 0x000168000c1e1900 */
.L_x_3076:
[----:B------:R-:W3:Y:S01]  /*2d180*/  LDL R2, [R1+0x4] ;  /* 0x0000040001027983 */ /* 0x000ee20000100800 */
[----:B------:R-:W-:Y:S01]  /*2d190*/  SHF.L.U32 R3, R11, 0x1f, RZ ;  /* 0x0000001f0b037819 */ /* 0x000fe200000006ff */
[----:B------:R-:W-:Y:S01]  /*2d1a0*/  BSSY B2, `(.L_x_3077) ;  /* 0x0000004000027945 */ /* 0x000fe20003800000 */
[----:B---3--:R-:W-:-:S04]  /*2d1b0*/  IMAD R2, R12, 0x8, R2 ;  /* 0x000000080c027824 */ /* 0x008fc800078e0202 */
[----:B------:R-:W3:Y:S02]  /*2d1c0*/  SYNCS.PHASECHK.TRANS64.TRYWAIT P0, [R2+URZ+0x36840], R3 ;  /* 0x03684003020075a7 */ /* 0x000ee4000800017f */
[----:B---3--:R-:W-:Y:S05]  /*2d1d0*/  @!P0 BRA `(.L_x_3078) ;  /* 0x0000003c00608947 */ /* 0x008fea0003800000 */
.L_x_3196:
[----:B------:R-:W-:Y:S05]  /*2d1e0*/  BSYNC B2 ;  /* 0x0000000000027941 */ /* 0x000fea0003800000 */
.L_x_3077:
        /* <DEDUP_REMOVED lines=12> */
.L_x_3080:
[----:B------:R-:W-:Y:S05]  /*2d2b0*/  BSYNC B2 ;  /* 0x0000000000027941 */ /* 0x000fea0003800000 */
.L_x_3079:
[----:B------:R-:W4:Y:S04]  /*2d2c0*/  LDL R7, [R1+0x8] ;  /* 0x0000080001077983 */ /* 0x000f280000100800 */
[----:B0-----:R-:W4:Y:S04]  /*2d2d0*/  LDL R9, [R1+0x4] ;  /* 0x0000040001097983 */ /* 0x001f280000100800 */
[----:B---3--:R-:W3:Y:S01]  /*2d2e0*/  LDL R2, [R1+0x18] ;  /* 0x0000180001027983 */ /* 0x008ee20000100800 */
[----:B--2---:R-:W-:-:S05]  /*2d2f0*/  IMAD.MOV.U32 R11, RZ, RZ, RZ ;  /* 0x000000ffff0b7224 */ /* 0x004fca00078e00ff */
[----:B------:R-:W-:Y:S01]  /*2d300*/  R2UR UR10, R11 ;  /* 0x000000000b0a72ca */ /* 0x000fe200000e0000 */
[----:B------:R-:W-:Y:S01]  /*2d310*/  UIADD3 UR4, UP0, UR36, 0x370, URZ ;  /* 0x0000037024047890 */ /* 0x000fe2000ff1e03f */
[----:B------:R-:W-:Y:S01]  /*2d320*/  PLOP3.LUT P0, PT, PT, PT, PT, 0x80, 0x0 ;  /* 0x000000000000781c */ /* 0x000fe20003f0f070 */
[----:B------:R-:W-:Y:S01]  /*2d330*/  UMOV UR6, 0x0 ;  /* 0x0000000000067882 */ /* 0x000fe20000000000 */
[----:B------:R-:W-:Y:S01]  /*2d340*/  UMOV UR7, 0x14f00000 ;  /* 0x14f0000000077882 */ /* 0x000fe20000000000 */
[----:B------:R-:W-:Y:S01]  /*2d350*/  UIADD3.X UR5, URZ, UR37, URZ, UP0, !UPT ;  /* 0x000000253f057290 */ /* 0x000fe200087fe43f */
[C---:B----4-:R-:W-:Y:S02]  /*2d360*/  IMAD R3, R7.reuse, 0x8, R10 ;  /* 0x0000000807037824 */ /* 0x050fe400078e020a */
[----:B------:R-:W-:Y:S02]  /*2d370*/  IMAD R7, R7, 0xa800, R9 ;  /* 0x0000a80007077824 */ /* 0x000fe400078e0209 */
[----:B------:R-:W-:-:S02]  /*2d380*/  VIADD R3, R3, 0x30 ;  /* 0x0000003003037836 */ /* 0x000fc40000000000 */
[----:B---3--:R-:W-:Y:S02]  /*2d390*/  IMAD R2, R6, 0x70, R2 ;  /* 0x0000007006027824 */ /* 0x008fe400078e0202 */
[----:B------:R-:W-:-:S07]  /*2d3a0*/  VIADD R9, R7, 0x21400 ;  /* 0x0002140007097836 */ /* 0x000fce0000000000 */
.L_x_3081:
        /* <DEDUP_REMOVED lines=16> */
.L_x_3082:
        /* <DEDUP_REMOVED lines=16> */
.L_x_3083:
        /* <DEDUP_REMOVED lines=15> */
.L_x_3197:
[----:B------:R-:W-:Y:S05]  /*2d6a0*/  BSYNC B2 ;  /* 0x0000000000027941 */ /* 0x000fea0003800000 */
.L_x_3084:
        /* <DEDUP_REMOVED lines=11> */
.L_x_3087:
[----:B------:R-:W-:Y:S05]  /*2d760*/  BSYNC B2 ;  /* 0x0000000000027941 */ /* 0x000fea0003800000 */
.L_x_3086:
        /* <DEDUP_REMOVED lines=13> */
.L_x_3088:
        /* <DEDUP_REMOVED lines=16> */
.L_x_3089:
        /* <DEDUP_REMOVED lines=16> */
.L_x_3090:
        /* <DEDUP_REMOVED lines=13> */
.L_x_3075:
[----:B------:R-:W-:Y:S05]  /*2db10*/  BSYNC B1 ;  /* 0x0000000000017941 */ /* 0x000fea0003800000 */
.L_x_3074:
[C---:B------:R-:W-:Y:S01]  /*2db20*/  ISETP.GT.AND P0, PT, R0.reuse, 0x1, PT ;  /* 0x000000010000780c */ /* 0x040fe20003f04270 */
[----:B------:R-:W-:-:S12]  /*2db30*/  VIADD R0, R0, 0xfffffffe ;  /* 0xfffffffe00007836 */ /* 0x000fd80000000000 */
[----:B------:R-:W-:Y:S05]  /*2db40*/  @P0 BRA `(.L_x_3091) ;  /* 0xffffffe800040947 */ /* 0x000fea000383ffff */
.L_x_3037:
[----:B------:R-:W-:Y:S05]  /*2db50*/  BSYNC B0 ;  /* 0x0000000000007941 */ /* 0x000fea0003800000 */
.L_x_3036:
[----:B------:R-:W4:Y:S01]  /*2db60*/  S2R R3, SR_TID.X ;  /* 0x0000000000037919 */ /* 0x000f220000002100 */
[----:B------:R-:W-:Y:S01]  /*2db70*/  BSSY B0, `(.L_x_3092) ;  /* 0x0000010000007945 */ /* 0x000fe20003800000 */
[----:B----4-:R-:W-:-:S04]  /*2db80*/  LOP3.LUT R3, R3, 0x7f, RZ, 0xc0, !PT ;  /* 0x0000007f03037812 */ /* 0x010fc800078ec0ff */
[----:B------:R-:W-:-:S13]  /*2db90*/  ISETP.NE.AND P0, PT, R3, RZ, PT ;  /* 0x000000ff0300720c */ /* 0x000fda0003f05270 */
[----:B------:R-:W-:Y:S05]  /*2dba0*/  @P0 BRA `(.L_x_3093) ;  /* 0x0000000000300947 */ /* 0x000fea0003800000 */
[----:B------:R-:W4:Y:S01]  /*2dbb0*/  S2R R2, SR_LANEID ;  /* 0x0000000000027919 */ /* 0x000f220000000000 */
[----:B------:R-:W-:Y:S01]  /*2dbc0*/  VOTEU.ANY UR4, UPT, PT ;  /* 0x0000000000047886 */ /* 0x000fe200038e0100 */
[----:B0-2---:R-:W0:Y:S01]  /*2dbd0*/  LDC.64 R4, c[0x0][0xc60] ;  /* 0x00031800ff047b82 */ /* 0x005e220000000a00 */
[----:B------:R-:W4:Y:S02]  /*2dbe0*/  FLO.U32 R0, UR4 ;  /* 0x0000000400007d00 */ /* 0x000f2400080e0000 */
[----:B----4-:R-:W-:-:S06]  /*2dbf0*/  ISETP.EQ.U32.AND P0, PT, R0, R2, PT ;  /* 0x000000020000720c */ /* 0x010fcc0003f02070 */
[----:B------:R-:W0:Y:S07]  /*2dc00*/  POPC R2, UR4 ;  /* 0x0000000400027d09 */ /* 0x000e2e0008000000 */
[----:B0-----:R-:W2:Y:S04]  /*2dc10*/  @P0 ATOMG.E.ADD.STRONG.GPU PT, R2, desc[UR60][R4.64], R2 ;  /* 0x00000002040209a8 */ /* 0x001ea800081ee1fc */
[----:B--2---:R0:W2:Y:S02]  /*2dc20*/  SHFL.IDX PT, R2, R2, R0, 0x1f ;  /* 0x00001f0002027589 */ /* 0x0040a400000e0000 */
[----:B0-----:R-:W0:Y:S02]  /*2dc30*/  S2R R0, SR_LTMASK ;  /* 0x0000000000007919 */ /* 0x001e240000003900 */
[----:B0-----:R-:W-:-:S06]  /*2dc40*/  LOP3.LUT R0, R0, UR4, RZ, 0xc0, !PT ;  /* 0x0000000400007c12 */ /* 0x001fcc000f8ec0ff */
[----:B------:R-:W2:Y:S02]  /*2dc50*/  POPC R0, R0 ;  /* 0x0000000000007309 */ /* 0x000ea40000000000 */
[----:B--2---:R-:W-:-:S07]  /*2dc60*/  IADD3 R16, R2, UR38, R0 ;  /* 0x0000002602107c10 */ /* 0x004fce000fffe000 */
.L_x_3093:
[----:B------:R-:W-:Y:S05]  /*2dc70*/  BSYNC B0 ;  /* 0x0000000000007941 */ /* 0x000fea0003800000 */
.L_x_3092:
[----:B------:R-:W4:Y:S01]  /*2dc80*/  LDL R0, [R1+0x20] ;  /* 0x0000200001007983 */ /* 0x000f220000100800 */
[----:B------:R-:W-:Y:S01]  /*2dc90*/  BSSY B0, `(.L_x_3094) ;  /* 0x0000050000007945 */ /* 0x000fe20003800000 */
[----:B----4-:R-:W-:-:S13]  /*2dca0*/  LOP3.LUT P0, RZ, R0, 0x1, RZ, 0xc0, !PT ;  /* 0x0000000100ff7812 */ /* 0x010fda000780c0ff */
[----:B------:R-:W-:Y:S05]  /*2dcb0*/  @!P0 BRA `(.L_x_3095) ;  /* 0x0000000400348947 */ /* 0x000fea0003800000 */
[----:B0-2---:R-:W2:Y:S04]  /*2dcc0*/  LDL R4, [R1+0x4] ;  /* 0x0000040001047983 */ /* 0x005ea80000100800 */
[----:B------:R-:W2:Y:S04]  /*2dcd0*/  LDL R0, [R1+0x8] ;  /* 0x0000080001007983 */ /* 0x000ea80000100800 */
[----:B------:R-:W4:Y:S01]  /*2dce0*/  LDL R2, [R1+0x14] ;  /* 0x0000140001027983 */ /* 0x000f220000100800 */
[----:B------:R-:W-:Y:S01]  /*2dcf0*/  BSSY B1, `(.L_x_3096) ;  /* 0x0000006000017945 */ /* 0x000fe20003800000 */
[----:B------:R-:W-:Y:S01]  /*2dd00*/  ISETP.NE.AND P1, PT, R3, RZ, PT ;  /* 0x000000ff0300720c */ /* 0x000fe20003f25270 */
[----:B--2---:R-:W-:Y:S01]  /*2dd10*/  IMAD R0, R0, 0x8, R4 ;  /* 0x0000000800007824 */ /* 0x004fe200078e0204 */
[----:B----4-:R-:W-:-:S04]  /*2dd20*/  SHF.L.U32 R2, R2, 0x1f, RZ ;  /* 0x0000001f02027819 */ /* 0x010fc800000006ff */
[----:B------:R-:W0:Y:S02]  /*2dd30*/  SYNCS.PHASECHK.TRANS64.TRYWAIT P0, [R0+URZ+0x36860], R2 ;  /* 0x03686002000075a7 */ /* 0x000e24000800017f */
[----:B0-----:R-:W-:Y:S05]  /*2dd40*/  @!P0 BRA `(.L_x_3097) ;  /* 0x0000003000ac8947 */ /* 0x001fea0003800000 */
.L_x_3198:
[----:B------:R-:W-:Y:S05]  /*2dd50*/  BSYNC B1 ;  /* 0x0000000000017941 */ /* 0x000fea0003800000 */
.L_x_3096:
[----:B------:R-:W-:Y:S04]  /*2dd60*/  BSSY B1, `(.L_x_3098) ;  /* 0x0000009000017945 */ /* 0x000fe80003800000 */
[----:B------:R-:W-:Y:S05]  /*2dd70*/  @P1 BRA `(.L_x_3099) ;  /* 0x00000000001c1947 */ /* 0x000fea0003800000 */
[----:B------:R-:W2:Y:S01]  /*2dd80*/  S2R R3, SR_TID.X ;  /* 0x0000000000037919 */ /* 0x000ea20000002100 */
[----:B0-----:R-:W-:-:S04]  /*2dd90*/  IMAD.MOV.U32 R2, RZ, RZ, 0xa800 ;  /* 0x0000a800ff027424 */ /* 0x001fc800078e00ff */
[----:B------:R4:W-:Y:S01]  /*2dda0*/  SYNCS.ARRIVE.TRANS64 RZ, [R0+URZ+0x36850], R2 ;  /* 0x0368500200ff79a7 */ /* 0x0009e2000800003f */
[----:B--2---:R-:W-:-:S04]  /*2ddb0*/  LOP3.LUT R3, R3, 0x1f, RZ, 0xc0, !PT ;  /* 0x0000001f03037812 */ /* 0x004fc800078ec0ff */
[----:B------:R-:W-:-:S13]  /*2ddc0*/  ISETP.NE.AND P0, PT, R3, RZ, PT ;  /* 0x000000ff0300720c */ /* 0x000fda0003f05270 */
[----:B----4-:R-:W-:Y:S05]  /*2ddd0*/  @!P0 BRA `(.L_x_3099) ;  /* 0x0000000000048947 */ /* 0x010fea0003800000 */
[----:B------:R-:W-:Y:S01]  /*2dde0*/  BPT.TRAP 0x1 ;  /* 0x000000040000795c */ /* 0x000fe20000300000 */
.L_x_3099:
[----:B------:R-:W-:Y:S05]  /*2ddf0*/  BSYNC B1 ;  /* 0x0000000000017941 */ /* 0x000fea0003800000 */
.L_x_3098:
[----:B------:R-:W2:Y:S04]  /*2de00*/  LDL.LU R5, [R1+0x18] ;  /* 0x0000180001057983 */ /* 0x000ea80000300800 */
[----:B------:R-:W2:Y:S04]  /*2de10*/  LDL.LU R3, [R1+0xc] ;  /* 0x00000c0001037983 */ /* 0x000ea80000300800 */
[----:B------:R-:W4:Y:S04]  /*2de20*/  LDL R4, [R1+0x4] ;  /* 0x0000040001047983 */ /* 0x000f280000100800 */
[----:B0-----:R-:W4:Y:S01]  /*2de30*/  LDL R2, [R1+0x8] ;  /* 0x0000080001027983 */ /* 0x001f220000100800 */
        /* <DEDUP_REMOVED lines=8> */
[----:B----4-:R-:W-:-:S04]  /*2dec0*/  IMAD R2, R2, 0xa800, R4 ;  /* 0x0000a80002027824 */ /* 0x010fc800078e0204 */
[----:B------:R-:W-:-:S07]  /*2ded0*/  VIADD R4, R2, 0x400 ;  /* 0x0000040002047836 */ /* 0x000fce0000000000 */
.L_x_3100:
        /* <DEDUP_REMOVED lines=16> */
.L_x_3101:
        /* <DEDUP_REMOVED lines=16> */
.L_x_3102:
        /* <DEDUP_REMOVED lines=10> */
[----:B----4-:R-:W-:Y:S05]  /*2e180*/  @P0 BRA.U.ANY `(.L_x_3102) ;  /* 0xfffffffd00d40947 */ /* 0x010fea000393ffff */
.L_x_3095:
[----:B------:R-:W-:Y:S05]  /*2e190*/  BSYNC B0 ;  /* 0x0000000000007941 */ /* 0x000fea0003800000 */
.L_x_3094:
[----:B------:R-:W4:Y:S04]  /*2e1a0*/  LDL.LU R5, [R1+0x8] ;  /* 0x0000080001057983 */ /* 0x000f280000300800 */
[----:B0-2---:R-:W2:Y:S01]  /*2e1b0*/  LDL.LU R4, [R1+0x14] ;  /* 0x0000140001047983 */ /* 0x005ea20000300800 */
[----:B----4-:R-:W-:-:S05]  /*2e1c0*/  VIADD R0, R5, 0x1 ;  /* 0x0000000105007836 */ /* 0x010fca0000000000 */
[----:B------:R-:W-:-:S04]  /*2e1d0*/  ISETP.NE.AND P0, PT, R0, 0x2, PT ;  /* 0x000000020000780c */ /* 0x000fc80003f05270 */
[----:B------:R-:W-:Y:S02]  /*2e1e0*/  SEL R2, RZ, 0x1, P0 ;  /* 0x00000001ff027807 */ /* 0x000fe40000000000 */
[----:B------:R-:W-:Y:S02]  /*2e1f0*/  SEL R0, R0, RZ, P0 ;  /* 0x000000ff00007207 */ /* 0x000fe40000000000 */
[----:B--2---:R-:W-:-:S03]  /*2e200*/  LOP3.LUT R4, R4, R2, RZ, 0x3c, !PT ;  /* 0x0000000204047212 */ /* 0x004fc600078e3cff */
[----:B------:R0:W-:Y:S04]  /*2e210*/  STL [R1+0x8], R0 ;  /* 0x0000080001007387 */ /* 0x0001e80000100800 */
[----:B------:R0:W-:Y:S02]  /*2e220*/  STL [R1+0x14], R4 ;  /* 0x0000140401007387 */ /* 0x0001e40000100800 */
.L_x_3016:
[----:B------:R-:W-:Y:S05]  /*2e230*/  BSYNC B7 ;  /* 0x0000000000077941 */ /* 0x000fea0003800000 */
.L_x_3014:
        /* <DEDUP_REMOVED lines=13> */
.L_x_3103:
[----:B---3--:R-:W0:Y:S01]  /*2e310*/  S2R R6, SR_TID.X ;  /* 0x0000000000067919 */ /* 0x008e220000002100 */
        /* <DEDUP_REMOVED lines=21> */
[----:B------:R-:W-:Y:S04]  /*2e470*/  SHFL.IDX PT, R0, R16, RZ, 0x1f ;  /* 0x00001fff10007589 */ /* 0x000fe800000e0000 */
        /* <DEDUP_REMOVED lines=13> */
.L_x_3208:
[----:B------:R-:W-:Y:S02]  /*2e550*/  ULDC UR4, c[0x0][0xc38] ;  /* 0x00030e0000047ab9 */ /* 0x000fe40000000800 */
[----:B------:R-:W-:-:S04]  /*2e560*/  IMAD.U32 R4, RZ, RZ, UR4 ;  /* 0x00000004ff047e24 */ /* 0x000fc8000f8e00ff */
[----:B--2---:R-:W-:-:S04]  /*2e570*/  IMAD R16, R16, R4, RZ ;  /* 0x0000000410107224 */ /* 0x004fc800078e02ff */
[----:B------:R-:W-:-:S05]  /*2e580*/  IMAD.IADD R5, R5, 0x1, R16 ;  /* 0x0000000105057824 */ /* 0x000fca00078e0210 */
[----:B------:R-:W-:-:S13]  /*2e590*/  ISETP.GT.AND P6, PT, R5, R0, PT ;  /* 0x000000000500720c */ /* 0x000fda0003fc4270 */
[----:B------:R-:W-:Y:S05]  /*2e5a0*/  @P6 BRA `(.L_x_3106) ;  /* 0x00000000009c6947 */ /* 0x000fea0003800000 */
.L_x_3111:
[----:B0-----:R-:W0:Y:S01]  /*2e5b0*/  LDC R2, c[0x0][0xc3c] ;  /* 0x00030f00ff027b82 */ /* 0x001e220000000800 */
[----:B------:R-:W-:-:S05]  /*2e5c0*/  VIADD R19, R19, 0x1f ;  /* 0x0000001f13137836 */ /* 0x000fca0000000000 */
[----:B0-----:R-:W-:-:S13]  /*2e5d0*/  ISETP.GE.AND P6, PT, R19, R2, PT ;  /* 0x000000021300720c */ /* 0x001fda0003fc6270 */
[----:B------:R-:W-:Y:S05]  /*2e5e0*/  @P6 BRA `(.L_x_3107) ;  /* 0x0000000400d46947 */ /* 0x000fea0003800000 */
[----:B------:R-:W0:Y:S01]  /*2e5f0*/  S2R R3, SR_TID.X ;  /* 0x0000000000037919 */ /* 0x000e220000002100 */
[----:B------:R-:W-:Y:S01]  /*2e600*/  BSSY B0, `(.L_x_3108) ;  /* 0x0000009000007945 */ /* 0x000fe20003800000 */
[----:B0-----:R-:W-:-:S05]  /*2e610*/  LOP3.LUT R3, R3, 0x1f, RZ, 0xc0, !PT ;  /* 0x0000001f03037812 */ /* 0x001fca00078ec0ff */
[----:B------:R-:W-:Y:S02]  /*2e620*/  IMAD.IADD R4, R19, 0x1, R3 ;  /* 0x0000000113047824 */ /* 0x000fe400078e0203 */
[----:B------:R-:W-:-:S03]  /*2e630*/  IMAD.MOV.U32 R3, RZ, RZ, RZ ;  /* 0x000000ffff037224 */ /* 0x000fc600078e00ff */
[----:B------:R-:W-:-:S13]  /*2e640*/  ISETP.GE.OR P6, PT, R4, R2, !P0 ;  /* 0x000000020400720c */ /* 0x000fda00047c6670 */
[----:B------:R-:W-:Y:S05]  /*2e650*/  @P6 BRA `(.L_x_3109) ;  /* 0x00000000000c6947 */ /* 0x000fea0003800000 */
[----:B------:R-:W0:Y:S02]  /*2e660*/  LDC.64 R2, c[0x0][0xc80] ;  /* 0x00032000ff027b82 */ /* 0x000e240000000a00 */
[----:B0-----:R-:W-:-:S06]  /*2e670*/  IMAD.WIDE R2, R4, 0x4, R2 ;  /* 0x0000000404027825 */ /* 0x001fcc00078e0202 */
[----:B------:R0:W5:Y:S02]  /*2e680*/  LDG.E R3, desc[UR60][R2.64] ;  /* 0x0000003c02037981 */ /* 0x000164000c1e1900 */
.L_x_3109:
[----:B------:R-:W-:Y:S05]  /*2e690*/  BSYNC B0 ;  /* 0x0000000000007941 */ /* 0x000fea0003800000 */
.L_x_3108:
        /* <DEDUP_REMOVED lines=18> */
.L_x_3216:
[----:B------:R-:W-:Y:S02]  /*2e7c0*/  ULDC UR4, c[0x0][0xc38] ;  /* 0x00030e0000047ab9 */ /* 0x000fe40000000800 */
[----:B------:R-:W-:-:S04]  /*2e7d0*/  IMAD.U32 R4, RZ, RZ, UR4 ;  /* 0x00000004ff047e24 */ /* 0x000fc8000f8e00ff */
[----:B--2---:R-:W-:-:S04]  /*2e7e0*/  IMAD R16, R16, R4, RZ ;  /* 0x0000000410107224 */ /* 0x004fc800078e02ff */
[----:B------:R-:W-:-:S05]  /*2e7f0*/  IMAD.IADD R5, R16, 0x1, R5 ;  /* 0x0000000110057824 */ /* 0x000fca00078e0205 */
[----:B------:R-:W-:-:S13]  /*2e800*/  ISETP.GT.AND P6, PT, R5, R0, PT ;  /* 0x000000000500720c */ /* 0x000fda0003fc4270 */
[----:B------:R-:W-:Y:S05]  /*2e810*/  @!P6 BRA `(.L_x_3111) ;  /* 0xfffffffc0064e947 */ /* 0x000fea000383ffff */
.L_x_3106:
        /* <DEDUP_REMOVED lines=8> */
.L_x_3220:
[----:B------:R-:W-:Y:S01]  /*2e8a0*/  ISETP.NE.AND P0, PT, R5, RZ, PT ;  /* 0x000000ff0500720c */ /* 0x000fe20003f05270 */
[----:B------:R-:W-:-:S12]  /*2e8b0*/  IMAD.MOV.U32 R5, RZ, RZ, RZ ;  /* 0x000000ffff057224 */ /* 0x000fd800078e00ff */
[----:B------:R-:W-:Y:S05]  /*2e8c0*/  @!P0 BRA `(.L_x_3113) ;  /* 0x0000000000148947 */ /* 0x000fea0003800000 */
[----:B------:R-:W-:Y:S01]  /*2e8d0*/  UMOV UR4, 0xffffffff ;  /* 0xffffffff00047882 */ /* 0x000fe20000000000 */
[----:B------:R-:W-:Y:S02]  /*2e8e0*/  VIADD R12, R6, 0xffffffff ;  /* 0xffffffff060c7836 */ /* 0x000fe40000000000 */
[----:B------:R-:W-:Y:S05]  /*2e8f0*/  BRA.DIV UR4, `(.L_x_3114) ;  /* 0x0000003204307947 */ /* 0x000fea000b800000 */
[----:B0-----:R0:W4:Y:S02]  /*2e900*/  SHFL.IDX PT, R2, R2, R12, 0x1f ;  /* 0x00001f0c02027589 */ /* 0x00112400000e0000 */
.L_x_3223:
[----:B----4-:R-:W-:-:S07]  /*2e910*/  IMAD.MOV.U32 R5, RZ, RZ, R2 ;  /* 0x000000ffff057224 */ /* 0x010fce00078e0002 */
.L_x_3113:
[----:B0-2---:R-:W0:Y:S01]  /*2e920*/  LDC.64 R2, c[0x0][0xc90] ;  /* 0x00032400ff027b82 */ /* 0x005e220000000a00 */
[----:B------:R-:W-:-:S04]  /*2e930*/  IMAD.IADD R19, R6, 0x1, R19 ;  /* 0x0000000106137824 */ /* 0x000fc800078e0213 */
[----:B0-----:R-:W-:-:S05]  /*2e940*/  IMAD.WIDE R2, R19, 0x4, R2 ;  /* 0x0000000413027825 */ /* 0x001fca00078e0202 */
[----:B------:R-:W3:Y:S01]  /*2e950*/  LDG.E R7, desc[UR60][R2.64] ;  /* 0x0000003c02077981 */ /* 0x000ee2000c1e1900 */
        /* <DEDUP_REMOVED lines=62> */
.L_x_3107:
[----:B------:R-:W-:Y:S01]  /*2ed40*/  UMOV UR4, URZ ;  /* 0x0000003f00047c82 */ /* 0x000fe20008000000 */
[----:B------:R-:W-:Y:S01]  /*2ed50*/  UMOV UR5, URZ ;  /* 0x0000003f00057c82 */ /* 0x000fe20008000000 */
[----:B------:R-:W-:Y:S01]  /*2ed60*/  ULDC UR6, c[0x0][0xc3c] ;  /* 0x00030f0000067ab9 */ /* 0x000fe20000000800 */
[----:B------:R-:W-:Y:S02]  /*2ed70*/  IMAD.MOV.U32 R16, RZ, RZ, R0 ;  /* 0x000000ffff107224 */ /* 0x000fe400078e0000 */
[----:B------:R-:W-:Y:S02]  /*2ed80*/  IMAD.U32 R17, RZ, RZ, UR4 ;  /* 0x00000004ff117e24 */ /* 0x000fe4000f8e00ff */
[----:B------:R-:W-:Y:S02]  /*2ed90*/  IMAD.U32 R18, RZ, RZ, UR5 ;  /* 0x00000005ff127e24 */ /* 0x000fe4000f8e00ff */
[----:B------:R-:W-:-:S07]  /*2eda0*/  IMAD.U32 R19, RZ, RZ, UR6 ;  /* 0x00000006ff137e24 */ /* 0x000fce000f8e00ff */
.L_x_3115:
        /* <DEDUP_REMOVED lines=12> */
.L_x_3104:
[----:B------:R-:W-:Y:S02]  /*2ee70*/  ULDC UR4, c[0x0][0xc3c] ;  /* 0x00030f0000047ab9 */ /* 0x000fe40000000800 */
[----:B--2---:R-:W-:-:S13]  /*2ee80*/  ISETP.GE.AND P0, PT, R19, UR4, PT ;  /* 0x0000000413007c0c */ /* 0x004fda000bf06270 */
[----:B------:R-:W-:Y:S05]  /*2ee90*/  @!P0 BRA `(.L_x_3116) ;  /* 0xffffff8c00a48947 */ /* 0x000fea000383ffff */
[----:B------:R-:W-:Y:S05]  /*2eea0*/  BSYNC B8 ;  /* 0x0000000000087941 */ /* 0x000fea0003800000 */
.L_x_2970:
[----:B0-----:R-:W2:Y:S01]  /*2eeb0*/  LDL.LU R0, [R1+0x50] ;  /* 0x0000500001007983 */ /* 0x001ea20000300800 */
[----:B------:R-:W-:Y:S01]  /*2eec0*/  BSSY B0, `(.L_x_3117) ;  /* 0x000000b000007945 */ /* 0x000fe20003800000 */
[----:B------:R-:W0:Y:S01]  /*2eed0*/  S2R R5, SR_CgaCtaId ;  /* 0x0000000000057919 */ /* 0x000e220000008800 */
[----:B--2---:R-:W-:-:S05]  /*2eee0*/  VIADD R0, R0, 0x1 ;  /* 0x0000000100007836 */ /* 0x004fca0000000000 */
[----:B------:R-:W-:-:S04]  /*2eef0*/  LEA.HI R2, R0, R0, RZ, 0x1 ;  /* 0x0000000000027211 */ /* 0x000fc800078f08ff */
[----:B----4-:R-:W-:-:S05]  /*2ef00*/  LOP3.LUT R3, R2, 0xfffffffe, RZ, 0xc0, !PT ;  /* 0xfffffffe02037812 */ /* 0x010fca00078ec0ff */
[----:B------:R-:W-:Y:S01]  /*2ef10*/  IMAD.IADD R3, R0, 0x1, -R3 ;  /* 0x0000000100037824 */ /* 0x000fe200078e0a03 */
[----:B------:R-:W-:-:S04]  /*2ef20*/  MOV R0, 0x400 ;  /* 0x0000040000007802 */ /* 0x000fc80000000f00 */
[----:B0-----:R-:W-:Y:S02]  /*2ef30*/  LEA R0, R5, R0, 0x18 ;  /* 0x0000000005007211 */ /* 0x001fe400078ec0ff */
[----:B------:R-:W-:-:S04]  /*2ef40*/  SHF.L.U32 R3, R3, 0x1f, RZ ;  /* 0x0000001f03037819 */ /* 0x000fc800000006ff */
[----:B------:R-:W0:Y:S02]  /*2ef50*/  SYNCS.PHASECHK.TRANS64.TRYWAIT P0, [R0+URZ+0x36820], R3 ;  /* 0x03682003000075a7 */ /* 0x000e24000800017f */
[----:B0-----:R-:W-:Y:S05]  /*2ef60*/  @!P0 BRA `(.L_x_3118) ;  /* 0x0000002800bc8947 */ /* 0x001fea0003800000 */
.L_x_3224:
[----:B------:R-:W-:Y:S05]  /*2ef70*/  BSYNC B0 ;  /* 0x0000000000007941 */ /* 0x000fea0003800000 */
.L_x_3117:
[----:B------:R-:W-:-:S03]  /*2ef80*/  UMOV UR4, 0xffffffff ;  /* 0xffffffff00047882 */ /* 0x000fc60000000000 */
[----:B------:R-:W-:Y:S05]  /*2ef90*/  BRA.DIV UR4, `(.L_x_3119) ;  /* 0x0000002a04c47947 */ /* 0x000fea000b800000 */
[----:B------:R-:W2:Y:S02]  /*2efa0*/  S2R R2, SR_TID.X ;  /* 0x0000000000027919 */ /* 0x000ea40000002100 */
[----:B--2---:R-:W-:-:S04]  /*2efb0*/  SHF.R.U32.HI R2, RZ, 0x5, R2 ;  /* 0x00000005ff027819 */ /* 0x004fc80000011602 */
[----:B------:R-:W-:-:S05]  /*2efc0*/  LOP3.LUT R2, R2, 0x3, RZ, 0xc0, !PT ;  /* 0x0000000302027812 */ /* 0x000fca00078ec0ff */
[----:B------:R2:W4:Y:S02]  /*2efd0*/  SHFL.IDX PT, R14, R2, RZ, 0x1f ;  /* 0x00001fff020e7589 */ /* 0x00052400000e0000 */
.L_x_3227:
[----:B----4-:R-:W-:-:S13]  /*2efe0*/  ISETP.NE.AND P0, PT, R14, RZ, PT ;  /* 0x000000ff0e00720c */ /* 0x010fda0003f05270 */
[----:B------:R-:W-:Y:S05]  /*2eff0*/  @P0 BRA `(.L_x_2736) ;  /* 0x00000000009c0947 */ /* 0x000fea0003800000 */
[----:B------:R-:W-:-:S03]  /*2f000*/  UMOV UR4, 0xffffffff ;  /* 0xffffffff00047882 */ /* 0x000fc60000000000 */
[----:B------:R-:W-:Y:S05]  /*2f010*/  BRA.DIV UR4, `(.L_x_3120) ;  /* 0x0000002a04d87947 */ /* 0x000fea000b800000 */
[----:B------:R-:W-:-:S13]  /*2f020*/  ELECT P6, URZ, PT ;  /* 0x00000000003f782f */ /* 0x000fda00038c0000 */
.L_x_3230:
        /* <DEDUP_REMOVED lines=8> */
.L_x_3121:
[----:B0-----:R-:W3:Y:S04]  /*2f0b0*/  LDL R3, [R1+0x8] ;  /* 0x0000080001037983 */ /* 0x001ee80000100800 */
[----:B------:R-:W2:Y:S01]  /*2f0c0*/  LDL.LU R7, [R1+0x14] ;  /* 0x0000140001077983 */ /* 0x000ea20000300800 */
        /* <DEDUP_REMOVED lines=12> */
.L_x_3231:
[----:B------:R-:W2:Y:S02]  /*2f190*/  SYNCS.PHASECHK.TRANS64.TRYWAIT P0, [R7+URZ], R2 ;  /* 0x00000002070075a7 */ /* 0x000ea4000800017f */
[----:B--2---:R-:W-:Y:S05]  /*2f1a0*/  @!P0 BRA `(.L_x_3123) ;  /* 0x0000002800a88947 */ /* 0x004fea0003800000 */
.L_x_3232:
[----:B------:R-:W-:Y:S05]  /*2f1b0*/  @!P2 BRA `(.L_x_3124) ;  /* 0x000000000004a947 */ /* 0x000fea0003800000 */
[----:B------:R-:W-:Y:S01]  /*2f1c0*/  BPT.TRAP 0x1 ;  /* 0x000000040000795c */ /* 0x000fe20000300000 */
.L_x_3124:
[----:B------:R-:W3:Y:S01]  /*2f1d0*/  LDL.LU R4, [R1+0x8] ;  /* 0x0000080001047983 */ /* 0x000ee20000300800 */
[----:B------:R-:W-:-:S04]  /*2f1e0*/  VIADD R0, R0, 0x36860 ;  /* 0x0003686000007836 */ /* 0x000fc80000000000 */
[----:B---3--:R-:W-:-:S04]  /*2f1f0*/  IMAD R4, R4, 0x8, R0 ;  /* 0x0000000804047824 */ /* 0x008fc800078e0200 */
[----:B------:R-:W3:Y:S02]  /*2f200*/  SYNCS.PHASECHK.TRANS64.TRYWAIT P0, [R4+URZ], R5 ;  /* 0x00000005040075a7 */ /* 0x000ee4000800017f */
[----:B---3--:R-:W-:Y:S05]  /*2f210*/  @!P0 BRA `(.L_x_3125) ;  /* 0x0000002800a08947 */ /* 0x008fea0003800000 */
.L_x_3233:
[----:B------:R-:W-:-:S07]  /*2f220*/  IMAD R3, R3, 0x8, R0 ;  /* 0x0000000803037824 */ /* 0x000fce00078e0200 */
.L_x_3126:
[----:B----4-:R4:W0:Y:S02]  /*2f230*/  SYNCS.PHASECHK.TRANS64.TRYWAIT P0, [R3+URZ], R2 ;  /* 0x00000002030075a7 */ /* 0x010824000800017f */
[----:B0-----:R-:W-:Y:S05]  /*2f240*/  @!P0 NANOSLEEP.SYNCS 0x989680 ;  /* 0x009896800000895d */ /* 0x001fea0003900000 */
[----:B------:R-:W0:Y:S02]  /*2f250*/  @!P0 SYNCS.PHASECHK.TRANS64 P0, [R3+URZ], R2 ;  /* 0x00000002030085a7 */ /* 0x000e24000800007f */
[----:B0-----:R-:W-:Y:S05]  /*2f260*/  @!P0 BRA `(.L_x_3126) ;  /* 0xfffffffc00f08947 */ /* 0x001fea000383ffff */
.L_x_2736:
[----:B------:R-:W-:Y:S05]  /*2f270*/  BSYNC B9 ;  /* 0x0000000000097941 */ /* 0x000fea0003800000 */
.L_x_2733:
[----:B------:R-:W-:Y:S05]  /*2f280*/  EXIT ;  /* 0x000000000000794d */ /* 0x000fea0003800000 */
.L_x_2754:
[----:B0-----:R0:W1:Y:S02]  /*2f290*/  SYNCS.PHASECHK.TRANS64.TRYWAIT P5, [R98+URZ+0x36890], R99 ;  /* 0x03689063620075a7 */ /* 0x00106400080a017f */
[----:B-1----:R-:W-:Y:S05]  /*2f2a0*/  @!P5 NANOSLEEP.SYNCS 0x989680 ;  /* 0x009896800000d95d */ /* 0x002fea0003900000 */
[----:B------:R-:W1:Y:S02]  /*2f2b0*/  @!P5 SYNCS.PHASECHK.TRANS64 P5, [R98+URZ+0x36890], R99 ;  /* 0x036890636200d5a7 */ /* 0x000e6400080a007f */
[----:B-1----:R-:W-:Y:S05]  /*2f2c0*/  @!P5 BRA `(.L_x_2754) ;  /* 0xfffffffc00f0d947 */ /* 0x002fea000383ffff */
[----:B------:R-:W-:Y:S05]  /*2f2d0*/  BRA `(.L_x_3127) ;  /* 0xfffffd4400c87947 */ /* 0x000fea000383ffff */
.L_x_2808:
[----:B-1----:R1:W3:Y:S02]  /*2f2e0*/  SYNCS.PHASECHK.TRANS64.TRYWAIT P5, [R98+URZ+0x36890], R99 ;  /* 0x03689063620075a7 */ /* 0x0022e400080a017f */
[----:B---3--:R-:W-:Y:S05]  /*2f2f0*/  @!P5 NANOSLEEP.SYNCS 0x989680 ;  /* 0x009896800000d95d */ /* 0x008fea0003900000 */
[----:B------:R-:W3:Y:S02]  /*2f300*/  @!P5 SYNCS.PHASECHK.TRANS64 P5, [R98+URZ+0x36890], R99 ;  /* 0x036890636200d5a7 */ /* 0x000ee400080a007f */
[----:B---3--:R-:W-:Y:S05]  /*2f310*/  @!P5 BRA `(.L_x_2808) ;  /* 0xfffffffc00f0d947 */ /* 0x008fea000383ffff */
[----:B------:R-:W-:Y:S05]  /*2f320*/  BRA `(.L_x_3128) ;  /* 0xfffffd7c00047947 */ /* 0x000fea000383ffff */
.L_x_2833:
[----:B-1----:R1:W2:Y:S02]  /*2f330*/  SYNCS.PHASECHK.TRANS64.TRYWAIT P3, [R98+URZ+0x36890], R99 ;  /* 0x03689063620075a7 */ /* 0x0022a4000806017f */
[----:B--2---:R-:W-:Y:S05]  /*2f340*/  @!P3 NANOSLEEP.SYNCS 0x989680 ;  /* 0x009896800000b95d */ /* 0x004fea0003900000 */
[----:B------:R-:W2:Y:S02]  /*2f350*/  @!P3 SYNCS.PHASECHK.TRANS64 P3, [R98+URZ+0x36890], R99 ;  /* 0x036890636200b5a7 */ /* 0x000ea4000806007f */
[----:B--2---:R-:W-:Y:S05]  /*2f360*/  @!P3 BRA `(.L_x_2833) ;  /* 0xfffffffc00f0b947 */ /* 0x004fea000383ffff */
[----:B------:R-:W-:Y:S05]  /*2f370*/  BRA `(.L_x_3129) ;  /* 0xfffffdac00b47947 */ /* 0x000fea000383ffff */
.L_x_2839:
[----:B0-----:R0:W1:Y:S02]  /*2f380*/  SYNCS.PHASECHK.TRANS64.TRYWAIT P2, [R98+URZ+0x368b0], R99 ;  /* 0x0368b063620075a7 */ /* 0x001064000804017f */
[----:B-1----:R-:W-:Y:S05]  /*2f390*/  @!P2 NANOSLEEP.SYNCS 0x989680 ;  /* 0x009896800000a95d */ /* 0x002fea0003900000 */
[----:B------:R-:W1:Y:S02]  /*2f3a0*/  @!P2 SYNCS.PHASECHK.TRANS64 P2, [R98+URZ+0x368b0], R99 ;  /* 0x0368b0636200a5a7 */ /* 0x000e64000804007f */
[----:B-1----:R-:W-:Y:S05]  /*2f3b0*/  @!P2 BRA `(.L_x_2839) ;  /* 0xfffffffc00f0a947 */ /* 0x002fea000383ffff */
[----:B------:R-:W-:Y:S05]  /*2f3c0*/  BRA `(.L_x_3130) ;  /* 0xfffffdb000d07947 */ /* 0x000fea000383ffff */
.L_x_2857:
        /* <DEDUP_REMOVED lines=8> */
.L_x_3132:
[----:B------:R-:W-:Y:S05]  /*2f450*/  BSYNC B1 ;  /* 0x0000000000017941 */ /* 0x000fea0003800000 */
.L_x_3131:
        /* <DEDUP_REMOVED lines=8> */
.L_x_3133:
[----:B------:R-:W-:Y:S02]  /*2f4e0*/  IMAD.MOV.U32 R13, RZ, RZ, R8 ;  /* 0x000000ffff0d7224 */ /* 0x000fe400078e0008 */
[----:B------:R-:W-:-:S07]  /*2f4f0*/  IMAD.MOV.U32 R0, RZ, RZ, R14 ;  /* 0x000000ffff007224 */ /* 0x000fce00078e000e */
[----:B------:R-:W-:Y:S05]  /*2f500*/  WARPSYNC.COLLECTIVE R15, `(.L_x_3134) ;  /* 0x000000000f087348 */ /* 0x000fea0003c00000 */
[----:B------:R0:W1:Y:S02]  /*2f510*/  SHFL.IDX P6, R14, R13, R12, R11 ;  /* 0x0000000c0d0e7389 */ /* 0x00006400000c000b */
[----:B01----:R-:W-:Y:S01]  /*2f520*/  ENDCOLLECTIVE ;  /* 0x000000000000791b */ /* 0x003fe20003800000 */
.L_x_3134:
[----:B------:R-:W-:Y:S02]  /*2f530*/  IMAD.MOV.U32 R13, RZ, RZ, R4 ;  /* 0x000000ffff0d7224 */ /* 0x000fe400078e0004 */
[----:B------:R-:W-:-:S07]  /*2f540*/  IMAD.MOV.U32 R5, RZ, RZ, R14 ;  /* 0x000000ffff057224 */ /* 0x000fce00078e000e */
[----:B------:R-:W-:Y:S05]  /*2f550*/  WARPSYNC.COLLECTIVE R15, `(.L_x_3135) ;  /* 0x000000000f087348 */ /* 0x000fea0003c00000 */
[----:B------:R0:W1:Y:S02]  /*2f560*/  SHFL.IDX P6, R14, R13, R12, R11 ;  /* 0x0000000c0d0e7389 */ /* 0x00006400000c000b */
[----:B01----:R-:W-:Y:S01]  /*2f570*/  ENDCOLLECTIVE ;  /* 0x000000000000791b */ /* 0x003fe20003800000 */
.L_x_3135:
[----:B------:R-:W-:Y:S05]  /*2f580*/  BRA `(.L_x_3136) ;  /* 0xfffffdc400207947 */ /* 0x000fea000383ffff */
.L_x_2860:
        /* <DEDUP_REMOVED lines=8> */
.L_x_3138:
[----:B------:R-:W-:Y:S05]  /*2f610*/  BSYNC B1 ;  /* 0x0000000000017941 */ /* 0x000fea0003800000 */
.L_x_3137:
        /* <DEDUP_REMOVED lines=8> */
.L_x_3139:
[----:B------:R-:W-:Y:S02]  /*2f6a0*/  IMAD.MOV.U32 R13, RZ, RZ, R8 ;  /* 0x000000ffff0d7224 */ /* 0x000fe400078e0008 */
[----:B------:R-:W-:-:S07]  /*2f6b0*/  IMAD.MOV.U32 R0, RZ, RZ, R14 ;  /* 0x000000ffff007224 */ /* 0x000fce00078e000e */
[----:B------:R-:W-:Y:S05]  /*2f6c0*/  WARPSYNC.COLLECTIVE R15, `(.L_x_3140) ;  /* 0x000000000f087348 */ /* 0x000fea0003c00000 */
[----:B------:R0:W1:Y:S02]  /*2f6d0*/  SHFL.IDX P6, R14, R13, R12, R11 ;  /* 0x0000000c0d0e7389 */ /* 0x00006400000c000b */
[----:B01----:R-:W-:Y:S01]  /*2f6e0*/  ENDCOLLECTIVE ;  /* 0x000000000000791b */ /* 0x003fe20003800000 */
.L_x_3140:
[----:B------:R-:W-:Y:S02]  /*2f6f0*/  IMAD.MOV.U32 R13, RZ, RZ, R4 ;  /* 0x000000ffff0d7224 */ /* 0x000fe400078e0004 */
[----:B------:R-:W-:-:S07]  /*2f700*/  IMAD.MOV.U32 R5, RZ, RZ, R14 ;  /* 0x000000ffff057224 */ /* 0x000fce00078e000e */
[----:B------:R-:W-:Y:S05]  /*2f710*/  WARPSYNC.COLLECTIVE R15, `(.L_x_3141) ;  /* 0x000000000f087348 */ /* 0x000fea0003c00000 */
[----:B------:R0:W1:Y:S02]  /*2f720*/  SHFL.IDX P6, R14, R13, R12, R11 ;  /* 0x0000000c0d0e7389 */ /* 0x00006400000c000b */
[----:B01----:R-:W-:Y:S01]  /*2f730*/  ENDCOLLECTIVE ;  /* 0x000000000000791b */ /* 0x003fe20003800000 */
.L_x_3141:
[----:B------:R-:W-:Y:S01]  /*2f740*/  IMAD.MOV.U32 R4, RZ, RZ, R14 ;  /* 0x000000ffff047224 */ /* 0x000fe200078e000e */
[----:B------:R-:W-:Y:S06]  /*2f750*/  BRA `(.L_x_3142) ;  /* 0xfffffdc800e87947 */ /* 0x000fec000383ffff */
.L_x_2864:
[----:B0-----:R0:W1:Y:S02]  /*2f760*/  SYNCS.PHASECHK.TRANS64.TRYWAIT P0, [R16+URZ+0x36800], R5 ;  /* 0x03680005100075a7 */ /* 0x001064000800017f */
[----:B-1----:R-:W-:Y:S05]  /*2f770*/  @!P0 NANOSLEEP.SYNCS 0x989680 ;  /* 0x009896800000895d */ /* 0x002fea0003900000 */
[----:B------:R-:W1:Y:S02]  /*2f780*/  @!P0 SYNCS.PHASECHK.TRANS64 P0, [R16+URZ+0x36800], R5 ;  /* 0x03680005100085a7 */ /* 0x000e64000800007f */
[----:B-1----:R-:W-:Y:S05]  /*2f790*/  @!P0 BRA `(.L_x_2864) ;  /* 0xfffffffc00f08947 */ /* 0x002fea000383ffff */
[----:B------:R-:W-:Y:S05]  /*2f7a0*/  BRA `(.L_x_3143) ;  /* 0xfffffdd400307947 */ /* 0x000fea000383ffff */
.L_x_2888:
        /* <DEDUP_REMOVED lines=8> */
.L_x_3145:
[----:B------:R-:W-:Y:S05]  /*2f830*/  BSYNC B1 ;  /* 0x0000000000017941 */ /* 0x000fea0003800000 */
.L_x_3144:
        /* <DEDUP_REMOVED lines=8> */
.L_x_3146:
[----:B------:R-:W-:Y:S02]  /*2f8c0*/  IMAD.MOV.U32 R21, RZ, RZ, R3 ;  /* 0x000000ffff157224 */ /* 0x000fe400078e0003 */
[----:B------:R-:W-:Y:S02]  /*2f8d0*/  IMAD.MOV.U32 R13, RZ, RZ, R7 ;  /* 0x000000ffff0d7224 */ /* 0x000fe400078e0007 */
[----:B------:R-:W-:-:S07]  /*2f8e0*/  IMAD.MOV.U32 R0, RZ, RZ, R14 ;  /* 0x000000ffff007224 */ /* 0x000fce00078e000e */
[----:B------:R-:W-:Y:S05]  /*2f8f0*/  WARPSYNC.COLLECTIVE R15, `(.L_x_3147) ;  /* 0x000000000f087348 */ /* 0x000fea0003c00000 */
[----:B------:R0:W1:Y:S02]  /*2f900*/  SHFL.IDX P6, R14, R13, R12, R11 ;  /* 0x0000000c0d0e7389 */ /* 0x00006400000c000b */
[----:B01----:R-:W-:Y:S01]  /*2f910*/  ENDCOLLECTIVE ;  /* 0x000000000000791b */ /* 0x003fe20003800000 */
.L_x_3147:
[----:B------:R-:W-:Y:S02]  /*2f920*/  IMAD.MOV.U32 R20, RZ, RZ, R0 ;  /* 0x000000ffff147224 */ /* 0x000fe400078e0000 */
[----:B------:R-:W-:Y:S02]  /*2f930*/  IMAD.MOV.U32 R13, RZ, RZ, R9 ;  /* 0x000000ffff0d7224 */ /* 0x000fe400078e0009 */
[----:B------:R-:W-:-:S07]  /*2f940*/  IMAD.MOV.U32 R5, RZ, RZ, R14 ;  /* 0x000000ffff057224 */ /* 0x000fce00078e000e */
[----:B------:R-:W-:Y:S05]  /*2f950*/  WARPSYNC.COLLECTIVE R15, `(.L_x_3148) ;  /* 0x000000000f087348 */ /* 0x000fea0003c00000 */
[----:B------:R0:W1:Y:S02]  /*2f960*/  SHFL.IDX P6, R14, R13, R12, R11 ;  /* 0x0000000c0d0e7389 */ /* 0x00006400000c000b */
[----:B01----:R-:W-:Y:S01]  /*2f970*/  ENDCOLLECTIVE ;  /* 0x000000000000791b */ /* 0x003fe20003800000 */
.L_x_3148:
[----:B------:R-:W-:Y:S05]  /*2f980*/  BRA `(.L_x_3149) ;  /* 0xfffffdf800e07947 */ /* 0x000fea000383ffff */
.L_x_2891:
        /* <DEDUP_REMOVED lines=8> */
.L_x_3151:
[----:B------:R-:W-:Y:S05]  /*2fa10*/  BSYNC B1 ;  /* 0x0000000000017941 */ /* 0x000fea0003800000 */
.L_x_3150:
        /* <DEDUP_REMOVED lines=8> */
.L_x_3152:
[----:B------:R-:W-:Y:S02]  /*2faa0*/  IMAD.MOV.U32 R21, RZ, RZ, R3 ;  /* 0x000000ffff157224 */ /* 0x000fe400078e0003 */
[----:B------:R-:W-:Y:S02]  /*2fab0*/  IMAD.MOV.U32 R13, RZ, RZ, R7 ;  /* 0x000000ffff0d7224 */ /* 0x000fe400078e0007 */
[----:B------:R-:W-:-:S07]  /*2fac0*/  IMAD.MOV.U32 R0, RZ, RZ, R14 ;  /* 0x000000ffff007224 */ /* 0x000fce00078e000e */
[----:B------:R-:W-:Y:S05]  /*2fad0*/  WARPSYNC.COLLECTIVE R15, `(.L_x_3153) ;  /* 0x000000000f087348 */ /* 0x000fea0003c00000 */
[----:B------:R0:W1:Y:S02]  /*2fae0*/  SHFL.IDX P6, R14, R13, R12, R11 ;  /* 0x0000000c0d0e7389 */ /* 0x00006400000c000b */
[----:B01----:R-:W-:Y:S01]  /*2faf0*/  ENDCOLLECTIVE ;  /* 0x000000000000791b */ /* 0x003fe20003800000 */
.L_x_3153:
[----:B------:R-:W-:Y:S02]  /*2fb00*/  IMAD.MOV.U32 R20, RZ, RZ, R0 ;  /* 0x000000ffff147224 */ /* 0x000fe400078e0000 */
[----:B------:R-:W-:Y:S02]  /*2fb10*/  IMAD.MOV.U32 R13, RZ, RZ, R9 ;  /* 0x000000ffff0d7224 */ /* 0x000fe400078e0009 */
[----:B------:R-:W-:-:S07]  /*2fb20*/  IMAD.MOV.U32 R7, RZ, RZ, R14 ;  /* 0x000000ffff077224 */ /* 0x000fce00078e000e */
[----:B------:R-:W-:Y:S05]  /*2fb30*/  WARPSYNC.COLLECTIVE R15, `(.L_x_3154) ;  /* 0x000000000f087348 */ /* 0x000fea0003c00000 */
[----:B------:R0:W1:Y:S02]  /*2fb40*/  SHFL.IDX P6, R14, R13, R12, R11 ;  /* 0x0000000c0d0e7389 */ /* 0x00006400000c000b */
[----:B01----:R-:W-:Y:S01]  /*2fb50*/  ENDCOLLECTIVE ;  /* 0x000000000000791b */ /* 0x003fe20003800000 */
.L_x_3154:
[----:B------:R-:W-:Y:S05]  /*2fb60*/  BRA `(.L_x_3155) ;  /* 0xfffffe0000187947 */ /* 0x000fea000383ffff */
.L_x_2895:
[----:B0-----:R0:W1:Y:S02]  /*2fb70*/  SYNCS.PHASECHK.TRANS64.TRYWAIT P0, [R16+URZ+0x36800], R61 ;  /* 0x0368003d100075a7 */ /* 0x001064000800017f */
[----:B-1----:R-:W-:Y:S05]  /*2fb80*/  @!P0 NANOSLEEP.SYNCS 0x989680 ;  /* 0x009896800000895d */ /* 0x002fea0003900000 */
[----:B------:R-:W1:Y:S02]  /*2fb90*/  @!P0 SYNCS.PHASECHK.TRANS64 P0, [R16+URZ+0x36800], R61 ;  /* 0x0368003d100085a7 */ /* 0x000e64000800007f */
[----:B-1----:R-:W-:Y:S05]  /*2fba0*/  @!P0 BRA `(.L_x_2895) ;  /* 0xfffffffc00f08947 */ /* 0x002fea000383ffff */
[----:B------:R-:W-:Y:S05]  /*2fbb0*/  BRA `(.L_x_3156) ;  /* 0xfffffe0400a47947 */ /* 0x000fea000383ffff */
.L_x_2909:
[----:B-1----:R1:W2:Y:S02]  /*2fbc0*/  SYNCS.PHASECHK.TRANS64.TRYWAIT P2, [R0+URZ+0x36830], R3 ;  /* 0x03683003000075a7 */ /* 0x0022a4000804017f */
[----:B--2---:R-:W-:Y:S05]  /*2fbd0*/  @!P2 NANOSLEEP.SYNCS 0x989680 ;  /* 0x009896800000a95d */ /* 0x004fea0003900000 */
[----:B------:R-:W2:Y:S02]  /*2fbe0*/  @!P2 SYNCS.PHASECHK.TRANS64 P2, [R0+URZ+0x36830], R3 ;  /* 0x036830030000a5a7 */ /* 0x000ea4000804007f */
[----:B--2---:R-:W-:Y:S05]  /*2fbf0*/  @!P2 BRA `(.L_x_2909) ;  /* 0xfffffffc00f0a947 */ /* 0x004fea000383ffff */
[----:B------:R-:W-:Y:S05]  /*2fc00*/  BRA `(.L_x_2908) ;  /* 0xfffffe30006c7947 */ /* 0x000fea000383ffff */
.L_x_2916:
[----:B-1----:R1:W2:Y:S02]  /*2fc10*/  SYNCS.PHASECHK.TRANS64.TRYWAIT P3, [R13+URZ+0x36830], R4 ;  /* 0x036830040d0075a7 */ /* 0x0022a4000806017f */
[----:B--2---:R-:W-:Y:S05]  /*2fc20*/  @!P3 NANOSLEEP.SYNCS 0x989680 ;  /* 0x009896800000b95d */ /* 0x004fea0003900000 */
[----:B------:R-:W2:Y:S02]  /*2fc30*/  @!P3 SYNCS.PHASECHK.TRANS64 P3, [R13+URZ+0x36830], R4 ;  /* 0x036830040d00b5a7 */ /* 0x000ea4000806007f */
[----:B--2---:R-:W-:Y:S05]  /*2fc40*/  @!P3 BRA `(.L_x_2916) ;  /* 0xfffffffc00f0b947 */ /* 0x004fea000383ffff */
[----:B------:R-:W-:Y:S05]  /*2fc50*/  BRA `(.L_x_2915) ;  /* 0xfffffe88003c7947 */ /* 0x000fea000383ffff */
.L_x_2921:
[----:B-1----:R1:W2:Y:S02]  /*2fc60*/  SYNCS.PHASECHK.TRANS64.TRYWAIT P3, [R11+URZ+0x36850], R0 ;  /* 0x036850000b0075a7 */ /* 0x0022a4000806017f */
[----:B--2---:R-:W-:Y:S05]  /*2fc70*/  @!P3 NANOSLEEP.SYNCS 0x989680 ;  /* 0x009896800000b95d */ /* 0x004fea0003900000 */
[----:B------:R-:W2:Y:S02]  /*2fc80*/  @!P3 SYNCS.PHASECHK.TRANS64 P3, [R11+URZ+0x36850], R0 ;  /* 0x036850000b00b5a7 */ /* 0x000ea4000806007f */
[----:B--2---:R-:W-:Y:S05]  /*2fc90*/  @!P3 BRA `(.L_x_2921) ;  /* 0xfffffffc00f0b947 */ /* 0x004fea000383ffff */
[----:B------:R-:W-:Y:S05]  /*2fca0*/  BRA `(.L_x_2920) ;  /* 0xfffffebc00fc7947 */ /* 0x000fea000383ffff */
.L_x_2929:
[----:B-1----:R1:W2:Y:S02]  /*2fcb0*/  SYNCS.PHASECHK.TRANS64.TRYWAIT P2, [R4+URZ+0x36830], R5 ;  /* 0x03683005040075a7 */ /* 0x0022a4000804017f */
[----:B--2---:R-:W-:Y:S05]  /*2fcc0*/  @!P2 NANOSLEEP.SYNCS 0x989680 ;  /* 0x009896800000a95d */ /* 0x004fea0003900000 */
[----:B------:R-:W2:Y:S02]  /*2fcd0*/  @!P2 SYNCS.PHASECHK.TRANS64 P2, [R4+URZ+0x36830], R5 ;  /* 0x036830050400a5a7 */ /* 0x000ea4000804007f */
[----:B--2---:R-:W-:Y:S05]  /*2fce0*/  @!P2 BRA `(.L_x_2929) ;  /* 0xfffffffc00f0a947 */ /* 0x004fea000383ffff */
[----:B------:R-:W-:Y:S05]  /*2fcf0*/  BRA `(.L_x_2928) ;  /* 0xfffffee4006c7947 */ /* 0x000fea000383ffff */
.L_x_2934:
[----:B-1----:R1:W2:Y:S02]  /*2fd00*/  SYNCS.PHASECHK.TRANS64.TRYWAIT P2, [R11+URZ+0x36850], R0 ;  /* 0x036850000b0075a7 */ /* 0x0022a4000804017f */
[----:B--2---:R-:W-:Y:S05]  /*2fd10*/  @!P2 NANOSLEEP.SYNCS 0x989680 ;  /* 0x009896800000a95d */ /* 0x004fea0003900000 */
[----:B------:R-:W2:Y:S02]  /*2fd20*/  @!P2 SYNCS.PHASECHK.TRANS64 P2, [R11+URZ+0x36850], R0 ;  /* 0x036850000b00a5a7 */ /* 0x000ea4000804007f */
[----:B--2---:R-:W-:Y:S05]  /*2fd30*/  @!P2 BRA `(.L_x_2934) ;  /* 0xfffffffc00f0a947 */ /* 0x004fea000383ffff */
[----:B------:R-:W-:Y:S05]  /*2fd40*/  BRA `(.L_x_2933) ;  /* 0xffffff1c00247947 */ /* 0x000fea000383ffff */
.L_x_2940:
[----:B-1----:R1:W2:Y:S02]  /*2fd50*/  SYNCS.PHASECHK.TRANS64.TRYWAIT P0, [R0+URZ+0x36850], R9 ;  /* 0x03685009000075a7 */ /* 0x0022a4000800017f */
[----:B--2---:R-:W-:Y:S05]  /*2fd60*/  @!P0 NANOSLEEP.SYNCS 0x989680 ;  /* 0x009896800000895d */ /* 0x004fea0003900000 */
[----:B------:R-:W2:Y:S02]  /*2fd70*/  @!P0 SYNCS.PHASECHK.TRANS64 P0, [R0+URZ+0x36850], R9 ;  /* 0x03685009000085a7 */ /* 0x000ea4000800007f */
[----:B--2---:R-:W-:Y:S05]  /*2fd80*/  @!P0 BRA `(.L_x_2940) ;  /* 0xfffffffc00f08947 */ /* 0x004fea000383ffff */
[----:B------:R-:W-:Y:S05]  /*2fd90*/  BRA `(.L_x_2939) ;  /* 0xffffff3c00e07947 */ /* 0x000fea000383ffff */
.L_x_2976:
[----:B------:R-:W1:Y:S01]  /*2fda0*/  S2R R7, SR_TID.X ;  /* 0x0000000000077919 */ /* 0x000e620000002100 */
[----:B------:R-:W-:Y:S01]  /*2fdb0*/  BSSY B1, `(.L_x_3157) ;  /* 0x000000a000017945 */ /* 0x000fe20003800000 */
[----:B------:R-:W-:Y:S02]  /*2fdc0*/  IMAD.MOV.U32 R12, RZ, RZ, RZ ;  /* 0x000000ffff0c7224 */ /* 0x000fe400078e00ff */
[----:B------:R-:W-:Y:S02]  /*2fdd0*/  IMAD.MOV.U32 R11, RZ, RZ, 0x1f ;  /* 0x0000001fff0b7424 */ /* 0x000fe400078e00ff */
[----:B------:R-:W-:Y:S01]  /*2fde0*/  IMAD.MOV.U32 R15, RZ, RZ, -0x1 ;  /* 0xffffffffff0f7424 */ /* 0x000fe200078e00ff */
[----:B-1----:R-:W-:-:S04]  /*2fdf0*/  SHF.R.U32.HI R7, RZ, 0x5, R7 ;  /* 0x00000005ff077819 */ /* 0x002fc80000011607 */
[----:B------:R-:W-:-:S05]  /*2fe00*/  LOP3.LUT R7, R7, 0x3, RZ, 0xc0, !PT ;  /* 0x0000000307077812 */ /* 0x000fca00078ec0ff */
[----:B0-----:R-:W-:-:S07]  /*2fe10*/  IMAD.MOV.U32 R13, RZ, RZ, R7 ;  /* 0x000000ffff0d7224 */ /* 0x001fce00078e0007 */
[----:B------:R-:W-:Y:S05]  /*2fe20*/  WARPSYNC.COLLECTIVE R15, `(.L_x_3158) ;  /* 0x000000000f087348 */ /* 0x000fea0003c00000 */
[----:B------:R0:W1:Y:S02]  /*2fe30*/  SHFL.IDX P6, R14, R13, R12, R11 ;  /* 0x0000000c0d0e7389 */ /* 0x00006400000c000b */
[----:B01----:R-:W-:Y:S01]  /*2fe40*/  ENDCOLLECTIVE ;  /* 0x000000000000791b */ /* 0x003fe20003800000 */
.L_x_3158:
[----:B------:R-:W-:Y:S05]  /*2fe50*/  BSYNC B1 ;  /* 0x0000000000017941 */ /* 0x000fea0003800000 */
.L_x_3157:
[----:B------:R-:W-:Y:S05]  /*2fe60*/  BRA `(.L_x_3159) ;  /* 0xffffff8400bc7947 */ /* 0x000fea000383ffff */
.L_x_2978:
[----:B------:R-:W-:Y:S01]  /*2fe70*/  BSSY B1, `(.L_x_3160) ;  /* 0x0000006000017945 */ /* 0x000fe20003800000 */
[----:B------:R-:W-:-:S07]  /*2fe80*/  IMAD.MOV.U32 R15, RZ, RZ, -0x1 ;  /* 0xffffffffff0f7424 */ /* 0x000fce00078e00ff */
[----:B01----:R-:W-:Y:S05]  /*2fe90*/  WARPSYNC.COLLECTIVE R15, `(.L_x_3161) ;  /* 0x000000000f0c7348 */ /* 0x003fea0003c00000 */
[----:B------:R-:W-:Y:S02]  /*2fea0*/  ELECT P6, UR62, PT ;  /* 0x00000000003e782f */ /* 0x000fe400038c0000 */
[----:B------:R-:W-:Y:S01]  /*2feb0*/  MOV R14, UR62 ;  /* 0x0000003e000e7c02 */ /* 0x000fe20008000f00 */
[----:B01----:R-:W-:Y:S10]  /*2fec0*/  ENDCOLLECTIVE ;  /* 0x000000000000791b */ /* 0x003ff40003800000 */
.L_x_3161:
[----:B------:R-:W-:Y:S05]  /*2fed0*/  BSYNC B1 ;  /* 0x0000000000017941 */ /* 0x000fea0003800000 */
.L_x_3160:
[----:B------:R-:W-:Y:S05]  /*2fee0*/  BRA `(.L_x_2977) ;  /* 0xffffff8400b47947 */ /* 0x000fea000383ffff */
.L_x_2980:
[----:B-1----:R-:W2:Y:S02]  /*2fef0*/  LDL R4, [R1+0x4] ;  /* 0x0000040001047983 */ /* 0x002ea40000100800 */
[----:B--2---:R1:W2:Y:S02]  /*2ff00*/  SYNCS.PHASECHK.TRANS64.TRYWAIT P0, [R4+URZ+0x36820], R3 ;  /* 0x03682003040075a7 */ /* 0x0042a4000800017f */
[----:B--2---:R-:W-:Y:S05]  /*2ff10*/  @!P0 NANOSLEEP.SYNCS 0x989680 ;  /* 0x009896800000895d */ /* 0x004fea0003900000 */
[----:B------:R-:W2:Y:S02]  /*2ff20*/  @!P0 SYNCS.PHASECHK.TRANS64 P0, [R4+URZ+0x36820], R3 ;  /* 0x03682003040085a7 */ /* 0x000ea4000800007f */
[----:B--2---:R-:W-:Y:S05]  /*2ff30*/  @!P0 BRA `(.L_x_2980) ;  /* 0xfffffffc00ec8947 */ /* 0x004fea000383ffff */
[----:B------:R-:W-:Y:S05]  /*2ff40*/  BRA `(.L_x_3162) ;  /* 0xffffff8400c47947 */ /* 0x000fea000383ffff */
.L_x_2984:
[----:B-1----:R1:W2:Y:S02]  /*2ff50*/  SYNCS.PHASECHK.TRANS64.TRYWAIT P0, [R6+URZ+0x368a0], R9 ;  /* 0x0368a009060075a7 */ /* 0x0022a4000800017f */
[----:B--2---:R-:W-:Y:S05]  /*2ff60*/  @!P0 NANOSLEEP.SYNCS 0x989680 ;  /* 0x009896800000895d */ /* 0x004fea0003900000 */
[----:B------:R-:W2:Y:S02]  /*2ff70*/  @!P0 SYNCS.PHASECHK.TRANS64 P0, [R6+URZ+0x368a0], R9 ;  /* 0x0368a009060085a7 */ /* 0x000ea4000800007f */
[----:B--2---:R-:W-:Y:S05]  /*2ff80*/  @!P0 BRA `(.L_x_2984) ;  /* 0xfffffffc00f08947 */ /* 0x004fea000383ffff */
[----:B------:R-:W-:Y:S05]  /*2ff90*/  BRA `(.L_x_3163) ;  /* 0xffffff8400e87947 */ /* 0x000fea000383ffff */
.L_x_2991:
[----:B--2---:R2:W3:Y:S02]  /*2ffa0*/  SYNCS.PHASECHK.TRANS64.TRYWAIT P0, [R6+URZ+0x368c0], R9 ;  /* 0x0368c009060075a7 */ /* 0x0044e4000800017f */
[----:B---3--:R-:W-:Y:S05]  /*2ffb0*/  @!P0 NANOSLEEP.SYNCS 0x989680 ;  /* 0x009896800000895d */ /* 0x008fea0003900000 */
[----:B------:R-:W3:Y:S02]  /*2ffc0*/  @!P0 SYNCS.PHASECHK.TRANS64 P0, [R6+URZ+0x368c0], R9 ;  /* 0x0368c009060085a7 */ /* 0x000ee4000800007f */
[----:B---3--:R-:W-:Y:S05]  /*2ffd0*/  @!P0 BRA `(.L_x_2991) ;  /* 0xfffffffc00f08947 */ /* 0x008fea000383ffff */
[----:B------:R-:W-:Y:S05]  /*2ffe0*/  BRA `(.L_x_3164) ;  /* 0xffffff8800ec7947 */ /* 0x000fea000383ffff */
.L_x_3000:
[----:B-1----:R1:W2:Y:S02]  /*2fff0*/  SYNCS.PHASECHK.TRANS64.TRYWAIT P1, [R7+URZ+0x368a0], R6 ;  /* 0x0368a006070075a7 */ /* 0x0022a4000802017f */
[----:B--2---:R-:W-:Y:S05]  /*30000*/  @!P1 NANOSLEEP.SYNCS 0x989680 ;  /* 0x009896800000995d */ /* 0x004fea0003900000 */
[----:B------:R-:W2:Y:S02]  /*30010*/  @!P1 SYNCS.PHASECHK.TRANS64 P1, [R7+URZ+0x368a0], R6 ;  /* 0x0368a006070095a7 */ /* 0x000ea4000802007f */
[----:B--2---:R-:W-:Y:S05]  /*30020*/  @!P1 BRA `(.L_x_3000) ;  /* 0xfffffffc00f09947 */ /* 0x004fea000383ffff */
[----:B------:R-:W-:Y:S05]  /*30030*/  BRA `(.L_x_3165) ;  /* 0xffffff90003c7947 */ /* 0x000fea000383ffff */
.L_x_3007:
[----:B--2---:R2:W3:Y:S02]  /*30040*/  SYNCS.PHASECHK.TRANS64.TRYWAIT P1, [R7+URZ+0x368c0], R6 ;  /* 0x0368c006070075a7 */ /* 0x0044e4000802017f */
[----:B---3--:R-:W-:Y:S05]  /*30050*/  @!P1 NANOSLEEP.SYNCS 0x989680 ;  /* 0x009896800000995d */ /* 0x008fea0003900000 */
[----:B------:R-:W3:Y:S02]  /*30060*/  @!P1 SYNCS.PHASECHK.TRANS64 P1, [R7+URZ+0x368c0], R6 ;  /* 0x0368c006070095a7 */ /* 0x000ee4000802007f */
[----:B---3--:R-:W-:Y:S05]  /*30070*/  @!P1 BRA `(.L_x_3007) ;  /* 0xfffffffc00f09947 */ /* 0x008fea000383ffff */
[----:B------:R-:W-:Y:S05]  /*30080*/  BRA `(.L_x_3166) ;  /* 0xffffff94003c7947 */ /* 0x000fea000383ffff */
.L_x_3022:
        /* <DEDUP_REMOVED lines=11> */
.L_x_3168:
[----:B------:R-:W-:Y:S05]  /*30140*/  BSYNC B0 ;  /* 0x0000000000007941 */ /* 0x000fea0003800000 */
.L_x_3167:
[----:B------:R-:W-:Y:S05]  /*30150*/  BRA `(.L_x_3169) ;  /* 0xffffffa000187947 */ /* 0x000fea000383ffff */
.L_x_3024:
[----:B------:R-:W-:Y:S01]  /*30160*/  BSSY B0, `(.L_x_3170) ;  /* 0x0000006000007945 */ /* 0x000fe20003800000 */
[----:B------:R-:W-:-:S07]  /*30170*/  IMAD.MOV.U32 R15, RZ, RZ, -0x1 ;  /* 0xffffffffff0f7424 */ /* 0x000fce00078e00ff */
[----:B01----:R-:W-:Y:S05]  /*30180*/  WARPSYNC.COLLECTIVE R15, `(.L_x_3171) ;  /* 0x000000000f0c7348 */ /* 0x003fea0003c00000 */
[----:B------:R-:W-:Y:S02]  /*30190*/  ELECT P6, UR62, PT ;  /* 0x00000000003e782f */ /* 0x000fe400038c0000 */
[----:B------:R-:W-:Y:S01]  /*301a0*/  MOV R14, UR62 ;  /* 0x0000003e000e7c02 */ /* 0x000fe20008000f00 */
[----:B01----:R-:W-:Y:S10]  /*301b0*/  ENDCOLLECTIVE ;  /* 0x000000000000791b */ /* 0x003ff40003800000 */
.L_x_3171:
[----:B------:R-:W-:Y:S05]  /*301c0*/  BSYNC B0 ;  /* 0x0000000000007941 */ /* 0x000fea0003800000 */
.L_x_3170:
[----:B------:R-:W-:Y:S05]  /*301d0*/  BRA `(.L_x_3172) ;  /* 0xffffffa000287947 */ /* 0x000fea000383ffff */
.L_x_3026:
[----:B-1----:R1:W2:Y:S02]  /*301e0*/  SYNCS.PHASECHK.TRANS64.TRYWAIT P0, [R0+URZ+0x36840], R2 ;  /* 0x03684002000075a7 */ /* 0x0022a4000800017f */
[----:B--2---:R-:W-:Y:S05]  /*301f0*/  @!P0 NANOSLEEP.SYNCS 0x989680 ;  /* 0x009896800000895d */ /* 0x004fea0003900000 */
[----:B------:R-:W2:Y:S02]  /*30200*/  @!P0 SYNCS.PHASECHK.TRANS64 P0, [R0+URZ+0x36840], R2 ;  /* 0x03684002000085a7 */ /* 0x000ea4000800007f */
[----:B--2---:R-:W-:Y:S05]  /*30210*/  @!P0 BRA `(.L_x_3026) ;  /* 0xfffffffc00f08947 */ /* 0x004fea000383ffff */
[----:B------:R-:W-:Y:S05]  /*30220*/  BRA `(.L_x_3173) ;  /* 0xffffffa000947947 */ /* 0x000fea000383ffff */
.L_x_3030:
        /* <DEDUP_REMOVED lines=8> */
.L_x_3174:
[----:B------:R-:W-:Y:S02]  /*302b0*/  IMAD.MOV.U32 R13, RZ, RZ, R3 ;  /* 0x000000ffff0d7224 */ /* 0x000fe400078e0003 */
[----:B------:R-:W-:-:S07]  /*302c0*/  IMAD.MOV.U32 R4, RZ, RZ, R14 ;  /* 0x000000ffff047224 */ /* 0x000fce00078e000e */
[----:B------:R-:W-:Y:S05]  /*302d0*/  WARPSYNC.COLLECTIVE R15, `(.L_x_3175) ;  /* 0x000000000f087348 */ /* 0x000fea0003c00000 */
[----:B------:R0:W1:Y:S02]  /*302e0*/  SHFL.IDX P6, R14, R13, R12, R11 ;  /* 0x0000000c0d0e7389 */ /* 0x00006400000c000b */
[----:B01----:R-:W-:Y:S01]  /*302f0*/  ENDCOLLECTIVE ;  /* 0x000000000000791b */ /* 0x003fe20003800000 */
.L_x_3175:
[----:B------:R-:W-:Y:S02]  /*30300*/  IMAD.MOV.U32 R13, RZ, RZ, R2 ;  /* 0x000000ffff0d7224 */ /* 0x000fe400078e0002 */
[----:B------:R-:W-:Y:S02]  /*30310*/  IMAD.MOV.U32 R12, RZ, RZ, 0x1 ;  /* 0x00000001ff0c7424 */ /* 0x000fe400078e00ff */
[----:B------:R-:W-:-:S07]  /*30320*/  IMAD.MOV.U32 R5, RZ, RZ, R14 ;  /* 0x000000ffff057224 */ /* 0x000fce00078e000e */
[----:B------:R-:W-:Y:S05]  /*30330*/  WARPSYNC.COLLECTIVE R15, `(.L_x_3176) ;  /* 0x000000000f087348 */ /* 0x000fea0003c00000 */
[----:B------:R0:W1:Y:S02]  /*30340*/  SHFL.IDX P6, R14, R13, R12, R11 ;  /* 0x0000000c0d0e7389 */ /* 0x00006400000c000b */
[----:B01----:R-:W-:Y:S01]  /*30350*/  ENDCOLLECTIVE ;  /* 0x000000000000791b */ /* 0x003fe20003800000 */
.L_x_3176:
[----:B------:R-:W-:Y:S02]  /*30360*/  IMAD.MOV.U32 R13, RZ, RZ, R3 ;  /* 0x000000ffff0d7224 */ /* 0x000fe400078e0003 */
[----:B------:R-:W-:Y:S02]  /*30370*/  IMAD R0, R8, R7, RZ ;  /* 0x0000000708007224 */ /* 0x000fe400078e02ff */
[----:B------:R-:W0:Y:S02]  /*30380*/  S2R R8, SR_TID.X ;  /* 0x0000000000087919 */ /* 0x000e240000002100 */
[----:B0-----:R-:W-:-:S04]  /*30390*/  LOP3.LUT R8, R8, 0x7f, RZ, 0xc0, !PT ;  /* 0x0000007f08087812 */ /* 0x001fc800078ec0ff */
[----:B------:R-:W-:-:S05]  /*303a0*/  SHF.R.U32.HI R8, RZ, 0x3, R8 ;  /* 0x00000003ff087819 */ /* 0x000fca0000011608 */
[----:B------:R-:W-:Y:S02]  /*303b0*/  IMAD R17, R17, 0x80, R8 ;  /* 0x0000008011117824 */ /* 0x000fe400078e0208 */
[----:B------:R-:W-:-:S07]  /*303c0*/  IMAD.MOV.U32 R8, RZ, RZ, R14 ;  /* 0x000000ffff087224 */ /* 0x000fce00078e000e */
[----:B------:R-:W-:Y:S05]  /*303d0*/  WARPSYNC.COLLECTIVE R15, `(.L_x_3177) ;  /* 0x000000000f087348 */ /* 0x000fea0003c00000 */
[----:B------:R0:W1:Y:S02]  /*303e0*/  SHFL.IDX P6, R14, R13, R12, R11 ;  /* 0x0000000c0d0e7389 */ /* 0x00006400000c000b */
[----:B01----:R-:W-:Y:S01]  /*303f0*/  ENDCOLLECTIVE ;  /* 0x000000000000791b */ /* 0x003fe20003800000 */
.L_x_3177:
[----:B------:R-:W-:-:S13]  /*30400*/  ISETP.GE.AND P3, PT, R17, R0, PT ;  /* 0x000000001100720c */ /* 0x000fda0003f66270 */
[----:B------:R-:W-:Y:S01]  /*30410*/  @!P3 LEA R5, P5, R10, R5, 0x1 ;  /* 0x000000050a05b211 */ /* 0x000fe200078a08ff */
[----:B------:R-:W-:Y:S02]  /*30420*/  IMAD.MOV.U32 R13, RZ, RZ, R2 ;  /* 0x000000ffff0d7224 */ /* 0x000fe400078e0002 */
[----:B------:R-:W-:Y:S02]  /*30430*/  IMAD.MOV.U32 R12, RZ, RZ, 0x2 ;  /* 0x00000002ff0c7424 */ /* 0x000fe400078e00ff */
[----:B------:R-:W-:-:S05]  /*30440*/  @!P3 IMAD.X R4, RZ, RZ, R4, P5 ;  /* 0x000000ffff04b224 */ /* 0x000fca00028e0604 */
[----:B------:R-:W-:Y:S01]  /*30450*/  @!P3 LOP3.LUT R5, R5, R4, RZ, 0x3c, !PT ;  /* 0x000000040505b212 */ /* 0x000fe200078e3cff */
[----:B------:R-:W-:-:S07]  /*30460*/  IMAD.MOV.U32 R6, RZ, RZ, R14 ;  /* 0x000000ffff067224 */ /* 0x000fce00078e000e */
[----:B------:R-:W-:Y:S05]  /*30470*/  WARPSYNC.COLLECTIVE R15, `(.L_x_3178) ;  /* 0x000000000f087348 */ /* 0x000fea0003c00000 */
[----:B------:R0:W1:Y:S02]  /*30480*/  SHFL.IDX P6, R14, R13, R12, R11 ;  /* 0x0000000c0d0e7389 */ /* 0x00006400000c000b */
[----:B01----:R-:W-:Y:S01]  /*30490*/  ENDCOLLECTIVE ;  /* 0x000000000000791b */ /* 0x003fe20003800000 */
.L_x_3178:
[----:B------:R-:W-:-:S04]  /*304a0*/  @!P3 LOP3.LUT R4, R5, R4, RZ, 0x3c, !PT ;  /* 0x000000040504b212 */ /* 0x000fc800078e3cff */
[----:B------:R-:W-:-:S05]  /*304b0*/  @!P3 LOP3.LUT R5, R5, R4, RZ, 0x3c, !PT ;  /* 0x000000040505b212 */ /* 0x000fca00078e3cff */
[----:B------:R-:W-:Y:S01]  /*304c0*/  @!PT LDS RZ, [RZ] ;  /* 0x00000000fffff984 */ /* 0x000fe20000000800 */
[----:B------:R-:W-:Y:S01]  /*304d0*/  @!PT LDS RZ, [RZ] ;  /* 0x00000000fffff984 */ /* 0x000fe20000000800 */
[----:B------:R-:W-:Y:S01]  /*304e0*/  @!PT LDS RZ, [RZ] ;  /* 0x00000000fffff984 */ /* 0x000fe20000000800 */
[----:B------:R-:W-:Y:S04]  /*304f0*/  @!P3 LDGSTS.E.BYPASS.LTC128B.128 [R9+0x15400], desc[UR60][R4.64], !P2 ;  /* 0x154000000409bfae */ /* 0x000fe8000d101d7c */
[----:B------:R-:W-:Y:S01]  /*30500*/  @!P3 LDGSTS.E.BYPASS.LTC128B.128 [R9+0x19400], desc[UR60][R4.64+0x80], !P1 ;  /* 0x194000800409bfae */ /* 0x000fe2000c901d7c */
[----:B------:R-:W-:-:S03]  /*30510*/  IMAD.MOV.U32 R13, RZ, RZ, R3 ;  /* 0x000000ffff0d7224 */ /* 0x000fc600078e0003 */
[----:B------:R0:W-:Y:S02]  /*30520*/  @!P3 LDGSTS.E.BYPASS.LTC128B.128 [R9+0x1d400], desc[UR60][R4.64+0x100], !P0 ;  /* 0x1d4001000409bfae */ /* 0x0001e4000c101d7c */
[----:B0-----:R-:W-:-:S05]  /*30530*/  VIADD R4, R17, 0x10 ;  /* 0x0000001011047836 */ /* 0x001fca0000000000 */
[----:B------:R-:W-:-:S13]  /*30540*/  ISETP.GE.AND P3, PT, R4, R0, PT ;  /* 0x000000000400720c */ /* 0x000fda0003f66270 */
[----:B------:R-:W-:-:S05]  /*30550*/  @!P3 LEA R7, P5, R10, R6, 0x1 ;  /* 0x000000060a07b211 */ /* 0x000fca00078a08ff */
[----:B------:R-:W-:Y:S02]  /*30560*/  @!P3 IMAD.X R6, RZ, RZ, R8, P5 ;  /* 0x000000ffff06b224 */ /* 0x000fe400028e0608 */
[----:B------:R-:W-:Y:S02]  /*30570*/  @!P3 IMAD.MOV.U32 R4, RZ, RZ, R7 ;  /* 0x000000ffff04b224 */ /* 0x000fe400078e0007 */
[----:B------:R-:W-:Y:S02]  /*30580*/  @!P3 IMAD.MOV.U32 R5, RZ, RZ, R6 ;  /* 0x000000ffff05b224 */ /* 0x000fe400078e0006 */
[----:B------:R-:W-:-:S07]  /*30590*/  IMAD.MOV.U32 R6, RZ, RZ, R14 ;  /* 0x000000ffff067224 */ /* 0x000fce00078e000e */
[----:B------:R-:W-:Y:S05]  /*305a0*/  WARPSYNC.COLLECTIVE R15, `(.L_x_3179) ;  /* 0x000000000f087348 */ /* 0x000fea0003c00000 */
[----:B------:R0:W1:Y:S02]  /*305b0*/  SHFL.IDX P6, R14, R13, R12, R11 ;  /* 0x0000000c0d0e7389 */ /* 0x00006400000c000b */
[----:B01----:R-:W-:Y:S01]  /*305c0*/  ENDCOLLECTIVE ;  /* 0x000000000000791b */ /* 0x003fe20003800000 */
.L_x_3179:
[----:B------:R-:W-:Y:S01]  /*305d0*/  @!PT LDS RZ, [RZ] ;  /* 0x00000000fffff984 */ /* 0x000fe20000000800 */
[----:B------:R-:W-:Y:S01]  /*305e0*/  @!PT LDS RZ, [RZ] ;  /* 0x00000000fffff984 */ /* 0x000fe20000000800 */
[----:B------:R-:W-:Y:S01]  /*305f0*/  @!PT LDS RZ, [RZ] ;  /* 0x00000000fffff984 */ /* 0x000fe20000000800 */
[----:B------:R-:W-:Y:S04]  /*30600*/  @!P3 LDGSTS.E.BYPASS.LTC128B.128 [R9+0x15c00], desc[UR60][R4.64], !P2 ;  /* 0x15c000000409bfae */ /* 0x000fe8000d101d7c */
[----:B------:R-:W-:Y:S04]  /*30610*/  @!P3 LDGSTS.E.BYPASS.LTC128B.128 [R9+0x19c00], desc[UR60][R4.64+0x80], !P1 ;  /* 0x19c000800409bfae */ /* 0x000fe8000c901d7c */
[----:B------:R0:W-:Y:S01]  /*30620*/  @!P3 LDGSTS.E.BYPASS.LTC128B.128 [R9+0x1dc00], desc[UR60][R4.64+0x100], !P0 ;  /* 0x1dc001000409bfae */ /* 0x0001e2000c101d7c */
[----:B------:R-:W-:Y:S02]  /*30630*/  IMAD.MOV.U32 R13, RZ, RZ, R2 ;  /* 0x000000ffff0d7224 */ /* 0x000fe400078e0002 */
[----:B------:R-:W-:-:S02]  /*30640*/  IMAD.MOV.U32 R12, RZ, RZ, 0x3 ;  /* 0x00000003ff0c7424 */ /* 0x000fc400078e00ff */
[----:B0-----:R-:W-:-:S05]  /*30650*/  VIADD R4, R17, 0x20 ;  /* 0x0000002011047836 */ /* 0x001fca0000000000 */
[----:B------:R-:W-:Y:S01]  /*30660*/  ISETP.GE.AND P3, PT, R4, R0, PT ;  /* 0x000000000400720c */ /* 0x000fe20003f66270 */
[----:B------:R-:W-:-:S12]  /*30670*/  IMAD.MOV.U32 R4, RZ, RZ, R14 ;  /* 0x000000ffff047224 */ /* 0x000fd800078e000e */
[----:B------:R-:W-:Y:S05]  /*30680*/  WARPSYNC.COLLECTIVE R15, `(.L_x_3180) ;  /* 0x000000000f087348 */ /* 0x000fea0003c00000 */
[----:B------:R0:W1:Y:S02]  /*30690*/  SHFL.IDX P6, R14, R13, R12, R11 ;  /* 0x0000000c0d0e7389 */ /* 0x00006400000c000b */
[----:B01----:R-:W-:Y:S01]  /*306a0*/  ENDCOLLECTIVE ;  /* 0x000000000000791b */ /* 0x003fe20003800000 */
.L_x_3180:
[----:B------:R-:W-:Y:S01]  /*306b0*/  @!P3 LEA R7, P4, R10, R4, 0x1 ;  /* 0x000000040a07b211 */ /* 0x000fe200078808ff */
[----:B------:R-:W-:-:S04]  /*306c0*/  IMAD.MOV.U32 R13, RZ, RZ, R3 ;  /* 0x000000ffff0d7224 */ /* 0x000fc800078e0003 */
[----:B------:R-:W-:-:S04]  /*306d0*/  @!P3 IMAD.X R4, RZ, RZ, R6, P4 ;  /* 0x000000ffff04b224 */ /* 0x000fc800020e0606 */
[----:B------:R-:W-:Y:S02]  /*306e0*/  @!P3 IMAD.MOV.U32 R5, RZ, RZ, R4 ;  /* 0x000000ffff05b224 */ /* 0x000fe400078e0004 */
[----:B------:R-:W-:Y:S02]  /*306f0*/  @!P3 IMAD.MOV.U32 R4, RZ, RZ, R7 ;  /* 0x000000ffff04b224 */ /* 0x000fe400078e0007 */
[----:B------:R-:W-:-:S07]  /*30700*/  IMAD.MOV.U32 R6, RZ, RZ, R14 ;  /* 0x000000ffff067224 */ /* 0x000fce00078e000e */
[----:B------:R-:W-:Y:S05]  /*30710*/  WARPSYNC.COLLECTIVE R15, `(.L_x_3181) ;  /* 0x000000000f087348 */ /* 0x000fea0003c00000 */
[----:B------:R0:W1:Y:S02]  /*30720*/  SHFL.IDX P6, R14, R13, R12, R11 ;  /* 0x0000000c0d0e7389 */ /* 0x00006400000c000b */
[----:B01----:R-:W-:Y:S01]  /*30730*/  ENDCOLLECTIVE ;  /* 0x000000000000791b */ /* 0x003fe20003800000 */
.L_x_3181:
        /* <DEDUP_REMOVED lines=14> */
.L_x_3182:
[----:B------:R-:W-:Y:S01]  /*30820*/  @!P3 LEA R5, P4, R10, R4, 0x1 ;  /* 0x000000040a05b211 */ /* 0x000fe200078808ff */
[----:B------:R-:W-:-:S04]  /*30830*/  IMAD.MOV.U32 R13, RZ, RZ, R3 ;  /* 0x000000ffff0d7224 */ /* 0x000fc800078e0003 */
[----:B------:R-:W-:-:S05]  /*30840*/  @!P3 IMAD.X R4, RZ, RZ, R6, P4 ;  /* 0x000000ffff04b224 */ /* 0x000fca00020e0606 */
[----:B------:R-:W-:Y:S01]  /*30850*/  @!P3 LOP3.LUT R5, R5, R4, RZ, 0x3c, !PT ;  /* 0x000000040505b212 */ /* 0x000fe200078e3cff */
[----:B------:R-:W-:-:S03]  /*30860*/  IMAD.MOV.U32 R6, RZ, RZ, R14 ;  /* 0x000000ffff067224 */ /* 0x000fc600078e000e */
[----:B------:R-:W-:-:S07]  /*30870*/  @!P3 LOP3.LUT R4, R5, R4, RZ, 0x3c, !PT ;  /* 0x000000040504b212 */ /* 0x000fce00078e3cff */
[----:B------:R-:W-:Y:S05]  /*30880*/  WARPSYNC.COLLECTIVE R15, `(.L_x_3183) ;  /* 0x000000000f087348 */ /* 0x000fea0003c00000 */
[----:B------:R0:W1:Y:S02]  /*30890*/  SHFL.IDX P6, R14, R13, R12, R11 ;  /* 0x0000000c0d0e7389 */ /* 0x00006400000c000b */
[----:B01----:R-:W-:Y:S01]  /*308a0*/  ENDCOLLECTIVE ;  /* 0x000000000000791b */ /* 0x003fe20003800000 */
.L_x_3183:
[----:B------:R-:W-:-:S05]  /*308b0*/  @!P3 LOP3.LUT R5, R5, R4, RZ, 0x3c, !PT ;  /* 0x000000040505b212 */ /* 0x000fca00078e3cff */
[----:B------:R-:W-:Y:S01]  /*308c0*/  @!PT LDS RZ, [RZ] ;  /* 0x00000000fffff984 */ /* 0x000fe20000000800 */
[----:B------:R-:W-:Y:S01]  /*308d0*/  @!PT LDS RZ, [RZ] ;  /* 0x00000000fffff984 */ /* 0x000fe20000000800 */
[----:B------:R-:W-:Y:S01]  /*308e0*/  @!PT LDS RZ, [RZ] ;  /* 0x00000000fffff984 */ /* 0x000fe20000000800 */
[----:B------:R-:W-:Y:S04]  /*308f0*/  @!P3 LDGSTS.E.BYPASS.LTC128B.128 [R9+0x16c00], desc[UR60][R4.64], !P2 ;  /* 0x16c000000409bfae */ /* 0x000fe8000d101d7c */
[----:B------:R-:W-:Y:S01]  /*30900*/  @!P3 LDGSTS.E.BYPASS.LTC128B.128 [R9+0x1ac00], desc[UR60][R4.64+0x80], !P1 ;  /* 0x1ac000800409bfae */ /* 0x000fe2000c901d7c */
[----:B------:R-:W-:-:S03]  /*30910*/  IMAD.MOV.U32 R13, RZ, RZ, R2 ;  /* 0x000000ffff0d7224 */ /* 0x000fc600078e0002 */
[----:B------:R0:W-:Y:S01]  /*30920*/  @!P3 LDGSTS.E.BYPASS.LTC128B.128 [R9+0x1ec00], desc[UR60][R4.64+0x100], !P0 ;  /* 0x1ec001000409bfae */ /* 0x0001e2000c101d7c */
[----:B------:R-:W-:Y:S02]  /*30930*/  IMAD.MOV.U32 R12, RZ, RZ, 0x5 ;  /* 0x00000005ff0c7424 */ /* 0x000fe400078e00ff */
[----:B0-----:R-:W-:-:S05]  /*30940*/  VIADD R4, R17, 0x40 ;  /* 0x0000004011047836 */ /* 0x001fca0000000000 */
[----:B------:R-:W-:Y:S01]  /*30950*/  ISETP.GE.AND P3, PT, R4, R0, PT ;  /* 0x000000000400720c */ /* 0x000fe20003f66270 */
[----:B------:R-:W-:-:S12]  /*30960*/  IMAD.MOV.U32 R4, RZ, RZ, R14 ;  /* 0x000000ffff047224 */ /* 0x000fd800078e000e */
[----:B------:R-:W-:Y:S05]  /*30970*/  WARPSYNC.COLLECTIVE R15, `(.L_x_3184) ;  /* 0x000000000f087348 */ /* 0x000fea0003c00000 */
[----:B------:R0:W1:Y:S02]  /*30980*/  SHFL.IDX P6, R14, R13, R12, R11 ;  /* 0x0000000c0d0e7389 */ /* 0x00006400000c000b */
[----:B01----:R-:W-:Y:S01]  /*30990*/  ENDCOLLECTIVE ;  /* 0x000000000000791b */ /* 0x003fe20003800000 */
.L_x_3184:
        /* <DEDUP_REMOVED lines=9> */
.L_x_3185:
        /* <DEDUP_REMOVED lines=15> */
.L_x_3186:
        /* <DEDUP_REMOVED lines=9> */
.L_x_3187:
        /* <DEDUP_REMOVED lines=9> */
[----:B0-----:R-:W-:Y:S02]  /*30c40*/  VIADD R5, R17, 0x60 ;  /* 0x0000006011057836 */ /* 0x001fe40000000000 */
[----:B------:R-:W-:-:S07]  /*30c50*/  IMAD.MOV.U32 R4, RZ, RZ, R14 ;  /* 0x000000ffff047224 */ /* 0x000fce00078e000e */
[----:B------:R-:W-:Y:S05]  /*30c60*/  WARPSYNC.COLLECTIVE R15, `(.L_x_3188) ;  /* 0x000000000f087348 */ /* 0x000fea0003c00000 */
[----:B------:R0:W1:Y:S02]  /*30c70*/  SHFL.IDX P6, R14, R13, R12, R11 ;  /* 0x0000000c0d0e7389 */ /* 0x00006400000c000b */
[----:B01----:R-:W-:Y:S01]  /*30c80*/  ENDCOLLECTIVE ;  /* 0x000000000000791b */ /* 0x003fe20003800000 */
.L_x_3188:
[----:B------:R-:W-:-:S13]  /*30c90*/  ISETP.GE.AND P4, PT, R5, R0, PT ;  /* 0x000000000500720c */ /* 0x000fda0003f86270 */
[----:B------:R-:W-:Y:S01]  /*30ca0*/  @!P4 LEA R5, P3, R10, R4, 0x1 ;  /* 0x000000040a05c211 */ /* 0x000fe200078608ff */
[----:B------:R-:W-:-:S04]  /*30cb0*/  IMAD.MOV.U32 R13, RZ, RZ, R3 ;  /* 0x000000ffff0d7224 */ /* 0x000fc800078e0003 */
[----:B------:R-:W-:-:S05]  /*30cc0*/  @!P4 IMAD.X R4, RZ, RZ, R6, P3 ;  /* 0x000000ffff04c224 */ /* 0x000fca00018e0606 */
[----:B------:R-:W-:-:S04]  /*30cd0*/  @!P4 LOP3.LUT R5, R5, R4, RZ, 0x3c, !PT ;  /* 0x000000040505c212 */ /* 0x000fc800078e3cff */
[----:B------:R-:W-:-:S04]  /*30ce0*/  @!P4 LOP3.LUT R4, R5, R4, RZ, 0x3c, !PT ;  /* 0x000000040504c212 */ /* 0x000fc800078e3cff */
[----:B------:R-:W-:-:S05]  /*30cf0*/  @!P4 LOP3.LUT R5, R5, R4, RZ, 0x3c, !PT ;  /* 0x000000040505c212 */ /* 0x000fca00078e3cff */
        /* <DEDUP_REMOVED lines=10> */
.L_x_3189:
[----:B------:R-:W-:Y:S01]  /*30da0*/  IMAD.MOV.U32 R3, RZ, RZ, R14 ;  /* 0x000000ffff037224 */ /* 0x000fe200078e000e */
[----:B------:R-:W-:Y:S06]  /*30db0*/  BRA `(.L_x_3190) ;  /* 0xffffffa400807947 */ /* 0x000fec000383ffff */
.L_x_3035:
[----:B0-----:R-:W3:Y:S02]  /*30dc0*/  LDL R2, [R1+0x4] ;  /* 0x0000040001027983 */ /* 0x001ee40000100800 */
[----:B---3--:R0:W1:Y:S02]  /*30dd0*/  SYNCS.PHASECHK.TRANS64.TRYWAIT P0, [R2+URZ+0x36820], R0 ;  /* 0x03682000020075a7 */ /* 0x008064000800017f */
[----:B-1----:R-:W-:Y:S05]  /*30de0*/  @!P0 NANOSLEEP.SYNCS 0x989680 ;  /* 0x009896800000895d */ /* 0x002fea0003900000 */
[----:B------:R-:W1:Y:S02]  /*30df0*/  @!P0 SYNCS.PHASECHK.TRANS64 P0, [R2+URZ+0x36820], R0 ;  /* 0x03682000020085a7 */ /* 0x000e64000800007f */
[----:B-1----:R-:W-:Y:S05]  /*30e00*/  @!P0 BRA `(.L_x_3035) ;  /* 0xfffffffc00ec8947 */ /* 0x002fea000383ffff */
[----:B------:R-:W-:Y:S05]  /*30e10*/  BRA `(.L_x_3191) ;  /* 0xffffffa400f87947 */ /* 0x000fea000383ffff */
.L_x_3044:
[----:B-1----:R1:W2:Y:S02]  /*30e20*/  SYNCS.PHASECHK.TRANS64.TRYWAIT P0, [R3+URZ+0x36840], R0 ;  /* 0x03684000030075a7 */ /* 0x0022a4000800017f */
[----:B--2---:R-:W-:Y:S05]  /*30e30*/  @!P0 NANOSLEEP.SYNCS 0x989680 ;  /* 0x009896800000895d */ /* 0x004fea0003900000 */
[----:B------:R-:W2:Y:S02]  /*30e40*/  @!P0 SYNCS.PHASECHK.TRANS64 P0, [R3+URZ+0x36840], R0 ;  /* 0x03684000030085a7 */ /* 0x000ea4000800007f */
[----:B--2---:R-:W-:Y:S05]  /*30e50*/  @!P0 BRA `(.L_x_3044) ;  /* 0xfffffffc00f08947 */ /* 0x004fea000383ffff */
[----:B------:R-:W-:Y:S05]  /*30e60*/  BRA `(.L_x_3192) ;  /* 0xffffffa800bc7947 */ /* 0x000fea000383ffff */
.L_x_3051:
[----:B0-----:R0:W1:Y:S02]  /*30e70*/  SYNCS.PHASECHK.TRANS64.TRYWAIT P0, [R3+URZ+0x60], R0 ;  /* 0x00006000030075a7 */ /* 0x001064000800017f */
[----:B-1----:R-:W-:Y:S05]  /*30e80*/  @!P0 NANOSLEEP.SYNCS 0x989680 ;  /* 0x009896800000895d */ /* 0x002fea0003900000 */
[----:B------:R-:W1:Y:S02]  /*30e90*/  @!P0 SYNCS.PHASECHK.TRANS64 P0, [R3+URZ+0x60], R0 ;  /* 0x00006000030085a7 */ /* 0x000e64000800007f */
[----:B-1----:R-:W-:Y:S05]  /*30ea0*/  @!P0 BRA `(.L_x_3051) ;  /* 0xfffffffc00f08947 */ /* 0x002fea000383ffff */
[----:B------:R-:W-:Y:S05]  /*30eb0*/  BRA `(.L_x_3193) ;  /* 0xffffffac00d87947 */ /* 0x000fea000383ffff */
.L_x_3061:
[----:B--2---:R2:W3:Y:S02]  /*30ec0*/  SYNCS.PHASECHK.TRANS64.TRYWAIT P0, [R3+URZ+0x36840], R2 ;  /* 0x03684002030075a7 */ /* 0x0044e4000800017f */
[----:B---3--:R-:W-:Y:S05]  /*30ed0*/  @!P0 NANOSLEEP.SYNCS 0x989680 ;  /* 0x009896800000895d */ /* 0x008fea0003900000 */
[----:B------:R-:W3:Y:S02]  /*30ee0*/  @!P0 SYNCS.PHASECHK.TRANS64 P0, [R3+URZ+0x36840], R2 ;  /* 0x03684002030085a7 */ /* 0x000ee4000800007f */
[----:B---3--:R-:W-:Y:S05]  /*30ef0*/  @!P0 BRA `(.L_x_3061) ;  /* 0xfffffffc00f08947 */ /* 0x008fea000383ffff */
[----:B------:R-:W-:Y:S05]  /*30f00*/  BRA `(.L_x_3194) ;  /* 0xffffffb400bc7947 */ /* 0x000fea000383ffff */
.L_x_3068:
[----:B0-----:R0:W2:Y:S02]  /*30f10*/  SYNCS.PHASECHK.TRANS64.TRYWAIT P0, [R2+URZ+0x60], R3 ;  /* 0x00006003020075a7 */ /* 0x0010a4000800017f */
[----:B--2---:R-:W-:Y:S05]  /*30f20*/  @!P0 NANOSLEEP.SYNCS 0x989680 ;  /* 0x009896800000895d */ /* 0x004fea0003900000 */
[----:B------:R-:W2:Y:S02]  /*30f30*/  @!P0 SYNCS.PHASECHK.TRANS64 P0, [R2+URZ+0x60], R3 ;  /* 0x00006003020085a7 */ /* 0x000ea4000800007f */
[----:B--2---:R-:W-:Y:S05]  /*30f40*/  @!P0 BRA `(.L_x_3068) ;  /* 0xfffffffc00f08947 */ /* 0x004fea000383ffff */
[----:B------:R-:W-:Y:S05]  /*30f50*/  BRA `(.L_x_3195) ;  /* 0xffffffb800d87947 */ /* 0x000fea000383ffff */
.L_x_3078:
[----:B---3--:R3:W4:Y:S02]  /*30f60*/  SYNCS.PHASECHK.TRANS64.TRYWAIT P0, [R2+URZ+0x36840], R3 ;  /* 0x03684003020075a7 */ /* 0x008724000800017f */
[----:B----4-:R-:W-:Y:S05]  /*30f70*/  @!P0 NANOSLEEP.SYNCS 0x989680 ;  /* 0x009896800000895d */ /* 0x010fea0003900000 */
[----:B------:R-:W4:Y:S02]  /*30f80*/  @!P0 SYNCS.PHASECHK.TRANS64 P0, [R2+URZ+0x36840], R3 ;  /* 0x03684003020085a7 */ /* 0x000f24000800007f */
[----:B----4-:R-:W-:Y:S05]  /*30f90*/  @!P0 BRA `(.L_x_3078) ;  /* 0xfffffffc00f08947 */ /* 0x010fea000383ffff */
[----:B------:R-:W-:Y:S05]  /*30fa0*/  BRA `(.L_x_3196) ;  /* 0xffffffc0008c7947 */ /* 0x000fea000383ffff */
.L_x_3085:
[----:B0-----:R0:W2:Y:S02]  /*30fb0*/  SYNCS.PHASECHK.TRANS64.TRYWAIT P0, [R2+URZ+0x60], R5 ;  /* 0x00006005020075a7 */ /* 0x0010a4000800017f */
[----:B--2---:R-:W-:Y:S05]  /*30fc0*/  @!P0 NANOSLEEP.SYNCS 0x989680 ;  /* 0x009896800000895d */ /* 0x004fea0003900000 */
[----:B------:R-:W2:Y:S02]  /*30fd0*/  @!P0 SYNCS.PHASECHK.TRANS64 P0, [R2+URZ+0x60], R5 ;  /* 0x00006005020085a7 */ /* 0x000ea4000800007f */
[----:B--2---:R-:W-:Y:S05]  /*30fe0*/  @!P0 BRA `(.L_x_3085) ;  /* 0xfffffffc00f08947 */ /* 0x004fea000383ffff */
[----:B------:R-:W-:Y:S05]  /*30ff0*/  BRA `(.L_x_3197) ;  /* 0xffffffc400a87947 */ /* 0x000fea000383ffff */
.L_x_3097:
[----:B0-----:R0:W2:Y:S02]  /*31000*/  SYNCS.PHASECHK.TRANS64.TRYWAIT P0, [R0+URZ+0x36860], R2 ;  /* 0x03686002000075a7 */ /* 0x0010a4000800017f */
[----:B--2---:R-:W-:Y:S05]  /*31010*/  @!P0 NANOSLEEP.SYNCS 0x989680 ;  /* 0x009896800000895d */ /* 0x004fea0003900000 */
[----:B------:R-:W2:Y:S02]  /*31020*/  @!P0 SYNCS.PHASECHK.TRANS64 P0, [R0+URZ+0x36860], R2 ;  /* 0x03686002000085a7 */ /* 0x000ea4000800007f */
[----:B--2---:R-:W-:Y:S05]  /*31030*/  @!P0 BRA `(.L_x_3097) ;  /* 0xfffffffc00f08947 */ /* 0x004fea000383ffff */
[----:B------:R-:W-:Y:S05]  /*31040*/  BRA `(.L_x_3198) ;  /* 0xffffffcc00407947 */ /* 0x000fea000383ffff */
.L_x_3105:
[----:B------:R-:W-:Y:S01]  /*31050*/  BSSY B0, `(.L_x_3199) ;  /* 0x0000008000007945 */ /* 0x000fe20003800000 */
[----:B------:R-:W-:Y:S02]  /*31060*/  IMAD.MOV.U32 R13, RZ, RZ, R16 ;  /* 0x000000ffff0d7224 */ /* 0x000fe400078e0010 */
[----:B------:R-:W-:Y:S02]  /*31070*/  IMAD.MOV.U32 R12, RZ, RZ, RZ ;  /* 0x000000ffff0c7224 */ /* 0x000fe400078e00ff */
[----:B------:R-:W-:Y:S02]  /*31080*/  IMAD.MOV.U32 R11, RZ, RZ, 0x1f ;  /* 0x0000001fff0b7424 */ /* 0x000fe400078e00ff */
[----:B------:R-:W-:-:S07]  /*31090*/  IMAD.MOV.U32 R15, RZ, RZ, -0x1 ;  /* 0xffffffffff0f7424 */ /* 0x000fce00078e00ff */
[----:B-1---5:R-:W-:Y:S05]  /*310a0*/  WARPSYNC.COLLECTIVE R15, `(.L_x_3200) ;  /* 0x000000000f087348 */ /* 0x022fea0003c00000 */
[----:B------:R0:W2:Y:S02]  /*310b0*/  SHFL.IDX P6, R14, R13, R12, R11 ;  /* 0x0000000c0d0e7389 */ /* 0x0000a400000c000b */
[----:B012--5:R-:W-:Y:S01]  /*310c0*/  ENDCOLLECTIVE ;  /* 0x000000000000791b */ /* 0x027fe20003800000 */
.L_x_3200:
[----:B------:R-:W-:Y:S05]  /*310d0*/  BSYNC B0 ;  /* 0x0000000000007941 */ /* 0x000fea0003800000 */
.L_x_3199:
        /* <DEDUP_REMOVED lines=9> */
.L_x_3201:
        /* <DEDUP_REMOVED lines=18> */
.L_x_3202:
        /* <DEDUP_REMOVED lines=8> */
.L_x_3203:
        /* <DEDUP_REMOVED lines=8> */
.L_x_3204:
        /* <DEDUP_REMOVED lines=8> */
.L_x_3205:
        /* <DEDUP_REMOVED lines=8> */
.L_x_3206:
        /* <DEDUP_REMOVED lines=9> */
.L_x_3207:
[----:B------:R-:W-:Y:S01]  /*31520*/  IMAD.MOV.U32 R16, RZ, RZ, R14 ;  /* 0x000000ffff107224 */ /* 0x000fe200078e000e */
[----:B------:R-:W-:Y:S06]  /*31530*/  BRA `(.L_x_3208) ;  /* 0xffffffd000047947 */ /* 0x000fec000383ffff */
.L_x_3110:
        /* <DEDUP_REMOVED lines=8> */
.L_x_3210:
[----:B------:R-:W-:Y:S05]  /*315c0*/  BSYNC B0 ;  /* 0x0000000000007941 */ /* 0x000fea0003800000 */
.L_x_3209:
        /* <DEDUP_REMOVED lines=10> */
.L_x_3211:
        /* <DEDUP_REMOVED lines=8> */
.L_x_3212:
        /* <DEDUP_REMOVED lines=8> */
.L_x_3213:
        /* <DEDUP_REMOVED lines=8> */
.L_x_3214:
        /* <DEDUP_REMOVED lines=9> */
.L_x_3215:
[----:B------:R-:W-:Y:S01]  /*31880*/  IMAD.MOV.U32 R16, RZ, RZ, R14 ;  /* 0x000000ffff107224 */ /* 0x000fe200078e000e */
[----:B------:R-:W-:Y:S06]  /*31890*/  BRA `(.L_x_3216) ;  /* 0xffffffcc00c87947 */ /* 0x000fec000383ffff */
.L_x_3112:
[----:B------:R-:W-:Y:S01]  /*318a0*/  BSSY B0, `(.L_x_3217) ;  /* 0x0000006000007945 */ /* 0x000fe20003800000 */
[----:B------:R-:W-:Y:S01]  /*318b0*/  PLOP3.LUT P6, PT, P6, PT, PT, 0x8, 0x0 ;  /* 0x000000000000781c */ /* 0x000fe200037ce170 */
[----:B------:R-:W-:-:S12]  /*318c0*/  IMAD.MOV.U32 R15, RZ, RZ, -0x1 ;  /* 0xffffffffff0f7424 */ /* 0x000fd800078e00ff */
[----:B01---5:R-:W-:Y:S05]  /*318d0*/  WARPSYNC.COLLECTIVE R15, `(.L_x_3218) ;  /* 0x000000000f087348 */ /* 0x023fea0003c00000 */
[----:B------:R-:W-:Y:S01]  /*318e0*/  VOTE.ANY R14, PT, P6 ;  /* 0x00000000000e7806 */ /* 0x000fe200030e0100 */
[----:B01---5:R-:W-:Y:S06]  /*318f0*/  ENDCOLLECTIVE ;  /* 0x000000000000791b */ /* 0x023fec0003800000 */
.L_x_3218:
[----:B------:R-:W-:Y:S05]  /*31900*/  BSYNC B0 ;  /* 0x0000000000007941 */ /* 0x000fea0003800000 */
.L_x_3217:
        /* <DEDUP_REMOVED lines=9> */
.L_x_3219:
[----:B------:R-:W-:Y:S01]  /*319a0*/  IMAD.MOV.U32 R17, RZ, RZ, R14 ;  /* 0x000000ffff117224 */ /* 0x000fe200078e000e */
[----:B------:R-:W-:Y:S06]  /*319b0*/  BRA `(.L_x_3220) ;  /* 0xffffffcc00b87947 */ /* 0x000fec000383ffff */
.L_x_3114:
[----:B------:R-:W-:Y:S01]  /*319c0*/  BSSY B0, `(.L_x_3221) ;  /* 0x0000007000007945 */ /* 0x000fe20003800000 */
[----:B------:R-:W-:Y:S02]  /*319d0*/  IMAD.MOV.U32 R13, RZ, RZ, R2 ;  /* 0x000000ffff0d7224 */ /* 0x000fe400078e0002 */
[----:B------:R-:W-:Y:S02]  /*319e0*/  IMAD.MOV.U32 R11, RZ, RZ, 0x1f ;  /* 0x0000001fff0b7424 */ /* 0x000fe400078e00ff */
[----:B------:R-:W-:-:S07]  /*319f0*/  IMAD.MOV.U32 R15, RZ, RZ, -0x1 ;  /* 0xffffffffff0f7424 */ /* 0x000fce00078e00ff */
[----:B0123-5:R-:W-:Y:S05]  /*31a00*/  WARPSYNC.COLLECTIVE R15, `(.L_x_3222) ;  /* 0x000000000f087348 */ /* 0x02ffea0003c00000 */
[----:B------:R4:W0:Y:S02]  /*31a10*/  SHFL.IDX P6, R14, R13, R12, R11 ;  /* 0x0000000c0d0e7389 */ /* 0x00082400000c000b */
[----:B012345:R-:W-:Y:S01]  /*31a20*/  ENDCOLLECTIVE ;  /* 0x000000000000791b */ /* 0x03ffe20003800000 */
.L_x_3222:
[----:B------:R-:W-:Y:S05]  /*31a30*/  BSYNC B0 ;  /* 0x0000000000007941 */ /* 0x000fea0003800000 */
.L_x_3221:
[----:B------:R-:W-:Y:S01]  /*31a40*/  IMAD.MOV.U32 R2, RZ, RZ, R14 ;  /* 0x000000ffff027224 */ /* 0x000fe200078e000e */
[----:B------:R-:W-:Y:S06]  /*31a50*/  BRA `(.L_x_3223) ;  /* 0xffffffcc00ac7947 */ /* 0x000fec000383ffff */
.L_x_3118:
[----:B0-----:R0:W2:Y:S02]  /*31a60*/  SYNCS.PHASECHK.TRANS64.TRYWAIT P0, [R0+URZ+0x36820], R3 ;  /* 0x03682003000075a7 */ /* 0x0010a4000800017f */
[----:B--2---:R-:W-:Y:S05]  /*31a70*/  @!P0 NANOSLEEP.SYNCS 0x989680 ;  /* 0x009896800000895d */ /* 0x004fea0003900000 */
[----:B------:R-:W2:Y:S02]  /*31a80*/  @!P0 SYNCS.PHASECHK.TRANS64 P0, [R0+URZ+0x36820], R3 ;  /* 0x03682003000085a7 */ /* 0x000ea4000800007f */
[----:B--2---:R-:W-:Y:S05]  /*31a90*/  @!P0 BRA `(.L_x_3118) ;  /* 0xfffffffc00f08947 */ /* 0x004fea000383ffff */
[----:B------:R-:W-:Y:S05]  /*31aa0*/  BRA `(.L_x_3224) ;  /* 0xffffffd400307947 */ /* 0x000fea000383ffff */
.L_x_3119:
        /* <DEDUP_REMOVED lines=8> */
[----:B01-3-5:R-:W-:Y:S05]  /*31b30*/  WARPSYNC.COLLECTIVE R15, `(.L_x_3226) ;  /* 0x000000000f087348 */ /* 0x02bfea0003c00000 */
[----:B------:R2:W4:Y:S02]  /*31b40*/  SHFL.IDX P6, R14, R13, R12, R11 ;  /* 0x0000000c0d0e7389 */ /* 0x00052400000c000b */
[----:B012345:R-:W-:Y:S01]  /*31b50*/  ENDCOLLECTIVE ;  /* 0x000000000000791b */ /* 0x03ffe20003800000 */
.L_x_3226:
[----:B------:R-:W-:Y:S05]  /*31b60*/  BSYNC B0 ;  /* 0x0000000000007941 */ /* 0x000fea0003800000 */
.L_x_3225:
[----:B------:R-:W-:Y:S05]  /*31b70*/  BRA `(.L_x_3227) ;  /* 0xffffffd400187947 */ /* 0x000fea000383ffff */
.L_x_3120:
[----:B------:R-:W-:Y:S01]  /*31b80*/  BSSY B0, `(.L_x_3228) ;  /* 0x0000006000007945 */ /* 0x000fe20003800000 */
[----:B------:R-:W-:-:S07]  /*31b90*/  IMAD.MOV.U32 R15, RZ, RZ, -0x1 ;  /* 0xffffffffff0f7424 */ /* 0x000fce00078e00ff */
[----:B0123-5:R-:W-:Y:S05]  /*31ba0*/  WARPSYNC.COLLECTIVE R15, `(.L_x_3229) ;  /* 0x000000000f0c7348 */ /* 0x02ffea0003c00000 */
[----:B------:R-:W-:Y:S02]  /*31bb0*/  ELECT P6, UR62, PT ;  /* 0x00000000003e782f */ /* 0x000fe400038c0000 */
[----:B------:R-:W-:Y:S01]  /*31bc0*/  MOV R14, UR62 ;  /* 0x0000003e000e7c02 */ /* 0x000fe20008000f00 */
[----:B0123-5:R-:W-:Y:S10]  /*31bd0*/  ENDCOLLECTIVE ;  /* 0x000000000000791b */ /* 0x02fff40003800000 */
.L_x_3229:
[----:B------:R-:W-:Y:S05]  /*31be0*/  BSYNC B0 ;  /* 0x0000000000007941 */ /* 0x000fea0003800000 */
.L_x_3228:
[----:B------:R-:W-:Y:S05]  /*31bf0*/  BRA `(.L_x_3230) ;  /* 0xffffffd4000c7947 */ /* 0x000fea000383ffff */
.L_x_3122:
[----:B0-----:R0:W2:Y:S02]  /*31c00*/  SYNCS.PHASECHK.TRANS64.TRYWAIT P0, [R6+URZ], R5 ;  /* 0x00000005060075a7 */ /* 0x0010a4000800017f */
[----:B--2---:R-:W-:Y:S05]  /*31c10*/  @!P0 NANOSLEEP.SYNCS 0x989680 ;  /* 0x009896800000895d */ /* 0x004fea0003900000 */
[----:B------:R-:W2:Y:S02]  /*31c20*/  @!P0 SYNCS.PHASECHK.TRANS64 P0, [R6+URZ], R5 ;  /* 0x00000005060085a7 */ /* 0x000ea4000800007f */
[----:B--2---:R-:W-:Y:S05]  /*31c30*/  @!P0 BRA `(.L_x_3122) ;  /* 0xfffffffc00f08947 */ /* 0x004fea000383ffff */
[----:B------:R-:W-:Y:S05]  /*31c40*/  BRA `(.L_x_3231) ;  /* 0xffffffd400507947 */ /* 0x000fea000383ffff */
.L_x_3123:
[----:B--2---:R2:W3:Y:S02]  /*31c50*/  SYNCS.PHASECHK.TRANS64.TRYWAIT P0, [R7+URZ], R2 ;  /* 0x00000002070075a7 */ /* 0x0044e4000800017f */
[----:B---3--:R-:W-:Y:S05]  /*31c60*/  @!P0 NANOSLEEP.SYNCS 0x989680 ;  /* 0x009896800000895d */ /* 0x008fea0003900000 */
[----:B------:R-:W3:Y:S02]  /*31c70*/  @!P0 SYNCS.PHASECHK.TRANS64 P0, [R7+URZ], R2 ;  /* 0x00000002070085a7 */ /* 0x000ee4000800007f */
[----:B---3--:R-:W-:Y:S05]  /*31c80*/  @!P0 BRA `(.L_x_3123) ;  /* 0xfffffffc00f08947 */ /* 0x008fea000383ffff */
[----:B------:R-:W-:Y:S05]  /*31c90*/  BRA `(.L_x_3232) ;  /* 0xffffffd400447947 */ /* 0x000fea000383ffff */
.L_x_3125:
[----:B---3--:R3:W4:Y:S02]  /*31ca0*/  SYNCS.PHASECHK.TRANS64.TRYWAIT P0, [R4+URZ], R5 ;  /* 0x00000005040075a7 */ /* 0x008724000800017f */
[----:B----4-:R-:W-:Y:S05]  /*31cb0*/  @!P0 NANOSLEEP.SYNCS 0x989680 ;  /* 0x009896800000895d */ /* 0x010fea0003900000 */
[----:B------:R-:W4:Y:S02]  /*31cc0*/  @!P0 SYNCS.PHASECHK.TRANS64 P0, [R4+URZ], R5 ;  /* 0x00000005040085a7 */ /* 0x000f24000800007f */
[----:B----4-:R-:W-:Y:S05]  /*31cd0*/  @!P0 BRA `(.L_x_3125) ;  /* 0xfffffffc00f08947 */ /* 0x010fea000383ffff */
[----:B------:R-:W-:Y:S05]  /*31ce0*/  BRA `(.L_x_3233) ;  /* 0xffffffd4004c7947 */ /* 0x000fea000383ffff */
.L_x_3234:
        /* <DEDUP_REMOVED lines=9> */
.L_x_3245:


//--------------------- .nv.global.init           --------------------------
	.section	.nv.global.init,"aw",@progbits
.nv.global.init:
	.type		$str$23,@object
	.size		$str$23,($str$24 - $str$23)
$str$23:
        /*0000*/ 	.byte	0x28, 0x61, 0x64, 0x64, 0x72, 0x65, 0x73, 0x73, 0x20, 0x26, 0x20, 0x6d, 0x61, 0x73, 0x6b, 0x29
        /*0010*/ 	.byte	0x20, 0x3d, 0x3d, 0x20, 0x30, 0x00
	.type		$str$24,@object
	.size		$str$24,(__unnamed_9 - $str$24)
$str$24:
        /*0016*/ 	.byte	0x2f, 0x74, 0x6d, 0x70, 0x2f, 0x6f, 0x73, 0x73, 0x5f, 0x6b, 0x65, 0x72, 0x6e, 0x65, 0x6c, 0x73
        /*0026*/ 	.byte	0x5f, 0x73, 0x72, 0x63, 0x2f, 0x66, 0x6c, 0x61, 0x73, 0x68, 0x5f, 0x61, 0x74, 0x74, 0x65, 0x6e
        /*0036*/ 	.byte	0x74, 0x69, 0x6f, 0x6e, 0x2f, 0x63, 0x73, 0x72, 0x63, 0x2f, 0x63, 0x75, 0x74, 0x6c, 0x61, 0x73
        /*0046*/ 	.byte	0x73, 0x2f, 0x69, 0x6e, 0x63, 0x6c, 0x75, 0x64, 0x65, 0x2f, 0x63, 0x75, 0x74, 0x65, 0x2f, 0x70
        /*0056*/ 	.byte	0x6f, 0x69, 0x6e, 0x74, 0x65, 0x72, 0x5f, 0x66, 0x6c, 0x61, 0x67, 0x67, 0x65, 0x64, 0x2e, 0x68
        /*0066*/ 	.byte	0x70, 0x70, 0x00
	.type		__unnamed_9,@object
	.size		__unnamed_9,(__unnamed_5 - __unnamed_9)
__unnamed_9:
        /* <DEDUP_REMOVED lines=25> */
	.type		__unnamed_5,@object
	.size		__unnamed_5,(__unnamed_4 - __unnamed_5)
__unnamed_5:
        /* <DEDUP_REMOVED lines=25> */
	.type		__unnamed_4,@object
	.size		__unnamed_4,(__unnamed_3 - __unnamed_4)
__unnamed_4:
        /* <DEDUP_REMOVED lines=25> */
	.type		__unnamed_3,@object
	.size		__unnamed_3,(__unnamed_7 - __unnamed_3)
__unnamed_3:
        /* <DEDUP_REMOVED lines=29> */
	.type		__unnamed_7,@object
	.size		__unnamed_7,(__unnamed_2 - __unnamed_7)
__unnamed_7:
        /* <DEDUP_REMOVED lines=29> */
	.type		__unnamed_2,@object
	.size		__unnamed_2,(__unnamed_8 - __unnamed_2)
__unnamed_2:
        /* <DEDUP_REMOVED lines=29> */
	.type		__unnamed_8,@object
	.size		__unnamed_8,(__unnamed_1 - __unnamed_8)
__unnamed_8:
        /* <DEDUP_REMOVED lines=29> */
	.type		__unnamed_1,@object
	.size		__unnamed_1,(__unnamed_6 - __unnamed_1)
__unnamed_1:
        /* <DEDUP_REMOVED lines=29> */
        /*0e05*/ 	.byte	0x5d, 0x00
	.type		__unnamed_6,@object
	.size		__unnamed_6,(.L_5 - __unnamed_6)
__unnamed_6:
        /* <DEDUP_REMOVED lines=30> */
.L_5:


//--------------------- .nv.shared._ZN7cutlass13device_kernelIN5flash11enable_sm90INS1_16FlashAttnFwdSm90INS1_25CollectiveMainloopFwdSm90ILi2EN4cute5tupleIJNS5_1CILi1EEES8_S8_EEENS6_IJNS7_ILi128EEENS7_ILi112EEENS7_ILi192EEEEEELi192ENS_10bfloat16_tEfNS_4arch4Sm90ELb0ELb0ELb1ELb0ELb0ELb0ELb0ELb1ELb1ELb1ELb0ELb0EEENS1_21CollectiveEpilogueFwdINS6_IJSA_SC_SB_EEES9_SE_SG_Li256ELb0ELb1ELb0ELb0EEENS1_29StaticPersistentTileSchedulerILb0EEEEEEEEEvNT_6ParamsE --------------------------
	.section	.nv.shared._ZN7cutlass13device_kernelIN5flash11enable_sm90INS1_16FlashAttnFwdSm90INS1_25CollectiveMainloopFwdSm90ILi2EN4cute5tupleIJNS5_1CILi1EEES8_S8_EEENS6_IJNS7_ILi128EEENS7_ILi112EEENS7_ILi192EEEEEELi192ENS_10bfloat16_tEfNS_4arch4Sm90ELb0ELb0ELb1ELb0ELb0ELb0ELb0ELb1ELb1ELb1ELb0ELb0EEENS1_21CollectiveEpilogueFwdINS6_IJSA_SC_SB_EEES9_SE_SG_Li256ELb0ELb1ELb0ELb0EEENS1_29StaticPersistentTileSchedulerILb0EEEEEEEEEvNT_6ParamsE,"aw",@nobits
	.sectionflags	@""
	.align	16
	.zero		1024


//--------------------- .nv.shared.reserved.0     --------------------------
	.section	.nv.shared.reserved.0,"aw",@nobits
	.weak		__nv_reservedSMEM_offset_0_alias
	.size		__nv_reservedSMEM_offset_0_alias, 0, 0
	.other		__nv_reservedSMEM_offset_0_alias,@"STO_CUDA_RESERVED_SHARED STV_DEFAULT"
__nv_reservedSMEM_offset_0_alias:
	.zero		0


//--------------------- .nv.global                --------------------------
	.section	.nv.global,"aw",@nobits
.nv.global:
	.type		_ZN82_INTERNAL_aa617ece_46_flash_fwd_hdim192_bf16_softcap_packgqa_sm90_cu_348dd9ca_30994cute1_E,@object
	.size		_ZN82_INTERNAL_aa617ece_46_flash_fwd_hdim192_bf16_softcap_packgqa_sm90_cu_348dd9ca_30994cute1_E,(_ZN82_INTERNAL_aa617ece_46_flash_fwd_hdim192_bf16_softcap_packgqa_sm90_cu_348dd9ca_30994cuda3std3__45__cpo6cbeginE - _ZN82_INTERNAL_aa617ece_46_flash_fwd_hdim192_bf16_softcap_packgqa_sm90_cu_348dd9ca_30994cute1_E)
_ZN82_INTERNAL_aa617ece_46_flash_fwd_hdim192_bf16_softcap_packgqa_sm90_cu_348dd9ca_30994cute1_E:
	.zero		1
	.type		_ZN82_INTERNAL_aa617ece_46_flash_fwd_hdim192_bf16_softcap_packgqa_sm90_cu_348dd9ca_30994cuda3std3__45__cpo6cbeginE,@object
	.size		_ZN82_INTERNAL_aa617ece_46_flash_fwd_hdim192_bf16_softcap_packgqa_sm90_cu_348dd9ca_30994cuda3std3__45__cpo6cbeginE,(_ZN82_INTERNAL_aa617ece_46_flash_fwd_hdim192_bf16_softcap_packgqa_sm90_cu_348dd9ca_30994cuda3std3__48in_placeE - _ZN82_INTERNAL_aa617ece_46_flash_fwd_hdim192_bf16_softcap_packgqa_sm90_cu_348dd9ca_30994cuda3std3__45__cpo6cbeginE)
_ZN82_INTERNAL_aa617ece_46_flash_fwd_hdim192_bf16_softcap_packgqa_sm90_cu_348dd9ca_30994cuda3std3__45__cpo6cbeginE:
	.zero		1
	.type		_ZN82_INTERNAL_aa617ece_46_flash_fwd_hdim192_bf16_softcap_packgqa_sm90_cu_348dd9ca_30994cuda3std3__48in_placeE,@object
	.size		_ZN82_INTERNAL_aa617ece_46_flash_fwd_hdim192_bf16_softcap_packgqa_sm90_cu_348dd9ca_30994cuda3std3__48in_placeE,(_ZN82_INTERNAL_aa617ece_46_flash_fwd_hdim192_bf16_softcap_packgqa_sm90_cu_348dd9ca_30994cuda3std6ranges3__45__cpo9iter_moveE - _ZN82_INTERNAL_aa617ece_46_flash_fwd_hdim192_bf16_softcap_packgqa_sm90_cu_348dd9ca_30994cuda3std3__48in_placeE)
_ZN82_INTERNAL_aa617ece_46_flash_fwd_hdim192_bf16_softcap_packgqa_sm90_cu_348dd9ca_30994cuda3std3__48in_placeE:
	.zero		1
	.type		_ZN82_INTERNAL_aa617ece_46_flash_fwd_hdim192_bf16_softcap_packgqa_sm90_cu_348dd9ca_30994cuda3std6ranges3__45__cpo9iter_moveE,@object
	.size		_ZN82_INTERNAL_aa617ece_46_flash_fwd_hdim192_bf16_softcap_packgqa_sm90_cu_348dd9ca_30994cuda3std6ranges3__45__cpo9iter_moveE,(_ZN82_INTERNAL_aa617ece_46_flash_fwd_hdim192_bf16_softcap_packgqa_sm90_cu_348dd9ca_30994cuda3std3__45__cpo5beginE - _ZN82_INTERNAL_aa617ece_46_flash_fwd_hdim192_bf16_softcap_packgqa_sm90_cu_348dd9ca_30994cuda3std6ranges3__45__cpo9iter_moveE)
_ZN82_INTERNAL_aa617ece_46_flash_fwd_hdim192_bf16_softcap_packgqa_sm90_cu_348dd9ca_30994cuda3std6ranges3__45__cpo9iter_moveE:
	.zero		1
	.type		_ZN82_INTERNAL_aa617ece_46_flash_fwd_hdim192_bf16_softcap_packgqa_sm90_cu_348dd9ca_30994cuda3std3__45__cpo5beginE,@object
	.size		_ZN82_INTERNAL_aa617ece_46_flash_fwd_hdim192_bf16_softcap_packgqa_sm90_cu_348dd9ca_30994cuda3std3__45__cpo5beginE,(_ZN82_INTERNAL_aa617ece_46_flash_fwd_hdim192_bf16_softcap_packgqa_sm90_cu_348dd9ca_30994cuda3std3__484_GLOBAL__N__aa617ece_46_flash_fwd_hdim192_bf16_softcap_packgqa_sm90_cu_348dd9ca_30996ignoreE - _ZN82_INTERNAL_aa617ece_46_flash_fwd_hdim192_bf16_softcap_packgqa_sm90_cu_348dd9ca_30994cuda3std3__45__cpo5beginE)
_ZN82_INTERNAL_aa617ece_46_flash_fwd_hdim192_bf16_softcap_packgqa_sm90_cu_348dd9ca_30994cuda3std3__45__cpo5beginE:
	.zero		1
	.type		_ZN82_INTERNAL_aa617ece_46_flash_fwd_hdim192_bf16_softcap_packgqa_sm90_cu_348dd9ca_30994cuda3std3__484_GLOBAL__N__aa617ece_46_flash_fwd_hdim192_bf16_softcap_packgqa_sm90_cu_348dd9ca_30996ignoreE,@object
	.size		_ZN82_INTERNAL_aa617ece_46_flash_fwd_hdim192_bf16_softcap_packgqa_sm90_cu_348dd9ca_30994cuda3std3__484_GLOBAL__N__aa617ece_46_flash_fwd_hdim192_bf16_softcap_packgqa_sm90_cu_348dd9ca_30996ignoreE,(_ZN82_INTERNAL_aa617ece_46_flash_fwd_hdim192_bf16_softcap_packgqa_sm90_cu_348dd9ca_30994cute7productE - _ZN82_INTERNAL_aa617ece_46_flash_fwd_hdim192_bf16_softcap_packgqa_sm90_cu_348dd9ca_30994cuda3std3__484_GLOBAL__N__aa617ece_46_flash_fwd_hdim192_bf16_softcap_packgqa_sm90_cu_348dd9ca_30996ignoreE)
_ZN82_INTERNAL_aa617ece_46_flash_fwd_hdim192_bf16_softcap_packgqa_sm90_cu_348dd9ca_30994cuda3std3__484_GLOBAL__N__aa617ece_46_flash_fwd_hdim192_bf16_softcap_packgqa_sm90_cu_348dd9ca_30996ignoreE:
	.zero		1
	.type		_ZN82_INTERNAL_aa617ece_46_flash_fwd_hdim192_bf16_softcap_packgqa_sm90_cu_348dd9ca_30994cute7productE,@object
	.size		_ZN82_INTERNAL_aa617ece_46_flash_fwd_hdim192_bf16_softcap_packgqa_sm90_cu_348dd9ca_30994cute7productE,(_ZN82_INTERNAL_aa617ece_46_flash_fwd_hdim192_bf16_softcap_packgqa_sm90_cu_348dd9ca_30994cuda3std3__45__cpo3endE - _ZN82_INTERNAL_aa617ece_46_flash_fwd_hdim192_bf16_softcap_packgqa_sm90_cu_348dd9ca_30994cute7productE)
_ZN82_INTERNAL_aa617ece_46_flash_fwd_hdim192_bf16_softcap_packgqa_sm90_cu_348dd9ca_30994cute7productE:
	.zero		1
	.type		_ZN82_INTERNAL_aa617ece_46_flash_fwd_hdim192_bf16_softcap_packgqa_sm90_cu_348dd9ca_30994cuda3std3__45__cpo3endE,@object
	.size		_ZN82_INTERNAL_aa617ece_46_flash_fwd_hdim192_bf16_softcap_packgqa_sm90_cu_348dd9ca_30994cuda3std3__45__cpo3endE,(_ZN82_INTERNAL_aa617ece_46_flash_fwd_hdim192_bf16_softcap_packgqa_sm90_cu_348dd9ca_30994cuda3std3__419piecewise_constructE - _ZN82_INTERNAL_aa617ece_46_flash_fwd_hdim192_bf16_softcap_packgqa_sm90_cu_348dd9ca_30994cuda3std3__45__cpo3endE)
_ZN82_INTERNAL_aa617ece_46_flash_fwd_hdim192_bf16_softcap_packgqa_sm90_cu_348dd9ca_30994cuda3std3__45__cpo3endE:
	.zero		1
	.type		_ZN82_INTERNAL_aa617ece_46_flash_fwd_hdim192_bf16_softcap_packgqa_sm90_cu_348dd9ca_30994cuda3std3__419piecewise_constructE,@object
	.size		_ZN82_INTERNAL_aa617ece_46_flash_fwd_hdim192_bf16_softcap_packgqa_sm90_cu_348dd9ca_30994cuda3std3__419piecewise_constructE,(_ZN82_INTERNAL_aa617ece_46_flash_fwd_hdim192_bf16_softcap_packgqa_sm90_cu_348dd9ca_30994cuda3std3__45__cpo4cendE - _ZN82_INTERNAL_aa617ece_46_flash_fwd_hdim192_bf16_softcap_packgqa_sm90_cu_348dd9ca_30994cuda3std3__419piecewise_constructE)
_ZN82_INTERNAL_aa617ece_46_flash_fwd_hdim192_bf16_softcap_packgqa_sm90_cu_348dd9ca_30994cuda3std3__419piecewise_constructE:
	.zero		1
	.type		_ZN82_INTERNAL_aa617ece_46_flash_fwd_hdim192_bf16_softcap_packgqa_sm90_cu_348dd9ca_30994cuda3std3__45__cpo4cendE,@object
	.size		_ZN82_INTERNAL_aa617ece_46_flash_fwd_hdim192_bf16_softcap_packgqa_sm90_cu_348dd9ca_30994cuda3std3__45__cpo4cendE,(_ZN82_INTERNAL_aa617ece_46_flash_fwd_hdim192_bf16_softcap_packgqa_sm90_cu_348dd9ca_30994cuda3std6ranges3__45__cpo4swapE - _ZN82_INTERNAL_aa617ece_46_flash_fwd_hdim192_bf16_softcap_packgqa_sm90_cu_348dd9ca_30994cuda3std3__45__cpo4cendE)
_ZN82_INTERNAL_aa617ece_46_flash_fwd_hdim192_bf16_softcap_packgqa_sm90_cu_348dd9ca_30994cuda3std3__45__cpo4cendE:
	.zero		1
	.type		_ZN82_INTERNAL_aa617ece_46_flash_fwd_hdim192_bf16_softcap_packgqa_sm90_cu_348dd9ca_30994cuda3std6ranges3__45__cpo4swapE,@object
	.size		_ZN82_INTERNAL_aa617ece_46_flash_fwd_hdim192_bf16_softcap_packgqa_sm90_cu_348dd9ca_30994cuda3std6ranges3__45__cpo4swapE,(.L_16 - _ZN82_INTERNAL_aa617ece_46_flash_fwd_hdim192_bf16_softcap_packgqa_sm90_cu_348dd9ca_30994cuda3std6ranges3__45__cpo4swapE)
_ZN82_INTERNAL_aa617ece_46_flash_fwd_hdim192_bf16_softcap_packgqa_sm90_cu_348dd9ca_30994cuda3std6ranges3__45__cpo4swapE:
	.zero		1
.L_16:


//--------------------- .nv.shared._ZN7cutlass13device_kernelIN5flash11enable_sm90INS1_16FlashAttnFwdSm90INS1_25CollectiveMainloopFwdSm90ILi2EN4cute5tupleIJNS5_1CILi2EEENS7_ILi1EEES9_EEENS6_IJNS7_ILi128EEENS7_ILi112EEENS7_ILi192EEEEEELi192ENS_10bfloat16_tEfNS_4arch4Sm90ELb0ELb0ELb1ELb0ELb0ELb0ELb0ELb1ELb1ELb1ELb0ELb0EEENS1_21CollectiveEpilogueFwdINS6_IJSB_SD_SC_EEESA_SF_SH_Li256ELb0ELb1ELb0ELb0EEENS1_29StaticPersistentTileSchedulerILb0EEEEEEEEEvNT_6ParamsE --------------------------
	.section	.nv.shared._ZN7cutlass13device_kernelIN5flash11enable_sm90INS1_16FlashAttnFwdSm90INS1_25CollectiveMainloopFwdSm90ILi2EN4cute5tupleIJNS5_1CILi2EEENS7_ILi1EEES9_EEENS6_IJNS7_ILi128EEENS7_ILi112EEENS7_ILi192EEEEEELi192ENS_10bfloat16_tEfNS_4arch4Sm90ELb0ELb0ELb1ELb0ELb0ELb0ELb0ELb1ELb1ELb1ELb0ELb0EEENS1_21CollectiveEpilogueFwdINS6_IJSB_SD_SC_EEESA_SF_SH_Li256ELb0ELb1ELb0ELb0EEENS1_29StaticPersistentTileSchedulerILb0EEEEEEEEEvNT_6ParamsE,"aw",@nobits
	.sectionflags	@""
	.align	16
	.zero		1024


//--------------------- .nv.shared._ZN7cutlass13device_kernelIN5flash11enable_sm90INS1_16FlashAttnFwdSm90INS1_25CollectiveMainloopFwdSm90ILi2EN4cute5tupleIJNS5_1CILi1EEES8_S8_EEENS6_IJNS7_ILi128EEENS7_ILi112EEENS7_ILi192EEEEEELi192ENS_10bfloat16_tEfNS_4arch4Sm90ELb0ELb0ELb1ELb1ELb0ELb0ELb0ELb1ELb1ELb1ELb0ELb0EEENS1_21CollectiveEpilogueFwdINS6_IJSA_SC_SB_EEES9_SE_SG_Li256ELb1ELb1ELb0ELb0EEENS1_36VarlenDynamicPersistentTileSchedulerILi128ELi112ELi256ELi128ELb0ELb1ELb1ELb0ELb1ELb1EEEEEEEEEvNT_6ParamsE --------------------------
	.section	.nv.shared._ZN7cutlass13device_kernelIN5flash11enable_sm90INS1_16FlashAttnFwdSm90INS1_25CollectiveMainloopFwdSm90ILi2EN4cute5tupleIJNS5_1CILi1EEES8_S8_EEENS6_IJNS7_ILi128EEENS7_ILi112EEENS7_ILi192EEEEEELi192ENS_10bfloat16_tEfNS_4arch4Sm90ELb0ELb0ELb1ELb1ELb0ELb0ELb0ELb1ELb1ELb1ELb0ELb0EEENS1_21CollectiveEpilogueFwdINS6_IJSA_SC_SB_EEES9_SE_SG_Li256ELb1ELb1ELb0ELb0EEENS1_36VarlenDynamicPersistentTileSchedulerILi128ELi112ELi256ELi128ELb0ELb1ELb1ELb0ELb1ELb1EEEEEEEEEvNT_6ParamsE,"aw",@nobits
	.sectionflags	@""
	.align	16
	.zero		1024


//--------------------- .nv.shared._ZN7cutlass13device_kernelIN5flash11enable_sm90INS1_16FlashAttnFwdSm90INS1_25CollectiveMainloopFwdSm90ILi2EN4cute5tupleIJNS5_1CILi1EEES8_S8_EEENS6_IJNS7_ILi128EEENS7_ILi112EEENS7_ILi192EEEEEELi192ENS_10bfloat16_tEfNS_4arch4Sm90ELb0ELb0ELb1ELb1ELb0ELb1ELb0ELb1ELb1ELb1ELb0ELb0EEENS1_21CollectiveEpilogueFwdINS6_IJSA_SC_SB_EEES9_SE_SG_Li256ELb1ELb1ELb0ELb0EEENS1_36VarlenDynamicPersistentTileSchedulerILi128ELi112ELi256ELi128ELb0ELb1ELb1ELb0ELb1ELb1EEEEEEEEEvNT_6ParamsE --------------------------
	.section	.nv.shared._ZN7cutlass13device_kernelIN5flash11enable_sm90INS1_16FlashAttnFwdSm90INS1_25CollectiveMainloopFwdSm90ILi2EN4cute5tupleIJNS5_1CILi1EEES8_S8_EEENS6_IJNS7_ILi128EEENS7_ILi112EEENS7_ILi192EEEEEELi192ENS_10bfloat16_tEfNS_4arch4Sm90ELb0ELb0ELb1ELb1ELb0ELb1ELb0ELb1ELb1ELb1ELb0ELb0EEENS1_21CollectiveEpilogueFwdINS6_IJSA_SC_SB_EEES9_SE_SG_Li256ELb1ELb1ELb0ELb0EEENS1_36VarlenDynamicPersistentTileSchedulerILi128ELi112ELi256ELi128ELb0ELb1ELb1ELb0ELb1ELb1EEEEEEEEEvNT_6ParamsE,"aw",@nobits
	.sectionflags	@""
	.align	16
	.zero		1024


//--------------------- .nv.shared._ZN7cutlass13device_kernelIN5flash11enable_sm90INS1_16FlashAttnFwdSm90INS1_25CollectiveMainloopFwdSm90ILi2EN4cute5tupleIJNS5_1CILi1EEES8_S8_EEENS6_IJNS7_ILi128EEENS7_ILi96EEENS7_ILi192EEEEEELi192ENS_10bfloat16_tEfNS_4arch4Sm90ELb0ELb1ELb1ELb0ELb0ELb0ELb0ELb1ELb1ELb1ELb0ELb0EEENS1_21CollectiveEpilogueFwdINS6_IJSA_SC_SB_EEES9_SE_SG_Li256ELb0ELb1ELb0ELb0EEENS1_30DynamicPersistentTileSchedulerILi256ELi128ELb0ELb1ELb1EEEEEEEEEvNT_6ParamsE --------------------------
	.section	.nv.shared._ZN7cutlass13device_kernelIN5flash11enable_sm90INS1_16FlashAttnFwdSm90INS1_25CollectiveMainloopFwdSm90ILi2EN4cute5tupleIJNS5_1CILi1EEES8_S8_EEENS6_IJNS7_ILi128EEENS7_ILi96EEENS7_ILi192EEEEEELi192ENS_10bfloat16_tEfNS_4arch4Sm90ELb0ELb1ELb1ELb0ELb0ELb0ELb0ELb1ELb1ELb1ELb0ELb0EEENS1_21CollectiveEpilogueFwdINS6_IJSA_SC_SB_EEES9_SE_SG_Li256ELb0ELb1ELb0ELb0EEENS1_30DynamicPersistentTileSchedulerILi256ELi128ELb0ELb1ELb1EEEEEEEEEvNT_6ParamsE,"aw",@nobits
	.sectionflags	@""
	.align	16
	.zero		1024


//--------------------- .nv.shared._ZN7cutlass13device_kernelIN5flash11enable_sm90INS1_16FlashAttnFwdSm90INS1_25CollectiveMainloopFwdSm90ILi2EN4cute5tupleIJNS5_1CILi1EEES8_S8_EEENS6_IJNS7_ILi128EEENS7_ILi96EEENS7_ILi192EEEEEELi192ENS_10bfloat16_tEfNS_4arch4Sm90ELb0ELb1ELb1ELb1ELb0ELb0ELb0ELb1ELb1ELb1ELb0ELb0EEENS1_21CollectiveEpilogueFwdINS6_IJSA_SC_SB_EEES9_SE_SG_Li256ELb1ELb1ELb0ELb0EEENS1_36VarlenDynamicPersistentTileSchedulerILi128ELi96ELi256ELi128ELb0ELb1ELb1ELb1ELb0ELb1EEEEEEEEEvNT_6ParamsE --------------------------
	.section	.nv.shared._ZN7cutlass13device_kernelIN5flash11enable_sm90INS1_16FlashAttnFwdSm90INS1_25CollectiveMainloopFwdSm90ILi2EN4cute5tupleIJNS5_1CILi1EEES8_S8_EEENS6_IJNS7_ILi128EEENS7_ILi96EEENS7_ILi192EEEEEELi192ENS_10bfloat16_tEfNS_4arch4Sm90ELb0ELb1ELb1ELb1ELb0ELb0ELb0ELb1ELb1ELb1ELb0ELb0EEENS1_21CollectiveEpilogueFwdINS6_IJSA_SC_SB_EEES9_SE_SG_Li256ELb1ELb1ELb0ELb0EEENS1_36VarlenDynamicPersistentTileSchedulerILi128ELi96ELi256ELi128ELb0ELb1ELb1ELb1ELb0ELb1EEEEEEEEEvNT_6ParamsE,"aw",@nobits
	.sectionflags	@""
	.align	16
	.zero		1024


//--------------------- .nv.shared._ZN7cutlass13device_kernelIN5flash11enable_sm90INS1_16FlashAttnFwdSm90INS1_25CollectiveMainloopFwdSm90ILi2EN4cute5tupleIJNS5_1CILi1EEES8_S8_EEENS6_IJNS7_ILi128EEENS7_ILi96EEENS7_ILi192EEEEEELi192ENS_10bfloat16_tEfNS_4arch4Sm90ELb0ELb1ELb1ELb1ELb0ELb1ELb0ELb1ELb1ELb1ELb0ELb0EEENS1_21CollectiveEpilogueFwdINS6_IJSA_SC_SB_EEES9_SE_SG_Li256ELb1ELb1ELb0ELb0EEENS1_36VarlenDynamicPersistentTileSchedulerILi128ELi96ELi256ELi128ELb0ELb1ELb1ELb1ELb0ELb1EEEEEEEEEvNT_6ParamsE --------------------------
	.section	.nv.shared._ZN7cutlass13device_kernelIN5flash11enable_sm90INS1_16FlashAttnFwdSm90INS1_25CollectiveMainloopFwdSm90ILi2EN4cute5tupleIJNS5_1CILi1EEES8_S8_EEENS6_IJNS7_ILi128EEENS7_ILi96EEENS7_ILi192EEEEEELi192ENS_10bfloat16_tEfNS_4arch4Sm90ELb0ELb1ELb1ELb1ELb0ELb1ELb0ELb1ELb1ELb1ELb0ELb0EEENS1_21CollectiveEpilogueFwdINS6_IJSA_SC_SB_EEES9_SE_SG_Li256ELb1ELb1ELb0ELb0EEENS1_36VarlenDynamicPersistentTileSchedulerILi128ELi96ELi256ELi128ELb0ELb1ELb1ELb1ELb0ELb1EEEEEEEEEvNT_6ParamsE,"aw",@nobits
	.sectionflags	@""
	.align	16
	.zero		1024


//--------------------- .nv.shared._ZN7cutlass13device_kernelIN5flash11enable_sm90INS1_16FlashAttnFwdSm90INS1_25CollectiveMainloopFwdSm90ILi2EN4cute5tupleIJNS5_1CILi1EEES8_S8_EEENS6_IJNS7_ILi128EEENS7_ILi112EEENS7_ILi192EEEEEELi192ENS_10bfloat16_tEfNS_4arch4Sm90ELb1ELb0ELb1ELb0ELb0ELb0ELb0ELb1ELb1ELb1ELb0ELb0EEENS1_21CollectiveEpilogueFwdINS6_IJSA_SC_SB_EEES9_SE_SG_Li256ELb0ELb1ELb0ELb0EEENS1_30DynamicPersistentTileSchedulerILi256ELi128ELb0ELb1ELb1EEEEEEEEEvNT_6ParamsE --------------------------
	.section	.nv.shared._ZN7cutlass13device_kernelIN5flash11enable_sm90INS1_16FlashAttnFwdSm90INS1_25CollectiveMainloopFwdSm90ILi2EN4cute5tupleIJNS5_1CILi1EEES8_S8_EEENS6_IJNS7_ILi128EEENS7_ILi112EEENS7_ILi192EEEEEELi192ENS_10bfloat16_tEfNS_4arch4Sm90ELb1ELb0ELb1ELb0ELb0ELb0ELb0ELb1ELb1ELb1ELb0ELb0EEENS1_21CollectiveEpilogueFwdINS6_IJSA_SC_SB_EEES9_SE_SG_Li256ELb0ELb1ELb0ELb0EEENS1_30DynamicPersistentTileSchedulerILi256ELi128ELb0ELb1ELb1EEEEEEEEEvNT_6ParamsE,"aw",@nobits
	.sectionflags	@""
	.align	16
	.zero		1024


//--------------------- .nv.shared._ZN7cutlass13device_kernelIN5flash11enable_sm90INS1_16FlashAttnFwdSm90INS1_25CollectiveMainloopFwdSm90ILi2EN4cute5tupleIJNS5_1CILi1EEES8_S8_EEENS6_IJNS7_ILi128EEENS7_ILi112EEENS7_ILi192EEEEEELi192ENS_10bfloat16_tEfNS_4arch4Sm90ELb1ELb0ELb1ELb1ELb0ELb0ELb0ELb1ELb1ELb1ELb0ELb0EEENS1_21CollectiveEpilogueFwdINS6_IJSA_SC_SB_EEES9_SE_SG_Li256ELb1ELb1ELb0ELb0EEENS1_36VarlenDynamicPersistentTileSchedulerILi128ELi112ELi256ELi128ELb0ELb1ELb1ELb1ELb1ELb1EEEEEEEEEvNT_6ParamsE --------------------------
	.section	.nv.shared._ZN7cutlass13device_kernelIN5flash11enable_sm90INS1_16FlashAttnFwdSm90INS1_25CollectiveMainloopFwdSm90ILi2EN4cute5tupleIJNS5_1CILi1EEES8_S8_EEENS6_IJNS7_ILi128EEENS7_ILi112EEENS7_ILi192EEEEEELi192ENS_10bfloat16_tEfNS_4arch4Sm90ELb1ELb0ELb1ELb1ELb0ELb0ELb0ELb1ELb1ELb1ELb0ELb0EEENS1_21CollectiveEpilogueFwdINS6_IJSA_SC_SB_EEES9_SE_SG_Li256ELb1ELb1ELb0ELb0EEENS1_36VarlenDynamicPersistentTileSchedulerILi128ELi112ELi256ELi128ELb0ELb1ELb1ELb1ELb1ELb1EEEEEEEEEvNT_6ParamsE,"aw",@nobits
	.sectionflags	@""
	.align	16
	.zero		1024


//--------------------- .nv.shared._ZN7cutlass13device_kernelIN5flash11enable_sm90INS1_16FlashAttnFwdSm90INS1_25CollectiveMainloopFwdSm90ILi2EN4cute5tupleIJNS5_1CILi1EEES8_S8_EEENS6_IJNS7_ILi128EEENS7_ILi112EEENS7_ILi192EEEEEELi192ENS_10bfloat16_tEfNS_4arch4Sm90ELb1ELb0ELb1ELb1ELb0ELb1ELb0ELb1ELb1ELb1ELb0ELb0EEENS1_21CollectiveEpilogueFwdINS6_IJSA_SC_SB_EEES9_SE_SG_Li256ELb1ELb1ELb0ELb0EEENS1_36VarlenDynamicPersistentTileSchedulerILi128ELi112ELi256ELi128ELb0ELb1ELb1ELb1ELb1ELb1EEEEEEEEEvNT_6ParamsE --------------------------
	.section	.nv.shared._ZN7cutlass13device_kernelIN5flash11enable_sm90INS1_16FlashAttnFwdSm90INS1_25CollectiveMainloopFwdSm90ILi2EN4cute5tupleIJNS5_1CILi1EEES8_S8_EEENS6_IJNS7_ILi128EEENS7_ILi112EEENS7_ILi192EEEEEELi192ENS_10bfloat16_tEfNS_4arch4Sm90ELb1ELb0ELb1ELb1ELb0ELb1ELb0ELb1ELb1ELb1ELb0ELb0EEENS1_21CollectiveEpilogueFwdINS6_IJSA_SC_SB_EEES9_SE_SG_Li256ELb1ELb1ELb0ELb0EEENS1_36VarlenDynamicPersistentTileSchedulerILi128ELi112ELi256ELi128ELb0ELb1ELb1ELb1ELb1ELb1EEEEEEEEEvNT_6ParamsE,"aw",@nobits
	.sectionflags	@""
	.align	16
	.zero		1024


//--------------------- .nv.constant0._ZN7cutlass13device_kernelIN5flash11enable_sm90INS1_16FlashAttnFwdSm90INS1_25CollectiveMainloopFwdSm90ILi2EN4cute5tupleIJNS5_1CILi1EEES8_S8_EEENS6_IJNS7_ILi128EEENS7_ILi112EEENS7_ILi192EEEEEELi192ENS_10bfloat16_tEfNS_4arch4Sm90ELb0ELb0ELb1ELb0ELb0ELb0ELb0ELb1ELb1ELb1ELb0ELb0EEENS1_21CollectiveEpilogueFwdINS6_IJSA_SC_SB_EEES9_SE_SG_Li256ELb0ELb1ELb0ELb0EEENS1_29StaticPersistentTileSchedulerILb0EEEEEEEEEvNT_6ParamsE --------------------------
	.section	.nv.constant0._ZN7cutlass13device_kernelIN5flash11enable_sm90INS1_16FlashAttnFwdSm90INS1_25CollectiveMainloopFwdSm90ILi2EN4cute5tupleIJNS5_1CILi1EEES8_S8_EEENS6_IJNS7_ILi128EEENS7_ILi112EEENS7_ILi192EEEEEELi192ENS_10bfloat16_tEfNS_4arch4Sm90ELb0ELb0ELb1ELb0ELb0ELb0ELb0ELb1ELb1ELb1ELb0ELb0EEENS1_21CollectiveEpilogueFwdINS6_IJSA_SC_SB_EEES9_SE_SG_Li256ELb0ELb1ELb0ELb0EEENS1_29StaticPersistentTileSchedulerILb0EEEEEEEEEvNT_6ParamsE,"a",@progbits
	.sectionflags	@""
	.align	4
.nv.constant0._ZN7cutlass13device_kernelIN5flash11enable_sm90INS1_16FlashAttnFwdSm90INS1_25CollectiveMainloopFwdSm90ILi2EN4cute5tupleIJNS5_1CILi1EEES8_S8_EEENS6_IJNS7_ILi128EEENS7_ILi112EEENS7_ILi192EEEEEELi192ENS_10bfloat16_tEfNS_4arch4Sm90ELb0ELb0ELb1ELb0ELb0ELb0ELb0ELb1ELb1ELb1ELb0ELb0EEENS1_21CollectiveEpilogueFwdINS6_IJSA_SC_SB_EEES9_SE_SG_Li256ELb0ELb1ELb0ELb0EEENS1_29StaticPersistentTileSchedulerILb0EEEEEEEEEvNT_6ParamsE:
	.zero		3200


//--------------------- .nv.constant0._ZN7cutlass13device_kernelIN5flash11enable_sm90INS1_16FlashAttnFwdSm90INS1_25CollectiveMainloopFwdSm90ILi2EN4cute5tupleIJNS5_1CILi2EEENS7_ILi1EEES9_EEENS6_IJNS7_ILi128EEENS7_ILi112EEENS7_ILi192EEEEEELi192ENS_10bfloat16_tEfNS_4arch4Sm90ELb0ELb0ELb1ELb0ELb0ELb0ELb0ELb1ELb1ELb1ELb0ELb0EEENS1_21CollectiveEpilogueFwdINS6_IJSB_SD_SC_EEESA_SF_SH_Li256ELb0ELb1ELb0ELb0EEENS1_29StaticPersistentTileSchedulerILb0EEEEEEEEEvNT_6ParamsE --------------------------
	.section	.nv.constant0._ZN7cutlass13device_kernelIN5flash11enable_sm90INS1_16FlashAttnFwdSm90INS1_25CollectiveMainloopFwdSm90ILi2EN4cute5tupleIJNS5_1CILi2EEENS7_ILi1EEES9_EEENS6_IJNS7_ILi128EEENS7_ILi112EEENS7_ILi192EEEEEELi192ENS_10bfloat16_tEfNS_4arch4Sm90ELb0ELb0ELb1ELb0ELb0ELb0ELb0ELb1ELb1ELb1ELb0ELb0EEENS1_21CollectiveEpilogueFwdINS6_IJSB_SD_SC_EEESA_SF_SH_Li256ELb0ELb1ELb0ELb0EEENS1_29StaticPersistentTileSchedulerILb0EEEEEEEEEvNT_6ParamsE,"a",@progbits
	.sectionflags	@""
	.align	4
.nv.constant0._ZN7cutlass13device_kernelIN5flash11enable_sm90INS1_16FlashAttnFwdSm90INS1_25CollectiveMainloopFwdSm90ILi2EN4cute5tupleIJNS5_1CILi2EEENS7_ILi1EEES9_EEENS6_IJNS7_ILi128EEENS7_ILi112EEENS7_ILi192EEEEEELi192ENS_10bfloat16_tEfNS_4arch4Sm90ELb0ELb0ELb1ELb0ELb0ELb0ELb0ELb1ELb1ELb1ELb0ELb0EEENS1_21CollectiveEpilogueFwdINS6_IJSB_SD_SC_EEESA_SF_SH_Li256ELb0ELb1ELb0ELb0EEENS1_29StaticPersistentTileSchedulerILb0EEEEEEEEEvNT_6ParamsE:
	.zero		3200


//--------------------- .nv.constant0._ZN7cutlass13device_kernelIN5flash11enable_sm90INS1_16FlashAttnFwdSm90INS1_25CollectiveMainloopFwdSm90ILi2EN4cute5tupleIJNS5_1CILi1EEES8_S8_EEENS6_IJNS7_ILi128EEENS7_ILi112EEENS7_ILi192EEEEEELi192ENS_10bfloat16_tEfNS_4arch4Sm90ELb0ELb0ELb1ELb1ELb0ELb0ELb0ELb1ELb1ELb1ELb0ELb0EEENS1_21CollectiveEpilogueFwdINS6_IJSA_SC_SB_EEES9_SE_SG_Li256ELb1ELb1ELb0ELb0EEENS1_36VarlenDynamicPersistentTileSchedulerILi128ELi112ELi256ELi128ELb0ELb1ELb1ELb0ELb1ELb1EEEEEEEEEvNT_6ParamsE --------------------------
	.section	.nv.constant0._ZN7cutlass13device_kernelIN5flash11enable_sm90INS1_16FlashAttnFwdSm90INS1_25CollectiveMainloopFwdSm90ILi2EN4cute5tupleIJNS5_1CILi1EEES8_S8_EEENS6_IJNS7_ILi128EEENS7_ILi112EEENS7_ILi192EEEEEELi192ENS_10bfloat16_tEfNS_4arch4Sm90ELb0ELb0ELb1ELb1ELb0ELb0ELb0ELb1ELb1ELb1ELb0ELb0EEENS1_21CollectiveEpilogueFwdINS6_IJSA_SC_SB_EEES9_SE_SG_Li256ELb1ELb1ELb0ELb0EEENS1_36VarlenDynamicPersistentTileSchedulerILi128ELi112ELi256ELi128ELb0ELb1ELb1ELb0ELb1ELb1EEEEEEEEEvNT_6ParamsE,"a",@progbits
	.sectionflags	@""
	.align	4
.nv.constant0._ZN7cutlass13device_kernelIN5flash11enable_sm90INS1_16FlashAttnFwdSm90INS1_25CollectiveMainloopFwdSm90ILi2EN4cute5tupleIJNS5_1CILi1EEES8_S8_EEENS6_IJNS7_ILi128EEENS7_ILi112EEENS7_ILi192EEEEEELi192ENS_10bfloat16_tEfNS_4arch4Sm90ELb0ELb0ELb1ELb1ELb0ELb0ELb0ELb1ELb1ELb1ELb0ELb0EEENS1_21CollectiveEpilogueFwdINS6_IJSA_SC_SB_EEES9_SE_SG_Li256ELb1ELb1ELb0ELb0EEENS1_36VarlenDynamicPersistentTileSchedulerILi128ELi112ELi256ELi128ELb0ELb1ELb1ELb0ELb1ELb1EEEEEEEEEvNT_6ParamsE:
	.zero		3328


//--------------------- .nv.constant0._ZN7cutlass13device_kernelIN5flash11enable_sm90INS1_16FlashAttnFwdSm90INS1_25CollectiveMainloopFwdSm90ILi2EN4cute5tupleIJNS5_1CILi1EEES8_S8_EEENS6_IJNS7_ILi128EEENS7_ILi112EEENS7_ILi192EEEEEELi192ENS_10bfloat16_tEfNS_4arch4Sm90ELb0ELb0ELb1ELb1ELb0ELb1ELb0ELb1ELb1ELb1ELb0ELb0EEENS1_21CollectiveEpilogueFwdINS6_IJSA_SC_SB_EEES9_SE_SG_Li256ELb1ELb1ELb0ELb0EEENS1_36VarlenDynamicPersistentTileSchedulerILi128ELi112ELi256ELi128ELb0ELb1ELb1ELb0ELb1ELb1EEEEEEEEEvNT_6ParamsE --------------------------
	.section	.nv.constant0._ZN7cutlass13device_kernelIN5flash11enable_sm90INS1_16FlashAttnFwdSm90INS1_25CollectiveMainloopFwdSm90ILi2EN4cute5tupleIJNS5_1CILi1EEES8_S8_EEENS6_IJNS7_ILi128EEENS7_ILi112EEENS7_ILi192EEEEEELi192ENS_10bfloat16_tEfNS_4arch4Sm90ELb0ELb0ELb1ELb1ELb0ELb1ELb0ELb1ELb1ELb1ELb0ELb0EEENS1_21CollectiveEpilogueFwdINS6_IJSA_SC_SB_EEES9_SE_SG_Li256ELb1ELb1ELb0ELb0EEENS1_36VarlenDynamicPersistentTileSchedulerILi128ELi112ELi256ELi128ELb0ELb1ELb1ELb0ELb1ELb1EEEEEEEEEvNT_6ParamsE,"a",@progbits
	.sectionflags	@""
	.align	4
.nv.constant0._ZN7cutlass13device_kernelIN5flash11enable_sm90INS1_16FlashAttnFwdSm90INS1_25CollectiveMainloopFwdSm90ILi2EN4cute5tupleIJNS5_1CILi1EEES8_S8_EEENS6_IJNS7_ILi128EEENS7_ILi112EEENS7_ILi192EEEEEELi192ENS_10bfloat16_tEfNS_4arch4Sm90ELb0ELb0ELb1ELb1ELb0ELb1ELb0ELb1ELb1ELb1ELb0ELb0EEENS1_21CollectiveEpilogueFwdINS6_IJSA_SC_SB_EEES9_SE_SG_Li256ELb1ELb1ELb0ELb0EEENS1_36VarlenDynamicPersistentTileSchedulerILi128ELi112ELi256ELi128ELb0ELb1ELb1ELb0ELb1ELb1EEEEEEEEEvNT_6ParamsE:
	.zero		3328


//--------------------- .nv.constant0._ZN7cutlass13device_kernelIN5flash11enable_sm90INS1_16FlashAttnFwdSm90INS1_25CollectiveMainloopFwdSm90ILi2EN4cute5tupleIJNS5_1CILi1EEES8_S8_EEENS6_IJNS7_ILi128EEENS7_ILi96EEENS7_ILi192EEEEEELi192ENS_10bfloat16_tEfNS_4arch4Sm90ELb0ELb1ELb1ELb0ELb0ELb0ELb0ELb1ELb1ELb1ELb0ELb0EEENS1_21CollectiveEpilogueFwdINS6_IJSA_SC_SB_EEES9_SE_SG_Li256ELb0ELb1ELb0ELb0EEENS1_30DynamicPersistentTileSchedulerILi256ELi128ELb0ELb1ELb1EEEEEEEEEvNT_6ParamsE --------------------------
	.section	.nv.constant0._ZN7cutlass13device_kernelIN5flash11enable_sm90INS1_16FlashAttnFwdSm90INS1_25CollectiveMainloopFwdSm90ILi2EN4cute5tupleIJNS5_1CILi1EEES8_S8_EEENS6_IJNS7_ILi128EEENS7_ILi96EEENS7_ILi192EEEEEELi192ENS_10bfloat16_tEfNS_4arch4Sm90ELb0ELb1ELb1ELb0ELb0ELb0ELb0ELb1ELb1ELb1ELb0ELb0EEENS1_21CollectiveEpilogueFwdINS6_IJSA_SC_SB_EEES9_SE_SG_Li256ELb0ELb1ELb0ELb0EEENS1_30DynamicPersistentTileSchedulerILi256ELi128ELb0ELb1ELb1EEEEEEEEEvNT_6ParamsE,"a",@progbits
	.sectionflags	@""
	.align	4
.nv.constant0._ZN7cutlass13device_kernelIN5flash11enable_sm90INS1_16FlashAttnFwdSm90INS1_25CollectiveMainloopFwdSm90ILi2EN4cute5tupleIJNS5_1CILi1EEES8_S8_EEENS6_IJNS7_ILi128EEENS7_ILi96EEENS7_ILi192EEEEEELi192ENS_10bfloat16_tEfNS_4arch4Sm90ELb0ELb1ELb1ELb0ELb0ELb0ELb0ELb1ELb1ELb1ELb0ELb0EEENS1_21CollectiveEpilogueFwdINS6_IJSA_SC_SB_EEES9_SE_SG_Li256ELb0ELb1ELb0ELb0EEENS1_30DynamicPersistentTileSchedulerILi256ELi128ELb0ELb1ELb1EEEEEEEEEvNT_6ParamsE:
	.zero		3328


//--------------------- .nv.constant0._ZN7cutlass13device_kernelIN5flash11enable_sm90INS1_16FlashAttnFwdSm90INS1_25CollectiveMainloopFwdSm90ILi2EN4cute5tupleIJNS5_1CILi1EEES8_S8_EEENS6_IJNS7_ILi128EEENS7_ILi96EEENS7_ILi192EEEEEELi192ENS_10bfloat16_tEfNS_4arch4Sm90ELb0ELb1ELb1ELb1ELb0ELb0ELb0ELb1ELb1ELb1ELb0ELb0EEENS1_21CollectiveEpilogueFwdINS6_IJSA_SC_SB_EEES9_SE_SG_Li256ELb1ELb1ELb0ELb0EEENS1_36VarlenDynamicPersistentTileSchedulerILi128ELi96ELi256ELi128ELb0ELb1ELb1ELb1ELb0ELb1EEEEEEEEEvNT_6ParamsE --------------------------
	.section	.nv.constant0._ZN7cutlass13device_kernelIN5flash11enable_sm90INS1_16FlashAttnFwdSm90INS1_25CollectiveMainloopFwdSm90ILi2EN4cute5tupleIJNS5_1CILi1EEES8_S8_EEENS6_IJNS7_ILi128EEENS7_ILi96EEENS7_ILi192EEEEEELi192ENS_10bfloat16_tEfNS_4arch4Sm90ELb0ELb1ELb1ELb1ELb0ELb0ELb0ELb1ELb1ELb1ELb0ELb0EEENS1_21CollectiveEpilogueFwdINS6_IJSA_SC_SB_EEES9_SE_SG_Li256ELb1ELb1ELb0ELb0EEENS1_36VarlenDynamicPersistentTileSchedulerILi128ELi96ELi256ELi128ELb0ELb1ELb1ELb1ELb0ELb1EEEEEEEEEvNT_6ParamsE,"a",@progbits
	.sectionflags	@""
	.align	4
.nv.constant0._ZN7cutlass13device_kernelIN5flash11enable_sm90INS1_16FlashAttnFwdSm90INS1_25CollectiveMainloopFwdSm90ILi2EN4cute5tupleIJNS5_1CILi1EEES8_S8_EEENS6_IJNS7_ILi128EEENS7_ILi96EEENS7_ILi192EEEEEELi192ENS_10bfloat16_tEfNS_4arch4Sm90ELb0ELb1ELb1ELb1ELb0ELb0ELb0ELb1ELb1ELb1ELb0ELb0EEENS1_21CollectiveEpilogueFwdINS6_IJSA_SC_SB_EEES9_SE_SG_Li256ELb1ELb1ELb0ELb0EEENS1_36VarlenDynamicPersistentTileSchedulerILi128ELi96ELi256ELi128ELb0ELb1ELb1ELb1ELb0ELb1EEEEEEEEEvNT_6ParamsE:
	.zero		3328


//--------------------- .nv.constant0._ZN7cutlass13device_kernelIN5flash11enable_sm90INS1_16FlashAttnFwdSm90INS1_25CollectiveMainloopFwdSm90ILi2EN4cute5tupleIJNS5_1CILi1EEES8_S8_EEENS6_IJNS7_ILi128EEENS7_ILi96EEENS7_ILi192EEEEEELi192ENS_10bfloat16_tEfNS_4arch4Sm90ELb0ELb1ELb1ELb1ELb0ELb1ELb0ELb1ELb1ELb1ELb0ELb0EEENS1_21CollectiveEpilogueFwdINS6_IJSA_SC_SB_EEES9_SE_SG_Li256ELb1ELb1ELb0ELb0EEENS1_36VarlenDynamicPersistentTileSchedulerILi128ELi96ELi256ELi128ELb0ELb1ELb1ELb1ELb0ELb1EEEEEEEEEvNT_6ParamsE --------------------------
	.section	.nv.constant0._ZN7cutlass13device_kernelIN5flash11enable_sm90INS1_16FlashAttnFwdSm90INS1_25CollectiveMainloopFwdSm90ILi2EN4cute5tupleIJNS5_1CILi1EEES8_S8_EEENS6_IJNS7_ILi128EEENS7_ILi96EEENS7_ILi192EEEEEELi192ENS_10bfloat16_tEfNS_4arch4Sm90ELb0ELb1ELb1ELb1ELb0ELb1ELb0ELb1ELb1ELb1ELb0ELb0EEENS1_21CollectiveEpilogueFwdINS6_IJSA_SC_SB_EEES9_SE_SG_Li256ELb1ELb1ELb0ELb0EEENS1_36VarlenDynamicPersistentTileSchedulerILi128ELi96ELi256ELi128ELb0ELb1ELb1ELb1ELb0ELb1EEEEEEEEEvNT_6ParamsE,"a",@progbits
	.sectionflags	@""
	.align	4
.nv.constant0._ZN7cutlass13device_kernelIN5flash11enable_sm90INS1_16FlashAttnFwdSm90INS1_25CollectiveMainloopFwdSm90ILi2EN4cute5tupleIJNS5_1CILi1EEES8_S8_EEENS6_IJNS7_ILi128EEENS7_ILi96EEENS7_ILi192EEEEEELi192ENS_10bfloat16_tEfNS_4arch4Sm90ELb0ELb1ELb1ELb1ELb0ELb1ELb0ELb1ELb1ELb1ELb0ELb0EEENS1_21CollectiveEpilogueFwdINS6_IJSA_SC_SB_EEES9_SE_SG_Li256ELb1ELb1ELb0ELb0EEENS1_36VarlenDynamicPersistentTileSchedulerILi128ELi96ELi256ELi128ELb0ELb1ELb1ELb1ELb0ELb1EEEEEEEEEvNT_6ParamsE:
	.zero		3328


//--------------------- .nv.constant0._ZN7cutlass13device_kernelIN5flash11enable_sm90INS1_16FlashAttnFwdSm90INS1_25CollectiveMainloopFwdSm90ILi2EN4cute5tupleIJNS5_1CILi1EEES8_S8_EEENS6_IJNS7_ILi128EEENS7_ILi112EEENS7_ILi192EEEEEELi192ENS_10bfloat16_tEfNS_4arch4Sm90ELb1ELb0ELb1ELb0ELb0ELb0ELb0ELb1ELb1ELb1ELb0ELb0EEENS1_21CollectiveEpilogueFwdINS6_IJSA_SC_SB_EEES9_SE_SG_Li256ELb0ELb1ELb0ELb0EEENS1_30DynamicPersistentTileSchedulerILi256ELi128ELb0ELb1ELb1EEEEEEEEEvNT_6ParamsE --------------------------
	.section	.nv.constant0._ZN7cutlass13device_kernelIN5flash11enable_sm90INS1_16FlashAttnFwdSm90INS1_25CollectiveMainloopFwdSm90ILi2EN4cute5tupleIJNS5_1CILi1EEES8_S8_EEENS6_IJNS7_ILi128EEENS7_ILi112EEENS7_ILi192EEEEEELi192ENS_10bfloat16_tEfNS_4arch4Sm90ELb1ELb0ELb1ELb0ELb0ELb0ELb0ELb1ELb1ELb1ELb0ELb0EEENS1_21CollectiveEpilogueFwdINS6_IJSA_SC_SB_EEES9_SE_SG_Li256ELb0ELb1ELb0ELb0EEENS1_30DynamicPersistentTileSchedulerILi256ELi128ELb0ELb1ELb1EEEEEEEEEvNT_6ParamsE,"a",@progbits
	.sectionflags	@""
	.align	4
.nv.constant0._ZN7cutlass13device_kernelIN5flash11enable_sm90INS1_16FlashAttnFwdSm90INS1_25CollectiveMainloopFwdSm90ILi2EN4cute5tupleIJNS5_1CILi1EEES8_S8_EEENS6_IJNS7_ILi128EEENS7_ILi112EEENS7_ILi192EEEEEELi192ENS_10bfloat16_tEfNS_4arch4Sm90ELb1ELb0ELb1ELb0ELb0ELb0ELb0ELb1ELb1ELb1ELb0ELb0EEENS1_21CollectiveEpilogueFwdINS6_IJSA_SC_SB_EEES9_SE_SG_Li256ELb0ELb1ELb0ELb0EEENS1_30DynamicPersistentTileSchedulerILi256ELi128ELb0ELb1ELb1EEEEEEEEEvNT_6ParamsE:
	.zero		3328


//--------------------- .nv.constant0._ZN7cutlass13device_kernelIN5flash11enable_sm90INS1_16FlashAttnFwdSm90INS1_25CollectiveMainloopFwdSm90ILi2EN4cute5tupleIJNS5_1CILi1EEES8_S8_EEENS6_IJNS7_ILi128EEENS7_ILi112EEENS7_ILi192EEEEEELi192ENS_10bfloat16_tEfNS_4arch4Sm90ELb1ELb0ELb1ELb1ELb0ELb0ELb0ELb1ELb1ELb1ELb0ELb0EEENS1_21CollectiveEpilogueFwdINS6_IJSA_SC_SB_EEES9_SE_SG_Li256ELb1ELb1ELb0ELb0EEENS1_36VarlenDynamicPersistentTileSchedulerILi128ELi112ELi256ELi128ELb0ELb1ELb1ELb1ELb1ELb1EEEEEEEEEvNT_6ParamsE --------------------------
	.section	.nv.constant0._ZN7cutlass13device_kernelIN5flash11enable_sm90INS1_16FlashAttnFwdSm90INS1_25CollectiveMainloopFwdSm90ILi2EN4cute5tupleIJNS5_1CILi1EEES8_S8_EEENS6_IJNS7_ILi128EEENS7_ILi112EEENS7_ILi192EEEEEELi192ENS_10bfloat16_tEfNS_4arch4Sm90ELb1ELb0ELb1ELb1ELb0ELb0ELb0ELb1ELb1ELb1ELb0ELb0EEENS1_21CollectiveEpilogueFwdINS6_IJSA_SC_SB_EEES9_SE_SG_Li256ELb1ELb1ELb0ELb0EEENS1_36VarlenDynamicPersistentTileSchedulerILi128ELi112ELi256ELi128ELb0ELb1ELb1ELb1ELb1ELb1EEEEEEEEEvNT_6ParamsE,"a",@progbits
	.sectionflags	@""
	.align	4
.nv.constant0._ZN7cutlass13device_kernelIN5flash11enable_sm90INS1_16FlashAttnFwdSm90INS1_25CollectiveMainloopFwdSm90ILi2EN4cute5tupleIJNS5_1CILi1EEES8_S8_EEENS6_IJNS7_ILi128EEENS7_ILi112EEENS7_ILi192EEEEEELi192ENS_10bfloat16_tEfNS_4arch4Sm90ELb1ELb0ELb1ELb1ELb0ELb0ELb0ELb1ELb1ELb1ELb0ELb0EEENS1_21CollectiveEpilogueFwdINS6_IJSA_SC_SB_EEES9_SE_SG_Li256ELb1ELb1ELb0ELb0EEENS1_36VarlenDynamicPersistentTileSchedulerILi128ELi112ELi256ELi128ELb0ELb1ELb1ELb1ELb1ELb1EEEEEEEEEvNT_6ParamsE:
	.zero		3328


//--------------------- .nv.constant0._ZN7cutlass13device_kernelIN5flash11enable_sm90INS1_16FlashAttnFwdSm90INS1_25CollectiveMainloopFwdSm90ILi2EN4cute5tupleIJNS5_1CILi1EEES8_S8_EEENS6_IJNS7_ILi128EEENS7_ILi112EEENS7_ILi192EEEEEELi192ENS_10bfloat16_tEfNS_4arch4Sm90ELb1ELb0ELb1ELb1ELb0ELb1ELb0ELb1ELb1ELb1ELb0ELb0EEENS1_21CollectiveEpilogueFwdINS6_IJSA_SC_SB_EEES9_SE_SG_Li256ELb1ELb1ELb0ELb0EEENS1_36VarlenDynamicPersistentTileSchedulerILi128ELi112ELi256ELi128ELb0ELb1ELb1ELb1ELb1ELb1EEEEEEEEEvNT_6ParamsE --------------------------
	.section	.nv.constant0._ZN7cutlass13device_kernelIN5flash11enable_sm90INS1_16FlashAttnFwdSm90INS1_25CollectiveMainloopFwdSm90ILi2EN4cute5tupleIJNS5_1CILi1EEES8_S8_EEENS6_IJNS7_ILi128EEENS7_ILi112EEENS7_ILi192EEEEEELi192ENS_10bfloat16_tEfNS_4arch4Sm90ELb1ELb0ELb1ELb1ELb0ELb1ELb0ELb1ELb1ELb1ELb0ELb0EEENS1_21CollectiveEpilogueFwdINS6_IJSA_SC_SB_EEES9_SE_SG_Li256ELb1ELb1ELb0ELb0EEENS1_36VarlenDynamicPersistentTileSchedulerILi128ELi112ELi256ELi128ELb0ELb1ELb1ELb1ELb1ELb1EEEEEEEEEvNT_6ParamsE,"a",@progbits
	.sectionflags	@""
	.align	4
.nv.constant0._ZN7cutlass13device_kernelIN5flash11enable_sm90INS1_16FlashAttnFwdSm90INS1_25CollectiveMainloopFwdSm90ILi2EN4cute5tupleIJNS5_1CILi1EEES8_S8_EEENS6_IJNS7_ILi128EEENS7_ILi112EEENS7_ILi192EEEEEELi192ENS_10bfloat16_tEfNS_4arch4Sm90ELb1ELb0ELb1ELb1ELb0ELb1ELb0ELb1ELb1ELb1ELb0ELb0EEENS1_21CollectiveEpilogueFwdINS6_IJSA_SC_SB_EEES9_SE_SG_Li256ELb1ELb1ELb0ELb0EEENS1_36VarlenDynamicPersistentTileSchedulerILi128ELi112ELi256ELi128ELb0ELb1ELb1ELb1ELb1ELb1EEEEEEEEEvNT_6ParamsE:
	.zero		3328


//--------------------- SYMBOLS --------------------------

	.type		.nv.reservedSmem.offset0,@object
	.size		.nv.reservedSmem.offset0,0x4
	.type		__assertfail,@function
